#include "gn_cuda_host_template.cuh"

namespace group_norm_v2 {

GN_CUDA_INST_DEFINE(256, 1280)

}  // namespace group_norm_v2


// ===== COMPILED SASS (sm_100a) =====

	.target	sm_100a

	.elftype	@"ET_EXEC"


//--------------------- .note.nv.tkinfo           --------------------------
	.section	.note.nv.tkinfo,"",@"SHT_NOTE"
	.sectionflags	@"SHF_NOTE_NV_TKINFO"
	.tkinfo
        /*0018*/ 	.word	0x00000002
        /*0030*/ 	.string	""
        /*0030*/ 	.string	"ptxas"
        /*0030*/ 	.string	"Cuda compilation tools, release 13.0, V13.0.88"
        /*0030*/ 	.string	"Build cuda_13.0.r13.0/compiler.36424714_0"
        /*0030*/ 	.string	"-arch sm_100a -m 64 "



//--------------------- .note.nv.cuinfo           --------------------------
	.section	.note.nv.cuinfo,"",@"SHT_NOTE"
	.sectionflags	@"SHF_NOTE_NV_CUINFO"
        /*0018*/ 	.short	0x0002
        /*001a*/ 	.short	0x0064
        /*001c*/ 	.short	0x0082
	.zero		2


//--------------------- .nv.info                  --------------------------
	.section	.nv.info,"",@"SHT_CUDA_INFO"
	.align	4


	//----- nvinfo : EIATTR_REGCOUNT
	.align		4
        /*0000*/ 	.byte	0x04, 0x2f
        /*0002*/ 	.short	(.L_1 - .L_0)
	.align		4
.L_0:
        /*0004*/ 	.word	index@(_ZN13group_norm_v214gn_cuda_kernelI6__halfLi320ELi1ELi16ELi80ELi256ELb1ELi128ELi320ELi320ELi4ELb0ELi74ELb0ELb1ENS_16CompileConditionILi1000EEEEEvPT_PKS4_S7_S7_flPfS8_Pj)
        /*0008*/ 	.word	0x000000a8


	//----- nvinfo : EIATTR_FRAME_SIZE
	.align		4
.L_1:
        /*000c*/ 	.byte	0x04, 0x11
        /*000e*/ 	.short	(.L_3 - .L_2)
	.align		4
.L_2:
        /*0010*/ 	.word	index@(_ZN13group_norm_v214gn_cuda_kernelI6__halfLi320ELi1ELi16ELi80ELi256ELb1ELi128ELi320ELi320ELi4ELb0ELi74ELb0ELb1ENS_16CompileConditionILi1000EEEEEvPT_PKS4_S7_S7_flPfS8_Pj)
        /*0014*/ 	.word	0x00000000


	//----- nvinfo : EIATTR_REGCOUNT
	.align		4
.L_3:
        /*0018*/ 	.byte	0x04, 0x2f
        /*001a*/ 	.short	(.L_5 - .L_4)
	.align		4
.L_4:
        /*001c*/ 	.word	index@(_ZN13group_norm_v214gn_cuda_kernelI6__halfLi320ELi1ELi16ELi80ELi256ELb1ELi128ELi320ELi320ELi4ELb1ELi74ELb0ELb0ENS_16CompileConditionILi1000EEEEEvPT_PKS4_S7_S7_flPfS8_Pj)
        /*0020*/ 	.word	0x000000a8


	//----- nvinfo : EIATTR_FRAME_SIZE
	.align		4
.L_5:
        /*0024*/ 	.byte	0x04, 0x11
        /*0026*/ 	.short	(.L_7 - .L_6)
	.align		4
.L_6:
        /*0028*/ 	.word	index@(_ZN13group_norm_v214gn_cuda_kernelI6__halfLi320ELi1ELi16ELi80ELi256ELb1ELi128ELi320ELi320ELi4ELb1ELi74ELb0ELb0ENS_16CompileConditionILi1000EEEEEvPT_PKS4_S7_S7_flPfS8_Pj)
        /*002c*/ 	.word	0x00000000


	//----- nvinfo : EIATTR_REGCOUNT
	.align		4
.L_7:
        /*0030*/ 	.byte	0x04, 0x2f
        /*0032*/ 	.short	(.L_9 - .L_8)
	.align		4
.L_8:
        /*0034*/ 	.word	index@(_ZN13group_norm_v214gn_cuda_kernelI6__halfLi320ELi3ELi16ELi80ELi256ELb1ELi64ELi320ELi320ELi4ELb1ELi87ELb0ELb0ENS_16CompileConditionILi1000EEEEEvPT_PKS4_S7_S7_flPfS8_Pj)
        /*0038*/ 	.word	0x00000040


	//----- nvinfo : EIATTR_FRAME_SIZE
	.align		4
.L_9:
        /*003c*/ 	.byte	0x04, 0x11
        /*003e*/ 	.short	(.L_11 - .L_10)
	.align		4
.L_10:
        /*0040*/ 	.word	index@(_ZN13group_norm_v214gn_cuda_kernelI6__halfLi320ELi3ELi16ELi80ELi256ELb1ELi64ELi320ELi320ELi4ELb1ELi87ELb0ELb0ENS_16CompileConditionILi1000EEEEEvPT_PKS4_S7_S7_flPfS8_Pj)
        /*0044*/ 	.word	0x00000088


	//----- nvinfo : EIATTR_REGCOUNT
	.align		4
.L_11:
        /*0048*/ 	.byte	0x04, 0x2f
        /*004a*/ 	.short	(.L_13 - .L_12)
	.align		4
.L_12:
        /*004c*/ 	.word	index@(_ZN13group_norm_v214gn_cuda_kernelI6__halfLi320ELi1ELi16ELi80ELi256ELb1ELi64ELi320ELi320ELi4ELb1ELi37ELb0ELb0ENS_16CompileConditionILi1000EEEEEvPT_PKS4_S7_S7_flPfS8_Pj)
        /*0050*/ 	.word	0x000000a8


	//----- nvinfo : EIATTR_FRAME_SIZE
	.align		4
.L_13:
        /*0054*/ 	.byte	0x04, 0x11
        /*0056*/ 	.short	(.L_15 - .L_14)
	.align		4
.L_14:
        /*0058*/ 	.word	index@(_ZN13group_norm_v214gn_cuda_kernelI6__halfLi320ELi1ELi16ELi80ELi256ELb1ELi64ELi320ELi320ELi4ELb1ELi37ELb0ELb0ENS_16CompileConditionILi1000EEEEEvPT_PKS4_S7_S7_flPfS8_Pj)
        /*005c*/ 	.word	0x00000000


	//----- nvinfo : EIATTR_REGCOUNT
	.align		4
.L_15:
        /*0060*/ 	.byte	0x04, 0x2f
        /*0062*/ 	.short	(.L_17 - .L_16)
	.align		4
.L_16:
        /*0064*/ 	.word	index@(_ZN13group_norm_v214gn_cuda_kernelI6__halfLi320ELi3ELi16ELi80ELi256ELb1ELi32ELi320ELi320ELi4ELb1ELi43ELb0ELb0ENS_16CompileConditionILi1000EEEEEvPT_PKS4_S7_S7_flPfS8_Pj)
        /*0068*/ 	.word	0x00000040


	//----- nvinfo : EIATTR_FRAME_SIZE
	.align		4
.L_17:
        /*006c*/ 	.byte	0x04, 0x11
        /*006e*/ 	.short	(.L_19 - .L_18)
	.align		4
.L_18:
        /*0070*/ 	.word	index@(_ZN13group_norm_v214gn_cuda_kernelI6__halfLi320ELi3ELi16ELi80ELi256ELb1ELi32ELi320ELi320ELi4ELb1ELi43ELb0ELb0ENS_16CompileConditionILi1000EEEEEvPT_PKS4_S7_S7_flPfS8_Pj)
        /*0074*/ 	.word	0x00000000


	//----- nvinfo : EIATTR_REGCOUNT
	.align		4
.L_19:
        /*0078*/ 	.byte	0x04, 0x2f
        /*007a*/ 	.short	(.L_21 - .L_20)
	.align		4
.L_20:
        /*007c*/ 	.word	index@(_ZN13group_norm_v214gn_cuda_kernelI6__halfLi320ELi1ELi16ELi80ELi256ELb1ELi32ELi320ELi320ELi4ELb1ELi18ELb0ELb0ENS_16CompileConditionILi1000EEEEEvPT_PKS4_S7_S7_flPfS8_Pj)
        /*0080*/ 	.word	0x00000060


	//----- nvinfo : EIATTR_FRAME_SIZE
	.align		4
.L_21:
        /*0084*/ 	.byte	0x04, 0x11
        /*0086*/ 	.short	(.L_23 - .L_22)
	.align		4
.L_22:
        /*0088*/ 	.word	index@(_ZN13group_norm_v214gn_cuda_kernelI6__halfLi320ELi1ELi16ELi80ELi256ELb1ELi32ELi320ELi320ELi4ELb1ELi18ELb0ELb0ENS_16CompileConditionILi1000EEEEEvPT_PKS4_S7_S7_flPfS8_Pj)
        /*008c*/ 	.word	0x00000000


	//----- nvinfo : EIATTR_REGCOUNT
	.align		4
.L_23:
        /*0090*/ 	.byte	0x04, 0x2f
        /*0092*/ 	.short	(.L_25 - .L_24)
	.align		4
.L_24:
        /*0094*/ 	.word	index@(_ZN13group_norm_v214gn_cuda_kernelI6__halfLi320ELi3ELi16ELi80ELi256ELb1ELi16ELi320ELi320ELi4ELb1ELi21ELb0ELb0ENS_16CompileConditionILi1000EEEEEvPT_PKS4_S7_S7_flPfS8_Pj)
        /*0098*/ 	.word	0x00000040


	//----- nvinfo : EIATTR_FRAME_SIZE
	.align		4
.L_25:
        /*009c*/ 	.byte	0x04, 0x11
        /*009e*/ 	.short	(.L_27 - .L_26)
	.align		4
.L_26:
        /*00a0*/ 	.word	index@(_ZN13group_norm_v214gn_cuda_kernelI6__halfLi320ELi3ELi16ELi80ELi256ELb1ELi16ELi320ELi320ELi4ELb1ELi21ELb0ELb0ENS_16CompileConditionILi1000EEEEEvPT_PKS4_S7_S7_flPfS8_Pj)
        /*00a4*/ 	.word	0x00000000


	//----- nvinfo : EIATTR_REGCOUNT
	.align		4
.L_27:
        /*00a8*/ 	.byte	0x04, 0x2f
        /*00aa*/ 	.short	(.L_29 - .L_28)
	.align		4
.L_28:
        /*00ac*/ 	.word	index@(_ZN13group_norm_v214gn_cuda_kernelI6__halfLi320ELi1ELi16ELi80ELi256ELb1ELi16ELi320ELi320ELi4ELb1ELi9ELb0ELb0ENS_16CompileConditionILi1000EEEEEvPT_PKS4_S7_S7_flPfS8_Pj)
        /*00b0*/ 	.word	0x00000050


	//----- nvinfo : EIATTR_FRAME_SIZE
	.align		4
.L_29:
        /*00b4*/ 	.byte	0x04, 0x11
        /*00b6*/ 	.short	(.L_31 - .L_30)
	.align		4
.L_30:
        /*00b8*/ 	.word	index@(_ZN13group_norm_v214gn_cuda_kernelI6__halfLi320ELi1ELi16ELi80ELi256ELb1ELi16ELi320ELi320ELi4ELb1ELi9ELb0ELb0ENS_16CompileConditionILi1000EEEEEvPT_PKS4_S7_S7_flPfS8_Pj)
        /*00bc*/ 	.word	0x00000000


	//----- nvinfo : EIATTR_REGCOUNT
	.align		4
.L_31:
        /*00c0*/ 	.byte	0x04, 0x2f
        /*00c2*/ 	.short	(.L_33 - .L_32)
	.align		4
.L_32:
        /*00c4*/ 	.word	index@(_ZN13group_norm_v214gn_cuda_kernelI6__halfLi320ELi3ELi16ELi80ELi256ELb1ELi8ELi320ELi320ELi4ELb1ELi10ELb0ELb0ENS_16CompileConditionILi1000EEEEEvPT_PKS4_S7_S7_flPfS8_Pj)
        /*00c8*/ 	.word	0x00000040


	//----- nvinfo : EIATTR_FRAME_SIZE
	.align		4
.L_33:
        /*00cc*/ 	.byte	0x04, 0x11
        /*00ce*/ 	.short	(.L_35 - .L_34)
	.align		4
.L_34:
        /*00d0*/ 	.word	index@(_ZN13group_norm_v214gn_cuda_kernelI6__halfLi320ELi3ELi16ELi80ELi256ELb1ELi8ELi320ELi320ELi4ELb1ELi10ELb0ELb0ENS_16CompileConditionILi1000EEEEEvPT_PKS4_S7_S7_flPfS8_Pj)
        /*00d4*/ 	.word	0x00000000


	//----- nvinfo : EIATTR_REGCOUNT
	.align		4
.L_35:
        /*00d8*/ 	.byte	0x04, 0x2f
        /*00da*/ 	.short	(.L_37 - .L_36)
	.align		4
.L_36:
        /*00dc*/ 	.word	index@(_ZN13group_norm_v214gn_cuda_kernelI6__halfLi320ELi1ELi16ELi80ELi256ELb1ELi8ELi320ELi320ELi4ELb1ELi4ELb0ELb0ENS_16CompileConditionILi1000EEEEEvPT_PKS4_S7_S7_flPfS8_Pj)
        /*00e0*/ 	.word	0x0000004e


	//----- nvinfo : EIATTR_FRAME_SIZE
	.align		4
.L_37:
        /*00e4*/ 	.byte	0x04, 0x11
        /*00e6*/ 	.short	(.L_39 - .L_38)
	.align		4
.L_38:
        /*00e8*/ 	.word	index@(_ZN13group_norm_v214gn_cuda_kernelI6__halfLi320ELi1ELi16ELi80ELi256ELb1ELi8ELi320ELi320ELi4ELb1ELi4ELb0ELb0ENS_16CompileConditionILi1000EEEEEvPT_PKS4_S7_S7_flPfS8_Pj)
        /*00ec*/ 	.word	0x00000000


	//----- nvinfo : EIATTR_REGCOUNT
	.align		4
.L_39:
        /*00f0*/ 	.byte	0x04, 0x2f
        /*00f2*/ 	.short	(.L_41 - .L_40)
	.align		4
.L_40:
        /*00f4*/ 	.word	index@(_ZN13group_norm_v214gn_cuda_kernelI6__halfLi320ELi3ELi16ELi80ELi256ELb1ELi4ELi320ELi320ELi4ELb1ELi5ELb0ELb0ENS_16CompileConditionILi1000EEEEEvPT_PKS4_S7_S7_flPfS8_Pj)
        /*00f8*/ 	.word	0x00000040


	//----- nvinfo : EIATTR_FRAME_SIZE
	.align		4
.L_41:
        /*00fc*/ 	.byte	0x04, 0x11
        /*00fe*/ 	.short	(.L_43 - .L_42)
	.align		4
.L_42:
        /*0100*/ 	.word	index@(_ZN13group_norm_v214gn_cuda_kernelI6__halfLi320ELi3ELi16ELi80ELi256ELb1ELi4ELi320ELi320ELi4ELb1ELi5ELb0ELb0ENS_16CompileConditionILi1000EEEEEvPT_PKS4_S7_S7_flPfS8_Pj)
        /*0104*/ 	.word	0x00000000


	//----- nvinfo : EIATTR_REGCOUNT
	.align		4
.L_43:
        /*0108*/ 	.byte	0x04, 0x2f
        /*010a*/ 	.short	(.L_45 - .L_44)
	.align		4
.L_44:
        /*010c*/ 	.word	index@(_ZN13group_norm_v214gn_cuda_kernelI6__halfLi320ELi1ELi32ELi40ELi256ELb0ELi256ELi40ELi40ELi4ELb0ELi148ELb0ELb0ENS_16CompileConditionILi1000EEEEEvPT_PKS4_S7_S7_flPfS8_Pj)
        /*0110*/ 	.word	0x00000038


	//----- nvinfo : EIATTR_FRAME_SIZE
	.align		4
.L_45:
        /*0114*/ 	.byte	0x04, 0x11
        /*0116*/ 	.short	(.L_47 - .L_46)
	.align		4
.L_46:
        /*0118*/ 	.word	index@(_ZN13group_norm_v214gn_cuda_kernelI6__halfLi320ELi1ELi32ELi40ELi256ELb0ELi256ELi40ELi40ELi4ELb0ELi148ELb0ELb0ENS_16CompileConditionILi1000EEEEEvPT_PKS4_S7_S7_flPfS8_Pj)
        /*011c*/ 	.word	0x00000000


	//----- nvinfo : EIATTR_REGCOUNT
	.align		4
.L_47:
        /*0120*/ 	.byte	0x04, 0x2f
        /*0122*/ 	.short	(.L_49 - .L_48)
	.align		4
.L_48:
        /*0124*/ 	.word	index@(_ZN13group_norm_v214gn_cuda_kernelI6__halfLi320ELi1ELi32ELi40ELi256ELb0ELi256ELi40ELi40ELi4ELb0ELi116ELb0ELb0ENS_16CompileConditionILi1000EEEEEvPT_PKS4_S7_S7_flPfS8_Pj)
        /*0128*/ 	.word	0x00000038


	//----- nvinfo : EIATTR_FRAME_SIZE
	.align		4
.L_49:
        /*012c*/ 	.byte	0x04, 0x11
        /*012e*/ 	.short	(.L_51 - .L_50)
	.align		4
.L_50:
        /*0130*/ 	.word	index@(_ZN13group_norm_v214gn_cuda_kernelI6__halfLi320ELi1ELi32ELi40ELi256ELb0ELi256ELi40ELi40ELi4ELb0ELi116ELb0ELb0ENS_16CompileConditionILi1000EEEEEvPT_PKS4_S7_S7_flPfS8_Pj)
        /*0134*/ 	.word	0x00000000


	//----- nvinfo : EIATTR_REGCOUNT
	.align		4
.L_51:
        /*0138*/ 	.byte	0x04, 0x2f
        /*013a*/ 	.short	(.L_53 - .L_52)
	.align		4
.L_52:
        /*013c*/ 	.word	index@(_ZN13group_norm_v218gn_bwd_cuda_kernelI6__halfLi320ELi2ELi16ELi80ELi256ELb1ELb1ELi32ELi320ELi320ELi4ELb1ELi36ELb0ELb0ELNS_15WgradSyncMethodE3ENS_16CompileConditionILi1000EEEEEvPT_S6_S6_PKS5_S8_S8_S8_PKfflPfPj)
        /*0140*/ 	.word	0x00000060


	//----- nvinfo : EIATTR_FRAME_SIZE
	.align		4
.L_53:
        /*0144*/ 	.byte	0x04, 0x11
        /*0146*/ 	.short	(.L_55 - .L_54)
	.align		4
.L_54:
        /*0148*/ 	.word	index@(_ZN13group_norm_v218gn_bwd_cuda_kernelI6__halfLi320ELi2ELi16ELi80ELi256ELb1ELb1ELi32ELi320ELi320ELi4ELb1ELi36ELb0ELb0ELNS_15WgradSyncMethodE3ENS_16CompileConditionILi1000EEEEEvPT_S6_S6_PKS5_S8_S8_S8_PKfflPfPj)
        /*014c*/ 	.word	0x00000000


	//----- nvinfo : EIATTR_REGCOUNT
	.align		4
.L_55:
        /*0150*/ 	.byte	0x04, 0x2f
        /*0152*/ 	.short	(.L_57 - .L_56)
	.align		4
.L_56:
        /*0154*/ 	.word	index@(_ZN13group_norm_v218gn_bwd_cuda_kernelI6__halfLi320ELi3ELi16ELi80ELi256ELb1ELb1ELi32ELi320ELi320ELi4ELb1ELi40ELb0ELb0ELNS_15WgradSyncMethodE3ENS_16CompileConditionILi1000EEEEEvPT_S6_S6_PKS5_S8_S8_S8_PKfflPfPj)
        /*0158*/ 	.word	0x00000040


	//----- nvinfo : EIATTR_FRAME_SIZE
	.align		4
.L_57:
        /*015c*/ 	.byte	0x04, 0x11
        /*015e*/ 	.short	(.L_59 - .L_58)
	.align		4
.L_58:
        /*0160*/ 	.word	index@(_ZN13group_norm_v218gn_bwd_cuda_kernelI6__halfLi320ELi3ELi16ELi80ELi256ELb1ELb1ELi32ELi320ELi320ELi4ELb1ELi40ELb0ELb0ELNS_15WgradSyncMethodE3ENS_16CompileConditionILi1000EEEEEvPT_S6_S6_PKS5_S8_S8_S8_PKfflPfPj)
        /*0164*/ 	.word	0x00000100


	//----- nvinfo : EIATTR_REGCOUNT
	.align		4
.L_59:
        /*0168*/ 	.byte	0x04, 0x2f
        /*016a*/ 	.short	(.L_61 - .L_60)
	.align		4
.L_60:
        /*016c*/ 	.word	index@(_ZN13group_norm_v218gn_bwd_cuda_kernelI6__halfLi320ELi1ELi16ELi80ELi256ELb1ELb1ELi64ELi320ELi320ELi4ELb1ELi36ELb0ELb0ELNS_15WgradSyncMethodE3ENS_16CompileConditionILi1000EEEEEvPT_S6_S6_PKS5_S8_S8_S8_PKfflPfPj)
        /*0170*/ 	.word	0x000000a8


	//----- nvinfo : EIATTR_FRAME_SIZE
	.align		4
.L_61:
        /*0174*/ 	.byte	0x04, 0x11
        /*0176*/ 	.short	(.L_63 - .L_62)
	.align		4
.L_62:
        /*0178*/ 	.word	index@(_ZN13group_norm_v218gn_bwd_cuda_kernelI6__halfLi320ELi1ELi16ELi80ELi256ELb1ELb1ELi64ELi320ELi320ELi4ELb1ELi36ELb0ELb0ELNS_15WgradSyncMethodE3ENS_16CompileConditionILi1000EEEEEvPT_S6_S6_PKS5_S8_S8_S8_PKfflPfPj)
        /*017c*/ 	.word	0x00000050


	//----- nvinfo : EIATTR_REGCOUNT
	.align		4
.L_63:
        /*0180*/ 	.byte	0x04, 0x2f
        /*0182*/ 	.short	(.L_65 - .L_64)
	.align		4
.L_64:
        /*0184*/ 	.word	index@(_ZN13group_norm_v218gn_bwd_cuda_kernelI6__halfLi320ELi1ELi16ELi80ELi256ELb1ELb1ELi32ELi320ELi320ELi4ELb1ELi16ELb0ELb0ELNS_15WgradSyncMethodE3ENS_16CompileConditionILi1000EEEEEvPT_S6_S6_PKS5_S8_S8_S8_PKfflPfPj)
        /*0188*/ 	.word	0x000000a7


	//----- nvinfo : EIATTR_FRAME_SIZE
	.align		4
.L_65:
        /*018c*/ 	.byte	0x04, 0x11
        /*018e*/ 	.short	(.L_67 - .L_66)
	.align		4
.L_66:
        /*0190*/ 	.word	index@(_ZN13group_norm_v218gn_bwd_cuda_kernelI6__halfLi320ELi1ELi16ELi80ELi256ELb1ELb1ELi32ELi320ELi320ELi4ELb1ELi16ELb0ELb0ELNS_15WgradSyncMethodE3ENS_16CompileConditionILi1000EEEEEvPT_S6_S6_PKS5_S8_S8_S8_PKfflPfPj)
        /*0194*/ 	.word	0x00000000


	//----- nvinfo : EIATTR_REGCOUNT
	.align		4
.L_67:
        /*0198*/ 	.byte	0x04, 0x2f
        /*019a*/ 	.short	(.L_69 - .L_68)
	.align		4
.L_68:
        /*019c*/ 	.word	index@(_ZN13group_norm_v218gn_bwd_cuda_kernelI6__halfLi320ELi3ELi16ELi80ELi256ELb1ELb1ELi16ELi320ELi320ELi4ELb1ELi20ELb0ELb0ELNS_15WgradSyncMethodE3ENS_16CompileConditionILi1000EEEEEvPT_S6_S6_PKS5_S8_S8_S8_PKfflPfPj)
        /*01a0*/ 	.word	0x00000040


	//----- nvinfo : EIATTR_FRAME_SIZE
	.align		4
.L_69:
        /*01a4*/ 	.byte	0x04, 0x11
        /*01a6*/ 	.short	(.L_71 - .L_70)
	.align		4
.L_70:
        /*01a8*/ 	.word	index@(_ZN13group_norm_v218gn_bwd_cuda_kernelI6__halfLi320ELi3ELi16ELi80ELi256ELb1ELb1ELi16ELi320ELi320ELi4ELb1ELi20ELb0ELb0ELNS_15WgradSyncMethodE3ENS_16CompileConditionILi1000EEEEEvPT_S6_S6_PKS5_S8_S8_S8_PKfflPfPj)
        /*01ac*/ 	.word	0x00000000


	//----- nvinfo : EIATTR_REGCOUNT
	.align		4
.L_71:
        /*01b0*/ 	.byte	0x04, 0x2f
        /*01b2*/ 	.short	(.L_73 - .L_72)
	.align		4
.L_72:
        /*01b4*/ 	.word	index@(_ZN13group_norm_v218gn_bwd_cuda_kernelI6__halfLi320ELi1ELi16ELi80ELi256ELb1ELb1ELi16ELi320ELi320ELi4ELb1ELi8ELb0ELb0ELNS_15WgradSyncMethodE3ENS_16CompileConditionILi1000EEEEEvPT_S6_S6_PKS5_S8_S8_S8_PKfflPfPj)
        /*01b8*/ 	.word	0x00000084


	//----- nvinfo : EIATTR_FRAME_SIZE
	.align		4
.L_73:
        /*01bc*/ 	.byte	0x04, 0x11
        /*01be*/ 	.short	(.L_75 - .L_74)
	.align		4
.L_74:
        /*01c0*/ 	.word	index@(_ZN13group_norm_v218gn_bwd_cuda_kernelI6__halfLi320ELi1ELi16ELi80ELi256ELb1ELb1ELi16ELi320ELi320ELi4ELb1ELi8ELb0ELb0ELNS_15WgradSyncMethodE3ENS_16CompileConditionILi1000EEEEEvPT_S6_S6_PKS5_S8_S8_S8_PKfflPfPj)
        /*01c4*/ 	.word	0x00000000


	//----- nvinfo : EIATTR_REGCOUNT
	.align		4
.L_75:
        /*01c8*/ 	.byte	0x04, 0x2f
        /*01ca*/ 	.short	(.L_77 - .L_76)
	.align		4
.L_76:
        /*01cc*/ 	.word	index@(_ZN13group_norm_v218gn_bwd_cuda_kernelI6__halfLi320ELi3ELi16ELi80ELi256ELb1ELb1ELi8ELi320ELi320ELi4ELb1ELi8ELb0ELb0ELNS_15WgradSyncMethodE3ENS_16CompileConditionILi1000EEEEEvPT_S6_S6_PKS5_S8_S8_S8_PKfflPfPj)
        /*01d0*/ 	.word	0x00000040


	//----- nvinfo : EIATTR_FRAME_SIZE
	.align		4
.L_77:
        /*01d4*/ 	.byte	0x04, 0x11
        /*01d6*/ 	.short	(.L_79 - .L_78)
	.align		4
.L_78:
        /*01d8*/ 	.word	index@(_ZN13group_norm_v218gn_bwd_cuda_kernelI6__halfLi320ELi3ELi16ELi80ELi256ELb1ELb1ELi8ELi320ELi320ELi4ELb1ELi8ELb0ELb0ELNS_15WgradSyncMethodE3ENS_16CompileConditionILi1000EEEEEvPT_S6_S6_PKS5_S8_S8_S8_PKfflPfPj)
        /*01dc*/ 	.word	0x00000000


	//----- nvinfo : EIATTR_REGCOUNT
	.align		4
.L_79:
        /*01e0*/ 	.byte	0x04, 0x2f
        /*01e2*/ 	.short	(.L_81 - .L_80)
	.align		4
.L_80:
        /*01e4*/ 	.word	index@(_ZN13group_norm_v218gn_bwd_cuda_kernelI6__halfLi320ELi1ELi16ELi80ELi256ELb1ELb1ELi8ELi320ELi320ELi4ELb1ELi4ELb0ELb0ELNS_15WgradSyncMethodE3ENS_16CompileConditionILi1000EEEEEvPT_S6_S6_PKS5_S8_S8_S8_PKfflPfPj)
        /*01e8*/ 	.word	0x00000072


	//----- nvinfo : EIATTR_FRAME_SIZE
	.align		4
.L_81:
        /*01ec*/ 	.byte	0x04, 0x11
        /*01ee*/ 	.short	(.L_83 - .L_82)
	.align		4
.L_82:
        /*01f0*/ 	.word	index@(_ZN13group_norm_v218gn_bwd_cuda_kernelI6__halfLi320ELi1ELi16ELi80ELi256ELb1ELb1ELi8ELi320ELi320ELi4ELb1ELi4ELb0ELb0ELNS_15WgradSyncMethodE3ENS_16CompileConditionILi1000EEEEEvPT_S6_S6_PKS5_S8_S8_S8_PKfflPfPj)
        /*01f4*/ 	.word	0x00000000


	//----- nvinfo : EIATTR_REGCOUNT
	.align		4
.L_83:
        /*01f8*/ 	.byte	0x04, 0x2f
        /*01fa*/ 	.short	(.L_85 - .L_84)
	.align		4
.L_84:
        /*01fc*/ 	.word	index@(_ZN13group_norm_v218gn_bwd_cuda_kernelI6__halfLi320ELi3ELi16ELi80ELi256ELb1ELb1ELi4ELi320ELi320ELi4ELb1ELi5ELb0ELb0ELNS_15WgradSyncMethodE2ENS_16CompileConditionILi1000EEEEEvPT_S6_S6_PKS5_S8_S8_S8_PKfflPfPj)
        /*0200*/ 	.word	0x00000040


	//----- nvinfo : EIATTR_FRAME_SIZE
	.align		4
.L_85:
        /*0204*/ 	.byte	0x04, 0x11
        /*0206*/ 	.short	(.L_87 - .L_86)
	.align		4
.L_86:
        /*0208*/ 	.word	index@(_ZN13group_norm_v218gn_bwd_cuda_kernelI6__halfLi320ELi3ELi16ELi80ELi256ELb1ELb1ELi4ELi320ELi320ELi4ELb1ELi5ELb0ELb0ELNS_15WgradSyncMethodE2ENS_16CompileConditionILi1000EEEEEvPT_S6_S6_PKS5_S8_S8_S8_PKfflPfPj)
        /*020c*/ 	.word	0x00000000


	//----- nvinfo : EIATTR_REGCOUNT
	.align		4
.L_87:
        /*0210*/ 	.byte	0x04, 0x2f
        /*0212*/ 	.short	(.L_89 - .L_88)
	.align		4
.L_88:
        /*0214*/ 	.word	index@(_ZN13group_norm_v218gn_bwd_cuda_kernelI6__halfLi320ELi2ELi32ELi40ELi256ELb0ELb1ELi32ELi320ELi320ELi4ELb1ELi36ELb0ELb0ELNS_15WgradSyncMethodE3ENS_16CompileConditionILi1000EEEEEvPT_S6_S6_PKS5_S8_S8_S8_PKfflPfPj)
        /*0218*/ 	.word	0x00000060


	//----- nvinfo : EIATTR_FRAME_SIZE
	.align		4
.L_89:
        /*021c*/ 	.byte	0x04, 0x11
        /*021e*/ 	.short	(.L_91 - .L_90)
	.align		4
.L_90:
        /*0220*/ 	.word	index@(_ZN13group_norm_v218gn_bwd_cuda_kernelI6__halfLi320ELi2ELi32ELi40ELi256ELb0ELb1ELi32ELi320ELi320ELi4ELb1ELi36ELb0ELb0ELNS_15WgradSyncMethodE3ENS_16CompileConditionILi1000EEEEEvPT_S6_S6_PKS5_S8_S8_S8_PKfflPfPj)
        /*0224*/ 	.word	0x00000000


	//----- nvinfo : EIATTR_REGCOUNT
	.align		4
.L_91:
        /*0228*/ 	.byte	0x04, 0x2f
        /*022a*/ 	.short	(.L_93 - .L_92)
	.align		4
.L_92:
        /*022c*/ 	.word	index@(_ZN13group_norm_v218gn_bwd_cuda_kernelI6__halfLi320ELi3ELi32ELi40ELi256ELb0ELb1ELi32ELi320ELi320ELi4ELb1ELi40ELb0ELb0ELNS_15WgradSyncMethodE3ENS_16CompileConditionILi1000EEEEEvPT_S6_S6_PKS5_S8_S8_S8_PKfflPfPj)
        /*0230*/ 	.word	0x00000040


	//----- nvinfo : EIATTR_FRAME_SIZE
	.align		4
.L_93:
        /*0234*/ 	.byte	0x04, 0x11
        /*0236*/ 	.short	(.L_95 - .L_94)
	.align		4
.L_94:
        /*0238*/ 	.word	index@(_ZN13group_norm_v218gn_bwd_cuda_kernelI6__halfLi320ELi3ELi32ELi40ELi256ELb0ELb1ELi32ELi320ELi320ELi4ELb1ELi40ELb0ELb0ELNS_15WgradSyncMethodE3ENS_16CompileConditionILi1000EEEEEvPT_S6_S6_PKS5_S8_S8_S8_PKfflPfPj)
        /*023c*/ 	.word	0x000000e8


	//----- nvinfo : EIATTR_REGCOUNT
	.align		4
.L_95:
        /*0240*/ 	.byte	0x04, 0x2f
        /*0242*/ 	.short	(.L_97 - .L_96)
	.align		4
.L_96:
        /*0244*/ 	.word	index@(_ZN13group_norm_v218gn_bwd_cuda_kernelI6__halfLi320ELi1ELi32ELi40ELi256ELb0ELb1ELi64ELi320ELi320ELi4ELb1ELi36ELb0ELb0ELNS_15WgradSyncMethodE3ENS_16CompileConditionILi1000EEEEEvPT_S6_S6_PKS5_S8_S8_S8_PKfflPfPj)
        /*0248*/ 	.word	0x000000a8


	//----- nvinfo : EIATTR_FRAME_SIZE
	.align		4
.L_97:
        /*024c*/ 	.byte	0x04, 0x11
        /*024e*/ 	.short	(.L_99 - .L_98)
	.align		4
.L_98:
        /*0250*/ 	.word	index@(_ZN13group_norm_v218gn_bwd_cuda_kernelI6__halfLi320ELi1ELi32ELi40ELi256ELb0ELb1ELi64ELi320ELi320ELi4ELb1ELi36ELb0ELb0ELNS_15WgradSyncMethodE3ENS_16CompileConditionILi1000EEEEEvPT_S6_S6_PKS5_S8_S8_S8_PKfflPfPj)
        /*0254*/ 	.word	0x00000038


	//----- nvinfo : EIATTR_REGCOUNT
	.align		4
.L_99:
        /*0258*/ 	.byte	0x04, 0x2f
        /*025a*/ 	.short	(.L_101 - .L_100)
	.align		4
.L_100:
        /*025c*/ 	.word	index@(_ZN13group_norm_v218gn_bwd_cuda_kernelI6__halfLi320ELi1ELi32ELi40ELi256ELb0ELb1ELi32ELi320ELi320ELi4ELb1ELi16ELb0ELb0ELNS_15WgradSyncMethodE3ENS_16CompileConditionILi1000EEEEEvPT_S6_S6_PKS5_S8_S8_S8_PKfflPfPj)
        /*0260*/ 	.word	0x00000096


	//----- nvinfo : EIATTR_FRAME_SIZE
	.align		4
.L_101:
        /*0264*/ 	.byte	0x04, 0x11
        /*0266*/ 	.short	(.L_103 - .L_102)
	.align		4
.L_102:
        /*0268*/ 	.word	index@(_ZN13group_norm_v218gn_bwd_cuda_kernelI6__halfLi320ELi1ELi32ELi40ELi256ELb0ELb1ELi32ELi320ELi320ELi4ELb1ELi16ELb0ELb0ELNS_15WgradSyncMethodE3ENS_16CompileConditionILi1000EEEEEvPT_S6_S6_PKS5_S8_S8_S8_PKfflPfPj)
        /*026c*/ 	.word	0x00000000


	//----- nvinfo : EIATTR_REGCOUNT
	.align		4
.L_103:
        /*0270*/ 	.byte	0x04, 0x2f
        /*0272*/ 	.short	(.L_105 - .L_104)
	.align		4
.L_104:
        /*0274*/ 	.word	index@(_ZN13group_norm_v218gn_bwd_cuda_kernelI6__halfLi320ELi3ELi32ELi40ELi256ELb0ELb1ELi16ELi320ELi320ELi4ELb1ELi20ELb0ELb0ELNS_15WgradSyncMethodE3ENS_16CompileConditionILi1000EEEEEvPT_S6_S6_PKS5_S8_S8_S8_PKfflPfPj)
        /*0278*/ 	.word	0x00000040


	//----- nvinfo : EIATTR_FRAME_SIZE
	.align		4
.L_105:
        /*027c*/ 	.byte	0x04, 0x11
        /*027e*/ 	.short	(.L_107 - .L_106)
	.align		4
.L_106:
        /*0280*/ 	.word	index@(_ZN13group_norm_v218gn_bwd_cuda_kernelI6__halfLi320ELi3ELi32ELi40ELi256ELb0ELb1ELi16ELi320ELi320ELi4ELb1ELi20ELb0ELb0ELNS_15WgradSyncMethodE3ENS_16CompileConditionILi1000EEEEEvPT_S6_S6_PKS5_S8_S8_S8_PKfflPfPj)
        /*0284*/ 	.word	0x00000000


	//----- nvinfo : EIATTR_REGCOUNT
	.align		4
.L_107:
        /*0288*/ 	.byte	0x04, 0x2f
        /*028a*/ 	.short	(.L_109 - .L_108)
	.align		4
.L_108:
        /*028c*/ 	.word	index@(_ZN13group_norm_v218gn_bwd_cuda_kernelI6__halfLi320ELi1ELi32ELi40ELi256ELb0ELb1ELi16ELi320ELi320ELi4ELb1ELi8ELb0ELb0ELNS_15WgradSyncMethodE3ENS_16CompileConditionILi1000EEEEEvPT_S6_S6_PKS5_S8_S8_S8_PKfflPfPj)
        /*0290*/ 	.word	0x00000074


	//----- nvinfo : EIATTR_FRAME_SIZE
	.align		4
.L_109:
        /*0294*/ 	.byte	0x04, 0x11
        /*0296*/ 	.short	(.L_111 - .L_110)
	.align		4
.L_110:
        /*0298*/ 	.word	index@(_ZN13group_norm_v218gn_bwd_cuda_kernelI6__halfLi320ELi1ELi32ELi40ELi256ELb0ELb1ELi16ELi320ELi320ELi4ELb1ELi8ELb0ELb0ELNS_15WgradSyncMethodE3ENS_16CompileConditionILi1000EEEEEvPT_S6_S6_PKS5_S8_S8_S8_PKfflPfPj)
        /*029c*/ 	.word	0x00000000


	//----- nvinfo : EIATTR_REGCOUNT
	.align		4
.L_111:
        /*02a0*/ 	.byte	0x04, 0x2f
        /*02a2*/ 	.short	(.L_113 - .L_112)
	.align		4
.L_112:
        /*02a4*/ 	.word	index@(_ZN13group_norm_v218gn_bwd_cuda_kernelI6__halfLi320ELi3ELi32ELi40ELi256ELb0ELb1ELi8ELi320ELi320ELi4ELb1ELi8ELb0ELb0ELNS_15WgradSyncMethodE3ENS_16CompileConditionILi1000EEEEEvPT_S6_S6_PKS5_S8_S8_S8_PKfflPfPj)
        /*02a8*/ 	.word	0x00000040


	//----- nvinfo : EIATTR_FRAME_SIZE
	.align		4
.L_113:
        /*02ac*/ 	.byte	0x04, 0x11
        /*02ae*/ 	.short	(.L_115 - .L_114)
	.align		4
.L_114:
        /*02b0*/ 	.word	index@(_ZN13group_norm_v218gn_bwd_cuda_kernelI6__halfLi320ELi3ELi32ELi40ELi256ELb0ELb1ELi8ELi320ELi320ELi4ELb1ELi8ELb0ELb0ELNS_15WgradSyncMethodE3ENS_16CompileConditionILi1000EEEEEvPT_S6_S6_PKS5_S8_S8_S8_PKfflPfPj)
        /*02b4*/ 	.word	0x00000000


	//----- nvinfo : EIATTR_REGCOUNT
	.align		4
.L_115:
        /*02b8*/ 	.byte	0x04, 0x2f
        /*02ba*/ 	.short	(.L_117 - .L_116)
	.align		4
.L_116:
        /*02bc*/ 	.word	index@(_ZN13group_norm_v218gn_bwd_cuda_kernelI6__halfLi320ELi1ELi32ELi40ELi256ELb0ELb1ELi8ELi320ELi320ELi4ELb1ELi4ELb0ELb0ELNS_15WgradSyncMethodE3ENS_16CompileConditionILi1000EEEEEvPT_S6_S6_PKS5_S8_S8_S8_PKfflPfPj)
        /*02c0*/ 	.word	0x00000060


	//----- nvinfo : EIATTR_FRAME_SIZE
	.align		4
.L_117:
        /*02c4*/ 	.byte	0x04, 0x11
        /*02c6*/ 	.short	(.L_119 - .L_118)
	.align		4
.L_118:
        /*02c8*/ 	.word	index@(_ZN13group_norm_v218gn_bwd_cuda_kernelI6__halfLi320ELi1ELi32ELi40ELi256ELb0ELb1ELi8ELi320ELi320ELi4ELb1ELi4ELb0ELb0ELNS_15WgradSyncMethodE3ENS_16CompileConditionILi1000EEEEEvPT_S6_S6_PKS5_S8_S8_S8_PKfflPfPj)
        /*02cc*/ 	.word	0x00000000


	//----- nvinfo : EIATTR_REGCOUNT
	.align		4
.L_119:
        /*02d0*/ 	.byte	0x04, 0x2f
        /*02d2*/ 	.short	(.L_121 - .L_120)
	.align		4
.L_120:
        /*02d4*/ 	.word	index@(_ZN13group_norm_v218gn_bwd_cuda_kernelI6__halfLi320ELi3ELi32ELi40ELi256ELb0ELb1ELi4ELi320ELi320ELi4ELb1ELi5ELb0ELb0ELNS_15WgradSyncMethodE2ENS_16CompileConditionILi1000EEEEEvPT_S6_S6_PKS5_S8_S8_S8_PKfflPfPj)
        /*02d8*/ 	.word	0x0000003e


	//----- nvinfo : EIATTR_FRAME_SIZE
	.align		4
.L_121:
        /*02dc*/ 	.byte	0x04, 0x11
        /*02de*/ 	.short	(.L_123 - .L_122)
	.align		4
.L_122:
        /*02e0*/ 	.word	index@(_ZN13group_norm_v218gn_bwd_cuda_kernelI6__halfLi320ELi3ELi32ELi40ELi256ELb0ELb1ELi4ELi320ELi320ELi4ELb1ELi5ELb0ELb0ELNS_15WgradSyncMethodE2ENS_16CompileConditionILi1000EEEEEvPT_S6_S6_PKS5_S8_S8_S8_PKfflPfPj)
        /*02e4*/ 	.word	0x00000000


	//----- nvinfo : EIATTR_REGCOUNT
	.align		4
.L_123:
        /*02e8*/ 	.byte	0x04, 0x2f
        /*02ea*/ 	.short	(.L_125 - .L_124)
	.align		4
.L_124:
        /*02ec*/ 	.word	index@(_ZN13group_norm_v214gn_cuda_kernelI13__nv_bfloat16Li320ELi1ELi16ELi80ELi256ELb1ELi128ELi320ELi320ELi4ELb0ELi74ELb0ELb1ENS_16CompileConditionILi1000EEEEEvPT_PKS4_S7_S7_flPfS8_Pj)
        /*02f0*/ 	.word	0x000000a8


	//----- nvinfo : EIATTR_FRAME_SIZE
	.align		4
.L_125:
        /*02f4*/ 	.byte	0x04, 0x11
        /*02f6*/ 	.short	(.L_127 - .L_126)
	.align		4
.L_126:
        /*02f8*/ 	.word	index@(_ZN13group_norm_v214gn_cuda_kernelI13__nv_bfloat16Li320ELi1ELi16ELi80ELi256ELb1ELi128ELi320ELi320ELi4ELb0ELi74ELb0ELb1ENS_16CompileConditionILi1000EEEEEvPT_PKS4_S7_S7_flPfS8_Pj)
        /*02fc*/ 	.word	0x00000000


	//----- nvinfo : EIATTR_REGCOUNT
	.align		4
.L_127:
        /*0300*/ 	.byte	0x04, 0x2f
        /*0302*/ 	.short	(.L_129 - .L_128)
	.align		4
.L_128:
        /*0304*/ 	.word	index@(_ZN13group_norm_v214gn_cuda_kernelI13__nv_bfloat16Li320ELi1ELi16ELi80ELi256ELb1ELi128ELi320ELi320ELi4ELb1ELi74ELb0ELb0ENS_16CompileConditionILi1000EEEEEvPT_PKS4_S7_S7_flPfS8_Pj)
        /*0308*/ 	.word	0x000000a8


	//----- nvinfo : EIATTR_FRAME_SIZE
	.align		4
.L_129:
        /*030c*/ 	.byte	0x04, 0x11
        /*030e*/ 	.short	(.L_131 - .L_130)
	.align		4
.L_130:
        /*0310*/ 	.word	index@(_ZN13group_norm_v214gn_cuda_kernelI13__nv_bfloat16Li320ELi1ELi16ELi80ELi256ELb1ELi128ELi320ELi320ELi4ELb1ELi74ELb0ELb0ENS_16CompileConditionILi1000EEEEEvPT_PKS4_S7_S7_flPfS8_Pj)
        /*0314*/ 	.word	0x00000000


	//----- nvinfo : EIATTR_REGCOUNT
	.align		4
.L_131:
        /*0318*/ 	.byte	0x04, 0x2f
        /*031a*/ 	.short	(.L_133 - .L_132)
	.align		4
.L_132:
        /*031c*/ 	.word	index@(_ZN13group_norm_v214gn_cuda_kernelI13__nv_bfloat16Li320ELi3ELi16ELi80ELi256ELb1ELi64ELi320ELi320ELi4ELb1ELi87ELb0ELb0ENS_16CompileConditionILi1000EEEEEvPT_PKS4_S7_S7_flPfS8_Pj)
        /*0320*/ 	.word	0x00000040


	//----- nvinfo : EIATTR_FRAME_SIZE
	.align		4
.L_133:
        /*0324*/ 	.byte	0x04, 0x11
        /*0326*/ 	.short	(.L_135 - .L_134)
	.align		4
.L_134:
        /*0328*/ 	.word	index@(_ZN13group_norm_v214gn_cuda_kernelI13__nv_bfloat16Li320ELi3ELi16ELi80ELi256ELb1ELi64ELi320ELi320ELi4ELb1ELi87ELb0ELb0ENS_16CompileConditionILi1000EEEEEvPT_PKS4_S7_S7_flPfS8_Pj)
        /*032c*/ 	.word	0x000000b0


	//----- nvinfo : EIATTR_REGCOUNT
	.align		4
.L_135:
        /*0330*/ 	.byte	0x04, 0x2f
        /*0332*/ 	.short	(.L_137 - .L_136)
	.align		4
.L_136:
        /*0334*/ 	.word	index@(_ZN13group_norm_v214gn_cuda_kernelI13__nv_bfloat16Li320ELi1ELi16ELi80ELi256ELb1ELi64ELi320ELi320ELi4ELb1ELi37ELb0ELb0ENS_16CompileConditionILi1000EEEEEvPT_PKS4_S7_S7_flPfS8_Pj)
        /*0338*/ 	.word	0x000000a8


	//----- nvinfo : EIATTR_FRAME_SIZE
	.align		4
.L_137:
        /*033c*/ 	.byte	0x04, 0x11
        /*033e*/ 	.short	(.L_139 - .L_138)
	.align		4
.L_138:
        /*0340*/ 	.word	index@(_ZN13group_norm_v214gn_cuda_kernelI13__nv_bfloat16Li320ELi1ELi16ELi80ELi256ELb1ELi64ELi320ELi320ELi4ELb1ELi37ELb0ELb0ENS_16CompileConditionILi1000EEEEEvPT_PKS4_S7_S7_flPfS8_Pj)
        /*0344*/ 	.word	0x00000000


	//----- nvinfo : EIATTR_REGCOUNT
	.align		4
.L_139:
        /*0348*/ 	.byte	0x04, 0x2f
        /*034a*/ 	.short	(.L_141 - .L_140)
	.align		4
.L_140:
        /*034c*/ 	.word	index@(_ZN13group_norm_v214gn_cuda_kernelI13__nv_bfloat16Li320ELi3ELi16ELi80ELi256ELb1ELi32ELi320ELi320ELi4ELb1ELi43ELb0ELb0ENS_16CompileConditionILi1000EEEEEvPT_PKS4_S7_S7_flPfS8_Pj)
        /*0350*/ 	.word	0x00000040


	//----- nvinfo : EIATTR_FRAME_SIZE
	.align		4
.L_141:
        /*0354*/ 	.byte	0x04, 0x11
        /*0356*/ 	.short	(.L_143 - .L_142)
	.align		4
.L_142:
        /*0358*/ 	.word	index@(_ZN13group_norm_v214gn_cuda_kernelI13__nv_bfloat16Li320ELi3ELi16ELi80ELi256ELb1ELi32ELi320ELi320ELi4ELb1ELi43ELb0ELb0ENS_16CompileConditionILi1000EEEEEvPT_PKS4_S7_S7_flPfS8_Pj)
        /*035c*/ 	.word	0x00000000


	//----- nvinfo : EIATTR_REGCOUNT
	.align		4
.L_143:
        /*0360*/ 	.byte	0x04, 0x2f
        /*0362*/ 	.short	(.L_145 - .L_144)
	.align		4
.L_144:
        /*0364*/ 	.word	index@(_ZN13group_norm_v214gn_cuda_kernelI13__nv_bfloat16Li320ELi1ELi16ELi80ELi256ELb1ELi32ELi320ELi320ELi4ELb1ELi18ELb0ELb0ENS_16CompileConditionILi1000EEEEEvPT_PKS4_S7_S7_flPfS8_Pj)
        /*0368*/ 	.word	0x00000060


	//----- nvinfo : EIATTR_FRAME_SIZE
	.align		4
.L_145:
        /*036c*/ 	.byte	0x04, 0x11
        /*036e*/ 	.short	(.L_147 - .L_146)
	.align		4
.L_146:
        /*0370*/ 	.word	index@(_ZN13group_norm_v214gn_cuda_kernelI13__nv_bfloat16Li320ELi1ELi16ELi80ELi256ELb1ELi32ELi320ELi320ELi4ELb1ELi18ELb0ELb0ENS_16CompileConditionILi1000EEEEEvPT_PKS4_S7_S7_flPfS8_Pj)
        /*0374*/ 	.word	0x00000000


	//----- nvinfo : EIATTR_REGCOUNT
	.align		4
.L_147:
        /*0378*/ 	.byte	0x04, 0x2f
        /*037a*/ 	.short	(.L_149 - .L_148)
	.align		4
.L_148:
        /*037c*/ 	.word	index@(_ZN13group_norm_v214gn_cuda_kernelI13__nv_bfloat16Li320ELi3ELi16ELi80ELi256ELb1ELi16ELi320ELi320ELi4ELb1ELi21ELb0ELb0ENS_16CompileConditionILi1000EEEEEvPT_PKS4_S7_S7_flPfS8_Pj)
        /*0380*/ 	.word	0x00000040


	//----- nvinfo : EIATTR_FRAME_SIZE
	.align		4
.L_149:
        /*0384*/ 	.byte	0x04, 0x11
        /*0386*/ 	.short	(.L_151 - .L_150)
	.align		4
.L_150:
        /*0388*/ 	.word	index@(_ZN13group_norm_v214gn_cuda_kernelI13__nv_bfloat16Li320ELi3ELi16ELi80ELi256ELb1ELi16ELi320ELi320ELi4ELb1ELi21ELb0ELb0ENS_16CompileConditionILi1000EEEEEvPT_PKS4_S7_S7_flPfS8_Pj)
        /*038c*/ 	.word	0x00000000


	//----- nvinfo : EIATTR_REGCOUNT
	.align		4
.L_151:
        /*0390*/ 	.byte	0x04, 0x2f
        /*0392*/ 	.short	(.L_153 - .L_152)
	.align		4
.L_152:
        /*0394*/ 	.word	index@(_ZN13group_norm_v214gn_cuda_kernelI13__nv_bfloat16Li320ELi1ELi16ELi80ELi256ELb1ELi16ELi320ELi320ELi4ELb1ELi9ELb0ELb0ENS_16CompileConditionILi1000EEEEEvPT_PKS4_S7_S7_flPfS8_Pj)
        /*0398*/ 	.word	0x00000050


	//----- nvinfo : EIATTR_FRAME_SIZE
	.align		4
.L_153:
        /*039c*/ 	.byte	0x04, 0x11
        /*039e*/ 	.short	(.L_155 - .L_154)
	.align		4
.L_154:
        /*03a0*/ 	.word	index@(_ZN13group_norm_v214gn_cuda_kernelI13__nv_bfloat16Li320ELi1ELi16ELi80ELi256ELb1ELi16ELi320ELi320ELi4ELb1ELi9ELb0ELb0ENS_16CompileConditionILi1000EEEEEvPT_PKS4_S7_S7_flPfS8_Pj)
        /*03a4*/ 	.word	0x00000000


	//----- nvinfo : EIATTR_REGCOUNT
	.align		4
.L_155:
        /*03a8*/ 	.byte	0x04, 0x2f
        /*03aa*/ 	.short	(.L_157 - .L_156)
	.align		4
.L_156:
        /*03ac*/ 	.word	index@(_ZN13group_norm_v214gn_cuda_kernelI13__nv_bfloat16Li320ELi3ELi16ELi80ELi256ELb1ELi8ELi320ELi320ELi4ELb1ELi10ELb0ELb0ENS_16CompileConditionILi1000EEEEEvPT_PKS4_S7_S7_flPfS8_Pj)
        /*03b0*/ 	.word	0x00000040


	//----- nvinfo : EIATTR_FRAME_SIZE
	.align		4
.L_157:
        /*03b4*/ 	.byte	0x04, 0x11
        /*03b6*/ 	.short	(.L_159 - .L_158)
	.align		4
.L_158:
        /*03b8*/ 	.word	index@(_ZN13group_norm_v214gn_cuda_kernelI13__nv_bfloat16Li320ELi3ELi16ELi80ELi256ELb1ELi8ELi320ELi320ELi4ELb1ELi10ELb0ELb0ENS_16CompileConditionILi1000EEEEEvPT_PKS4_S7_S7_flPfS8_Pj)
        /*03bc*/ 	.word	0x00000000


	//----- nvinfo : EIATTR_REGCOUNT
	.align		4
.L_159:
        /*03c0*/ 	.byte	0x04, 0x2f
        /*03c2*/ 	.short	(.L_161 - .L_160)
	.align		4
.L_160:
        /*03c4*/ 	.word	index@(_ZN13group_norm_v214gn_cuda_kernelI13__nv_bfloat16Li320ELi1ELi16ELi80ELi256ELb1ELi8ELi320ELi320ELi4ELb1ELi4ELb0ELb0ENS_16CompileConditionILi1000EEEEEvPT_PKS4_S7_S7_flPfS8_Pj)
        /*03c8*/ 	.word	0x0000004e


	//----- nvinfo : EIATTR_FRAME_SIZE
	.align		4
.L_161:
        /*03cc*/ 	.byte	0x04, 0x11
        /*03ce*/ 	.short	(.L_163 - .L_162)
	.align		4
.L_162:
        /*03d0*/ 	.word	index@(_ZN13group_norm_v214gn_cuda_kernelI13__nv_bfloat16Li320ELi1ELi16ELi80ELi256ELb1ELi8ELi320ELi320ELi4ELb1ELi4ELb0ELb0ENS_16CompileConditionILi1000EEEEEvPT_PKS4_S7_S7_flPfS8_Pj)
        /*03d4*/ 	.word	0x00000000


	//----- nvinfo : EIATTR_REGCOUNT
	.align		4
.L_163:
        /*03d8*/ 	.byte	0x04, 0x2f
        /*03da*/ 	.short	(.L_165 - .L_164)
	.align		4
.L_164:
        /*03dc*/ 	.word	index@(_ZN13group_norm_v214gn_cuda_kernelI13__nv_bfloat16Li320ELi3ELi16ELi80ELi256ELb1ELi4ELi320ELi320ELi4ELb1ELi5ELb0ELb0ENS_16CompileConditionILi1000EEEEEvPT_PKS4_S7_S7_flPfS8_Pj)
        /*03e0*/ 	.word	0x00000040


	//----- nvinfo : EIATTR_FRAME_SIZE
	.align		4
.L_165:
        /*03e4*/ 	.byte	0x04, 0x11
        /*03e6*/ 	.short	(.L_167 - .L_166)
	.align		4
.L_166:
        /*03e8*/ 	.word	index@(_ZN13group_norm_v214gn_cuda_kernelI13__nv_bfloat16Li320ELi3ELi16ELi80ELi256ELb1ELi4ELi320ELi320ELi4ELb1ELi5ELb0ELb0ENS_16CompileConditionILi1000EEEEEvPT_PKS4_S7_S7_flPfS8_Pj)
        /*03ec*/ 	.word	0x00000000


	//----- nvinfo : EIATTR_REGCOUNT
	.align		4
.L_167:
        /*03f0*/ 	.byte	0x04, 0x2f
        /*03f2*/ 	.short	(.L_169 - .L_168)
	.align		4
.L_168:
        /*03f4*/ 	.word	index@(_ZN13group_norm_v214gn_cuda_kernelI13__nv_bfloat16Li320ELi1ELi32ELi40ELi256ELb0ELi256ELi40ELi40ELi4ELb0ELi148ELb0ELb0ENS_16CompileConditionILi1000EEEEEvPT_PKS4_S7_S7_flPfS8_Pj)
        /*03f8*/ 	.word	0x00000038


	//----- nvinfo : EIATTR_FRAME_SIZE
	.align		4
.L_169:
        /*03fc*/ 	.byte	0x04, 0x11
        /*03fe*/ 	.short	(.L_171 - .L_170)
	.align		4
.L_170:
        /*0400*/ 	.word	index@(_ZN13group_norm_v214gn_cuda_kernelI13__nv_bfloat16Li320ELi1ELi32ELi40ELi256ELb0ELi256ELi40ELi40ELi4ELb0ELi148ELb0ELb0ENS_16CompileConditionILi1000EEEEEvPT_PKS4_S7_S7_flPfS8_Pj)
        /*0404*/ 	.word	0x00000000


	//----- nvinfo : EIATTR_REGCOUNT
	.align		4
.L_171:
        /*0408*/ 	.byte	0x04, 0x2f
        /*040a*/ 	.short	(.L_173 - .L_172)
	.align		4
.L_172:
        /*040c*/ 	.word	index@(_ZN13group_norm_v214gn_cuda_kernelI13__nv_bfloat16Li320ELi1ELi32ELi40ELi256ELb0ELi256ELi40ELi40ELi4ELb0ELi116ELb0ELb0ENS_16CompileConditionILi1000EEEEEvPT_PKS4_S7_S7_flPfS8_Pj)
        /*0410*/ 	.word	0x00000038


	//----- nvinfo : EIATTR_FRAME_SIZE
	.align		4
.L_173:
        /*0414*/ 	.byte	0x04, 0x11
        /*0416*/ 	.short	(.L_175 - .L_174)
	.align		4
.L_174:
        /*0418*/ 	.word	index@(_ZN13group_norm_v214gn_cuda_kernelI13__nv_bfloat16Li320ELi1ELi32ELi40ELi256ELb0ELi256ELi40ELi40ELi4ELb0ELi116ELb0ELb0ENS_16CompileConditionILi1000EEEEEvPT_PKS4_S7_S7_flPfS8_Pj)
        /*041c*/ 	.word	0x00000000


	//----- nvinfo : EIATTR_REGCOUNT
	.align		4
.L_175:
        /*0420*/ 	.byte	0x04, 0x2f
        /*0422*/ 	.short	(.L_177 - .L_176)
	.align		4
.L_176:
        /*0424*/ 	.word	index@(_ZN13group_norm_v218gn_bwd_cuda_kernelI13__nv_bfloat16Li320ELi2ELi16ELi80ELi256ELb1ELb1ELi32ELi320ELi320ELi4ELb1ELi36ELb0ELb0ELNS_15WgradSyncMethodE3ENS_16CompileConditionILi1000EEEEEvPT_S6_S6_PKS5_S8_S8_S8_PKfflPfPj)
        /*0428*/ 	.word	0x00000060


	//----- nvinfo : EIATTR_FRAME_SIZE
	.align		4
.L_177:
        /*042c*/ 	.byte	0x04, 0x11
        /*042e*/ 	.short	(.L_179 - .L_178)
	.align		4
.L_178:
        /*0430*/ 	.word	index@(_ZN13group_norm_v218gn_bwd_cuda_kernelI13__nv_bfloat16Li320ELi2ELi16ELi80ELi256ELb1ELb1ELi32ELi320ELi320ELi4ELb1ELi36ELb0ELb0ELNS_15WgradSyncMethodE3ENS_16CompileConditionILi1000EEEEEvPT_S6_S6_PKS5_S8_S8_S8_PKfflPfPj)
        /*0434*/ 	.word	0x00000000


	//----- nvinfo : EIATTR_REGCOUNT
	.align		4
.L_179:
        /*0438*/ 	.byte	0x04, 0x2f
        /*043a*/ 	.short	(.L_181 - .L_180)
	.align		4
.L_180:
        /*043c*/ 	.word	index@(_ZN13group_norm_v218gn_bwd_cuda_kernelI13__nv_bfloat16Li320ELi3ELi16ELi80ELi256ELb1ELb1ELi32ELi320ELi320ELi4ELb1ELi40ELb0ELb0ELNS_15WgradSyncMethodE3ENS_16CompileConditionILi1000EEEEEvPT_S6_S6_PKS5_S8_S8_S8_PKfflPfPj)
        /*0440*/ 	.word	0x00000040


	//----- nvinfo : EIATTR_FRAME_SIZE
	.align		4
.L_181:
        /*0444*/ 	.byte	0x04, 0x11
        /*0446*/ 	.short	(.L_183 - .L_182)
	.align		4
.L_182:
        /*0448*/ 	.word	index@(_ZN13group_norm_v218gn_bwd_cuda_kernelI13__nv_bfloat16Li320ELi3ELi16ELi80ELi256ELb1ELb1ELi32ELi320ELi320ELi4ELb1ELi40ELb0ELb0ELNS_15WgradSyncMethodE3ENS_16CompileConditionILi1000EEEEEvPT_S6_S6_PKS5_S8_S8_S8_PKfflPfPj)
        /*044c*/ 	.word	0x00000100


	//----- nvinfo : EIATTR_REGCOUNT
	.align		4
.L_183:
        /*0450*/ 	.byte	0x04, 0x2f
        /*0452*/ 	.short	(.L_185 - .L_184)
	.align		4
.L_184:
        /*0454*/ 	.word	index@(_ZN13group_norm_v218gn_bwd_cuda_kernelI13__nv_bfloat16Li320ELi1ELi16ELi80ELi256ELb1ELb1ELi64ELi320ELi320ELi4ELb1ELi36ELb0ELb0ELNS_15WgradSyncMethodE3ENS_16CompileConditionILi1000EEEEEvPT_S6_S6_PKS5_S8_S8_S8_PKfflPfPj)
        /*0458*/ 	.word	0x000000a8


	//----- nvinfo : EIATTR_FRAME_SIZE
	.align		4
.L_185:
        /*045c*/ 	.byte	0x04, 0x11
        /*045e*/ 	.short	(.L_187 - .L_186)
	.align		4
.L_186:
        /*0460*/ 	.word	index@(_ZN13group_norm_v218gn_bwd_cuda_kernelI13__nv_bfloat16Li320ELi1ELi16ELi80ELi256ELb1ELb1ELi64ELi320ELi320ELi4ELb1ELi36ELb0ELb0ELNS_15WgradSyncMethodE3ENS_16CompileConditionILi1000EEEEEvPT_S6_S6_PKS5_S8_S8_S8_PKfflPfPj)
        /*0464*/ 	.word	0x00000060


	//----- nvinfo : EIATTR_REGCOUNT
	.align		4
.L_187:
        /*0468*/ 	.byte	0x04, 0x2f
        /*046a*/ 	.short	(.L_189 - .L_188)
	.align		4
.L_188:
        /*046c*/ 	.word	index@(_ZN13group_norm_v218gn_bwd_cuda_kernelI13__nv_bfloat16Li320ELi1ELi16ELi80ELi256ELb1ELb1ELi32ELi320ELi320ELi4ELb1ELi16ELb0ELb0ELNS_15WgradSyncMethodE3ENS_16CompileConditionILi1000EEEEEvPT_S6_S6_PKS5_S8_S8_S8_PKfflPfPj)
        /*0470*/ 	.word	0x000000a1


	//----- nvinfo : EIATTR_FRAME_SIZE
	.align		4
.L_189:
        /*0474*/ 	.byte	0x04, 0x11
        /*0476*/ 	.short	(.L_191 - .L_190)
	.align		4
.L_190:
        /*0478*/ 	.word	index@(_ZN13group_norm_v218gn_bwd_cuda_kernelI13__nv_bfloat16Li320ELi1ELi16ELi80ELi256ELb1ELb1ELi32ELi320ELi320ELi4ELb1ELi16ELb0ELb0ELNS_15WgradSyncMethodE3ENS_16CompileConditionILi1000EEEEEvPT_S6_S6_PKS5_S8_S8_S8_PKfflPfPj)
        /*047c*/ 	.word	0x00000000


	//----- nvinfo : EIATTR_REGCOUNT
	.align		4
.L_191:
        /*0480*/ 	.byte	0x04, 0x2f
        /*0482*/ 	.short	(.L_193 - .L_192)
	.align		4
.L_192:
        /*0484*/ 	.word	index@(_ZN13group_norm_v218gn_bwd_cuda_kernelI13__nv_bfloat16Li320ELi3ELi16ELi80ELi256ELb1ELb1ELi16ELi320ELi320ELi4ELb1ELi20ELb0ELb0ELNS_15WgradSyncMethodE3ENS_16CompileConditionILi1000EEEEEvPT_S6_S6_PKS5_S8_S8_S8_PKfflPfPj)
        /*0488*/ 	.word	0x00000040


	//----- nvinfo : EIATTR_FRAME_SIZE
	.align		4
.L_193:
        /*048c*/ 	.byte	0x04, 0x11
        /*048e*/ 	.short	(.L_195 - .L_194)
	.align		4
.L_194:
        /*0490*/ 	.word	index@(_ZN13group_norm_v218gn_bwd_cuda_kernelI13__nv_bfloat16Li320ELi3ELi16ELi80ELi256ELb1ELb1ELi16ELi320ELi320ELi4ELb1ELi20ELb0ELb0ELNS_15WgradSyncMethodE3ENS_16CompileConditionILi1000EEEEEvPT_S6_S6_PKS5_S8_S8_S8_PKfflPfPj)
        /*0494*/ 	.word	0x00000000


	//----- nvinfo : EIATTR_REGCOUNT
	.align		4
.L_195:
        /*0498*/ 	.byte	0x04, 0x2f
        /*049a*/ 	.short	(.L_197 - .L_196)
	.align		4
.L_196:
        /*049c*/ 	.word	index@(_ZN13group_norm_v218gn_bwd_cuda_kernelI13__nv_bfloat16Li320ELi1ELi16ELi80ELi256ELb1ELb1ELi16ELi320ELi320ELi4ELb1ELi8ELb0ELb0ELNS_15WgradSyncMethodE3ENS_16CompileConditionILi1000EEEEEvPT_S6_S6_PKS5_S8_S8_S8_PKfflPfPj)
        /*04a0*/ 	.word	0x00000080


	//----- nvinfo : EIATTR_FRAME_SIZE
	.align		4
.L_197:
        /*04a4*/ 	.byte	0x04, 0x11
        /*04a6*/ 	.short	(.L_199 - .L_198)
	.align		4
.L_198:
        /*04a8*/ 	.word	index@(_ZN13group_norm_v218gn_bwd_cuda_kernelI13__nv_bfloat16Li320ELi1ELi16ELi80ELi256ELb1ELb1ELi16ELi320ELi320ELi4ELb1ELi8ELb0ELb0ELNS_15WgradSyncMethodE3ENS_16CompileConditionILi1000EEEEEvPT_S6_S6_PKS5_S8_S8_S8_PKfflPfPj)
        /*04ac*/ 	.word	0x00000000


	//----- nvinfo : EIATTR_REGCOUNT
	.align		4
.L_199:
        /*04b0*/ 	.byte	0x04, 0x2f
        /*04b2*/ 	.short	(.L_201 - .L_200)
	.align		4
.L_200:
        /*04b4*/ 	.word	index@(_ZN13group_norm_v218gn_bwd_cuda_kernelI13__nv_bfloat16Li320ELi3ELi16ELi80ELi256ELb1ELb1ELi8ELi320ELi320ELi4ELb1ELi8ELb0ELb0ELNS_15WgradSyncMethodE3ENS_16CompileConditionILi1000EEEEEvPT_S6_S6_PKS5_S8_S8_S8_PKfflPfPj)
        /*04b8*/ 	.word	0x00000040


	//----- nvinfo : EIATTR_FRAME_SIZE
	.align		4
.L_201:
        /*04bc*/ 	.byte	0x04, 0x11
        /*04be*/ 	.short	(.L_203 - .L_202)
	.align		4
.L_202:
        /*04c0*/ 	.word	index@(_ZN13group_norm_v218gn_bwd_cuda_kernelI13__nv_bfloat16Li320ELi3ELi16ELi80ELi256ELb1ELb1ELi8ELi320ELi320ELi4ELb1ELi8ELb0ELb0ELNS_15WgradSyncMethodE3ENS_16CompileConditionILi1000EEEEEvPT_S6_S6_PKS5_S8_S8_S8_PKfflPfPj)
        /*04c4*/ 	.word	0x00000000


	//----- nvinfo : EIATTR_REGCOUNT
	.align		4
.L_203:
        /*04c8*/ 	.byte	0x04, 0x2f
        /*04ca*/ 	.short	(.L_205 - .L_204)
	.align		4
.L_204:
        /*04cc*/ 	.word	index@(_ZN13group_norm_v218gn_bwd_cuda_kernelI13__nv_bfloat16Li320ELi1ELi16ELi80ELi256ELb1ELb1ELi8ELi320ELi320ELi4ELb1ELi4ELb0ELb0ELNS_15WgradSyncMethodE3ENS_16CompileConditionILi1000EEEEEvPT_S6_S6_PKS5_S8_S8_S8_PKfflPfPj)
        /*04d0*/ 	.word	0x00000070


	//----- nvinfo : EIATTR_FRAME_SIZE
	.align		4
.L_205:
        /*04d4*/ 	.byte	0x04, 0x11
        /*04d6*/ 	.short	(.L_207 - .L_206)
	.align		4
.L_206:
        /*04d8*/ 	.word	index@(_ZN13group_norm_v218gn_bwd_cuda_kernelI13__nv_bfloat16Li320ELi1ELi16ELi80ELi256ELb1ELb1ELi8ELi320ELi320ELi4ELb1ELi4ELb0ELb0ELNS_15WgradSyncMethodE3ENS_16CompileConditionILi1000EEEEEvPT_S6_S6_PKS5_S8_S8_S8_PKfflPfPj)
        /*04dc*/ 	.word	0x00000000


	//----- nvinfo : EIATTR_REGCOUNT
	.align		4
.L_207:
        /*04e0*/ 	.byte	0x04, 0x2f
        /*04e2*/ 	.short	(.L_209 - .L_208)
	.align		4
.L_208:
        /*04e4*/ 	.word	index@(_ZN13group_norm_v218gn_bwd_cuda_kernelI13__nv_bfloat16Li320ELi3ELi16ELi80ELi256ELb1ELb1ELi4ELi320ELi320ELi4ELb1ELi5ELb0ELb0ELNS_15WgradSyncMethodE2ENS_16CompileConditionILi1000EEEEEvPT_S6_S6_PKS5_S8_S8_S8_PKfflPfPj)
        /*04e8*/ 	.word	0x00000040


	//----- nvinfo : EIATTR_FRAME_SIZE
	.align		4
.L_209:
        /*04ec*/ 	.byte	0x04, 0x11
        /*04ee*/ 	.short	(.L_211 - .L_210)
	.align		4
.L_210:
        /*04f0*/ 	.word	index@(_ZN13group_norm_v218gn_bwd_cuda_kernelI13__nv_bfloat16Li320ELi3ELi16ELi80ELi256ELb1ELb1ELi4ELi320ELi320ELi4ELb1ELi5ELb0ELb0ELNS_15WgradSyncMethodE2ENS_16CompileConditionILi1000EEEEEvPT_S6_S6_PKS5_S8_S8_S8_PKfflPfPj)
        /*04f4*/ 	.word	0x00000000


	//----- nvinfo : EIATTR_REGCOUNT
	.align		4
.L_211:
        /*04f8*/ 	.byte	0x04, 0x2f
        /*04fa*/ 	.short	(.L_213 - .L_212)
	.align		4
.L_212:
        /*04fc*/ 	.word	index@(_ZN13group_norm_v218gn_bwd_cuda_kernelI13__nv_bfloat16Li320ELi2ELi32ELi40ELi256ELb0ELb1ELi32ELi320ELi320ELi4ELb1ELi36ELb0ELb0ELNS_15WgradSyncMethodE3ENS_16CompileConditionILi1000EEEEEvPT_S6_S6_PKS5_S8_S8_S8_PKfflPfPj)
        /*0500*/ 	.word	0x00000060


	//----- nvinfo : EIATTR_FRAME_SIZE
	.align		4
.L_213:
        /*0504*/ 	.byte	0x04, 0x11
        /*0506*/ 	.short	(.L_215 - .L_214)
	.align		4
.L_214:
        /*0508*/ 	.word	index@(_ZN13group_norm_v218gn_bwd_cuda_kernelI13__nv_bfloat16Li320ELi2ELi32ELi40ELi256ELb0ELb1ELi32ELi320ELi320ELi4ELb1ELi36ELb0ELb0ELNS_15WgradSyncMethodE3ENS_16CompileConditionILi1000EEEEEvPT_S6_S6_PKS5_S8_S8_S8_PKfflPfPj)
        /*050c*/ 	.word	0x00000000


	//----- nvinfo : EIATTR_REGCOUNT
	.align		4
.L_215:
        /*0510*/ 	.byte	0x04, 0x2f
        /*0512*/ 	.short	(.L_217 - .L_216)
	.align		4
.L_216:
        /*0514*/ 	.word	index@(_ZN13group_norm_v218gn_bwd_cuda_kernelI13__nv_bfloat16Li320ELi3ELi32ELi40ELi256ELb0ELb1ELi32ELi320ELi320ELi4ELb1ELi40ELb0ELb0ELNS_15WgradSyncMethodE3ENS_16CompileConditionILi1000EEEEEvPT_S6_S6_PKS5_S8_S8_S8_PKfflPfPj)
        /*0518*/ 	.word	0x00000040


	//----- nvinfo : EIATTR_FRAME_SIZE
	.align		4
.L_217:
        /*051c*/ 	.byte	0x04, 0x11
        /*051e*/ 	.short	(.L_219 - .L_218)
	.align		4
.L_218:
        /*0520*/ 	.word	index@(_ZN13group_norm_v218gn_bwd_cuda_kernelI13__nv_bfloat16Li320ELi3ELi32ELi40ELi256ELb0ELb1ELi32ELi320ELi320ELi4ELb1ELi40ELb0ELb0ELNS_15WgradSyncMethodE3ENS_16CompileConditionILi1000EEEEEvPT_S6_S6_PKS5_S8_S8_S8_PKfflPfPj)
        /*0524*/ 	.word	0x000000e8


	//----- nvinfo : EIATTR_REGCOUNT
	.align		4
.L_219:
        /*0528*/ 	.byte	0x04, 0x2f
        /*052a*/ 	.short	(.L_221 - .L_220)
	.align		4
.L_220:
        /*052c*/ 	.word	index@(_ZN13group_norm_v218gn_bwd_cuda_kernelI13__nv_bfloat16Li320ELi1ELi32ELi40ELi256ELb0ELb1ELi64ELi320ELi320ELi4ELb1ELi36ELb0ELb0ELNS_15WgradSyncMethodE3ENS_16CompileConditionILi1000EEEEEvPT_S6_S6_PKS5_S8_S8_S8_PKfflPfPj)
        /*0530*/ 	.word	0x000000a8


	//----- nvinfo : EIATTR_FRAME_SIZE
	.align		4
.L_221:
        /*0534*/ 	.byte	0x04, 0x11
        /*0536*/ 	.short	(.L_223 - .L_222)
	.align		4
.L_222:
        /*0538*/ 	.word	index@(_ZN13group_norm_v218gn_bwd_cuda_kernelI13__nv_bfloat16Li320ELi1ELi32ELi40ELi256ELb0ELb1ELi64ELi320ELi320ELi4ELb1ELi36ELb0ELb0ELNS_15WgradSyncMethodE3ENS_16CompileConditionILi1000EEEEEvPT_S6_S6_PKS5_S8_S8_S8_PKfflPfPj)
        /*053c*/ 	.word	0x00000030


	//----- nvinfo : EIATTR_REGCOUNT
	.align		4
.L_223:
        /*0540*/ 	.byte	0x04, 0x2f
        /*0542*/ 	.short	(.L_225 - .L_224)
	.align		4
.L_224:
        /*0544*/ 	.word	index@(_ZN13group_norm_v218gn_bwd_cuda_kernelI13__nv_bfloat16Li320ELi1ELi32ELi40ELi256ELb0ELb1ELi32ELi320ELi320ELi4ELb1ELi16ELb0ELb0ELNS_15WgradSyncMethodE3ENS_16CompileConditionILi1000EEEEEvPT_S6_S6_PKS5_S8_S8_S8_PKfflPfPj)
        /*0548*/ 	.word	0x000000a2


	//----- nvinfo : EIATTR_FRAME_SIZE
	.align		4
.L_225:
        /*054c*/ 	.byte	0x04, 0x11
        /*054e*/ 	.short	(.L_227 - .L_226)
	.align		4
.L_226:
        /*0550*/ 	.word	index@(_ZN13group_norm_v218gn_bwd_cuda_kernelI13__nv_bfloat16Li320ELi1ELi32ELi40ELi256ELb0ELb1ELi32ELi320ELi320ELi4ELb1ELi16ELb0ELb0ELNS_15WgradSyncMethodE3ENS_16CompileConditionILi1000EEEEEvPT_S6_S6_PKS5_S8_S8_S8_PKfflPfPj)
        /*0554*/ 	.word	0x00000000


	//----- nvinfo : EIATTR_REGCOUNT
	.align		4
.L_227:
        /*0558*/ 	.byte	0x04, 0x2f
        /*055a*/ 	.short	(.L_229 - .L_228)
	.align		4
.L_228:
        /*055c*/ 	.word	index@(_ZN13group_norm_v218gn_bwd_cuda_kernelI13__nv_bfloat16Li320ELi3ELi32ELi40ELi256ELb0ELb1ELi16ELi320ELi320ELi4ELb1ELi20ELb0ELb0ELNS_15WgradSyncMethodE3ENS_16CompileConditionILi1000EEEEEvPT_S6_S6_PKS5_S8_S8_S8_PKfflPfPj)
        /*0560*/ 	.word	0x00000040


	//----- nvinfo : EIATTR_FRAME_SIZE
	.align		4
.L_229:
        /*0564*/ 	.byte	0x04, 0x11
        /*0566*/ 	.short	(.L_231 - .L_230)
	.align		4
.L_230:
        /*0568*/ 	.word	index@(_ZN13group_norm_v218gn_bwd_cuda_kernelI13__nv_bfloat16Li320ELi3ELi32ELi40ELi256ELb0ELb1ELi16ELi320ELi320ELi4ELb1ELi20ELb0ELb0ELNS_15WgradSyncMethodE3ENS_16CompileConditionILi1000EEEEEvPT_S6_S6_PKS5_S8_S8_S8_PKfflPfPj)
        /*056c*/ 	.word	0x00000000


	//----- nvinfo : EIATTR_REGCOUNT
	.align		4
.L_231:
        /*0570*/ 	.byte	0x04, 0x2f
        /*0572*/ 	.short	(.L_233 - .L_232)
	.align		4
.L_232:
        /*0574*/ 	.word	index@(_ZN13group_norm_v218gn_bwd_cuda_kernelI13__nv_bfloat16Li320ELi1ELi32ELi40ELi256ELb0ELb1ELi16ELi320ELi320ELi4ELb1ELi8ELb0ELb0ELNS_15WgradSyncMethodE3ENS_16CompileConditionILi1000EEEEEvPT_S6_S6_PKS5_S8_S8_S8_PKfflPfPj)
        /*0578*/ 	.word	0x00000074


	//----- nvinfo : EIATTR_FRAME_SIZE
	.align		4
.L_233:
        /*057c*/ 	.byte	0x04, 0x11
        /*057e*/ 	.short	(.L_235 - .L_234)
	.align		4
.L_234:
        /*0580*/ 	.word	index@(_ZN13group_norm_v218gn_bwd_cuda_kernelI13__nv_bfloat16Li320ELi1ELi32ELi40ELi256ELb0ELb1ELi16ELi320ELi320ELi4ELb1ELi8ELb0ELb0ELNS_15WgradSyncMethodE3ENS_16CompileConditionILi1000EEEEEvPT_S6_S6_PKS5_S8_S8_S8_PKfflPfPj)
        /*0584*/ 	.word	0x00000000


	//----- nvinfo : EIATTR_REGCOUNT
	.align		4
.L_235:
        /*0588*/ 	.byte	0x04, 0x2f
        /*058a*/ 	.short	(.L_237 - .L_236)
	.align		4
.L_236:
        /*058c*/ 	.word	index@(_ZN13group_norm_v218gn_bwd_cuda_kernelI13__nv_bfloat16Li320ELi3ELi32ELi40ELi256ELb0ELb1ELi8ELi320ELi320ELi4ELb1ELi8ELb0ELb0ELNS_15WgradSyncMethodE3ENS_16CompileConditionILi1000EEEEEvPT_S6_S6_PKS5_S8_S8_S8_PKfflPfPj)
        /*0590*/ 	.word	0x00000040


	//----- nvinfo : EIATTR_FRAME_SIZE
	.align		4
.L_237:
        /*0594*/ 	.byte	0x04, 0x11
        /*0596*/ 	.short	(.L_239 - .L_238)
	.align		4
.L_238:
        /*0598*/ 	.word	index@(_ZN13group_norm_v218gn_bwd_cuda_kernelI13__nv_bfloat16Li320ELi3ELi32ELi40ELi256ELb0ELb1ELi8ELi320ELi320ELi4ELb1ELi8ELb0ELb0ELNS_15WgradSyncMethodE3ENS_16CompileConditionILi1000EEEEEvPT_S6_S6_PKS5_S8_S8_S8_PKfflPfPj)
        /*059c*/ 	.word	0x00000000


	//----- nvinfo : EIATTR_REGCOUNT
	.align		4
.L_239:
        /*05a0*/ 	.byte	0x04, 0x2f
        /*05a2*/ 	.short	(.L_241 - .L_240)
	.align		4
.L_240:
        /*05a4*/ 	.word	index@(_ZN13group_norm_v218gn_bwd_cuda_kernelI13__nv_bfloat16Li320ELi1ELi32ELi40ELi256ELb0ELb1ELi8ELi320ELi320ELi4ELb1ELi4ELb0ELb0ELNS_15WgradSyncMethodE3ENS_16CompileConditionILi1000EEEEEvPT_S6_S6_PKS5_S8_S8_S8_PKfflPfPj)
        /*05a8*/ 	.word	0x00000060


	//----- nvinfo : EIATTR_FRAME_SIZE
	.align		4
.L_241:
        /*05ac*/ 	.byte	0x04, 0x11
        /*05ae*/ 	.short	(.L_243 - .L_242)
	.align		4
.L_242:
        /*05b0*/ 	.word	index@(_ZN13group_norm_v218gn_bwd_cuda_kernelI13__nv_bfloat16Li320ELi1ELi32ELi40ELi256ELb0ELb1ELi8ELi320ELi320ELi4ELb1ELi4ELb0ELb0ELNS_15WgradSyncMethodE3ENS_16CompileConditionILi1000EEEEEvPT_S6_S6_PKS5_S8_S8_S8_PKfflPfPj)
        /*05b4*/ 	.word	0x00000000


	//----- nvinfo : EIATTR_REGCOUNT
	.align		4
.L_243:
        /*05b8*/ 	.byte	0x04, 0x2f
        /*05ba*/ 	.short	(.L_245 - .L_244)
	.align		4
.L_244:
        /*05bc*/ 	.word	index@(_ZN13group_norm_v218gn_bwd_cuda_kernelI13__nv_bfloat16Li320ELi3ELi32ELi40ELi256ELb0ELb1ELi4ELi320ELi320ELi4ELb1ELi5ELb0ELb0ELNS_15WgradSyncMethodE2ENS_16CompileConditionILi1000EEEEEvPT_S6_S6_PKS5_S8_S8_S8_PKfflPfPj)
        /*05c0*/ 	.word	0x0000003e


	//----- nvinfo : EIATTR_FRAME_SIZE
	.align		4
.L_245:
        /*05c4*/ 	.byte	0x04, 0x11
        /*05c6*/ 	.short	(.L_247 - .L_246)
	.align		4
.L_246:
        /*05c8*/ 	.word	index@(_ZN13group_norm_v218gn_bwd_cuda_kernelI13__nv_bfloat16Li320ELi3ELi32ELi40ELi256ELb0ELb1ELi4ELi320ELi320ELi4ELb1ELi5ELb0ELb0ELNS_15WgradSyncMethodE2ENS_16CompileConditionILi1000EEEEEvPT_S6_S6_PKS5_S8_S8_S8_PKfflPfPj)
        /*05cc*/ 	.word	0x00000000


	//----- nvinfo : EIATTR_MIN_STACK_SIZE
	.align		4
.L_247:
        /*05d0*/ 	.byte	0x04, 0x12
        /*05d2*/ 	.short	(.L_249 - .L_248)
	.align		4
.L_248:
        /*05d4*/ 	.word	index@(_ZN13group_norm_v218gn_bwd_cuda_kernelI13__nv_bfloat16Li320ELi3ELi32ELi40ELi256ELb0ELb1ELi4ELi320ELi320ELi4ELb1ELi5ELb0ELb0ELNS_15WgradSyncMethodE2ENS_16CompileConditionILi1000EEEEEvPT_S6_S6_PKS5_S8_S8_S8_PKfflPfPj)
        /*05d8*/ 	.word	0x00000000


	//----- nvinfo : EIATTR_MIN_STACK_SIZE
	.align		4
.L_249:
        /*05dc*/ 	.byte	0x04, 0x12
        /*05de*/ 	.short	(.L_251 - .L_250)
	.align		4
.L_250:
        /*05e0*/ 	.word	index@(_ZN13group_norm_v218gn_bwd_cuda_kernelI13__nv_bfloat16Li320ELi1ELi32ELi40ELi256ELb0ELb1ELi8ELi320ELi320ELi4ELb1ELi4ELb0ELb0ELNS_15WgradSyncMethodE3ENS_16CompileConditionILi1000EEEEEvPT_S6_S6_PKS5_S8_S8_S8_PKfflPfPj)
        /*05e4*/ 	.word	0x00000000


	//----- nvinfo : EIATTR_MIN_STACK_SIZE
	.align		4
.L_251:
        /*05e8*/ 	.byte	0x04, 0x12
        /*05ea*/ 	.short	(.L_253 - .L_252)
	.align		4
.L_252:
        /*05ec*/ 	.word	index@(_ZN13group_norm_v218gn_bwd_cuda_kernelI13__nv_bfloat16Li320ELi3ELi32ELi40ELi256ELb0ELb1ELi8ELi320ELi320ELi4ELb1ELi8ELb0ELb0ELNS_15WgradSyncMethodE3ENS_16CompileConditionILi1000EEEEEvPT_S6_S6_PKS5_S8_S8_S8_PKfflPfPj)
        /*05f0*/ 	.word	0x00000000


	//----- nvinfo : EIATTR_MIN_STACK_SIZE
	.align		4
.L_253:
        /*05f4*/ 	.byte	0x04, 0x12
        /*05f6*/ 	.short	(.L_255 - .L_254)
	.align		4
.L_254:
        /*05f8*/ 	.word	index@(_ZN13group_norm_v218gn_bwd_cuda_kernelI13__nv_bfloat16Li320ELi1ELi32ELi40ELi256ELb0ELb1ELi16ELi320ELi320ELi4ELb1ELi8ELb0ELb0ELNS_15WgradSyncMethodE3ENS_16CompileConditionILi1000EEEEEvPT_S6_S6_PKS5_S8_S8_S8_PKfflPfPj)
        /*05fc*/ 	.word	0x00000000


	//----- nvinfo : EIATTR_MIN_STACK_SIZE
	.align		4
.L_255:
        /*0600*/ 	.byte	0x04, 0x12
        /*0602*/ 	.short	(.L_257 - .L_256)
	.align		4
.L_256:
        /*0604*/ 	.word	index@(_ZN13group_norm_v218gn_bwd_cuda_kernelI13__nv_bfloat16Li320ELi3ELi32ELi40ELi256ELb0ELb1ELi16ELi320ELi320ELi4ELb1ELi20ELb0ELb0ELNS_15WgradSyncMethodE3ENS_16CompileConditionILi1000EEEEEvPT_S6_S6_PKS5_S8_S8_S8_PKfflPfPj)
        /*0608*/ 	.word	0x00000000


	//----- nvinfo : EIATTR_MIN_STACK_SIZE
	.align		4
.L_257:
        /*060c*/ 	.byte	0x04, 0x12
        /*060e*/ 	.short	(.L_259 - .L_258)
	.align		4
.L_258:
        /*0610*/ 	.word	index@(_ZN13group_norm_v218gn_bwd_cuda_kernelI13__nv_bfloat16Li320ELi1ELi32ELi40ELi256ELb0ELb1ELi32ELi320ELi320ELi4ELb1ELi16ELb0ELb0ELNS_15WgradSyncMethodE3ENS_16CompileConditionILi1000EEEEEvPT_S6_S6_PKS5_S8_S8_S8_PKfflPfPj)
        /*0614*/ 	.word	0x00000000


	//----- nvinfo : EIATTR_MIN_STACK_SIZE
	.align		4
.L_259:
        /*0618*/ 	.byte	0x04, 0x12
        /*061a*/ 	.short	(.L_261 - .L_260)
	.align		4
.L_260:
        /*061c*/ 	.word	index@(_ZN13group_norm_v218gn_bwd_cuda_kernelI13__nv_bfloat16Li320ELi1ELi32ELi40ELi256ELb0ELb1ELi64ELi320ELi320ELi4ELb1ELi36ELb0ELb0ELNS_15WgradSyncMethodE3ENS_16CompileConditionILi1000EEEEEvPT_S6_S6_PKS5_S8_S8_S8_PKfflPfPj)
        /*0620*/ 	.word	0x00000030


	//----- nvinfo : EIATTR_MIN_STACK_SIZE
	.align		4
.L_261:
        /*0624*/ 	.byte	0x04, 0x12
        /*0626*/ 	.short	(.L_263 - .L_262)
	.align		4
.L_262:
        /*0628*/ 	.word	index@(_ZN13group_norm_v218gn_bwd_cuda_kernelI13__nv_bfloat16Li320ELi3ELi32ELi40ELi256ELb0ELb1ELi32ELi320ELi320ELi4ELb1ELi40ELb0ELb0ELNS_15WgradSyncMethodE3ENS_16CompileConditionILi1000EEEEEvPT_S6_S6_PKS5_S8_S8_S8_PKfflPfPj)
        /*062c*/ 	.word	0x000000e8


	//----- nvinfo : EIATTR_MIN_STACK_SIZE
	.align		4
.L_263:
        /*0630*/ 	.byte	0x04, 0x12
        /*0632*/ 	.short	(.L_265 - .L_264)
	.align		4
.L_264:
        /*0634*/ 	.word	index@(_ZN13group_norm_v218gn_bwd_cuda_kernelI13__nv_bfloat16Li320ELi2ELi32ELi40ELi256ELb0ELb1ELi32ELi320ELi320ELi4ELb1ELi36ELb0ELb0ELNS_15WgradSyncMethodE3ENS_16CompileConditionILi1000EEEEEvPT_S6_S6_PKS5_S8_S8_S8_PKfflPfPj)
        /*0638*/ 	.word	0x00000000


	//----- nvinfo : EIATTR_MIN_STACK_SIZE
	.align		4
.L_265:
        /*063c*/ 	.byte	0x04, 0x12
        /*063e*/ 	.short	(.L_267 - .L_266)
	.align		4
.L_266:
        /*0640*/ 	.word	index@(_ZN13group_norm_v218gn_bwd_cuda_kernelI13__nv_bfloat16Li320ELi3ELi16ELi80ELi256ELb1ELb1ELi4ELi320ELi320ELi4ELb1ELi5ELb0ELb0ELNS_15WgradSyncMethodE2ENS_16CompileConditionILi1000EEEEEvPT_S6_S6_PKS5_S8_S8_S8_PKfflPfPj)
        /*0644*/ 	.word	0x00000000


	//----- nvinfo : EIATTR_MIN_STACK_SIZE
	.align		4
.L_267:
        /*0648*/ 	.byte	0x04, 0x12
        /*064a*/ 	.short	(.L_269 - .L_268)
	.align		4
.L_268:
        /*064c*/ 	.word	index@(_ZN13group_norm_v218gn_bwd_cuda_kernelI13__nv_bfloat16Li320ELi1ELi16ELi80ELi256ELb1ELb1ELi8ELi320ELi320ELi4ELb1ELi4ELb0ELb0ELNS_15WgradSyncMethodE3ENS_16CompileConditionILi1000EEEEEvPT_S6_S6_PKS5_S8_S8_S8_PKfflPfPj)
        /*0650*/ 	.word	0x00000000


	//----- nvinfo : EIATTR_MIN_STACK_SIZE
	.align		4
.L_269:
        /*0654*/ 	.byte	0x04, 0x12
        /*0656*/ 	.short	(.L_271 - .L_270)
	.align		4
.L_270:
        /*0658*/ 	.word	index@(_ZN13group_norm_v218gn_bwd_cuda_kernelI13__nv_bfloat16Li320ELi3ELi16ELi80ELi256ELb1ELb1ELi8ELi320ELi320ELi4ELb1ELi8ELb0ELb0ELNS_15WgradSyncMethodE3ENS_16CompileConditionILi1000EEEEEvPT_S6_S6_PKS5_S8_S8_S8_PKfflPfPj)
        /*065c*/ 	.word	0x00000000


	//----- nvinfo : EIATTR_MIN_STACK_SIZE
	.align		4
.L_271:
        /*0660*/ 	.byte	0x04, 0x12
        /*0662*/ 	.short	(.L_273 - .L_272)
	.align		4
.L_272:
        /*0664*/ 	.word	index@(_ZN13group_norm_v218gn_bwd_cuda_kernelI13__nv_bfloat16Li320ELi1ELi16ELi80ELi256ELb1ELb1ELi16ELi320ELi320ELi4ELb1ELi8ELb0ELb0ELNS_15WgradSyncMethodE3ENS_16CompileConditionILi1000EEEEEvPT_S6_S6_PKS5_S8_S8_S8_PKfflPfPj)
        /*0668*/ 	.word	0x00000000


	//----- nvinfo : EIATTR_MIN_STACK_SIZE
	.align		4
.L_273:
        /*066c*/ 	.byte	0x04, 0x12
        /*066e*/ 	.short	(.L_275 - .L_274)
	.align		4
.L_274:
        /*0670*/ 	.word	index@(_ZN13group_norm_v218gn_bwd_cuda_kernelI13__nv_bfloat16Li320ELi3ELi16ELi80ELi256ELb1ELb1ELi16ELi320ELi320ELi4ELb1ELi20ELb0ELb0ELNS_15WgradSyncMethodE3ENS_16CompileConditionILi1000EEEEEvPT_S6_S6_PKS5_S8_S8_S8_PKfflPfPj)
        /*0674*/ 	.word	0x00000000


	//----- nvinfo : EIATTR_MIN_STACK_SIZE
	.align		4
.L_275:
        /*0678*/ 	.byte	0x04, 0x12
        /*067a*/ 	.short	(.L_277 - .L_276)
	.align		4
.L_276:
        /*067c*/ 	.word	index@(_ZN13group_norm_v218gn_bwd_cuda_kernelI13__nv_bfloat16Li320ELi1ELi16ELi80ELi256ELb1ELb1ELi32ELi320ELi320ELi4ELb1ELi16ELb0ELb0ELNS_15WgradSyncMethodE3ENS_16CompileConditionILi1000EEEEEvPT_S6_S6_PKS5_S8_S8_S8_PKfflPfPj)
        /*0680*/ 	.word	0x00000000


	//----- nvinfo : EIATTR_MIN_STACK_SIZE
	.align		4
.L_277:
        /*0684*/ 	.byte	0x04, 0x12
        /*0686*/ 	.short	(.L_279 - .L_278)
	.align		4
.L_278:
        /*0688*/ 	.word	index@(_ZN13group_norm_v218gn_bwd_cuda_kernelI13__nv_bfloat16Li320ELi1ELi16ELi80ELi256ELb1ELb1ELi64ELi320ELi320ELi4ELb1ELi36ELb0ELb0ELNS_15WgradSyncMethodE3ENS_16CompileConditionILi1000EEEEEvPT_S6_S6_PKS5_S8_S8_S8_PKfflPfPj)
        /*068c*/ 	.word	0x00000060


	//----- nvinfo : EIATTR_MIN_STACK_SIZE
	.align		4
.L_279:
        /*0690*/ 	.byte	0x04, 0x12
        /*0692*/ 	.short	(.L_281 - .L_280)
	.align		4
.L_280:
        /*0694*/ 	.word	index@(_ZN13group_norm_v218gn_bwd_cuda_kernelI13__nv_bfloat16Li320ELi3ELi16ELi80ELi256ELb1ELb1ELi32ELi320ELi320ELi4ELb1ELi40ELb0ELb0ELNS_15WgradSyncMethodE3ENS_16CompileConditionILi1000EEEEEvPT_S6_S6_PKS5_S8_S8_S8_PKfflPfPj)
        /*0698*/ 	.word	0x00000100


	//----- nvinfo : EIATTR_MIN_STACK_SIZE
	.align		4
.L_281:
        /*069c*/ 	.byte	0x04, 0x12
        /*069e*/ 	.short	(.L_283 - .L_282)
	.align		4
.L_282:
        /*06a0*/ 	.word	index@(_ZN13group_norm_v218gn_bwd_cuda_kernelI13__nv_bfloat16Li320ELi2ELi16ELi80ELi256ELb1ELb1ELi32ELi320ELi320ELi4ELb1ELi36ELb0ELb0ELNS_15WgradSyncMethodE3ENS_16CompileConditionILi1000EEEEEvPT_S6_S6_PKS5_S8_S8_S8_PKfflPfPj)
        /*06a4*/ 	.word	0x00000000


	//----- nvinfo : EIATTR_MIN_STACK_SIZE
	.align		4
.L_283:
        /*06a8*/ 	.byte	0x04, 0x12
        /*06aa*/ 	.short	(.L_285 - .L_284)
	.align		4
.L_284:
        /*06ac*/ 	.word	index@(_ZN13group_norm_v214gn_cuda_kernelI13__nv_bfloat16Li320ELi1ELi32ELi40ELi256ELb0ELi256ELi40ELi40ELi4ELb0ELi116ELb0ELb0ENS_16CompileConditionILi1000EEEEEvPT_PKS4_S7_S7_flPfS8_Pj)
        /*06b0*/ 	.word	0x00000000


	//----- nvinfo : EIATTR_MIN_STACK_SIZE
	.align		4
.L_285:
        /*06b4*/ 	.byte	0x04, 0x12
        /*06b6*/ 	.short	(.L_287 - .L_286)
	.align		4
.L_286:
        /*06b8*/ 	.word	index@(_ZN13group_norm_v214gn_cuda_kernelI13__nv_bfloat16Li320ELi1ELi32ELi40ELi256ELb0ELi256ELi40ELi40ELi4ELb0ELi148ELb0ELb0ENS_16CompileConditionILi1000EEEEEvPT_PKS4_S7_S7_flPfS8_Pj)
        /*06bc*/ 	.word	0x00000000


	//----- nvinfo : EIATTR_MIN_STACK_SIZE
	.align		4
.L_287:
        /*06c0*/ 	.byte	0x04, 0x12
        /*06c2*/ 	.short	(.L_289 - .L_288)
	.align		4
.L_288:
        /*06c4*/ 	.word	index@(_ZN13group_norm_v214gn_cuda_kernelI13__nv_bfloat16Li320ELi3ELi16ELi80ELi256ELb1ELi4ELi320ELi320ELi4ELb1ELi5ELb0ELb0ENS_16CompileConditionILi1000EEEEEvPT_PKS4_S7_S7_flPfS8_Pj)
        /*06c8*/ 	.word	0x00000000


	//----- nvinfo : EIATTR_MIN_STACK_SIZE
	.align		4
.L_289:
        /*06cc*/ 	.byte	0x04, 0x12
        /*06ce*/ 	.short	(.L_291 - .L_290)
	.align		4
.L_290:
        /*06d0*/ 	.word	index@(_ZN13group_norm_v214gn_cuda_kernelI13__nv_bfloat16Li320ELi1ELi16ELi80ELi256ELb1ELi8ELi320ELi320ELi4ELb1ELi4ELb0ELb0ENS_16CompileConditionILi1000EEEEEvPT_PKS4_S7_S7_flPfS8_Pj)
        /*06d4*/ 	.word	0x00000000


	//----- nvinfo : EIATTR_MIN_STACK_SIZE
	.align		4
.L_291:
        /*06d8*/ 	.byte	0x04, 0x12
        /*06da*/ 	.short	(.L_293 - .L_292)
	.align		4
.L_292:
        /*06dc*/ 	.word	index@(_ZN13group_norm_v214gn_cuda_kernelI13__nv_bfloat16Li320ELi3ELi16ELi80ELi256ELb1ELi8ELi320ELi320ELi4ELb1ELi10ELb0ELb0ENS_16CompileConditionILi1000EEEEEvPT_PKS4_S7_S7_flPfS8_Pj)
        /*06e0*/ 	.word	0x00000000


	//----- nvinfo : EIATTR_MIN_STACK_SIZE
	.align		4
.L_293:
        /*06e4*/ 	.byte	0x04, 0x12
        /*06e6*/ 	.short	(.L_295 - .L_294)
	.align		4
.L_294:
        /*06e8*/ 	.word	index@(_ZN13group_norm_v214gn_cuda_kernelI13__nv_bfloat16Li320ELi1ELi16ELi80ELi256ELb1ELi16ELi320ELi320ELi4ELb1ELi9ELb0ELb0ENS_16CompileConditionILi1000EEEEEvPT_PKS4_S7_S7_flPfS8_Pj)
        /*06ec*/ 	.word	0x00000000


	//----- nvinfo : EIATTR_MIN_STACK_SIZE
	.align		4
.L_295:
        /*06f0*/ 	.byte	0x04, 0x12
        /*06f2*/ 	.short	(.L_297 - .L_296)
	.align		4
.L_296:
        /*06f4*/ 	.word	index@(_ZN13group_norm_v214gn_cuda_kernelI13__nv_bfloat16Li320ELi3ELi16ELi80ELi256ELb1ELi16ELi320ELi320ELi4ELb1ELi21ELb0ELb0ENS_16CompileConditionILi1000EEEEEvPT_PKS4_S7_S7_flPfS8_Pj)
        /*06f8*/ 	.word	0x00000000


	//----- nvinfo : EIATTR_MIN_STACK_SIZE
	.align		4
.L_297:
        /*06fc*/ 	.byte	0x04, 0x12
        /*06fe*/ 	.short	(.L_299 - .L_298)
	.align		4
.L_298:
        /*0700*/ 	.word	index@(_ZN13group_norm_v214gn_cuda_kernelI13__nv_bfloat16Li320ELi1ELi16ELi80ELi256ELb1ELi32ELi320ELi320ELi4ELb1ELi18ELb0ELb0ENS_16CompileConditionILi1000EEEEEvPT_PKS4_S7_S7_flPfS8_Pj)
        /*0704*/ 	.word	0x00000000


	//----- nvinfo : EIATTR_MIN_STACK_SIZE
	.align		4
.L_299:
        /*0708*/ 	.byte	0x04, 0x12
        /*070a*/ 	.short	(.L_301 - .L_300)
	.align		4
.L_300:
        /*070c*/ 	.word	index@(_ZN13group_norm_v214gn_cuda_kernelI13__nv_bfloat16Li320ELi3ELi16ELi80ELi256ELb1ELi32ELi320ELi320ELi4ELb1ELi43ELb0ELb0ENS_16CompileConditionILi1000EEEEEvPT_PKS4_S7_S7_flPfS8_Pj)
        /*0710*/ 	.word	0x00000000


	//----- nvinfo : EIATTR_MIN_STACK_SIZE
	.align		4
.L_301:
        /*0714*/ 	.byte	0x04, 0x12
        /*0716*/ 	.short	(.L_303 - .L_302)
	.align		4
.L_302:
        /*0718*/ 	.word	index@(_ZN13group_norm_v214gn_cuda_kernelI13__nv_bfloat16Li320ELi1ELi16ELi80ELi256ELb1ELi64ELi320ELi320ELi4ELb1ELi37ELb0ELb0ENS_16CompileConditionILi1000EEEEEvPT_PKS4_S7_S7_flPfS8_Pj)
        /*071c*/ 	.word	0x00000000


	//----- nvinfo : EIATTR_MIN_STACK_SIZE
	.align		4
.L_303:
        /*0720*/ 	.byte	0x04, 0x12
        /*0722*/ 	.short	(.L_305 - .L_304)
	.align		4
.L_304:
        /*0724*/ 	.word	index@(_ZN13group_norm_v214gn_cuda_kernelI13__nv_bfloat16Li320ELi3ELi16ELi80ELi256ELb1ELi64ELi320ELi320ELi4ELb1ELi87ELb0ELb0ENS_16CompileConditionILi1000EEEEEvPT_PKS4_S7_S7_flPfS8_Pj)
        /*0728*/ 	.word	0x000000b0


	//----- nvinfo : EIATTR_MIN_STACK_SIZE
	.align		4
.L_305:
        /*072c*/ 	.byte	0x04, 0x12
        /*072e*/ 	.short	(.L_307 - .L_306)
	.align		4
.L_306:
        /*0730*/ 	.word	index@(_ZN13group_norm_v214gn_cuda_kernelI13__nv_bfloat16Li320ELi1ELi16ELi80ELi256ELb1ELi128ELi320ELi320ELi4ELb1ELi74ELb0ELb0ENS_16CompileConditionILi1000EEEEEvPT_PKS4_S7_S7_flPfS8_Pj)
        /*0734*/ 	.word	0x00000000


	//----- nvinfo : EIATTR_MIN_STACK_SIZE
	.align		4
.L_307:
        /*0738*/ 	.byte	0x04, 0x12
        /*073a*/ 	.short	(.L_309 - .L_308)
	.align		4
.L_308:
        /*073c*/ 	.word	index@(_ZN13group_norm_v214gn_cuda_kernelI13__nv_bfloat16Li320ELi1ELi16ELi80ELi256ELb1ELi128ELi320ELi320ELi4ELb0ELi74ELb0ELb1ENS_16CompileConditionILi1000EEEEEvPT_PKS4_S7_S7_flPfS8_Pj)
        /*0740*/ 	.word	0x00000000


	//----- nvinfo : EIATTR_MIN_STACK_SIZE
	.align		4
.L_309:
        /*0744*/ 	.byte	0x04, 0x12
        /*0746*/ 	.short	(.L_311 - .L_310)
	.align		4
.L_310:
        /*0748*/ 	.word	index@(_ZN13group_norm_v218gn_bwd_cuda_kernelI6__halfLi320ELi3ELi32ELi40ELi256ELb0ELb1ELi4ELi320ELi320ELi4ELb1ELi5ELb0ELb0ELNS_15WgradSyncMethodE2ENS_16CompileConditionILi1000EEEEEvPT_S6_S6_PKS5_S8_S8_S8_PKfflPfPj)
        /*074c*/ 	.word	0x00000000


	//----- nvinfo : EIATTR_MIN_STACK_SIZE
	.align		4
.L_311:
        /*0750*/ 	.byte	0x04, 0x12
        /*0752*/ 	.short	(.L_313 - .L_312)
	.align		4
.L_312:
        /*0754*/ 	.word	index@(_ZN13group_norm_v218gn_bwd_cuda_kernelI6__halfLi320ELi1ELi32ELi40ELi256ELb0ELb1ELi8ELi320ELi320ELi4ELb1ELi4ELb0ELb0ELNS_15WgradSyncMethodE3ENS_16CompileConditionILi1000EEEEEvPT_S6_S6_PKS5_S8_S8_S8_PKfflPfPj)
        /*0758*/ 	.word	0x00000000


	//----- nvinfo : EIATTR_MIN_STACK_SIZE
	.align		4
.L_313:
        /*075c*/ 	.byte	0x04, 0x12
        /*075e*/ 	.short	(.L_315 - .L_314)
	.align		4
.L_314:
        /*0760*/ 	.word	index@(_ZN13group_norm_v218gn_bwd_cuda_kernelI6__halfLi320ELi3ELi32ELi40ELi256ELb0ELb1ELi8ELi320ELi320ELi4ELb1ELi8ELb0ELb0ELNS_15WgradSyncMethodE3ENS_16CompileConditionILi1000EEEEEvPT_S6_S6_PKS5_S8_S8_S8_PKfflPfPj)
        /*0764*/ 	.word	0x00000000


	//----- nvinfo : EIATTR_MIN_STACK_SIZE
	.align		4
.L_315:
        /*0768*/ 	.byte	0x04, 0x12
        /*076a*/ 	.short	(.L_317 - .L_316)
	.align		4
.L_316:
        /*076c*/ 	.word	index@(_ZN13group_norm_v218gn_bwd_cuda_kernelI6__halfLi320ELi1ELi32ELi40ELi256ELb0ELb1ELi16ELi320ELi320ELi4ELb1ELi8ELb0ELb0ELNS_15WgradSyncMethodE3ENS_16CompileConditionILi1000EEEEEvPT_S6_S6_PKS5_S8_S8_S8_PKfflPfPj)
        /*0770*/ 	.word	0x00000000


	//----- nvinfo : EIATTR_MIN_STACK_SIZE
	.align		4
.L_317:
        /*0774*/ 	.byte	0x04, 0x12
        /*0776*/ 	.short	(.L_319 - .L_318)
	.align		4
.L_318:
        /*0778*/ 	.word	index@(_ZN13group_norm_v218gn_bwd_cuda_kernelI6__halfLi320ELi3ELi32ELi40ELi256ELb0ELb1ELi16ELi320ELi320ELi4ELb1ELi20ELb0ELb0ELNS_15WgradSyncMethodE3ENS_16CompileConditionILi1000EEEEEvPT_S6_S6_PKS5_S8_S8_S8_PKfflPfPj)
        /*077c*/ 	.word	0x00000000


	//----- nvinfo : EIATTR_MIN_STACK_SIZE
	.align		4
.L_319:
        /*0780*/ 	.byte	0x04, 0x12
        /*0782*/ 	.short	(.L_321 - .L_320)
	.align		4
.L_320:
        /*0784*/ 	.word	index@(_ZN13group_norm_v218gn_bwd_cuda_kernelI6__halfLi320ELi1ELi32ELi40ELi256ELb0ELb1ELi32ELi320ELi320ELi4ELb1ELi16ELb0ELb0ELNS_15WgradSyncMethodE3ENS_16CompileConditionILi1000EEEEEvPT_S6_S6_PKS5_S8_S8_S8_PKfflPfPj)
        /*0788*/ 	.word	0x00000000


	//----- nvinfo : EIATTR_MIN_STACK_SIZE
	.align		4
.L_321:
        /*078c*/ 	.byte	0x04, 0x12
        /*078e*/ 	.short	(.L_323 - .L_322)
	.align		4
.L_322:
        /*0790*/ 	.word	index@(_ZN13group_norm_v218gn_bwd_cuda_kernelI6__halfLi320ELi1ELi32ELi40ELi256ELb0ELb1ELi64ELi320ELi320ELi4ELb1ELi36ELb0ELb0ELNS_15WgradSyncMethodE3ENS_16CompileConditionILi1000EEEEEvPT_S6_S6_PKS5_S8_S8_S8_PKfflPfPj)
        /*0794*/ 	.word	0x00000038


	//----- nvinfo : EIATTR_MIN_STACK_SIZE
	.align		4
.L_323:
        /*0798*/ 	.byte	0x04, 0x12
        /*079a*/ 	.short	(.L_325 - .L_324)
	.align		4
.L_324:
        /*079c*/ 	.word	index@(_ZN13group_norm_v218gn_bwd_cuda_kernelI6__halfLi320ELi3ELi32ELi40ELi256ELb0ELb1ELi32ELi320ELi320ELi4ELb1ELi40ELb0ELb0ELNS_15WgradSyncMethodE3ENS_16CompileConditionILi1000EEEEEvPT_S6_S6_PKS5_S8_S8_S8_PKfflPfPj)
        /*07a0*/ 	.word	0x000000e8


	//----- nvinfo : EIATTR_MIN_STACK_SIZE
	.align		4
.L_325:
        /*07a4*/ 	.byte	0x04, 0x12
        /*07a6*/ 	.short	(.L_327 - .L_326)
	.align		4
.L_326:
        /*07a8*/ 	.word	index@(_ZN13group_norm_v218gn_bwd_cuda_kernelI6__halfLi320ELi2ELi32ELi40ELi256ELb0ELb1ELi32ELi320ELi320ELi4ELb1ELi36ELb0ELb0ELNS_15WgradSyncMethodE3ENS_16CompileConditionILi1000EEEEEvPT_S6_S6_PKS5_S8_S8_S8_PKfflPfPj)
        /*07ac*/ 	.word	0x00000000


	//----- nvinfo : EIATTR_MIN_STACK_SIZE
	.align		4
.L_327:
        /*07b0*/ 	.byte	0x04, 0x12
        /*07b2*/ 	.short	(.L_329 - .L_328)
	.align		4
.L_328:
        /*07b4*/ 	.word	index@(_ZN13group_norm_v218gn_bwd_cuda_kernelI6__halfLi320ELi3ELi16ELi80ELi256ELb1ELb1ELi4ELi320ELi320ELi4ELb1ELi5ELb0ELb0ELNS_15WgradSyncMethodE2ENS_16CompileConditionILi1000EEEEEvPT_S6_S6_PKS5_S8_S8_S8_PKfflPfPj)
        /*07b8*/ 	.word	0x00000000


	//----- nvinfo : EIATTR_MIN_STACK_SIZE
	.align		4
.L_329:
        /*07bc*/ 	.byte	0x04, 0x12
        /*07be*/ 	.short	(.L_331 - .L_330)
	.align		4
.L_330:
        /*07c0*/ 	.word	index@(_ZN13group_norm_v218gn_bwd_cuda_kernelI6__halfLi320ELi1ELi16ELi80ELi256ELb1ELb1ELi8ELi320ELi320ELi4ELb1ELi4ELb0ELb0ELNS_15WgradSyncMethodE3ENS_16CompileConditionILi1000EEEEEvPT_S6_S6_PKS5_S8_S8_S8_PKfflPfPj)
        /*07c4*/ 	.word	0x00000000


	//----- nvinfo : EIATTR_MIN_STACK_SIZE
	.align		4
.L_331:
        /*07c8*/ 	.byte	0x04, 0x12
        /*07ca*/ 	.short	(.L_333 - .L_332)
	.align		4
.L_332:
        /*07cc*/ 	.word	index@(_ZN13group_norm_v218gn_bwd_cuda_kernelI6__halfLi320ELi3ELi16ELi80ELi256ELb1ELb1ELi8ELi320ELi320ELi4ELb1ELi8ELb0ELb0ELNS_15WgradSyncMethodE3ENS_16CompileConditionILi1000EEEEEvPT_S6_S6_PKS5_S8_S8_S8_PKfflPfPj)
        /*07d0*/ 	.word	0x00000000


	//----- nvinfo : EIATTR_MIN_STACK_SIZE
	.align		4
.L_333:
        /*07d4*/ 	.byte	0x04, 0x12
        /*07d6*/ 	.short	(.L_335 - .L_334)
	.align		4
.L_334:
        /*07d8*/ 	.word	index@(_ZN13group_norm_v218gn_bwd_cuda_kernelI6__halfLi320ELi1ELi16ELi80ELi256ELb1ELb1ELi16ELi320ELi320ELi4ELb1ELi8ELb0ELb0ELNS_15WgradSyncMethodE3ENS_16CompileConditionILi1000EEEEEvPT_S6_S6_PKS5_S8_S8_S8_PKfflPfPj)
        /*07dc*/ 	.word	0x00000000


	//----- nvinfo : EIATTR_MIN_STACK_SIZE
	.align		4
.L_335:
        /*07e0*/ 	.byte	0x04, 0x12
        /*07e2*/ 	.short	(.L_337 - .L_336)
	.align		4
.L_336:
        /*07e4*/ 	.word	index@(_ZN13group_norm_v218gn_bwd_cuda_kernelI6__halfLi320ELi3ELi16ELi80ELi256ELb1ELb1ELi16ELi320ELi320ELi4ELb1ELi20ELb0ELb0ELNS_15WgradSyncMethodE3ENS_16CompileConditionILi1000EEEEEvPT_S6_S6_PKS5_S8_S8_S8_PKfflPfPj)
        /*07e8*/ 	.word	0x00000000


	//----- nvinfo : EIATTR_MIN_STACK_SIZE
	.align		4
.L_337:
        /*07ec*/ 	.byte	0x04, 0x12
        /*07ee*/ 	.short	(.L_339 - .L_338)
	.align		4
.L_338:
        /*07f0*/ 	.word	index@(_ZN13group_norm_v218gn_bwd_cuda_kernelI6__halfLi320ELi1ELi16ELi80ELi256ELb1ELb1ELi32ELi320ELi320ELi4ELb1ELi16ELb0ELb0ELNS_15WgradSyncMethodE3ENS_16CompileConditionILi1000EEEEEvPT_S6_S6_PKS5_S8_S8_S8_PKfflPfPj)
        /*07f4*/ 	.word	0x00000000


	//----- nvinfo : EIATTR_MIN_STACK_SIZE
	.align		4
.L_339:
        /*07f8*/ 	.byte	0x04, 0x12
        /*07fa*/ 	.short	(.L_341 - .L_340)
	.align		4
.L_340:
        /*07fc*/ 	.word	index@(_ZN13group_norm_v218gn_bwd_cuda_kernelI6__halfLi320ELi1ELi16ELi80ELi256ELb1ELb1ELi64ELi320ELi320ELi4ELb1ELi36ELb0ELb0ELNS_15WgradSyncMethodE3ENS_16CompileConditionILi1000EEEEEvPT_S6_S6_PKS5_S8_S8_S8_PKfflPfPj)
        /*0800*/ 	.word	0x00000050


	//----- nvinfo : EIATTR_MIN_STACK_SIZE
	.align		4
.L_341:
        /*0804*/ 	.byte	0x04, 0x12
        /*0806*/ 	.short	(.L_343 - .L_342)
	.align		4
.L_342:
        /*0808*/ 	.word	index@(_ZN13group_norm_v218gn_bwd_cuda_kernelI6__halfLi320ELi3ELi16ELi80ELi256ELb1ELb1ELi32ELi320ELi320ELi4ELb1ELi40ELb0ELb0ELNS_15WgradSyncMethodE3ENS_16CompileConditionILi1000EEEEEvPT_S6_S6_PKS5_S8_S8_S8_PKfflPfPj)
        /*080c*/ 	.word	0x00000100


	//----- nvinfo : EIATTR_MIN_STACK_SIZE
	.align		4
.L_343:
        /*0810*/ 	.byte	0x04, 0x12
        /*0812*/ 	.short	(.L_345 - .L_344)
	.align		4
.L_344:
        /*0814*/ 	.word	index@(_ZN13group_norm_v218gn_bwd_cuda_kernelI6__halfLi320ELi2ELi16ELi80ELi256ELb1ELb1ELi32ELi320ELi320ELi4ELb1ELi36ELb0ELb0ELNS_15WgradSyncMethodE3ENS_16CompileConditionILi1000EEEEEvPT_S6_S6_PKS5_S8_S8_S8_PKfflPfPj)
        /*0818*/ 	.word	0x00000000


	//----- nvinfo : EIATTR_MIN_STACK_SIZE
	.align		4
.L_345:
        /*081c*/ 	.byte	0x04, 0x12
        /*081e*/ 	.short	(.L_347 - .L_346)
	.align		4
.L_346:
        /*0820*/ 	.word	index@(_ZN13group_norm_v214gn_cuda_kernelI6__halfLi320ELi1ELi32ELi40ELi256ELb0ELi256ELi40ELi40ELi4ELb0ELi116ELb0ELb0ENS_16CompileConditionILi1000EEEEEvPT_PKS4_S7_S7_flPfS8_Pj)
        /*0824*/ 	.word	0x00000000


	//----- nvinfo : EIATTR_MIN_STACK_SIZE
	.align		4
.L_347:
        /*0828*/ 	.byte	0x04, 0x12
        /*082a*/ 	.short	(.L_349 - .L_348)
	.align		4
.L_348:
        /*082c*/ 	.word	index@(_ZN13group_norm_v214gn_cuda_kernelI6__halfLi320ELi1ELi32ELi40ELi256ELb0ELi256ELi40ELi40ELi4ELb0ELi148ELb0ELb0ENS_16CompileConditionILi1000EEEEEvPT_PKS4_S7_S7_flPfS8_Pj)
        /*0830*/ 	.word	0x00000000


	//----- nvinfo : EIATTR_MIN_STACK_SIZE
	.align		4
.L_349:
        /*0834*/ 	.byte	0x04, 0x12
        /*0836*/ 	.short	(.L_351 - .L_350)
	.align		4
.L_350:
        /*0838*/ 	.word	index@(_ZN13group_norm_v214gn_cuda_kernelI6__halfLi320ELi3ELi16ELi80ELi256ELb1ELi4ELi320ELi320ELi4ELb1ELi5ELb0ELb0ENS_16CompileConditionILi1000EEEEEvPT_PKS4_S7_S7_flPfS8_Pj)
        /*083c*/ 	.word	0x00000000


	//----- nvinfo : EIATTR_MIN_STACK_SIZE
	.align		4
.L_351:
        /*0840*/ 	.byte	0x04, 0x12
        /*0842*/ 	.short	(.L_353 - .L_352)
	.align		4
.L_352:
        /*0844*/ 	.word	index@(_ZN13group_norm_v214gn_cuda_kernelI6__halfLi320ELi1ELi16ELi80ELi256ELb1ELi8ELi320ELi320ELi4ELb1ELi4ELb0ELb0ENS_16CompileConditionILi1000EEEEEvPT_PKS4_S7_S7_flPfS8_Pj)
        /*0848*/ 	.word	0x00000000


	//----- nvinfo : EIATTR_MIN_STACK_SIZE
	.align		4
.L_353:
        /*084c*/ 	.byte	0x04, 0x12
        /*084e*/ 	.short	(.L_355 - .L_354)
	.align		4
.L_354:
        /*0850*/ 	.word	index@(_ZN13group_norm_v214gn_cuda_kernelI6__halfLi320ELi3ELi16ELi80ELi256ELb1ELi8ELi320ELi320ELi4ELb1ELi10ELb0ELb0ENS_16CompileConditionILi1000EEEEEvPT_PKS4_S7_S7_flPfS8_Pj)
        /*0854*/ 	.word	0x00000000


	//----- nvinfo : EIATTR_MIN_STACK_SIZE
	.align		4
.L_355:
        /*0858*/ 	.byte	0x04, 0x12
        /*085a*/ 	.short	(.L_357 - .L_356)
	.align		4
.L_356:
        /*085c*/ 	.word	index@(_ZN13group_norm_v214gn_cuda_kernelI6__halfLi320ELi1ELi16ELi80ELi256ELb1ELi16ELi320ELi320ELi4ELb1ELi9ELb0ELb0ENS_16CompileConditionILi1000EEEEEvPT_PKS4_S7_S7_flPfS8_Pj)
        /*0860*/ 	.word	0x00000000


	//----- nvinfo : EIATTR_MIN_STACK_SIZE
	.align		4
.L_357:
        /*0864*/ 	.byte	0x04, 0x12
        /*0866*/ 	.short	(.L_359 - .L_358)
	.align		4
.L_358:
        /*0868*/ 	.word	index@(_ZN13group_norm_v214gn_cuda_kernelI6__halfLi320ELi3ELi16ELi80ELi256ELb1ELi16ELi320ELi320ELi4ELb1ELi21ELb0ELb0ENS_16CompileConditionILi1000EEEEEvPT_PKS4_S7_S7_flPfS8_Pj)
        /*086c*/ 	.word	0x00000000


	//----- nvinfo : EIATTR_MIN_STACK_SIZE
	.align		4
.L_359:
        /*0870*/ 	.byte	0x04, 0x12
        /*0872*/ 	.short	(.L_361 - .L_360)
	.align		4
.L_360:
        /*0874*/ 	.word	index@(_ZN13group_norm_v214gn_cuda_kernelI6__halfLi320ELi1ELi16ELi80ELi256ELb1ELi32ELi320ELi320ELi4ELb1ELi18ELb0ELb0ENS_16CompileConditionILi1000EEEEEvPT_PKS4_S7_S7_flPfS8_Pj)
        /*0878*/ 	.word	0x00000000


	//----- nvinfo : EIATTR_MIN_STACK_SIZE
	.align		4
.L_361:
        /*087c*/ 	.byte	0x04, 0x12
        /*087e*/ 	.short	(.L_363 - .L_362)
	.align		4
.L_362:
        /*0880*/ 	.word	index@(_ZN13group_norm_v214gn_cuda_kernelI6__halfLi320ELi3ELi16ELi80ELi256ELb1ELi32ELi320ELi320ELi4ELb1ELi43ELb0ELb0ENS_16CompileConditionILi1000EEEEEvPT_PKS4_S7_S7_flPfS8_Pj)
        /*0884*/ 	.word	0x00000000


	//----- nvinfo : EIATTR_MIN_STACK_SIZE
	.align		4
.L_363:
        /*0888*/ 	.byte	0x04, 0x12
        /*088a*/ 	.short	(.L_365 - .L_364)
	.align		4
.L_364:
        /*088c*/ 	.word	index@(_ZN13group_norm_v214gn_cuda_kernelI6__halfLi320ELi1ELi16ELi80ELi256ELb1ELi64ELi320ELi320ELi4ELb1ELi37ELb0ELb0ENS_16CompileConditionILi1000EEEEEvPT_PKS4_S7_S7_flPfS8_Pj)
        /*0890*/ 	.word	0x00000000


	//----- nvinfo : EIATTR_MIN_STACK_SIZE
	.align		4
.L_365:
        /*0894*/ 	.byte	0x04, 0x12
        /*0896*/ 	.short	(.L_367 - .L_366)
	.align		4
.L_366:
        /*0898*/ 	.word	index@(_ZN13group_norm_v214gn_cuda_kernelI6__halfLi320ELi3ELi16ELi80ELi256ELb1ELi64ELi320ELi320ELi4ELb1ELi87ELb0ELb0ENS_16CompileConditionILi1000EEEEEvPT_PKS4_S7_S7_flPfS8_Pj)
        /*089c*/ 	.word	0x00000088


	//----- nvinfo : EIATTR_MIN_STACK_SIZE
	.align		4
.L_367:
        /*08a0*/ 	.byte	0x04, 0x12
        /*08a2*/ 	.short	(.L_369 - .L_368)
	.align		4
.L_368:
        /*08a4*/ 	.word	index@(_ZN13group_norm_v214gn_cuda_kernelI6__halfLi320ELi1ELi16ELi80ELi256ELb1ELi128ELi320ELi320ELi4ELb1ELi74ELb0ELb0ENS_16CompileConditionILi1000EEEEEvPT_PKS4_S7_S7_flPfS8_Pj)
        /*08a8*/ 	.word	0x00000000


	//----- nvinfo : EIATTR_MIN_STACK_SIZE
	.align		4
.L_369:
        /*08ac*/ 	.byte	0x04, 0x12
        /*08ae*/ 	.short	(.L_371 - .L_370)
	.align		4
.L_370:
        /*08b0*/ 	.word	index@(_ZN13group_norm_v214gn_cuda_kernelI6__halfLi320ELi1ELi16ELi80ELi256ELb1ELi128ELi320ELi320ELi4ELb0ELi74ELb0ELb1ENS_16CompileConditionILi1000EEEEEvPT_PKS4_S7_S7_flPfS8_Pj)
        /*08b4*/ 	.word	0x00000000
.L_371:


//--------------------- .nv.compat                --------------------------
	.section	.nv.compat,"",@"SHT_CUDA_COMPAT_INFO"
	.align	4
        /*0000*/ 	.byte	0x02, 0x09, 0x01, 0x00, 0x02, 0x02, 0x01, 0x00, 0x02, 0x05, 0x05, 0x00, 0x03, 0x07, 0x01, 0x01
        /*0010*/ 	.byte	0x02, 0x03, 0x00, 0x00, 0x02, 0x06, 0x01, 0x00, 0x04, 0x0b, 0x08, 0x00, 0x09, 0x00, 0x00, 0x00
        /*0020*/ 	.byte	0x00, 0x00, 0x00, 0x00


//--------------------- .nv.info._ZN13group_norm_v218gn_bwd_cuda_kernelI13__nv_bfloat16Li320ELi3ELi32ELi40ELi256ELb0ELb1ELi4ELi320ELi320ELi4ELb1ELi5ELb0ELb0ELNS_15WgradSyncMethodE2ENS_16CompileConditionILi1000EEEEEvPT_S6_S6_PKS5_S8_S8_S8_PKfflPfPj --------------------------
	.section	.nv.info._ZN13group_norm_v218gn_bwd_cuda_kernelI13__nv_bfloat16Li320ELi3ELi32ELi40ELi256ELb0ELb1ELi4ELi320ELi320ELi4ELb1ELi5ELb0ELb0ELNS_15WgradSyncMethodE2ENS_16CompileConditionILi1000EEEEEvPT_S6_S6_PKS5_S8_S8_S8_PKfflPfPj,"",@"SHT_CUDA_INFO"
	.sectionflags	@""
	.align	4


	//----- nvinfo : EIATTR_CUDA_API_VERSION
	.align		4
        /*0000*/ 	.byte	0x04, 0x37
        /*0002*/ 	.short	(.L_373 - .L_372)
.L_372:
        /*0004*/ 	.word	0x00000082


	//----- nvinfo : EIATTR_KPARAM_INFO
	.align		4
.L_373:
        /*0008*/ 	.byte	0x04, 0x17
        /*000a*/ 	.short	(.L_375 - .L_374)
.L_374:
        /*000c*/ 	.word	0x00000000
        /*0010*/ 	.short	0x000b
        /*0012*/ 	.short	0x0058
        /*0014*/ 	.byte	0x00, 0xf5, 0x21, 0x00


	//----- nvinfo : EIATTR_KPARAM_INFO
	.align		4
.L_375:
        /*0018*/ 	.byte	0x04, 0x17
        /*001a*/ 	.short	(.L_377 - .L_376)
.L_376:
        /*001c*/ 	.word	0x00000000
        /*0020*/ 	.short	0x000a
        /*0022*/ 	.short	0x0050
        /*0024*/ 	.byte	0x00, 0xf5, 0x21, 0x00


	//----- nvinfo : EIATTR_KPARAM_INFO
	.align		4
.L_377:
        /*0028*/ 	.byte	0x04, 0x17
        /*002a*/ 	.short	(.L_379 - .L_378)
.L_378:
        /*002c*/ 	.word	0x00000000
        /*0030*/ 	.short	0x0009
        /*0032*/ 	.short	0x0048
        /*0034*/ 	.byte	0x00, 0xf0, 0x21, 0x00


	//----- nvinfo : EIATTR_KPARAM_INFO
	.align		4
.L_379:
        /*0038*/ 	.byte	0x04, 0x17
        /*003a*/ 	.short	(.L_381 - .L_380)
.L_380:
        /*003c*/ 	.word	0x00000000
        /*0040*/ 	.short	0x0008
        /*0042*/ 	.short	0x0040
        /*0044*/ 	.byte	0x00, 0xf0, 0x11, 0x00


	//----- nvinfo : EIATTR_KPARAM_INFO
	.align		4
.L_381:
        /*0048*/ 	.byte	0x04, 0x17
        /*004a*/ 	.short	(.L_383 - .L_382)
.L_382:
        /*004c*/ 	.word	0x00000000
        /*0050*/ 	.short	0x0007
        /*0052*/ 	.short	0x0038
        /*0054*/ 	.byte	0x00, 0xf5, 0x21, 0x00


	//----- nvinfo : EIATTR_KPARAM_INFO
	.align		4
.L_383:
        /*0058*/ 	.byte	0x04, 0x17
        /*005a*/ 	.short	(.L_385 - .L_384)
.L_384:
        /*005c*/ 	.word	0x00000000
        /*0060*/ 	.short	0x0006
        /*0062*/ 	.short	0x0030
        /*0064*/ 	.byte	0x00, 0xf5, 0x21, 0x00


	//----- nvinfo : EIATTR_KPARAM_INFO
	.align		4
.L_385:
        /*0068*/ 	.byte	0x04, 0x17
        /*006a*/ 	.short	(.L_387 - .L_386)
.L_386:
        /*006c*/ 	.word	0x00000000
        /*0070*/ 	.short	0x0005
        /*0072*/ 	.short	0x0028
        /*0074*/ 	.byte	0x00, 0xf5, 0x21, 0x00


	//----- nvinfo : EIATTR_KPARAM_INFO
	.align		4
.L_387:
        /*0078*/ 	.byte	0x04, 0x17
        /*007a*/ 	.short	(.L_389 - .L_388)
.L_388:
        /*007c*/ 	.word	0x00000000
        /*0080*/ 	.short	0x0004
        /*0082*/ 	.short	0x0020
        /*0084*/ 	.byte	0x00, 0xf5, 0x21, 0x00


	//----- nvinfo : EIATTR_KPARAM_INFO
	.align		4
.L_389:
        /*0088*/ 	.byte	0x04, 0x17
        /*008a*/ 	.short	(.L_391 - .L_390)
.L_390:
        /*008c*/ 	.word	0x00000000
        /*0090*/ 	.short	0x0003
        /*0092*/ 	.short	0x0018
        /*0094*/ 	.byte	0x00, 0xf5, 0x21, 0x00


	//----- nvinfo : EIATTR_KPARAM_INFO
	.align		4
.L_391:
        /*0098*/ 	.byte	0x04, 0x17
        /*009a*/ 	.short	(.L_393 - .L_392)
.L_392:
        /*009c*/ 	.word	0x00000000
        /*00a0*/ 	.short	0x0002
        /*00a2*/ 	.short	0x0010
        /*00a4*/ 	.byte	0x00, 0xf5, 0x21, 0x00


	//----- nvinfo : EIATTR_KPARAM_INFO
	.align		4
.L_393:
        /*00a8*/ 	.byte	0x04, 0x17
        /*00aa*/ 	.short	(.L_395 - .L_394)
.L_394:
        /*00ac*/ 	.word	0x00000000
        /*00b0*/ 	.short	0x0001
        /*00b2*/ 	.short	0x0008
        /*00b4*/ 	.byte	0x00, 0xf5, 0x21, 0x00


	//----- nvinfo : EIATTR_KPARAM_INFO
	.align		4
.L_395:
        /*00b8*/ 	.byte	0x04, 0x17
        /*00ba*/ 	.short	(.L_397 - .L_396)
.L_396:
        /*00bc*/ 	.word	0x00000000
        /*00c0*/ 	.short	0x0000
        /*00c2*/ 	.short	0x0000
        /*00c4*/ 	.byte	0x00, 0xf5, 0x21, 0x00


	//----- nvinfo : EIATTR_SPARSE_MMA_MASK
	.align		4
.L_397:
        /*00c8*/ 	.byte	0x03, 0x50
        /*00ca*/ 	.short	0x0000


	//----- nvinfo : EIATTR_MAXREG_COUNT
	.align		4
        /*00cc*/ 	.byte	0x03, 0x1b
        /*00ce*/ 	.short	0x0040


	//----- nvinfo : EIATTR_NUM_BARRIERS
	.align		4
        /*00d0*/ 	.byte	0x02, 0x4c
        /*00d2*/ 	.byte	0x01
	.zero		1


	//----- nvinfo : EIATTR_MERCURY_ISA_VERSION
	.align		4
        /*00d4*/ 	.byte	0x03, 0x5f
        /*00d6*/ 	.short	0x0101


	//----- nvinfo : EIATTR_COOP_GROUP_MASK_REGIDS
	.align		4
        /*00d8*/ 	.byte	0x04, 0x29
        /*00da*/ 	.short	(.L_399 - .L_398)


	//   ....[0]....
.L_398:
        /*00dc*/ 	.word	0xffffffff


	//   ....[1]....
        /*00e0*/ 	.word	0xffffffff


	//   ....[2]....
        /*00e4*/ 	.word	0xffffffff


	//   ....[3]....
        /*00e8*/ 	.word	0xffffffff


	//   ....[4]....
        /*00ec*/ 	.word	0xffffffff


	//   ....[5]....
        /*00f0*/ 	.word	0xffffffff


	//   ....[6]....
        /*00f4*/ 	.word	0xffffffff


	//   ....[7]....
        /*00f8*/ 	.word	0xffffffff


	//   ....[8]....
        /*00fc*/ 	.word	0xffffffff


	//   ....[9]....
        /*0100*/ 	.word	0xffffffff


	//   ....[10]....
        /*0104*/ 	.word	0xffffffff


	//   ....[11]....
        /*0108*/ 	.word	0xffffffff


	//   ....[12]....
        /*010c*/ 	.word	0xffffffff


	//   ....[13]....
        /*0110*/ 	.word	0xffffffff


	//   ....[14]....
        /*0114*/ 	.word	0x05000010


	//   ....[15]....
        /*0118*/ 	.word	0x0500000f


	//   ....[16]....
        /*011c*/ 	.word	0x05000011


	//   ....[17]....
        /*0120*/ 	.word	0x05000012


	//   ....[18]....
        /*0124*/ 	.word	0x05000014


	//   ....[19]....
        /*0128*/ 	.word	0x05000013


	//   ....[20]....
        /*012c*/ 	.word	0x05000015


	//   ....[21]....
        /*0130*/ 	.word	0x0500000a


	//   ....[22]....
        /*0134*/ 	.word	0x05000011


	//   ....[23]....
        /*0138*/ 	.word	0x05000011


	//   ....[24]....
        /*013c*/ 	.word	0x05000011


	//   ....[25]....
        /*0140*/ 	.word	0x05000011


	//   ....[26]....
        /*0144*/ 	.word	0x05000011


	//   ....[27]....
        /*0148*/ 	.word	0x05000011


	//   ....[28]....
        /*014c*/ 	.word	0x05000011


	//   ....[29]....
        /*0150*/ 	.word	0x05000011


	//----- nvinfo : EIATTR_COOP_GROUP_INSTR_OFFSETS
	.align		4
.L_399:
        /*0154*/ 	.byte	0x04, 0x28
        /*0156*/ 	.short	(.L_401 - .L_400)


	//   ....[0]....
.L_400:
        /*0158*/ 	.word	0x00001090


	//   ....[1]....
        /*015c*/ 	.word	0x000010d0


	//   ....[2]....
        /*0160*/ 	.word	0x000011a0


	//   ....[3]....
        /*0164*/ 	.word	0x000011c0


	//   ....[4]....
        /*0168*/ 	.word	0x00001690


	//   ....[5]....
        /*016c*/ 	.word	0x000016a0


	//   ....[6]....
        /*0170*/ 	.word	0x000016d0


	//   ....[7]....
        /*0174*/ 	.word	0x000016e0


	//   ....[8]....
        /*0178*/ 	.word	0x00001710


	//   ....[9]....
        /*017c*/ 	.word	0x00001720


	//   ....[10]....
        /*0180*/ 	.word	0x00001750


	//   ....[11]....
        /*0184*/ 	.word	0x00001770


	//   ....[12]....
        /*0188*/ 	.word	0x000017a0


	//   ....[13]....
        /*018c*/ 	.word	0x000017b0


	//   ....[14]....
        /*0190*/ 	.word	0x000024c0


	//   ....[15]....
        /*0194*/ 	.word	0x000024f0


	//   ....[16]....
        /*0198*/ 	.word	0x00002520


	//   ....[17]....
        /*019c*/ 	.word	0x00002540


	//   ....[18]....
        /*01a0*/ 	.word	0x00002570


	//   ....[19]....
        /*01a4*/ 	.word	0x00002580


	//   ....[20]....
        /*01a8*/ 	.word	0x000025b0


	//   ....[21]....
        /*01ac*/ 	.word	0x000025c0


	//   ....[22]....
        /*01b0*/ 	.word	0x00002780


	//   ....[23]....
        /*01b4*/ 	.word	0x00002810


	//   ....[24]....
        /*01b8*/ 	.word	0x00002880


	//   ....[25]....
        /*01bc*/ 	.word	0x000028e0


	//   ....[26]....
        /*01c0*/ 	.word	0x00002950


	//   ....[27]....
        /*01c4*/ 	.word	0x000029b0


	//   ....[28]....
        /*01c8*/ 	.word	0x00002a20


	//   ....[29]....
        /*01cc*/ 	.word	0x00002a80


	//----- nvinfo : EIATTR_VRC_CTA_INIT_COUNT
	.align		4
.L_401:
        /*01d0*/ 	.byte	0x02, 0x4a
	.zero		1
	.zero		1


	//----- nvinfo : EIATTR_EXIT_INSTR_OFFSETS
	.align		4
        /*01d4*/ 	.byte	0x04, 0x1c
        /*01d6*/ 	.short	(.L_403 - .L_402)


	//   ....[0]....
.L_402:
        /*01d8*/ 	.word	0x00001980


	//   ....[1]....
        /*01dc*/ 	.word	0x00002710


	//----- nvinfo : EIATTR_MAX_THREADS
	.align		4
.L_403:
        /*01e0*/ 	.byte	0x04, 0x05
        /*01e2*/ 	.short	(.L_405 - .L_404)
.L_404:
        /*01e4*/ 	.word	0x00000140
        /*01e8*/ 	.word	0x00000001
        /*01ec*/ 	.word	0x00000001


	//----- nvinfo : EIATTR_CRS_STACK_SIZE
	.align		4
.L_405:
        /*01f0*/ 	.byte	0x04, 0x1e
        /*01f2*/ 	.short	(.L_407 - .L_406)
.L_406:
        /*01f4*/ 	.word	0x00000000


	//----- nvinfo : EIATTR_CBANK_PARAM_SIZE
	.align		4
.L_407:
        /*01f8*/ 	.byte	0x03, 0x19
        /*01fa*/ 	.short	0x0060


	//----- nvinfo : EIATTR_PARAM_CBANK
	.align		4
        /*01fc*/ 	.byte	0x04, 0x0a
        /*01fe*/ 	.short	(.L_409 - .L_408)
	.align		4
.L_408:
        /*0200*/ 	.word	index@(.nv.constant0._ZN13group_norm_v218gn_bwd_cuda_kernelI13__nv_bfloat16Li320ELi3ELi32ELi40ELi256ELb0ELb1ELi4ELi320ELi320ELi4ELb1ELi5ELb0ELb0ELNS_15WgradSyncMethodE2ENS_16CompileConditionILi1000EEEEEvPT_S6_S6_PKS5_S8_S8_S8_PKfflPfPj)
        /*0204*/ 	.short	0x0380
        /*0206*/ 	.short	0x0060


	//----- nvinfo : EIATTR_SW_WAR
	.align		4
.L_409:
        /*0208*/ 	.byte	0x04, 0x36
        /*020a*/ 	.short	(.L_411 - .L_410)
.L_410:
        /*020c*/ 	.word	0x00000008
.L_411:


//--------------------- .nv.info._ZN13group_norm_v218gn_bwd_cuda_kernelI13__nv_bfloat16Li320ELi1ELi32ELi40ELi256ELb0ELb1ELi8ELi320ELi320ELi4ELb1ELi4ELb0ELb0ELNS_15WgradSyncMethodE3ENS_16CompileConditionILi1000EEEEEvPT_S6_S6_PKS5_S8_S8_S8_PKfflPfPj --------------------------
	.section	.nv.info._ZN13group_norm_v218gn_bwd_cuda_kernelI13__nv_bfloat16Li320ELi1ELi32ELi40ELi256ELb0ELb1ELi8ELi320ELi320ELi4ELb1ELi4ELb0ELb0ELNS_15WgradSyncMethodE3ENS_16CompileConditionILi1000EEEEEvPT_S6_S6_PKS5_S8_S8_S8_PKfflPfPj,"",@"SHT_CUDA_INFO"
	.sectionflags	@""
	.align	4


	//----- nvinfo : EIATTR_CUDA_API_VERSION
	.align		4
        /*0000*/ 	.byte	0x04, 0x37
        /*0002*/ 	.short	(.L_413 - .L_412)
.L_412:
        /*0004*/ 	.word	0x00000082


	//----- nvinfo : EIATTR_KPARAM_INFO
	.align		4
.L_413:
        /*0008*/ 	.byte	0x04, 0x17
        /*000a*/ 	.short	(.L_415 - .L_414)
.L_414:
        /*000c*/ 	.word	0x00000000
        /*0010*/ 	.short	0x000b
        /*0012*/ 	.short	0x0058
        /*0014*/ 	.byte	0x00, 0xf5, 0x21, 0x00


	//----- nvinfo : EIATTR_KPARAM_INFO
	.align		4
.L_415:
        /*0018*/ 	.byte	0x04, 0x17
        /*001a*/ 	.short	(.L_417 - .L_416)
.L_416:
        /*001c*/ 	.word	0x00000000
        /*0020*/ 	.short	0x000a
        /*0022*/ 	.short	0x0050
        /*0024*/ 	.byte	0x00, 0xf5, 0x21, 0x00


	//----- nvinfo : EIATTR_KPARAM_INFO
	.align		4
.L_417:
        /*0028*/ 	.byte	0x04, 0x17
        /*002a*/ 	.short	(.L_419 - .L_418)
.L_418:
        /*002c*/ 	.word	0x00000000
        /*0030*/ 	.short	0x0009
        /*0032*/ 	.short	0x0048
        /*0034*/ 	.byte	0x00, 0xf0, 0x21, 0x00


	//----- nvinfo : EIATTR_KPARAM_INFO
	.align		4
.L_419:
        /*0038*/ 	.byte	0x04, 0x17
        /*003a*/ 	.short	(.L_421 - .L_420)
.L_420:
        /*003c*/ 	.word	0x00000000
        /*0040*/ 	.short	0x0008
        /*0042*/ 	.short	0x0040
        /*0044*/ 	.byte	0x00, 0xf0, 0x11, 0x00


	//----- nvinfo : EIATTR_KPARAM_INFO
	.align		4
.L_421:
        /*0048*/ 	.byte	0x04, 0x17
        /*004a*/ 	.short	(.L_423 - .L_422)
.L_422:
        /*004c*/ 	.word	0x00000000
        /*0050*/ 	.short	0x0007
        /*0052*/ 	.short	0x0038
        /*0054*/ 	.byte	0x00, 0xf5, 0x21, 0x00


	//----- nvinfo : EIATTR_KPARAM_INFO
	.align		4
.L_423:
        /*0058*/ 	.byte	0x04, 0x17
        /*005a*/ 	.short	(.L_425 - .L_424)
.L_424:
        /*005c*/ 	.word	0x00000000
        /*0060*/ 	.short	0x0006
        /*0062*/ 	.short	0x0030
        /*0064*/ 	.byte	0x00, 0xf5, 0x21, 0x00


	//----- nvinfo : EIATTR_KPARAM_INFO
	.align		4
.L_425:
        /*0068*/ 	.byte	0x04, 0x17
        /*006a*/ 	.short	(.L_427 - .L_426)
.L_426:
        /*006c*/ 	.word	0x00000000
        /*0070*/ 	.short	0x0005
        /*0072*/ 	.short	0x0028
        /*0074*/ 	.byte	0x00, 0xf5, 0x21, 0x00


	//----- nvinfo : EIATTR_KPARAM_INFO
	.align		4
.L_427:
        /*0078*/ 	.byte	0x04, 0x17
        /*007a*/ 	.short	(.L_429 - .L_428)
.L_428:
        /*007c*/ 	.word	0x00000000
        /*0080*/ 	.short	0x0004
        /*0082*/ 	.short	0x0020
        /*0084*/ 	.byte	0x00, 0xf5, 0x21, 0x00


	//----- nvinfo : EIATTR_KPARAM_INFO
	.align		4
.L_429:
        /*0088*/ 	.byte	0x04, 0x17
        /*008a*/ 	.short	(.L_431 - .L_430)
.L_430:
        /*008c*/ 	.word	0x00000000
        /*0090*/ 	.short	0x0003
        /*0092*/ 	.short	0x0018
        /*0094*/ 	.byte	0x00, 0xf5, 0x21, 0x00


	//----- nvinfo : EIATTR_KPARAM_INFO
	.align		4
.L_431:
        /*0098*/ 	.byte	0x04, 0x17
        /*009a*/ 	.short	(.L_433 - .L_432)
.L_432:
        /*009c*/ 	.word	0x00000000
        /*00a0*/ 	.short	0x0002
        /*00a2*/ 	.short	0x0010
        /*00a4*/ 	.byte	0x00, 0xf5, 0x21, 0x00


	//----- nvinfo : EIATTR_KPARAM_INFO
	.align		4
.L_433:
        /*00a8*/ 	.byte	0x04, 0x17
        /*00aa*/ 	.short	(.L_435 - .L_434)
.L_434:
        /*00ac*/ 	.word	0x00000000
        /*00b0*/ 	.short	0x0001
        /*00b2*/ 	.short	0x0008
        /*00b4*/ 	.byte	0x00, 0xf5, 0x21, 0x00


	//----- nvinfo : EIATTR_KPARAM_INFO
	.align		4
.L_435:
        /*00b8*/ 	.byte	0x04, 0x17
        /*00ba*/ 	.short	(.L_437 - .L_436)
.L_436:
        /*00bc*/ 	.word	0x00000000
        /*00c0*/ 	.short	0x0000
        /*00c2*/ 	.short	0x0000
        /*00c4*/ 	.byte	0x00, 0xf5, 0x21, 0x00


	//----- nvinfo : EIATTR_SPARSE_MMA_MASK
	.align		4
.L_437:
        /*00c8*/ 	.byte	0x03, 0x50
        /*00ca*/ 	.short	0x0000


	//----- nvinfo : EIATTR_MAXREG_COUNT
	.align		4
        /*00cc*/ 	.byte	0x03, 0x1b
        /*00ce*/ 	.short	0x00a8


	//----- nvinfo : EIATTR_NUM_BARRIERS
	.align		4
        /*00d0*/ 	.byte	0x02, 0x4c
        /*00d2*/ 	.byte	0x01
	.zero		1


	//----- nvinfo : EIATTR_MERCURY_ISA_VERSION
	.align		4
        /*00d4*/ 	.byte	0x03, 0x5f
        /*00d6*/ 	.short	0x0101


	//----- nvinfo : EIATTR_COOP_GROUP_MASK_REGIDS
	.align		4
        /*00d8*/ 	.byte	0x04, 0x29
        /*00da*/ 	.short	(.L_439 - .L_438)


	//   ....[0]....
.L_438:
        /*00dc*/ 	.word	0xffffffff


	//   ....[1]....
        /*00e0*/ 	.word	0xffffffff


	//   ....[2]....
        /*00e4*/ 	.word	0xffffffff


	//   ....[3]....
        /*00e8*/ 	.word	0xffffffff


	//   ....[4]....
        /*00ec*/ 	.word	0xffffffff


	//   ....[5]....
        /*00f0*/ 	.word	0xffffffff


	//   ....[6]....
        /*00f4*/ 	.word	0xffffffff


	//   ....[7]....
        /*00f8*/ 	.word	0xffffffff


	//   ....[8]....
        /*00fc*/ 	.word	0xffffffff


	//   ....[9]....
        /*0100*/ 	.word	0xffffffff


	//   ....[10]....
        /*0104*/ 	.word	0xffffffff


	//   ....[11]....
        /*0108*/ 	.word	0xffffffff


	//   ....[12]....
        /*010c*/ 	.word	0xffffffff


	//   ....[13]....
        /*0110*/ 	.word	0xffffffff


	//   ....[14]....
        /*0114*/ 	.word	0x0500001d


	//   ....[15]....
        /*0118*/ 	.word	0x0500001e


	//   ....[16]....
        /*011c*/ 	.word	0x05000020


	//   ....[17]....
        /*0120*/ 	.word	0x0500001f


	//   ....[18]....
        /*0124*/ 	.word	0x05000021


	//   ....[19]....
        /*0128*/ 	.word	0x05000022


	//   ....[20]....
        /*012c*/ 	.word	0x05000024


	//   ....[21]....
        /*0130*/ 	.word	0x0500000f


	//   ....[22]....
        /*0134*/ 	.word	0x0500001f


	//   ....[23]....
        /*0138*/ 	.word	0x0500001f


	//   ....[24]....
        /*013c*/ 	.word	0x0500001f


	//   ....[25]....
        /*0140*/ 	.word	0x0500001f


	//   ....[26]....
        /*0144*/ 	.word	0x0500001f


	//   ....[27]....
        /*0148*/ 	.word	0x0500001f


	//   ....[28]....
        /*014c*/ 	.word	0x0500001f


	//   ....[29]....
        /*0150*/ 	.word	0x0500001f


	//----- nvinfo : EIATTR_COOP_GROUP_INSTR_OFFSETS
	.align		4
.L_439:
        /*0154*/ 	.byte	0x04, 0x28
        /*0156*/ 	.short	(.L_441 - .L_440)


	//   ....[0]....
.L_440:
        /*0158*/ 	.word	0x00001500


	//   ....[1]....
        /*015c*/ 	.word	0x00001520


	//   ....[2]....
        /*0160*/ 	.word	0x00001580


	//   ....[3]....
        /*0164*/ 	.word	0x00001590


	//   ....[4]....
        /*0168*/ 	.word	0x000018c0


	//   ....[5]....
        /*016c*/ 	.word	0x00001900


	//   ....[6]....
        /*0170*/ 	.word	0x00001930


	//   ....[7]....
        /*0174*/ 	.word	0x00001940


	//   ....[8]....
        /*0178*/ 	.word	0x00001970


	//   ....[9]....
        /*017c*/ 	.word	0x00001980


	//   ....[10]....
        /*0180*/ 	.word	0x000019b0


	//   ....[11]....
        /*0184*/ 	.word	0x000019c0


	//   ....[12]....
        /*0188*/ 	.word	0x000019f0


	//   ....[13]....
        /*018c*/ 	.word	0x00001a00


	//   ....[14]....
        /*0190*/ 	.word	0x00002850


	//   ....[15]....
        /*0194*/ 	.word	0x00002880


	//   ....[16]....
        /*0198*/ 	.word	0x000028b0


	//   ....[17]....
        /*019c*/ 	.word	0x000028d0


	//   ....[18]....
        /*01a0*/ 	.word	0x00002900


	//   ....[19]....
        /*01a4*/ 	.word	0x00002910


	//   ....[20]....
        /*01a8*/ 	.word	0x00002940


	//   ....[21]....
        /*01ac*/ 	.word	0x00002950


	//   ....[22]....
        /*01b0*/ 	.word	0x00002b20


	//   ....[23]....
        /*01b4*/ 	.word	0x00002bb0


	//   ....[24]....
        /*01b8*/ 	.word	0x00002c20


	//   ....[25]....
        /*01bc*/ 	.word	0x00002c80


	//   ....[26]....
        /*01c0*/ 	.word	0x00002cf0


	//   ....[27]....
        /*01c4*/ 	.word	0x00002d50


	//   ....[28]....
        /*01c8*/ 	.word	0x00002dc0


	//   ....[29]....
        /*01cc*/ 	.word	0x00002e20


	//----- nvinfo : EIATTR_VRC_CTA_INIT_COUNT
	.align		4
.L_441:
        /*01d0*/ 	.byte	0x02, 0x4a
	.zero		1
	.zero		1


	//----- nvinfo : EIATTR_EXIT_INSTR_OFFSETS
	.align		4
        /*01d4*/ 	.byte	0x04, 0x1c
        /*01d6*/ 	.short	(.L_443 - .L_442)


	//   ....[0]....
.L_442:
        /*01d8*/ 	.word	0x00001d00


	//   ....[1]....
        /*01dc*/ 	.word	0x00002ab0


	//----- nvinfo : EIATTR_MAX_THREADS
	.align		4
.L_443:
        /*01e0*/ 	.byte	0x04, 0x05
        /*01e2*/ 	.short	(.L_445 - .L_444)
.L_444:
        /*01e4*/ 	.word	0x00000140
        /*01e8*/ 	.word	0x00000001
        /*01ec*/ 	.word	0x00000001


	//----- nvinfo : EIATTR_CRS_STACK_SIZE
	.align		4
.L_445:
        /*01f0*/ 	.byte	0x04, 0x1e
        /*01f2*/ 	.short	(.L_447 - .L_446)
.L_446:
        /*01f4*/ 	.word	0x00000000


	//----- nvinfo : EIATTR_CBANK_PARAM_SIZE
	.align		4
.L_447:
        /*01f8*/ 	.byte	0x03, 0x19
        /*01fa*/ 	.short	0x0060


	//----- nvinfo : EIATTR_PARAM_CBANK
	.align		4
        /*01fc*/ 	.byte	0x04, 0x0a
        /*01fe*/ 	.short	(.L_449 - .L_448)
	.align		4
.L_448:
        /*0200*/ 	.word	index@(.nv.constant0._ZN13group_norm_v218gn_bwd_cuda_kernelI13__nv_bfloat16Li320ELi1ELi32ELi40ELi256ELb0ELb1ELi8ELi320ELi320ELi4ELb1ELi4ELb0ELb0ELNS_15WgradSyncMethodE3ENS_16CompileConditionILi1000EEEEEvPT_S6_S6_PKS5_S8_S8_S8_PKfflPfPj)
        /*0204*/ 	.short	0x0380
        /*0206*/ 	.short	0x0060


	//----- nvinfo : EIATTR_SW_WAR
	.align		4
.L_449:
        /*0208*/ 	.byte	0x04, 0x36
        /*020a*/ 	.short	(.L_451 - .L_450)
.L_450:
        /*020c*/ 	.word	0x00000008
.L_451:


//--------------------- .nv.info._ZN13group_norm_v218gn_bwd_cuda_kernelI13__nv_bfloat16Li320ELi3ELi32ELi40ELi256ELb0ELb1ELi8ELi320ELi320ELi4ELb1ELi8ELb0ELb0ELNS_15WgradSyncMethodE3ENS_16CompileConditionILi1000EEEEEvPT_S6_S6_PKS5_S8_S8_S8_PKfflPfPj --------------------------
	.section	.nv.info._ZN13group_norm_v218gn_bwd_cuda_kernelI13__nv_bfloat16Li320ELi3ELi32ELi40ELi256ELb0ELb1ELi8ELi320ELi320ELi4ELb1ELi8ELb0ELb0ELNS_15WgradSyncMethodE3ENS_16CompileConditionILi1000EEEEEvPT_S6_S6_PKS5_S8_S8_S8_PKfflPfPj,"",@"SHT_CUDA_INFO"
	.sectionflags	@""
	.align	4


	//----- nvinfo : EIATTR_CUDA_API_VERSION
	.align		4
        /*0000*/ 	.byte	0x04, 0x37
        /*0002*/ 	.short	(.L_453 - .L_452)
.L_452:
        /*0004*/ 	.word	0x00000082


	//----- nvinfo : EIATTR_KPARAM_INFO
	.align		4
.L_453:
        /*0008*/ 	.byte	0x04, 0x17
        /*000a*/ 	.short	(.L_455 - .L_454)
.L_454:
        /*000c*/ 	.word	0x00000000
        /*0010*/ 	.short	0x000b
        /*0012*/ 	.short	0x0058
        /*0014*/ 	.byte	0x00, 0xf5, 0x21, 0x00


	//----- nvinfo : EIATTR_KPARAM_INFO
	.align		4
.L_455:
        /*0018*/ 	.byte	0x04, 0x17
        /*001a*/ 	.short	(.L_457 - .L_456)
.L_456:
        /*001c*/ 	.word	0x00000000
        /*0020*/ 	.short	0x000a
        /*0022*/ 	.short	0x0050
        /*0024*/ 	.byte	0x00, 0xf5, 0x21, 0x00


	//----- nvinfo : EIATTR_KPARAM_INFO
	.align		4
.L_457:
        /*0028*/ 	.byte	0x04, 0x17
        /*002a*/ 	.short	(.L_459 - .L_458)
.L_458:
        /*002c*/ 	.word	0x00000000
        /*0030*/ 	.short	0x0009
        /*0032*/ 	.short	0x0048
        /*0034*/ 	.byte	0x00, 0xf0, 0x21, 0x00


	//----- nvinfo : EIATTR_KPARAM_INFO
	.align		4
.L_459:
        /*0038*/ 	.byte	0x04, 0x17
        /*003a*/ 	.short	(.L_461 - .L_460)
.L_460:
        /*003c*/ 	.word	0x00000000
        /*0040*/ 	.short	0x0008
        /*0042*/ 	.short	0x0040
        /*0044*/ 	.byte	0x00, 0xf0, 0x11, 0x00


	//----- nvinfo : EIATTR_KPARAM_INFO
	.align		4
.L_461:
        /*0048*/ 	.byte	0x04, 0x17
        /*004a*/ 	.short	(.L_463 - .L_462)
.L_462:
        /*004c*/ 	.word	0x00000000
        /*0050*/ 	.short	0x0007
        /*0052*/ 	.short	0x0038
        /*0054*/ 	.byte	0x00, 0xf5, 0x21, 0x00


	//----- nvinfo : EIATTR_KPARAM_INFO
	.align		4
.L_463:
        /*0058*/ 	.byte	0x04, 0x17
        /*005a*/ 	.short	(.L_465 - .L_464)
.L_464:
        /*005c*/ 	.word	0x00000000
        /*0060*/ 	.short	0x0006
        /*0062*/ 	.short	0x0030
        /*0064*/ 	.byte	0x00, 0xf5, 0x21, 0x00


	//----- nvinfo : EIATTR_KPARAM_INFO
	.align		4
.L_465:
        /*0068*/ 	.byte	0x04, 0x17
        /*006a*/ 	.short	(.L_467 - .L_466)
.L_466:
        /*006c*/ 	.word	0x00000000
        /*0070*/ 	.short	0x0005
        /*0072*/ 	.short	0x0028
        /*0074*/ 	.byte	0x00, 0xf5, 0x21, 0x00


	//----- nvinfo : EIATTR_KPARAM_INFO
	.align		4
.L_467:
        /*0078*/ 	.byte	0x04, 0x17
        /*007a*/ 	.short	(.L_469 - .L_468)
.L_468:
        /*007c*/ 	.word	0x00000000
        /*0080*/ 	.short	0x0004
        /*0082*/ 	.short	0x0020
        /*0084*/ 	.byte	0x00, 0xf5, 0x21, 0x00


	//----- nvinfo : EIATTR_KPARAM_INFO
	.align		4
.L_469:
        /*0088*/ 	.byte	0x04, 0x17
        /*008a*/ 	.short	(.L_471 - .L_470)
.L_470:
        /*008c*/ 	.word	0x00000000
        /*0090*/ 	.short	0x0003
        /*0092*/ 	.short	0x0018
        /*0094*/ 	.byte	0x00, 0xf5, 0x21, 0x00


	//----- nvinfo : EIATTR_KPARAM_INFO
	.align		4
.L_471:
        /*0098*/ 	.byte	0x04, 0x17
        /*009a*/ 	.short	(.L_473 - .L_472)
.L_472:
        /*009c*/ 	.word	0x00000000
        /*00a0*/ 	.short	0x0002
        /*00a2*/ 	.short	0x0010
        /*00a4*/ 	.byte	0x00, 0xf5, 0x21, 0x00


	//----- nvinfo : EIATTR_KPARAM_INFO
	.align		4
.L_473:
        /*00a8*/ 	.byte	0x04, 0x17
        /*00aa*/ 	.short	(.L_475 - .L_474)
.L_474:
        /*00ac*/ 	.word	0x00000000
        /*00b0*/ 	.short	0x0001
        /*00b2*/ 	.short	0x0008
        /*00b4*/ 	.byte	0x00, 0xf5, 0x21, 0x00


	//----- nvinfo : EIATTR_KPARAM_INFO
	.align		4
.L_475:
        /*00b8*/ 	.byte	0x04, 0x17
        /*00ba*/ 	.short	(.L_477 - .L_476)
.L_476:
        /*00bc*/ 	.word	0x00000000
        /*00c0*/ 	.short	0x0000
        /*00c2*/ 	.short	0x0000
        /*00c4*/ 	.byte	0x00, 0xf5, 0x21, 0x00


	//----- nvinfo : EIATTR_SPARSE_MMA_MASK
	.align		4
.L_477:
        /*00c8*/ 	.byte	0x03, 0x50
        /*00ca*/ 	.short	0x0000


	//----- nvinfo : EIATTR_MAXREG_COUNT
	.align		4
        /*00cc*/ 	.byte	0x03, 0x1b
        /*00ce*/ 	.short	0x0040


	//----- nvinfo : EIATTR_NUM_BARRIERS
	.align		4
        /*00d0*/ 	.byte	0x02, 0x4c
        /*00d2*/ 	.byte	0x01
	.zero		1


	//----- nvinfo : EIATTR_MERCURY_ISA_VERSION
	.align		4
        /*00d4*/ 	.byte	0x03, 0x5f
        /*00d6*/ 	.short	0x0101


	//----- nvinfo : EIATTR_COOP_GROUP_MASK_REGIDS
	.align		4
        /*00d8*/ 	.byte	0x04, 0x29
        /*00da*/ 	.short	(.L_479 - .L_478)


	//   ....[0]....
.L_478:
        /*00dc*/ 	.word	0xffffffff


	//   ....[1]....
        /*00e0*/ 	.word	0xffffffff


	//   ....[2]....
        /*00e4*/ 	.word	0xffffffff


	//   ....[3]....
        /*00e8*/ 	.word	0xffffffff


	//   ....[4]....
        /*00ec*/ 	.word	0xffffffff


	//   ....[5]....
        /*00f0*/ 	.word	0xffffffff


	//   ....[6]....
        /*00f4*/ 	.word	0xffffffff


	//   ....[7]....
        /*00f8*/ 	.word	0xffffffff


	//   ....[8]....
        /*00fc*/ 	.word	0xffffffff


	//   ....[9]....
        /*0100*/ 	.word	0xffffffff


	//   ....[10]....
        /*0104*/ 	.word	0xffffffff


	//   ....[11]....
        /*0108*/ 	.word	0xffffffff


	//   ....[12]....
        /*010c*/ 	.word	0xffffffff


	//   ....[13]....
        /*0110*/ 	.word	0xffffffff


	//   ....[14]....
        /*0114*/ 	.word	0x05000010


	//   ....[15]....
        /*0118*/ 	.word	0x0500000f


	//   ....[16]....
        /*011c*/ 	.word	0x05000011


	//   ....[17]....
        /*0120*/ 	.word	0x05000012


	//   ....[18]....
        /*0124*/ 	.word	0x05000014


	//   ....[19]....
        /*0128*/ 	.word	0x05000013


	//   ....[20]....
        /*012c*/ 	.word	0x05000015


	//   ....[21]....
        /*0130*/ 	.word	0x0500000a


	//   ....[22]....
        /*0134*/ 	.word	0x05000011


	//   ....[23]....
        /*0138*/ 	.word	0x05000011


	//   ....[24]....
        /*013c*/ 	.word	0x05000011


	//   ....[25]....
        /*0140*/ 	.word	0x05000011


	//   ....[26]....
        /*0144*/ 	.word	0x05000011


	//   ....[27]....
        /*0148*/ 	.word	0x05000011


	//   ....[28]....
        /*014c*/ 	.word	0x05000011


	//   ....[29]....
        /*0150*/ 	.word	0x05000011


	//----- nvinfo : EIATTR_COOP_GROUP_INSTR_OFFSETS
	.align		4
.L_479:
        /*0154*/ 	.byte	0x04, 0x28
        /*0156*/ 	.short	(.L_481 - .L_480)


	//   ....[0]....
.L_480:
        /*0158*/ 	.word	0x00001510


	//   ....[1]....
        /*015c*/ 	.word	0x00001540


	//   ....[2]....
        /*0160*/ 	.word	0x000015b0


	//   ....[3]....
        /*0164*/ 	.word	0x000015e0


	//   ....[4]....
        /*0168*/ 	.word	0x000019e0


	//   ....[5]....
        /*016c*/ 	.word	0x000019f0


	//   ....[6]....
        /*0170*/ 	.word	0x00001a20


	//   ....[7]....
        /*0174*/ 	.word	0x00001a30


	//   ....[8]....
        /*0178*/ 	.word	0x00001a60


	//   ....[9]....
        /*017c*/ 	.word	0x00001a70


	//   ....[10]....
        /*0180*/ 	.word	0x00001aa0


	//   ....[11]....
        /*0184*/ 	.word	0x00001ab0


	//   ....[12]....
        /*0188*/ 	.word	0x00001ae0


	//   ....[13]....
        /*018c*/ 	.word	0x00001af0


	//   ....[14]....
        /*0190*/ 	.word	0x000029b0


	//   ....[15]....
        /*0194*/ 	.word	0x000029e0


	//   ....[16]....
        /*0198*/ 	.word	0x00002a10


	//   ....[17]....
        /*019c*/ 	.word	0x00002a30


	//   ....[18]....
        /*01a0*/ 	.word	0x00002a60


	//   ....[19]....
        /*01a4*/ 	.word	0x00002a70


	//   ....[20]....
        /*01a8*/ 	.word	0x00002aa0


	//   ....[21]....
        /*01ac*/ 	.word	0x00002ab0


	//   ....[22]....
        /*01b0*/ 	.word	0x00002c70


	//   ....[23]....
        /*01b4*/ 	.word	0x00002d00


	//   ....[24]....
        /*01b8*/ 	.word	0x00002d70


	//   ....[25]....
        /*01bc*/ 	.word	0x00002dd0


	//   ....[26]....
        /*01c0*/ 	.word	0x00002e40


	//   ....[27]....
        /*01c4*/ 	.word	0x00002ea0


	//   ....[28]....
        /*01c8*/ 	.word	0x00002f10


	//   ....[29]....
        /*01cc*/ 	.word	0x00002f70


	//----- nvinfo : EIATTR_VRC_CTA_INIT_COUNT
	.align		4
.L_481:
        /*01d0*/ 	.byte	0x02, 0x4a
	.zero		1
	.zero		1


	//----- nvinfo : EIATTR_EXIT_INSTR_OFFSETS
	.align		4
        /*01d4*/ 	.byte	0x04, 0x1c
        /*01d6*/ 	.short	(.L_483 - .L_482)


	//   ....[0]....
.L_482:
        /*01d8*/ 	.word	0x00001e20


	//   ....[1]....
        /*01dc*/ 	.word	0x00002c00


	//----- nvinfo : EIATTR_MAX_THREADS
	.align		4
.L_483:
        /*01e0*/ 	.byte	0x04, 0x05
        /*01e2*/ 	.short	(.L_485 - .L_484)
.L_484:
        /*01e4*/ 	.word	0x00000140
        /*01e8*/ 	.word	0x00000001
        /*01ec*/ 	.word	0x00000001


	//----- nvinfo : EIATTR_CRS_STACK_SIZE
	.align		4
.L_485:
        /*01f0*/ 	.byte	0x04, 0x1e
        /*01f2*/ 	.short	(.L_487 - .L_486)
.L_486:
        /*01f4*/ 	.word	0x00000000


	//----- nvinfo : EIATTR_CBANK_PARAM_SIZE
	.align		4
.L_487:
        /*01f8*/ 	.byte	0x03, 0x19
        /*01fa*/ 	.short	0x0060


	//----- nvinfo : EIATTR_PARAM_CBANK
	.align		4
        /*01fc*/ 	.byte	0x04, 0x0a
        /*01fe*/ 	.short	(.L_489 - .L_488)
	.align		4
.L_488:
        /*0200*/ 	.word	index@(.nv.constant0._ZN13group_norm_v218gn_bwd_cuda_kernelI13__nv_bfloat16Li320ELi3ELi32ELi40ELi256ELb0ELb1ELi8ELi320ELi320ELi4ELb1ELi8ELb0ELb0ELNS_15WgradSyncMethodE3ENS_16CompileConditionILi1000EEEEEvPT_S6_S6_PKS5_S8_S8_S8_PKfflPfPj)
        /*0204*/ 	.short	0x0380
        /*0206*/ 	.short	0x0060


	//----- nvinfo : EIATTR_SW_WAR
	.align		4
.L_489:
        /*0208*/ 	.byte	0x04, 0x36
        /*020a*/ 	.short	(.L_491 - .L_490)
.L_490:
        /*020c*/ 	.word	0x00000008
.L_491:


//--------------------- .nv.info._ZN13group_norm_v218gn_bwd_cuda_kernelI13__nv_bfloat16Li320ELi1ELi32ELi40ELi256ELb0ELb1ELi16ELi320ELi320ELi4ELb1ELi8ELb0ELb0ELNS_15WgradSyncMethodE3ENS_16CompileConditionILi1000EEEEEvPT_S6_S6_PKS5_S8_S8_S8_PKfflPfPj --------------------------
	.section	.nv.info._ZN13group_norm_v218gn_bwd_cuda_kernelI13__nv_bfloat16Li320ELi1ELi32ELi40ELi256ELb0ELb1ELi16ELi320ELi320ELi4ELb1ELi8ELb0ELb0ELNS_15WgradSyncMethodE3ENS_16CompileConditionILi1000EEEEEvPT_S6_S6_PKS5_S8_S8_S8_PKfflPfPj,"",@"SHT_CUDA_INFO"
	.sectionflags	@""
	.align	4


	//----- nvinfo : EIATTR_CUDA_API_VERSION
	.align		4
        /*0000*/ 	.byte	0x04, 0x37
        /*0002*/ 	.short	(.L_493 - .L_492)
.L_492:
        /*0004*/ 	.word	0x00000082


	//----- nvinfo : EIATTR_KPARAM_INFO
	.align		4
.L_493:
        /*0008*/ 	.byte	0x04, 0x17
        /*000a*/ 	.short	(.L_495 - .L_494)
.L_494:
        /*000c*/ 	.word	0x00000000
        /*0010*/ 	.short	0x000b
        /*0012*/ 	.short	0x0058
        /*0014*/ 	.byte	0x00, 0xf5, 0x21, 0x00


	//----- nvinfo : EIATTR_KPARAM_INFO
	.align		4
.L_495:
        /*0018*/ 	.byte	0x04, 0x17
        /*001a*/ 	.short	(.L_497 - .L_496)
.L_496:
        /*001c*/ 	.word	0x00000000
        /*0020*/ 	.short	0x000a
        /*0022*/ 	.short	0x0050
        /*0024*/ 	.byte	0x00, 0xf5, 0x21, 0x00


	//----- nvinfo : EIATTR_KPARAM_INFO
	.align		4
.L_497:
        /*0028*/ 	.byte	0x04, 0x17
        /*002a*/ 	.short	(.L_499 - .L_498)
.L_498:
        /*002c*/ 	.word	0x00000000
        /*0030*/ 	.short	0x0009
        /*0032*/ 	.short	0x0048
        /*0034*/ 	.byte	0x00, 0xf0, 0x21, 0x00


	//----- nvinfo : EIATTR_KPARAM_INFO
	.align		4
.L_499:
        /*0038*/ 	.byte	0x04, 0x17
        /*003a*/ 	.short	(.L_501 - .L_500)
.L_500:
        /*003c*/ 	.word	0x00000000
        /*0040*/ 	.short	0x0008
        /*0042*/ 	.short	0x0040
        /*0044*/ 	.byte	0x00, 0xf0, 0x11, 0x00


	//----- nvinfo : EIATTR_KPARAM_INFO
	.align		4
.L_501:
        /*0048*/ 	.byte	0x04, 0x17
        /*004a*/ 	.short	(.L_503 - .L_502)
.L_502:
        /*004c*/ 	.word	0x00000000
        /*0050*/ 	.short	0x0007
        /*0052*/ 	.short	0x0038
        /*0054*/ 	.byte	0x00, 0xf5, 0x21, 0x00


	//----- nvinfo : EIATTR_KPARAM_INFO
	.align		4
.L_503:
        /*0058*/ 	.byte	0x04, 0x17
        /*005a*/ 	.short	(.L_505 - .L_504)
.L_504:
        /*005c*/ 	.word	0x00000000
        /*0060*/ 	.short	0x0006
        /*0062*/ 	.short	0x0030
        /*0064*/ 	.byte	0x00, 0xf5, 0x21, 0x00


	//----- nvinfo : EIATTR_KPARAM_INFO
	.align		4
.L_505:
        /*0068*/ 	.byte	0x04, 0x17
        /*006a*/ 	.short	(.L_507 - .L_506)
.L_506:
        /*006c*/ 	.word	0x00000000
        /*0070*/ 	.short	0x0005
        /*0072*/ 	.short	0x0028
        /*0074*/ 	.byte	0x00, 0xf5, 0x21, 0x00


	//----- nvinfo : EIATTR_KPARAM_INFO
	.align		4
.L_507:
        /*0078*/ 	.byte	0x04, 0x17
        /*007a*/ 	.short	(.L_509 - .L_508)
.L_508:
        /*007c*/ 	.word	0x00000000
        /*0080*/ 	.short	0x0004
        /*0082*/ 	.short	0x0020
        /*0084*/ 	.byte	0x00, 0xf5, 0x21, 0x00


	//----- nvinfo : EIATTR_KPARAM_INFO
	.align		4
.L_509:
        /*0088*/ 	.byte	0x04, 0x17
        /*008a*/ 	.short	(.L_511 - .L_510)
.L_510:
        /*008c*/ 	.word	0x00000000
        /*0090*/ 	.short	0x0003
        /*0092*/ 	.short	0x0018
        /*0094*/ 	.byte	0x00, 0xf5, 0x21, 0x00


	//----- nvinfo : EIATTR_KPARAM_INFO
	.align		4
.L_511:
        /*0098*/ 	.byte	0x04, 0x17
        /*009a*/ 	.short	(.L_513 - .L_512)
.L_512:
        /*009c*/ 	.word	0x00000000
        /*00a0*/ 	.short	0x0002
        /*00a2*/ 	.short	0x0010
        /*00a4*/ 	.byte	0x00, 0xf5, 0x21, 0x00


	//----- nvinfo : EIATTR_KPARAM_INFO
	.align		4
.L_513:
        /*00a8*/ 	.byte	0x04, 0x17
        /*00aa*/ 	.short	(.L_515 - .L_514)
.L_514:
        /*00ac*/ 	.word	0x00000000
        /*00b0*/ 	.short	0x0001
        /*00b2*/ 	.short	0x0008
        /*00b4*/ 	.byte	0x00, 0xf5, 0x21, 0x00


	//----- nvinfo : EIATTR_KPARAM_INFO
	.align		4
.L_515:
        /*00b8*/ 	.byte	0x04, 0x17
        /*00ba*/ 	.short	(.L_517 - .L_516)
.L_516:
        /*00bc*/ 	.word	0x00000000
        /*00c0*/ 	.short	0x0000
        /*00c2*/ 	.short	0x0000
        /*00c4*/ 	.byte	0x00, 0xf5, 0x21, 0x00


	//----- nvinfo : EIATTR_SPARSE_MMA_MASK
	.align		4
.L_517:
        /*00c8*/ 	.byte	0x03, 0x50
        /*00ca*/ 	.short	0x0000


	//----- nvinfo : EIATTR_MAXREG_COUNT
	.align		4
        /*00cc*/ 	.byte	0x03, 0x1b
        /*00ce*/ 	.short	0x00a8


	//----- nvinfo : EIATTR_NUM_BARRIERS
	.align		4
        /*00d0*/ 	.byte	0x02, 0x4c
        /*00d2*/ 	.byte	0x01
	.zero		1


	//----- nvinfo : EIATTR_MERCURY_ISA_VERSION
	.align		4
        /*00d4*/ 	.byte	0x03, 0x5f
        /*00d6*/ 	.short	0x0101


	//----- nvinfo : EIATTR_COOP_GROUP_MASK_REGIDS
	.align		4
        /*00d8*/ 	.byte	0x04, 0x29
        /*00da*/ 	.short	(.L_519 - .L_518)


	//   ....[0]....
.L_518:
        /*00dc*/ 	.word	0xffffffff


	//   ....[1]....
        /*00e0*/ 	.word	0xffffffff


	//   ....[2]....
        /*00e4*/ 	.word	0xffffffff


	//   ....[3]....
        /*00e8*/ 	.word	0xffffffff


	//   ....[4]....
        /*00ec*/ 	.word	0xffffffff


	//   ....[5]....
        /*00f0*/ 	.word	0xffffffff


	//   ....[6]....
        /*00f4*/ 	.word	0xffffffff


	//   ....[7]....
        /*00f8*/ 	.word	0xffffffff


	//   ....[8]....
        /*00fc*/ 	.word	0xffffffff


	//   ....[9]....
        /*0100*/ 	.word	0xffffffff


	//   ....[10]....
        /*0104*/ 	.word	0xffffffff


	//   ....[11]....
        /*0108*/ 	.word	0xffffffff


	//   ....[12]....
        /*010c*/ 	.word	0x0500001d


	//   ....[13]....
        /*0110*/ 	.word	0x0500001e


	//   ....[14]....
        /*0114*/ 	.word	0x05000020


	//   ....[15]....
        /*0118*/ 	.word	0x0500001f


	//   ....[16]....
        /*011c*/ 	.word	0x05000021


	//   ....[17]....
        /*0120*/ 	.word	0x05000022


	//   ....[18]....
        /*0124*/ 	.word	0x05000024


	//   ....[19]....
        /*0128*/ 	.word	0x05000017


	//   ....[20]....
        /*012c*/ 	.word	0x0500001f


	//   ....[21]....
        /*0130*/ 	.word	0x0500001f


	//   ....[22]....
        /*0134*/ 	.word	0x0500001f


	//   ....[23]....
        /*0138*/ 	.word	0x0500001f


	//   ....[24]....
        /*013c*/ 	.word	0x0500001f


	//   ....[25]....
        /*0140*/ 	.word	0x0500001f


	//   ....[26]....
        /*0144*/ 	.word	0x0500001f


	//   ....[27]....
        /*0148*/ 	.word	0x0500001f


	//----- nvinfo : EIATTR_COOP_GROUP_INSTR_OFFSETS
	.align		4
.L_519:
        /*014c*/ 	.byte	0x04, 0x28
        /*014e*/ 	.short	(.L_521 - .L_520)


	//   ....[0]....
.L_520:
        /*0150*/ 	.word	0x00001a40


	//   ....[1]....
        /*0154*/ 	.word	0x00001a60


	//   ....[2]....
        /*0158*/ 	.word	0x00001ac0


	//   ....[3]....
        /*015c*/ 	.word	0x00001ad0


	//   ....[4]....
        /*0160*/ 	.word	0x00001e00


	//   ....[5]....
        /*0164*/ 	.word	0x00001e40


	//   ....[6]....
        /*0168*/ 	.word	0x00001e70


	//   ....[7]....
        /*016c*/ 	.word	0x00001e80


	//   ....[8]....
        /*0170*/ 	.word	0x00001eb0


	//   ....[9]....
        /*0174*/ 	.word	0x00001ec0


	//   ....[10]....
        /*0178*/ 	.word	0x00001ef0


	//   ....[11]....
        /*017c*/ 	.word	0x00001f00


	//   ....[12]....
        /*0180*/ 	.word	0x00002f30


	//   ....[13]....
        /*0184*/ 	.word	0x00002f60


	//   ....[14]....
        /*0188*/ 	.word	0x00002fa0


	//   ....[15]....
        /*018c*/ 	.word	0x00002fc0


	//   ....[16]....
        /*0190*/ 	.word	0x00002ff0


	//   ....[17]....
        /*0194*/ 	.word	0x00003000


	//   ....[18]....
        /*0198*/ 	.word	0x00003030


	//   ....[19]....
        /*019c*/ 	.word	0x00003040


	//   ....[20]....
        /*01a0*/ 	.word	0x00003210


	//   ....[21]....
        /*01a4*/ 	.word	0x000032b0


	//   ....[22]....
        /*01a8*/ 	.word	0x00003310


	//   ....[23]....
        /*01ac*/ 	.word	0x00003370


	//   ....[24]....
        /*01b0*/ 	.word	0x000033e0


	//   ....[25]....
        /*01b4*/ 	.word	0x00003440


	//   ....[26]....
        /*01b8*/ 	.word	0x000034b0


	//   ....[27]....
        /*01bc*/ 	.word	0x00003510


	//----- nvinfo : EIATTR_VRC_CTA_INIT_COUNT
	.align		4
.L_521:
        /*01c0*/ 	.byte	0x02, 0x4a
	.zero		1
	.zero		1


	//----- nvinfo : EIATTR_EXIT_INSTR_OFFSETS
	.align		4
        /*01c4*/ 	.byte	0x04, 0x1c
        /*01c6*/ 	.short	(.L_523 - .L_522)


	//   ....[0]....
.L_522:
        /*01c8*/ 	.word	0x000023e0


	//   ....[1]....
        /*01cc*/ 	.word	0x000031a0


	//----- nvinfo : EIATTR_MAX_THREADS
	.align		4
.L_523:
        /*01d0*/ 	.byte	0x04, 0x05
        /*01d2*/ 	.short	(.L_525 - .L_524)
.L_524:
        /*01d4*/ 	.word	0x00000140
        /*01d8*/ 	.word	0x00000001
        /*01dc*/ 	.word	0x00000001


	//----- nvinfo : EIATTR_CRS_STACK_SIZE
	.align		4
.L_525:
        /*01e0*/ 	.byte	0x04, 0x1e
        /*01e2*/ 	.short	(.L_527 - .L_526)
.L_526:
        /*01e4*/ 	.word	0x00000000


	//----- nvinfo : EIATTR_CBANK_PARAM_SIZE
	.align		4
.L_527:
        /*01e8*/ 	.byte	0x03, 0x19
        /*01ea*/ 	.short	0x0060


	//----- nvinfo : EIATTR_PARAM_CBANK
	.align		4
        /*01ec*/ 	.byte	0x04, 0x0a
        /*01ee*/ 	.short	(.L_529 - .L_528)
	.align		4
.L_528:
        /*01f0*/ 	.word	index@(.nv.constant0._ZN13group_norm_v218gn_bwd_cuda_kernelI13__nv_bfloat16Li320ELi1ELi32ELi40ELi256ELb0ELb1ELi16ELi320ELi320ELi4ELb1ELi8ELb0ELb0ELNS_15WgradSyncMethodE3ENS_16CompileConditionILi1000EEEEEvPT_S6_S6_PKS5_S8_S8_S8_PKfflPfPj)
        /*01f4*/ 	.short	0x0380
        /*01f6*/ 	.short	0x0060


	//----- nvinfo : EIATTR_SW_WAR
	.align		4
.L_529:
        /*01f8*/ 	.byte	0x04, 0x36
        /*01fa*/ 	.short	(.L_531 - .L_530)
.L_530:
        /*01fc*/ 	.word	0x00000008
.L_531:


//--------------------- .nv.info._ZN13group_norm_v218gn_bwd_cuda_kernelI13__nv_bfloat16Li320ELi3ELi32ELi40ELi256ELb0ELb1ELi16ELi320ELi320ELi4ELb1ELi20ELb0ELb0ELNS_15WgradSyncMethodE3ENS_16CompileConditionILi1000EEEEEvPT_S6_S6_PKS5_S8_S8_S8_PKfflPfPj --------------------------
	.section	.nv.info._ZN13group_norm_v218gn_bwd_cuda_kernelI13__nv_bfloat16Li320ELi3ELi32ELi40ELi256ELb0ELb1ELi16ELi320ELi320ELi4ELb1ELi20ELb0ELb0ELNS_15WgradSyncMethodE3ENS_16CompileConditionILi1000EEEEEvPT_S6_S6_PKS5_S8_S8_S8_PKfflPfPj,"",@"SHT_CUDA_INFO"
	.sectionflags	@""
	.align	4


	//----- nvinfo : EIATTR_CUDA_API_VERSION
	.align		4
        /*0000*/ 	.byte	0x04, 0x37
        /*0002*/ 	.short	(.L_533 - .L_532)
.L_532:
        /*0004*/ 	.word	0x00000082


	//----- nvinfo : EIATTR_KPARAM_INFO
	.align		4
.L_533:
        /*0008*/ 	.byte	0x04, 0x17
        /*000a*/ 	.short	(.L_535 - .L_534)
.L_534:
        /*000c*/ 	.word	0x00000000
        /*0010*/ 	.short	0x000b
        /*0012*/ 	.short	0x0058
        /*0014*/ 	.byte	0x00, 0xf5, 0x21, 0x00


	//----- nvinfo : EIATTR_KPARAM_INFO
	.align		4
.L_535:
        /*0018*/ 	.byte	0x04, 0x17
        /*001a*/ 	.short	(.L_537 - .L_536)
.L_536:
        /*001c*/ 	.word	0x00000000
        /*0020*/ 	.short	0x000a
        /*0022*/ 	.short	0x0050
        /*0024*/ 	.byte	0x00, 0xf5, 0x21, 0x00


	//----- nvinfo : EIATTR_KPARAM_INFO
	.align		4
.L_537:
        /*0028*/ 	.byte	0x04, 0x17
        /*002a*/ 	.short	(.L_539 - .L_538)
.L_538:
        /*002c*/ 	.word	0x00000000
        /*0030*/ 	.short	0x0009
        /*0032*/ 	.short	0x0048
        /*0034*/ 	.byte	0x00, 0xf0, 0x21, 0x00


	//----- nvinfo : EIATTR_KPARAM_INFO
	.align		4
.L_539:
        /*0038*/ 	.byte	0x04, 0x17
        /*003a*/ 	.short	(.L_541 - .L_540)
.L_540:
        /*003c*/ 	.word	0x00000000
        /*0040*/ 	.short	0x0008
        /*0042*/ 	.short	0x0040
        /*0044*/ 	.byte	0x00, 0xf0, 0x11, 0x00


	//----- nvinfo : EIATTR_KPARAM_INFO
	.align		4
.L_541:
        /*0048*/ 	.byte	0x04, 0x17
        /*004a*/ 	.short	(.L_543 - .L_542)
.L_542:
        /*004c*/ 	.word	0x00000000
        /*0050*/ 	.short	0x0007
        /*0052*/ 	.short	0x0038
        /*0054*/ 	.byte	0x00, 0xf5, 0x21, 0x00


	//----- nvinfo : EIATTR_KPARAM_INFO
	.align		4
.L_543:
        /*0058*/ 	.byte	0x04, 0x17
        /*005a*/ 	.short	(.L_545 - .L_544)
.L_544:
        /*005c*/ 	.word	0x00000000
        /*0060*/ 	.short	0x0006
        /*0062*/ 	.short	0x0030
        /*0064*/ 	.byte	0x00, 0xf5, 0x21, 0x00


	//----- nvinfo : EIATTR_KPARAM_INFO
	.align		4
.L_545:
        /*0068*/ 	.byte	0x04, 0x17
        /*006a*/ 	.short	(.L_547 - .L_546)
.L_546:
        /*006c*/ 	.word	0x00000000
        /*0070*/ 	.short	0x0005
        /*0072*/ 	.short	0x0028
        /*0074*/ 	.byte	0x00, 0xf5, 0x21, 0x00


	//----- nvinfo : EIATTR_KPARAM_INFO
	.align		4
.L_547:
        /*0078*/ 	.byte	0x04, 0x17
        /*007a*/ 	.short	(.L_549 - .L_548)
.L_548:
        /*007c*/ 	.word	0x00000000
        /*0080*/ 	.short	0x0004
        /*0082*/ 	.short	0x0020
        /*0084*/ 	.byte	0x00, 0xf5, 0x21, 0x00


	//----- nvinfo : EIATTR_KPARAM_INFO
	.align		4
.L_549:
        /*0088*/ 	.byte	0x04, 0x17
        /*008a*/ 	.short	(.L_551 - .L_550)
.L_550:
        /*008c*/ 	.word	0x00000000
        /*0090*/ 	.short	0x0003
        /*0092*/ 	.short	0x0018
        /*0094*/ 	.byte	0x00, 0xf5, 0x21, 0x00


	//----- nvinfo : EIATTR_KPARAM_INFO
	.align		4
.L_551:
        /*0098*/ 	.byte	0x04, 0x17
        /*009a*/ 	.short	(.L_553 - .L_552)
.L_552:
        /*009c*/ 	.word	0x00000000
        /*00a0*/ 	.short	0x0002
        /*00a2*/ 	.short	0x0010
        /*00a4*/ 	.byte	0x00, 0xf5, 0x21, 0x00


	//----- nvinfo : EIATTR_KPARAM_INFO
	.align		4
.L_553:
        /*00a8*/ 	.byte	0x04, 0x17
        /*00aa*/ 	.short	(.L_555 - .L_554)
.L_554:
        /*00ac*/ 	.word	0x00000000
        /*00b0*/ 	.short	0x0001
        /*00b2*/ 	.short	0x0008
        /*00b4*/ 	.byte	0x00, 0xf5, 0x21, 0x00


	//----- nvinfo : EIATTR_KPARAM_INFO
	.align		4
.L_555:
        /*00b8*/ 	.byte	0x04, 0x17
        /*00ba*/ 	.short	(.L_557 - .L_556)
.L_556:
        /*00bc*/ 	.word	0x00000000
        /*00c0*/ 	.short	0x0000
        /*00c2*/ 	.short	0x0000
        /*00c4*/ 	.byte	0x00, 0xf5, 0x21, 0x00


	//----- nvinfo : EIATTR_SPARSE_MMA_MASK
	.align		4
.L_557:
        /*00c8*/ 	.byte	0x03, 0x50
        /*00ca*/ 	.short	0x0000


	//----- nvinfo : EIATTR_MAXREG_COUNT
	.align		4
        /*00cc*/ 	.byte	0x03, 0x1b
        /*00ce*/ 	.short	0x0040


	//----- nvinfo : EIATTR_NUM_BARRIERS
	.align		4
        /*00d0*/ 	.byte	0x02, 0x4c
        /*00d2*/ 	.byte	0x01
	.zero		1


	//----- nvinfo : EIATTR_MERCURY_ISA_VERSION
	.align		4
        /*00d4*/ 	.byte	0x03, 0x5f
        /*00d6*/ 	.short	0x0101


	//----- nvinfo : EIATTR_COOP_GROUP_MASK_REGIDS
	.align		4
        /*00d8*/ 	.byte	0x04, 0x29
        /*00da*/ 	.short	(.L_559 - .L_558)


	//   ....[0]....
.L_558:
        /*00dc*/ 	.word	0xffffffff


	//   ....[1]....
        /*00e0*/ 	.word	0xffffffff


	//   ....[2]....
        /*00e4*/ 	.word	0xffffffff


	//   ....[3]....
        /*00e8*/ 	.word	0xffffffff


	//   ....[4]....
        /*00ec*/ 	.word	0xffffffff


	//   ....[5]....
        /*00f0*/ 	.word	0xffffffff


	//   ....[6]....
        /*00f4*/ 	.word	0xffffffff


	//   ....[7]....
        /*00f8*/ 	.word	0xffffffff


	//   ....[8]....
        /*00fc*/ 	.word	0xffffffff


	//   ....[9]....
        /*0100*/ 	.word	0xffffffff


	//   ....[10]....
        /*0104*/ 	.word	0xffffffff


	//   ....[11]....
        /*0108*/ 	.word	0xffffffff


	//   ....[12]....
        /*010c*/ 	.word	0x0500000f


	//   ....[13]....
        /*0110*/ 	.word	0x05000011


	//   ....[14]....
        /*0114*/ 	.word	0x05000010


	//   ....[15]....
        /*0118*/ 	.word	0x05000012


	//   ....[16]....
        /*011c*/ 	.word	0x05000013


	//   ....[17]....
        /*0120*/ 	.word	0x05000015


	//   ....[18]....
        /*0124*/ 	.word	0x05000014


	//   ....[19]....
        /*0128*/ 	.word	0x0500000a


	//   ....[20]....
        /*012c*/ 	.word	0x05000010


	//   ....[21]....
        /*0130*/ 	.word	0x05000010


	//   ....[22]....
        /*0134*/ 	.word	0x05000010


	//   ....[23]....
        /*0138*/ 	.word	0x05000010


	//   ....[24]....
        /*013c*/ 	.word	0x05000010


	//   ....[25]....
        /*0140*/ 	.word	0x05000010


	//   ....[26]....
        /*0144*/ 	.word	0x05000010


	//   ....[27]....
        /*0148*/ 	.word	0x05000010


	//----- nvinfo : EIATTR_COOP_GROUP_INSTR_OFFSETS
	.align		4
.L_559:
        /*014c*/ 	.byte	0x04, 0x28
        /*014e*/ 	.short	(.L_561 - .L_560)


	//   ....[0]....
.L_560:
        /*0150*/ 	.word	0x00001b20


	//   ....[1]....
        /*0154*/ 	.word	0x00001b50


	//   ....[2]....
        /*0158*/ 	.word	0x00001b80


	//   ....[3]....
        /*015c*/ 	.word	0x00001b90


	//   ....[4]....
        /*0160*/ 	.word	0x00002130


	//   ....[5]....
        /*0164*/ 	.word	0x00002140


	//   ....[6]....
        /*0168*/ 	.word	0x00002170


	//   ....[7]....
        /*016c*/ 	.word	0x00002180


	//   ....[8]....
        /*0170*/ 	.word	0x000021b0


	//   ....[9]....
        /*0174*/ 	.word	0x000021d0


	//   ....[10]....
        /*0178*/ 	.word	0x00002200


	//   ....[11]....
        /*017c*/ 	.word	0x00002210


	//   ....[12]....
        /*0180*/ 	.word	0x000032c0


	//   ....[13]....
        /*0184*/ 	.word	0x000032f0


	//   ....[14]....
        /*0188*/ 	.word	0x00003330


	//   ....[15]....
        /*018c*/ 	.word	0x00003350


	//   ....[16]....
        /*0190*/ 	.word	0x00003380


	//   ....[17]....
        /*0194*/ 	.word	0x00003390


	//   ....[18]....
        /*0198*/ 	.word	0x000033c0


	//   ....[19]....
        /*019c*/ 	.word	0x000033d0


	//   ....[20]....
        /*01a0*/ 	.word	0x00003590


	//   ....[21]....
        /*01a4*/ 	.word	0x00003620


	//   ....[22]....
        /*01a8*/ 	.word	0x00003690


	//   ....[23]....
        /*01ac*/ 	.word	0x000036f0


	//   ....[24]....
        /*01b0*/ 	.word	0x00003760


	//   ....[25]....
        /*01b4*/ 	.word	0x000037c0


	//   ....[26]....
        /*01b8*/ 	.word	0x00003830


	//   ....[27]....
        /*01bc*/ 	.word	0x00003890


	//----- nvinfo : EIATTR_VRC_CTA_INIT_COUNT
	.align		4
.L_561:
        /*01c0*/ 	.byte	0x02, 0x4a
	.zero		1
	.zero		1


	//----- nvinfo : EIATTR_EXIT_INSTR_OFFSETS
	.align		4
        /*01c4*/ 	.byte	0x04, 0x1c
        /*01c6*/ 	.short	(.L_563 - .L_562)


	//   ....[0]....
.L_562:
        /*01c8*/ 	.word	0x00002730


	//   ....[1]....
        /*01cc*/ 	.word	0x00003520


	//----- nvinfo : EIATTR_MAX_THREADS
	.align		4
.L_563:
        /*01d0*/ 	.byte	0x04, 0x05
        /*01d2*/ 	.short	(.L_565 - .L_564)
.L_564:
        /*01d4*/ 	.word	0x00000140
        /*01d8*/ 	.word	0x00000001
        /*01dc*/ 	.word	0x00000001


	//----- nvinfo : EIATTR_CRS_STACK_SIZE
	.align		4
.L_565:
        /*01e0*/ 	.byte	0x04, 0x1e
        /*01e2*/ 	.short	(.L_567 - .L_566)
.L_566:
        /*01e4*/ 	.word	0x00000000


	//----- nvinfo : EIATTR_CBANK_PARAM_SIZE
	.align		4
.L_567:
        /*01e8*/ 	.byte	0x03, 0x19
        /*01ea*/ 	.short	0x0060


	//----- nvinfo : EIATTR_PARAM_CBANK
	.align		4
        /*01ec*/ 	.byte	0x04, 0x0a
        /*01ee*/ 	.short	(.L_569 - .L_568)
	.align		4
.L_568:
        /*01f0*/ 	.word	index@(.nv.constant0._ZN13group_norm_v218gn_bwd_cuda_kernelI13__nv_bfloat16Li320ELi3ELi32ELi40ELi256ELb0ELb1ELi16ELi320ELi320ELi4ELb1ELi20ELb0ELb0ELNS_15WgradSyncMethodE3ENS_16CompileConditionILi1000EEEEEvPT_S6_S6_PKS5_S8_S8_S8_PKfflPfPj)
        /*01f4*/ 	.short	0x0380
        /*01f6*/ 	.short	0x0060


	//----- nvinfo : EIATTR_SW_WAR
	.align		4
.L_569:
        /*01f8*/ 	.byte	0x04, 0x36
        /*01fa*/ 	.short	(.L_571 - .L_570)
.L_570:
        /*01fc*/ 	.word	0x00000008
.L_571:


//--------------------- .nv.info._ZN13group_norm_v218gn_bwd_cuda_kernelI13__nv_bfloat16Li320ELi1ELi32ELi40ELi256ELb0ELb1ELi32ELi320ELi320ELi4ELb1ELi16ELb0ELb0ELNS_15WgradSyncMethodE3ENS_16CompileConditionILi1000EEEEEvPT_S6_S6_PKS5_S8_S8_S8_PKfflPfPj --------------------------
	.section	.nv.info._ZN13group_norm_v218gn_bwd_cuda_kernelI13__nv_bfloat16Li320ELi1ELi32ELi40ELi256ELb0ELb1ELi32ELi320ELi320ELi4ELb1ELi16ELb0ELb0ELNS_15WgradSyncMethodE3ENS_16CompileConditionILi1000EEEEEvPT_S6_S6_PKS5_S8_S8_S8_PKfflPfPj,"",@"SHT_CUDA_INFO"
	.sectionflags	@""
	.align	4


	//----- nvinfo : EIATTR_CUDA_API_VERSION
	.align		4
        /*0000*/ 	.byte	0x04, 0x37
        /*0002*/ 	.short	(.L_573 - .L_572)
.L_572:
        /*0004*/ 	.word	0x00000082


	//----- nvinfo : EIATTR_KPARAM_INFO
	.align		4
.L_573:
        /*0008*/ 	.byte	0x04, 0x17
        /*000a*/ 	.short	(.L_575 - .L_574)
.L_574:
        /*000c*/ 	.word	0x00000000
        /*0010*/ 	.short	0x000b
        /*0012*/ 	.short	0x0058
        /*0014*/ 	.byte	0x00, 0xf5, 0x21, 0x00


	//----- nvinfo : EIATTR_KPARAM_INFO
	.align		4
.L_575:
        /*0018*/ 	.byte	0x04, 0x17
        /*001a*/ 	.short	(.L_577 - .L_576)
.L_576:
        /*001c*/ 	.word	0x00000000
        /*0020*/ 	.short	0x000a
        /*0022*/ 	.short	0x0050
        /*0024*/ 	.byte	0x00, 0xf5, 0x21, 0x00


	//----- nvinfo : EIATTR_KPARAM_INFO
	.align		4
.L_577:
        /*0028*/ 	.byte	0x04, 0x17
        /*002a*/ 	.short	(.L_579 - .L_578)
.L_578:
        /*002c*/ 	.word	0x00000000
        /*0030*/ 	.short	0x0009
        /*0032*/ 	.short	0x0048
        /*0034*/ 	.byte	0x00, 0xf0, 0x21, 0x00


	//----- nvinfo : EIATTR_KPARAM_INFO
	.align		4
.L_579:
        /*0038*/ 	.byte	0x04, 0x17
        /*003a*/ 	.short	(.L_581 - .L_580)
.L_580:
        /*003c*/ 	.word	0x00000000
        /*0040*/ 	.short	0x0008
        /*0042*/ 	.short	0x0040
        /*0044*/ 	.byte	0x00, 0xf0, 0x11, 0x00


	//----- nvinfo : EIATTR_KPARAM_INFO
	.align		4
.L_581:
        /*0048*/ 	.byte	0x04, 0x17
        /*004a*/ 	.short	(.L_583 - .L_582)
.L_582:
        /*004c*/ 	.word	0x00000000
        /*0050*/ 	.short	0x0007
        /*0052*/ 	.short	0x0038
        /*0054*/ 	.byte	0x00, 0xf5, 0x21, 0x00


	//----- nvinfo : EIATTR_KPARAM_INFO
	.align		4
.L_583:
        /*0058*/ 	.byte	0x04, 0x17
        /*005a*/ 	.short	(.L_585 - .L_584)
.L_584:
        /*005c*/ 	.word	0x00000000
        /*0060*/ 	.short	0x0006
        /*0062*/ 	.short	0x0030
        /*0064*/ 	.byte	0x00, 0xf5, 0x21, 0x00


	//----- nvinfo : EIATTR_KPARAM_INFO
	.align		4
.L_585:
        /*0068*/ 	.byte	0x04, 0x17
        /*006a*/ 	.short	(.L_587 - .L_586)
.L_586:
        /*006c*/ 	.word	0x00000000
        /*0070*/ 	.short	0x0005
        /*0072*/ 	.short	0x0028
        /*0074*/ 	.byte	0x00, 0xf5, 0x21, 0x00


	//----- nvinfo : EIATTR_KPARAM_INFO
	.align		4
.L_587:
        /*0078*/ 	.byte	0x04, 0x17
        /*007a*/ 	.short	(.L_589 - .L_588)
.L_588:
        /*007c*/ 	.word	0x00000000
        /*0080*/ 	.short	0x0004
        /*0082*/ 	.short	0x0020
        /*0084*/ 	.byte	0x00, 0xf5, 0x21, 0x00


	//----- nvinfo : EIATTR_KPARAM_INFO
	.align		4
.L_589:
        /*0088*/ 	.byte	0x04, 0x17
        /*008a*/ 	.short	(.L_591 - .L_590)
.L_590:
        /*008c*/ 	.word	0x00000000
        /*0090*/ 	.short	0x0003
        /*0092*/ 	.short	0x0018
        /*0094*/ 	.byte	0x00, 0xf5, 0x21, 0x00


	//----- nvinfo : EIATTR_KPARAM_INFO
	.align		4
.L_591:
        /*0098*/ 	.byte	0x04, 0x17
        /*009a*/ 	.short	(.L_593 - .L_592)
.L_592:
        /*009c*/ 	.word	0x00000000
        /*00a0*/ 	.short	0x0002
        /*00a2*/ 	.short	0x0010
        /*00a4*/ 	.byte	0x00, 0xf5, 0x21, 0x00


	//----- nvinfo : EIATTR_KPARAM_INFO
	.align		4
.L_593:
        /*00a8*/ 	.byte	0x04, 0x17
        /*00aa*/ 	.short	(.L_595 - .L_594)
.L_594:
        /*00ac*/ 	.word	0x00000000
        /*00b0*/ 	.short	0x0001
        /*00b2*/ 	.short	0x0008
        /*00b4*/ 	.byte	0x00, 0xf5, 0x21, 0x00


	//----- nvinfo : EIATTR_KPARAM_INFO
	.align		4
.L_595:
        /*00b8*/ 	.byte	0x04, 0x17
        /*00ba*/ 	.short	(.L_597 - .L_596)
.L_596:
        /*00bc*/ 	.word	0x00000000
        /*00c0*/ 	.short	0x0000
        /*00c2*/ 	.short	0x0000
        /*00c4*/ 	.byte	0x00, 0xf5, 0x21, 0x00


	//----- nvinfo : EIATTR_SPARSE_MMA_MASK
	.align		4
.L_597:
        /*00c8*/ 	.byte	0x03, 0x50
        /*00ca*/ 	.short	0x0000


	//----- nvinfo : EIATTR_MAXREG_COUNT
	.align		4
        /*00cc*/ 	.byte	0x03, 0x1b
        /*00ce*/ 	.short	0x00a8


	//----- nvinfo : EIATTR_NUM_BARRIERS
	.align		4
        /*00d0*/ 	.byte	0x02, 0x4c
        /*00d2*/ 	.byte	0x01
	.zero		1


	//----- nvinfo : EIATTR_MERCURY_ISA_VERSION
	.align		4
        /*00d4*/ 	.byte	0x03, 0x5f
        /*00d6*/ 	.short	0x0101


	//----- nvinfo : EIATTR_COOP_GROUP_MASK_REGIDS
	.align		4
        /*00d8*/ 	.byte	0x04, 0x29
        /*00da*/ 	.short	(.L_599 - .L_598)


	//   ....[0]....
.L_598:
        /*00dc*/ 	.word	0xffffffff


	//   ....[1]....
        /*00e0*/ 	.word	0xffffffff


	//   ....[2]....
        /*00e4*/ 	.word	0xffffffff


	//   ....[3]....
        /*00e8*/ 	.word	0xffffffff


	//   ....[4]....
        /*00ec*/ 	.word	0xffffffff


	//   ....[5]....
        /*00f0*/ 	.word	0xffffffff


	//   ....[6]....
        /*00f4*/ 	.word	0xffffffff


	//   ....[7]....
        /*00f8*/ 	.word	0xffffffff


	//   ....[8]....
        /*00fc*/ 	.word	0xffffffff


	//   ....[9]....
        /*0100*/ 	.word	0xffffffff


	//   ....[10]....
        /*0104*/ 	.word	0x05000019


	//   ....[11]....
        /*0108*/ 	.word	0x0500001a


	//   ....[12]....
        /*010c*/ 	.word	0x0500001c


	//   ....[13]....
        /*0110*/ 	.word	0x0500001b


	//   ....[14]....
        /*0114*/ 	.word	0x0500001d


	//   ....[15]....
        /*0118*/ 	.word	0x0500001e


	//   ....[16]....
        /*011c*/ 	.word	0x05000020


	//   ....[17]....
        /*0120*/ 	.word	0x0500000d


	//   ....[18]....
        /*0124*/ 	.word	0x0500001b


	//   ....[19]....
        /*0128*/ 	.word	0x0500001b


	//   ....[20]....
        /*012c*/ 	.word	0x0500001b


	//   ....[21]....
        /*0130*/ 	.word	0x0500001b


	//   ....[22]....
        /*0134*/ 	.word	0x0500001b


	//   ....[23]....
        /*0138*/ 	.word	0x0500001b


	//   ....[24]....
        /*013c*/ 	.word	0x0500001b


	//   ....[25]....
        /*0140*/ 	.word	0x0500001b


	//----- nvinfo : EIATTR_COOP_GROUP_INSTR_OFFSETS
	.align		4
.L_599:
        /*0144*/ 	.byte	0x04, 0x28
        /*0146*/ 	.short	(.L_601 - .L_600)


	//   ....[0]....
.L_600:
        /*0148*/ 	.word	0x000024c0


	//   ....[1]....
        /*014c*/ 	.word	0x000024e0


	//   ....[2]....
        /*0150*/ 	.word	0x00002530


	//   ....[3]....
        /*0154*/ 	.word	0x00002550


	//   ....[4]....
        /*0158*/ 	.word	0x00002880


	//   ....[5]....
        /*015c*/ 	.word	0x000028c0


	//   ....[6]....
        /*0160*/ 	.word	0x000028f0


	//   ....[7]....
        /*0164*/ 	.word	0x00002900


	//   ....[8]....
        /*0168*/ 	.word	0x00002930


	//   ....[9]....
        /*016c*/ 	.word	0x00002940


	//   ....[10]....
        /*0170*/ 	.word	0x00003d60


	//   ....[11]....
        /*0174*/ 	.word	0x00003d90


	//   ....[12]....
        /*0178*/ 	.word	0x00003de0


	//   ....[13]....
        /*017c*/ 	.word	0x00003e00


	//   ....[14]....
        /*0180*/ 	.word	0x00003e30


	//   ....[15]....
        /*0184*/ 	.word	0x00003e40


	//   ....[16]....
        /*0188*/ 	.word	0x00003e70


	//   ....[17]....
        /*018c*/ 	.word	0x00003e80


	//   ....[18]....
        /*0190*/ 	.word	0x00004050


	//   ....[19]....
        /*0194*/ 	.word	0x000040e0


	//   ....[20]....
        /*0198*/ 	.word	0x00004150


	//   ....[21]....
        /*019c*/ 	.word	0x000041b0


	//   ....[22]....
        /*01a0*/ 	.word	0x00004220


	//   ....[23]....
        /*01a4*/ 	.word	0x00004280


	//   ....[24]....
        /*01a8*/ 	.word	0x000042f0


	//   ....[25]....
        /*01ac*/ 	.word	0x00004350


	//----- nvinfo : EIATTR_VRC_CTA_INIT_COUNT
	.align		4
.L_601:
        /*01b0*/ 	.byte	0x02, 0x4a
	.zero		1
	.zero		1


	//----- nvinfo : EIATTR_EXIT_INSTR_OFFSETS
	.align		4
        /*01b4*/ 	.byte	0x04, 0x1c
        /*01b6*/ 	.short	(.L_603 - .L_602)


	//   ....[0]....
.L_602:
        /*01b8*/ 	.word	0x000031e0


	//   ....[1]....
        /*01bc*/ 	.word	0x00003fe0


	//----- nvinfo : EIATTR_MAX_THREADS
	.align		4
.L_603:
        /*01c0*/ 	.byte	0x04, 0x05
        /*01c2*/ 	.short	(.L_605 - .L_604)
.L_604:
        /*01c4*/ 	.word	0x00000140
        /*01c8*/ 	.word	0x00000001
        /*01cc*/ 	.word	0x00000001


	//----- nvinfo : EIATTR_CRS_STACK_SIZE
	.align		4
.L_605:
        /*01d0*/ 	.byte	0x04, 0x1e
        /*01d2*/ 	.short	(.L_607 - .L_606)
.L_606:
        /*01d4*/ 	.word	0x00000000


	//----- nvinfo : EIATTR_CBANK_PARAM_SIZE
	.align		4
.L_607:
        /*01d8*/ 	.byte	0x03, 0x19
        /*01da*/ 	.short	0x0060


	//----- nvinfo : EIATTR_PARAM_CBANK
	.align		4
        /*01dc*/ 	.byte	0x04, 0x0a
        /*01de*/ 	.short	(.L_609 - .L_608)
	.align		4
.L_608:
        /*01e0*/ 	.word	index@(.nv.constant0._ZN13group_norm_v218gn_bwd_cuda_kernelI13__nv_bfloat16Li320ELi1ELi32ELi40ELi256ELb0ELb1ELi32ELi320ELi320ELi4ELb1ELi16ELb0ELb0ELNS_15WgradSyncMethodE3ENS_16CompileConditionILi1000EEEEEvPT_S6_S6_PKS5_S8_S8_S8_PKfflPfPj)
        /*01e4*/ 	.short	0x0380
        /*01e6*/ 	.short	0x0060


	//----- nvinfo : EIATTR_SW_WAR
	.align		4
.L_609:
        /*01e8*/ 	.byte	0x04, 0x36
        /*01ea*/ 	.short	(.L_611 - .L_610)
.L_610:
        /*01ec*/ 	.word	0x00000008
.L_611:


//--------------------- .nv.info._ZN13group_norm_v218gn_bwd_cuda_kernelI13__nv_bfloat16Li320ELi1ELi32ELi40ELi256ELb0ELb1ELi64ELi320ELi320ELi4ELb1ELi36ELb0ELb0ELNS_15WgradSyncMethodE3ENS_16CompileConditionILi1000EEEEEvPT_S6_S6_PKS5_S8_S8_S8_PKfflPfPj --------------------------
	.section	.nv.info._ZN13group_norm_v218gn_bwd_cuda_kernelI13__nv_bfloat16Li320ELi1ELi32ELi40ELi256ELb0ELb1ELi64ELi320ELi320ELi4ELb1ELi36ELb0ELb0ELNS_15WgradSyncMethodE3ENS_16CompileConditionILi1000EEEEEvPT_S6_S6_PKS5_S8_S8_S8_PKfflPfPj,"",@"SHT_CUDA_INFO"
	.sectionflags	@""
	.align	4


	//----- nvinfo : EIATTR_CUDA_API_VERSION
	.align		4
        /*0000*/ 	.byte	0x04, 0x37
        /*0002*/ 	.short	(.L_613 - .L_612)
.L_612:
        /*0004*/ 	.word	0x00000082


	//----- nvinfo : EIATTR_KPARAM_INFO
	.align		4
.L_613:
        /*0008*/ 	.byte	0x04, 0x17
        /*000a*/ 	.short	(.L_615 - .L_614)
.L_614:
        /*000c*/ 	.word	0x00000000
        /*0010*/ 	.short	0x000b
        /*0012*/ 	.short	0x0058
        /*0014*/ 	.byte	0x00, 0xf5, 0x21, 0x00


	//----- nvinfo : EIATTR_KPARAM_INFO
	.align		4
.L_615:
        /*0018*/ 	.byte	0x04, 0x17
        /*001a*/ 	.short	(.L_617 - .L_616)
.L_616:
        /*001c*/ 	.word	0x00000000
        /*0020*/ 	.short	0x000a
        /*0022*/ 	.short	0x0050
        /*0024*/ 	.byte	0x00, 0xf5, 0x21, 0x00


	//----- nvinfo : EIATTR_KPARAM_INFO
	.align		4
.L_617:
        /*0028*/ 	.byte	0x04, 0x17
        /*002a*/ 	.short	(.L_619 - .L_618)
.L_618:
        /*002c*/ 	.word	0x00000000
        /*0030*/ 	.short	0x0009
        /*0032*/ 	.short	0x0048
        /*0034*/ 	.byte	0x00, 0xf0, 0x21, 0x00


	//----- nvinfo : EIATTR_KPARAM_INFO
	.align		4
.L_619:
        /*0038*/ 	.byte	0x04, 0x17
        /*003a*/ 	.short	(.L_621 - .L_620)
.L_620:
        /*003c*/ 	.word	0x00000000
        /*0040*/ 	.short	0x0008
        /*0042*/ 	.short	0x0040
        /*0044*/ 	.byte	0x00, 0xf0, 0x11, 0x00


	//----- nvinfo : EIATTR_KPARAM_INFO
	.align		4
.L_621:
        /*0048*/ 	.byte	0x04, 0x17
        /*004a*/ 	.short	(.L_623 - .L_622)
.L_622:
        /*004c*/ 	.word	0x00000000
        /*0050*/ 	.short	0x0007
        /*0052*/ 	.short	0x0038
        /*0054*/ 	.byte	0x00, 0xf5, 0x21, 0x00


	//----- nvinfo : EIATTR_KPARAM_INFO
	.align		4
.L_623:
        /*0058*/ 	.byte	0x04, 0x17
        /*005a*/ 	.short	(.L_625 - .L_624)
.L_624:
        /*005c*/ 	.word	0x00000000
        /*0060*/ 	.short	0x0006
        /*0062*/ 	.short	0x0030
        /*0064*/ 	.byte	0x00, 0xf5, 0x21, 0x00


	//----- nvinfo : EIATTR_KPARAM_INFO
	.align		4
.L_625:
        /*0068*/ 	.byte	0x04, 0x17
        /*006a*/ 	.short	(.L_627 - .L_626)
.L_626:
        /*006c*/ 	.word	0x00000000
        /*0070*/ 	.short	0x0005
        /*0072*/ 	.short	0x0028
        /*0074*/ 	.byte	0x00, 0xf5, 0x21, 0x00


	//----- nvinfo : EIATTR_KPARAM_INFO
	.align		4
.L_627:
        /*0078*/ 	.byte	0x04, 0x17
        /*007a*/ 	.short	(.L_629 - .L_628)
.L_628:
        /*007c*/ 	.word	0x00000000
        /*0080*/ 	.short	0x0004
        /*0082*/ 	.short	0x0020
        /*0084*/ 	.byte	0x00, 0xf5, 0x21, 0x00


	//----- nvinfo : EIATTR_KPARAM_INFO
	.align		4
.L_629:
        /*0088*/ 	.byte	0x04, 0x17
        /*008a*/ 	.short	(.L_631 - .L_630)
.L_630:
        /*008c*/ 	.word	0x00000000
        /*0090*/ 	.short	0x0003
        /*0092*/ 	.short	0x0018
        /*0094*/ 	.byte	0x00, 0xf5, 0x21, 0x00


	//----- nvinfo : EIATTR_KPARAM_INFO
	.align		4
.L_631:
        /*0098*/ 	.byte	0x04, 0x17
        /*009a*/ 	.short	(.L_633 - .L_632)
.L_632:
        /*009c*/ 	.word	0x00000000
        /*00a0*/ 	.short	0x0002
        /*00a2*/ 	.short	0x0010
        /*00a4*/ 	.byte	0x00, 0xf5, 0x21, 0x00


	//----- nvinfo : EIATTR_KPARAM_INFO
	.align		4
.L_633:
        /*00a8*/ 	.byte	0x04, 0x17
        /*00aa*/ 	.short	(.L_635 - .L_634)
.L_634:
        /*00ac*/ 	.word	0x00000000
        /*00b0*/ 	.short	0x0001
        /*00b2*/ 	.short	0x0008
        /*00b4*/ 	.byte	0x00, 0xf5, 0x21, 0x00


	//----- nvinfo : EIATTR_KPARAM_INFO
	.align		4
.L_635:
        /*00b8*/ 	.byte	0x04, 0x17
        /*00ba*/ 	.short	(.L_637 - .L_636)
.L_636:
        /*00bc*/ 	.word	0x00000000
        /*00c0*/ 	.short	0x0000
        /*00c2*/ 	.short	0x0000
        /*00c4*/ 	.byte	0x00, 0xf5, 0x21, 0x00


	//----- nvinfo : EIATTR_SPARSE_MMA_MASK
	.align		4
.L_637:
        /*00c8*/ 	.byte	0x03, 0x50
        /*00ca*/ 	.short	0x0000


	//----- nvinfo : EIATTR_MAXREG_COUNT
	.align		4
        /*00cc*/ 	.byte	0x03, 0x1b
        /*00ce*/ 	.short	0x00a8


	//----- nvinfo : EIATTR_NUM_BARRIERS
	.align		4
        /*00d0*/ 	.byte	0x02, 0x4c
        /*00d2*/ 	.byte	0x01
	.zero		1


	//----- nvinfo : EIATTR_ANNOTATIONS
	.align		4
        /*00d4*/ 	.byte	0x04, 0x55
        /*00d6*/ 	.short	(.L_639 - .L_638)


	//   ....[0]....
.L_638:
        /*00d8*/ 	.word	0x00000001
        /*00dc*/ 	.byte	0xa0, 0x05, 0x00, 0x00, 0x01, 0x00, 0x00, 0x00, 0xe0, 0x05, 0x00, 0x00, 0x01, 0x00, 0x00, 0x00
        /* <DEDUP_REMOVED lines=9> */
        /*017c*/ 	.byte	0x30, 0x3a, 0x00, 0x00, 0x01, 0x00, 0x00, 0x00, 0x40, 0x3a, 0x00, 0x00


	//----- nvinfo : EIATTR_MERCURY_ISA_VERSION
	.align		4
.L_639:
        /*0188*/ 	.byte	0x03, 0x5f
        /*018a*/ 	.short	0x0101


	//----- nvinfo : EIATTR_INT_WARP_WIDE_INSTR_OFFSETS
	.align		4
        /*018c*/ 	.byte	0x04, 0x31
        /*018e*/ 	.short	(.L_641 - .L_640)


	//   ....[0]....
.L_640:
        /*0190*/ 	.word	0x00003c70


	//   ....[1]....
        /*0194*/ 	.word	0x00004090


	//----- nvinfo : EIATTR_COOP_GROUP_MASK_REGIDS
	.align		4
.L_641:
        /*0198*/ 	.byte	0x04, 0x29
        /*019a*/ 	.short	(.L_643 - .L_642)


	//   ....[0]....
.L_642:
        /*019c*/ 	.word	0xffffffff


	//   ....[1]....
        /*01a0*/ 	.word	0xffffffff


	//   ....[2]....
        /*01a4*/ 	.word	0xffffffff


	//   ....[3]....
        /*01a8*/ 	.word	0xffffffff


	//   ....[4]....
        /*01ac*/ 	.word	0xffffffff


	//   ....[5]....
        /*01b0*/ 	.word	0xffffffff


	//   ....[6]....
        /*01b4*/ 	.word	0xffffffff


	//   ....[7]....
        /*01b8*/ 	.word	0xffffffff


	//   ....[8]....
        /*01bc*/ 	.word	0x05000019


	//   ....[9]....
        /*01c0*/ 	.word	0x05000018


	//   ....[10]....
        /*01c4*/ 	.word	0x0500001a


	//   ....[11]....
        /*01c8*/ 	.word	0x0500001b


	//   ....[12]....
        /*01cc*/ 	.word	0x0500001d


	//   ....[13]....
        /*01d0*/ 	.word	0x0500001c


	//   ....[14]....
        /*01d4*/ 	.word	0x0500001e


	//   ....[15]....
        /*01d8*/ 	.word	0x0500000b


	//   ....[16]....
        /*01dc*/ 	.word	0x0500001a


	//   ....[17]....
        /*01e0*/ 	.word	0x0500001a


	//   ....[18]....
        /*01e4*/ 	.word	0x0500001a


	//   ....[19]....
        /*01e8*/ 	.word	0x0500001a


	//   ....[20]....
        /*01ec*/ 	.word	0x0500001a


	//   ....[21]....
        /*01f0*/ 	.word	0x0500001a


	//   ....[22]....
        /*01f4*/ 	.word	0x0500001a


	//   ....[23]....
        /*01f8*/ 	.word	0x0500001a


	//----- nvinfo : EIATTR_COOP_GROUP_INSTR_OFFSETS
	.align		4
.L_643:
        /*01fc*/ 	.byte	0x04, 0x28
        /*01fe*/ 	.short	(.L_645 - .L_644)


	//   ....[0]....
.L_644:
        /*0200*/ 	.word	0x00003c40


	//   ....[1]....
        /*0204*/ 	.word	0x00003c60


	//   ....[2]....
        /*0208*/ 	.word	0x00003cf0


	//   ....[3]....
        /*020c*/ 	.word	0x00003d10


	//   ....[4]....
        /*0210*/ 	.word	0x000041a0


	//   ....[5]....
        /*0214*/ 	.word	0x000041b0


	//   ....[6]....
        /*0218*/ 	.word	0x000041e0


	//   ....[7]....
        /*021c*/ 	.word	0x00004200


	//   ....[8]....
        /*0220*/ 	.word	0x00005e30


	//   ....[9]....
        /*0224*/ 	.word	0x00005e60


	//   ....[10]....
        /*0228*/ 	.word	0x00005eb0


	//   ....[11]....
        /*022c*/ 	.word	0x00005ed0


	//   ....[12]....
        /*0230*/ 	.word	0x00005f00


	//   ....[13]....
        /*0234*/ 	.word	0x00005f10


	//   ....[14]....
        /*0238*/ 	.word	0x00005f40


	//   ....[15]....
        /*023c*/ 	.word	0x00005f50


	//   ....[16]....
        /*0240*/ 	.word	0x00006120


	//   ....[17]....
        /*0244*/ 	.word	0x000061b0


	//   ....[18]....
        /*0248*/ 	.word	0x00006220


	//   ....[19]....
        /*024c*/ 	.word	0x00006280


	//   ....[20]....
        /*0250*/ 	.word	0x000062f0


	//   ....[21]....
        /*0254*/ 	.word	0x00006350


	//   ....[22]....
        /*0258*/ 	.word	0x000063c0


	//   ....[23]....
        /*025c*/ 	.word	0x00006420


	//----- nvinfo : EIATTR_VRC_CTA_INIT_COUNT
	.align		4
.L_645:
        /*0260*/ 	.byte	0x02, 0x4a
	.zero		1
	.zero		1


	//----- nvinfo : EIATTR_EXIT_INSTR_OFFSETS
	.align		4
        /*0264*/ 	.byte	0x04, 0x1c
        /*0266*/ 	.short	(.L_647 - .L_646)


	//   ....[0]....
.L_646:
        /*0268*/ 	.word	0x00005290


	//   ....[1]....
        /*026c*/ 	.word	0x000060b0


	//----- nvinfo : EIATTR_MAX_THREADS
	.align		4
.L_647:
        /*0270*/ 	.byte	0x04, 0x05
        /*0272*/ 	.short	(.L_649 - .L_648)
.L_648:
        /*0274*/ 	.word	0x00000140
        /*0278*/ 	.word	0x00000001
        /*027c*/ 	.word	0x00000001


	//----- nvinfo : EIATTR_CRS_STACK_SIZE
	.align		4
.L_649:
        /*0280*/ 	.byte	0x04, 0x1e
        /*0282*/ 	.short	(.L_651 - .L_650)
.L_650:
        /*0284*/ 	.word	0x00000000


	//----- nvinfo : EIATTR_CBANK_PARAM_SIZE
	.align		4
.L_651:
        /*0288*/ 	.byte	0x03, 0x19
        /*028a*/ 	.short	0x0060


	//----- nvinfo : EIATTR_PARAM_CBANK
	.align		4
        /*028c*/ 	.byte	0x04, 0x0a
        /*028e*/ 	.short	(.L_653 - .L_652)
	.align		4
.L_652:
        /*0290*/ 	.word	index@(.nv.constant0._ZN13group_norm_v218gn_bwd_cuda_kernelI13__nv_bfloat16Li320ELi1ELi32ELi40ELi256ELb0ELb1ELi64ELi320ELi320ELi4ELb1ELi36ELb0ELb0ELNS_15WgradSyncMethodE3ENS_16CompileConditionILi1000EEEEEvPT_S6_S6_PKS5_S8_S8_S8_PKfflPfPj)
        /*0294*/ 	.short	0x0380
        /*0296*/ 	.short	0x0060


	//----- nvinfo : EIATTR_SW_WAR
	.align		4
.L_653:
        /*0298*/ 	.byte	0x04, 0x36
        /*029a*/ 	.short	(.L_655 - .L_654)
.L_654:
        /*029c*/ 	.word	0x00000008
.L_655:


//--------------------- .nv.info._ZN13group_norm_v218gn_bwd_cuda_kernelI13__nv_bfloat16Li320ELi3ELi32ELi40ELi256ELb0ELb1ELi32ELi320ELi320ELi4ELb1ELi40ELb0ELb0ELNS_15WgradSyncMethodE3ENS_16CompileConditionILi1000EEEEEvPT_S6_S6_PKS5_S8_S8_S8_PKfflPfPj --------------------------
	.section	.nv.info._ZN13group_norm_v218gn_bwd_cuda_kernelI13__nv_bfloat16Li320ELi3ELi32ELi40ELi256ELb0ELb1ELi32ELi320ELi320ELi4ELb1ELi40ELb0ELb0ELNS_15WgradSyncMethodE3ENS_16CompileConditionILi1000EEEEEvPT_S6_S6_PKS5_S8_S8_S8_PKfflPfPj,"",@"SHT_CUDA_INFO"
	.sectionflags	@""
	.align	4


	//----- nvinfo : EIATTR_CUDA_API_VERSION
	.align		4
        /*0000*/ 	.byte	0x04, 0x37
        /*0002*/ 	.short	(.L_657 - .L_656)
.L_656:
        /*0004*/ 	.word	0x00000082


	//----- nvinfo : EIATTR_KPARAM_INFO
	.align		4
.L_657:
        /*0008*/ 	.byte	0x04, 0x17
        /*000a*/ 	.short	(.L_659 - .L_658)
.L_658:
        /*000c*/ 	.word	0x00000000
        /*0010*/ 	.short	0x000b
        /*0012*/ 	.short	0x0058
        /*0014*/ 	.byte	0x00, 0xf5, 0x21, 0x00


	//----- nvinfo : EIATTR_KPARAM_INFO
	.align		4
.L_659:
        /*0018*/ 	.byte	0x04, 0x17
        /*001a*/ 	.short	(.L_661 - .L_660)
.L_660:
        /*001c*/ 	.word	0x00000000
        /*0020*/ 	.short	0x000a
        /*0022*/ 	.short	0x0050
        /*0024*/ 	.byte	0x00, 0xf5, 0x21, 0x00


	//----- nvinfo : EIATTR_KPARAM_INFO
	.align		4
.L_661:
        /*0028*/ 	.byte	0x04, 0x17
        /*002a*/ 	.short	(.L_663 - .L_662)
.L_662:
        /*002c*/ 	.word	0x00000000
        /*0030*/ 	.short	0x0009
        /*0032*/ 	.short	0x0048
        /*0034*/ 	.byte	0x00, 0xf0, 0x21, 0x00


	//----- nvinfo : EIATTR_KPARAM_INFO
	.align		4
.L_663:
        /*0038*/ 	.byte	0x04, 0x17
        /*003a*/ 	.short	(.L_665 - .L_664)
.L_664:
        /*003c*/ 	.word	0x00000000
        /*0040*/ 	.short	0x0008
        /*0042*/ 	.short	0x0040
        /*0044*/ 	.byte	0x00, 0xf0, 0x11, 0x00


	//----- nvinfo : EIATTR_KPARAM_INFO
	.align		4
.L_665:
        /*0048*/ 	.byte	0x04, 0x17
        /*004a*/ 	.short	(.L_667 - .L_666)
.L_666:
        /*004c*/ 	.word	0x00000000
        /*0050*/ 	.short	0x0007
        /*0052*/ 	.short	0x0038
        /*0054*/ 	.byte	0x00, 0xf5, 0x21, 0x00


	//----- nvinfo : EIATTR_KPARAM_INFO
	.align		4
.L_667:
        /*0058*/ 	.byte	0x04, 0x17
        /*005a*/ 	.short	(.L_669 - .L_668)
.L_668:
        /*005c*/ 	.word	0x00000000
        /*0060*/ 	.short	0x0006
        /*0062*/ 	.short	0x0030
        /*0064*/ 	.byte	0x00, 0xf5, 0x21, 0x00


	//----- nvinfo : EIATTR_KPARAM_INFO
	.align		4
.L_669:
        /*0068*/ 	.byte	0x04, 0x17
        /*006a*/ 	.short	(.L_671 - .L_670)
.L_670:
        /*006c*/ 	.word	0x00000000
        /*0070*/ 	.short	0x0005
        /*0072*/ 	.short	0x0028
        /*0074*/ 	.byte	0x00, 0xf5, 0x21, 0x00


	//----- nvinfo : EIATTR_KPARAM_INFO
	.align		4
.L_671:
        /*0078*/ 	.byte	0x04, 0x17
        /*007a*/ 	.short	(.L_673 - .L_672)
.L_672:
        /*007c*/ 	.word	0x00000000
        /*0080*/ 	.short	0x0004
        /*0082*/ 	.short	0x0020
        /*0084*/ 	.byte	0x00, 0xf5, 0x21, 0x00


	//----- nvinfo : EIATTR_KPARAM_INFO
	.align		4
.L_673:
        /*0088*/ 	.byte	0x04, 0x17
        /*008a*/ 	.short	(.L_675 - .L_674)
.L_674:
        /*008c*/ 	.word	0x00000000
        /*0090*/ 	.short	0x0003
        /*0092*/ 	.short	0x0018
        /*0094*/ 	.byte	0x00, 0xf5, 0x21, 0x00


	//----- nvinfo : EIATTR_KPARAM_INFO
	.align		4
.L_675:
        /*0098*/ 	.byte	0x04, 0x17
        /*009a*/ 	.short	(.L_677 - .L_676)
.L_676:
        /*009c*/ 	.word	0x00000000
        /*00a0*/ 	.short	0x0002
        /*00a2*/ 	.short	0x0010
        /*00a4*/ 	.byte	0x00, 0xf5, 0x21, 0x00


	//----- nvinfo : EIATTR_KPARAM_INFO
	.align		4
.L_677:
        /*00a8*/ 	.byte	0x04, 0x17
        /*00aa*/ 	.short	(.L_679 - .L_678)
.L_678:
        /*00ac*/ 	.word	0x00000000
        /*00b0*/ 	.short	0x0001
        /*00b2*/ 	.short	0x0008
        /*00b4*/ 	.byte	0x00, 0xf5, 0x21, 0x00


	//----- nvinfo : EIATTR_KPARAM_INFO
	.align		4
.L_679:
        /*00b8*/ 	.byte	0x04, 0x17
        /*00ba*/ 	.short	(.L_681 - .L_680)
.L_680:
        /*00bc*/ 	.word	0x00000000
        /*00c0*/ 	.short	0x0000
        /*00c2*/ 	.short	0x0000
        /*00c4*/ 	.byte	0x00, 0xf5, 0x21, 0x00


	//----- nvinfo : EIATTR_SPARSE_MMA_MASK
	.align		4
.L_681:
        /*00c8*/ 	.byte	0x03, 0x50
        /*00ca*/ 	.short	0x0000


	//----- nvinfo : EIATTR_MAXREG_COUNT
	.align		4
        /*00cc*/ 	.byte	0x03, 0x1b
        /*00ce*/ 	.short	0x0040


	//----- nvinfo : EIATTR_NUM_BARRIERS
	.align		4
        /*00d0*/ 	.byte	0x02, 0x4c
        /*00d2*/ 	.byte	0x01
	.zero		1


	//----- nvinfo : EIATTR_ANNOTATIONS
	.align		4
        /*00d4*/ 	.byte	0x04, 0x55
        /*00d6*/ 	.short	(.L_683 - .L_682)


	//   ....[0]....
.L_682:
        /* <DEDUP_REMOVED lines=73> */
        /*055c*/ 	.byte	0x70, 0x3b, 0x00, 0x00


	//----- nvinfo : EIATTR_MERCURY_ISA_VERSION
	.align		4
.L_683:
        /*0560*/ 	.byte	0x03, 0x5f
        /*0562*/ 	.short	0x0101


	//----- nvinfo : EIATTR_COOP_GROUP_MASK_REGIDS
	.align		4
        /*0564*/ 	.byte	0x04, 0x29
        /*0566*/ 	.short	(.L_685 - .L_684)


	//   ....[0]....
.L_684:
        /*0568*/ 	.word	0xffffffff


	//   ....[1]....
        /*056c*/ 	.word	0xffffffff


	//   ....[2]....
        /*0570*/ 	.word	0xffffffff


	//   ....[3]....
        /*0574*/ 	.word	0xffffffff


	//   ....[4]....
        /*0578*/ 	.word	0xffffffff


	//   ....[5]....
        /*057c*/ 	.word	0xffffffff


	//   ....[6]....
        /*0580*/ 	.word	0xffffffff


	//   ....[7]....
        /*0584*/ 	.word	0xffffffff


	//   ....[8]....
        /*0588*/ 	.word	0xffffffff


	//   ....[9]....
        /*058c*/ 	.word	0xffffffff


	//   ....[10]....
        /*0590*/ 	.word	0x05000010


	//   ....[11]....
        /*0594*/ 	.word	0x0500000f


	//   ....[12]....
        /*0598*/ 	.word	0x05000011


	//   ....[13]....
        /*059c*/ 	.word	0x05000012


	//   ....[14]....
        /*05a0*/ 	.word	0x05000014


	//   ....[15]....
        /*05a4*/ 	.word	0x05000013


	//   ....[16]....
        /*05a8*/ 	.word	0x05000015


	//   ....[17]....
        /*05ac*/ 	.word	0x0500000a


	//   ....[18]....
        /*05b0*/ 	.word	0x05000011


	//   ....[19]....
        /*05b4*/ 	.word	0x05000011


	//   ....[20]....
        /*05b8*/ 	.word	0x05000011


	//   ....[21]....
        /*05bc*/ 	.word	0x05000011


	//   ....[22]....
        /*05c0*/ 	.word	0x05000011


	//   ....[23]....
        /*05c4*/ 	.word	0x05000011


	//   ....[24]....
        /*05c8*/ 	.word	0x05000011


	//   ....[25]....
        /*05cc*/ 	.word	0x05000011


	//----- nvinfo : EIATTR_COOP_GROUP_INSTR_OFFSETS
	.align		4
.L_685:
        /*05d0*/ 	.byte	0x04, 0x28
        /*05d2*/ 	.short	(.L_687 - .L_686)


	//   ....[0]....
.L_686:
        /*05d4*/ 	.word	0x00002d50


	//   ....[1]....
        /*05d8*/ 	.word	0x00002d70


	//   ....[2]....
        /*05dc*/ 	.word	0x00002db0


	//   ....[3]....
        /*05e0*/ 	.word	0x00002dc0


	//   ....[4]....
        /*05e4*/ 	.word	0x000034a0


	//   ....[5]....
        /*05e8*/ 	.word	0x000034c0


	//   ....[6]....
        /*05ec*/ 	.word	0x000034e0


	//   ....[7]....
        /*05f0*/ 	.word	0x00003500


	//   ....[8]....
        /*05f4*/ 	.word	0x00003520


	//   ....[9]....
        /*05f8*/ 	.word	0x00003540


	//   ....[10]....
        /*05fc*/ 	.word	0x00004b70


	//   ....[11]....
        /*0600*/ 	.word	0x00004ba0


	//   ....[12]....
        /*0604*/ 	.word	0x00004bf0


	//   ....[13]....
        /*0608*/ 	.word	0x00004c10


	//   ....[14]....
        /*060c*/ 	.word	0x00004c40


	//   ....[15]....
        /*0610*/ 	.word	0x00004c50


	//   ....[16]....
        /*0614*/ 	.word	0x00004c80


	//   ....[17]....
        /*0618*/ 	.word	0x00004c90


	//   ....[18]....
        /*061c*/ 	.word	0x00004e50


	//   ....[19]....
        /*0620*/ 	.word	0x00004ee0


	//   ....[20]....
        /*0624*/ 	.word	0x00004f50


	//   ....[21]....
        /*0628*/ 	.word	0x00004fb0


	//   ....[22]....
        /*062c*/ 	.word	0x00005020


	//   ....[23]....
        /*0630*/ 	.word	0x00005080


	//   ....[24]....
        /*0634*/ 	.word	0x000050f0


	//   ....[25]....
        /*0638*/ 	.word	0x00005150


	//----- nvinfo : EIATTR_VRC_CTA_INIT_COUNT
	.align		4
.L_687:
        /*063c*/ 	.byte	0x02, 0x4a
	.zero		1
	.zero		1


	//----- nvinfo : EIATTR_EXIT_INSTR_OFFSETS
	.align		4
        /*0640*/ 	.byte	0x04, 0x1c
        /*0642*/ 	.short	(.L_689 - .L_688)


	//   ....[0]....
.L_688:
        /*0644*/ 	.word	0x00003ff0


	//   ....[1]....
        /*0648*/ 	.word	0x00004de0


	//----- nvinfo : EIATTR_MAX_THREADS
	.align		4
.L_689:
        /*064c*/ 	.byte	0x04, 0x05
        /*064e*/ 	.short	(.L_691 - .L_690)
.L_690:
        /*0650*/ 	.word	0x00000140
        /*0654*/ 	.word	0x00000001
        /*0658*/ 	.word	0x00000001


	//----- nvinfo : EIATTR_CRS_STACK_SIZE
	.align		4
.L_691:
        /*065c*/ 	.byte	0x04, 0x1e
        /*065e*/ 	.short	(.L_693 - .L_692)
.L_692:
        /*0660*/ 	.word	0x00000000


	//----- nvinfo : EIATTR_CBANK_PARAM_SIZE
	.align		4
.L_693:
        /*0664*/ 	.byte	0x03, 0x19
        /*0666*/ 	.short	0x0060


	//----- nvinfo : EIATTR_PARAM_CBANK
	.align		4
        /*0668*/ 	.byte	0x04, 0x0a
        /*066a*/ 	.short	(.L_695 - .L_694)
	.align		4
.L_694:
        /*066c*/ 	.word	index@(.nv.constant0._ZN13group_norm_v218gn_bwd_cuda_kernelI13__nv_bfloat16Li320ELi3ELi32ELi40ELi256ELb0ELb1ELi32ELi320ELi320ELi4ELb1ELi40ELb0ELb0ELNS_15WgradSyncMethodE3ENS_16CompileConditionILi1000EEEEEvPT_S6_S6_PKS5_S8_S8_S8_PKfflPfPj)
        /*0670*/ 	.short	0x0380
        /*0672*/ 	.short	0x0060


	//----- nvinfo : EIATTR_SW_WAR
	.align		4
.L_695:
        /*0674*/ 	.byte	0x04, 0x36
        /*0676*/ 	.short	(.L_697 - .L_696)
.L_696:
        /*0678*/ 	.word	0x00000008
.L_697:


//--------------------- .nv.info._ZN13group_norm_v218gn_bwd_cuda_kernelI13__nv_bfloat16Li320ELi2ELi32ELi40ELi256ELb0ELb1ELi32ELi320ELi320ELi4ELb1ELi36ELb0ELb0ELNS_15WgradSyncMethodE3ENS_16CompileConditionILi1000EEEEEvPT_S6_S6_PKS5_S8_S8_S8_PKfflPfPj --------------------------
	.section	.nv.info._ZN13group_norm_v218gn_bwd_cuda_kernelI13__nv_bfloat16Li320ELi2ELi32ELi40ELi256ELb0ELb1ELi32ELi320ELi320ELi4ELb1ELi36ELb0ELb0ELNS_15WgradSyncMethodE3ENS_16CompileConditionILi1000EEEEEvPT_S6_S6_PKS5_S8_S8_S8_PKfflPfPj,"",@"SHT_CUDA_INFO"
	.sectionflags	@""
	.align	4


	//----- nvinfo : EIATTR_CUDA_API_VERSION
	.align		4
        /*0000*/ 	.byte	0x04, 0x37
        /*0002*/ 	.short	(.L_699 - .L_698)
.L_698:
        /*0004*/ 	.word	0x00000082


	//----- nvinfo : EIATTR_KPARAM_INFO
	.align		4
.L_699:
        /*0008*/ 	.byte	0x04, 0x17
        /*000a*/ 	.short	(.L_701 - .L_700)
.L_700:
        /*000c*/ 	.word	0x00000000
        /*0010*/ 	.short	0x000b
        /*0012*/ 	.short	0x0058
        /*0014*/ 	.byte	0x00, 0xf5, 0x21, 0x00


	//----- nvinfo : EIATTR_KPARAM_INFO
	.align		4
.L_701:
        /*0018*/ 	.byte	0x04, 0x17
        /*001a*/ 	.short	(.L_703 - .L_702)
.L_702:
        /*001c*/ 	.word	0x00000000
        /*0020*/ 	.short	0x000a
        /*0022*/ 	.short	0x0050
        /*0024*/ 	.byte	0x00, 0xf5, 0x21, 0x00


	//----- nvinfo : EIATTR_KPARAM_INFO
	.align		4
.L_703:
        /*0028*/ 	.byte	0x04, 0x17
        /*002a*/ 	.short	(.L_705 - .L_704)
.L_704:
        /*002c*/ 	.word	0x00000000
        /*0030*/ 	.short	0x0009
        /*0032*/ 	.short	0x0048
        /*0034*/ 	.byte	0x00, 0xf0, 0x21, 0x00


	//----- nvinfo : EIATTR_KPARAM_INFO
	.align		4
.L_705:
        /*0038*/ 	.byte	0x04, 0x17
        /*003a*/ 	.short	(.L_707 - .L_706)
.L_706:
        /*003c*/ 	.word	0x00000000
        /*0040*/ 	.short	0x0008
        /*0042*/ 	.short	0x0040
        /*0044*/ 	.byte	0x00, 0xf0, 0x11, 0x00


	//----- nvinfo : EIATTR_KPARAM_INFO
	.align		4
.L_707:
        /*0048*/ 	.byte	0x04, 0x17
        /*004a*/ 	.short	(.L_709 - .L_708)
.L_708:
        /*004c*/ 	.word	0x00000000
        /*0050*/ 	.short	0x0007
        /*0052*/ 	.short	0x0038
        /*0054*/ 	.byte	0x00, 0xf5, 0x21, 0x00


	//----- nvinfo : EIATTR_KPARAM_INFO
	.align		4
.L_709:
        /*0058*/ 	.byte	0x04, 0x17
        /*005a*/ 	.short	(.L_711 - .L_710)
.L_710:
        /*005c*/ 	.word	0x00000000
        /*0060*/ 	.short	0x0006
        /*0062*/ 	.short	0x0030
        /*0064*/ 	.byte	0x00, 0xf5, 0x21, 0x00


	//----- nvinfo : EIATTR_KPARAM_INFO
	.align		4
.L_711:
        /*0068*/ 	.byte	0x04, 0x17
        /*006a*/ 	.short	(.L_713 - .L_712)
.L_712:
        /*006c*/ 	.word	0x00000000
        /*0070*/ 	.short	0x0005
        /*0072*/ 	.short	0x0028
        /*0074*/ 	.byte	0x00, 0xf5, 0x21, 0x00


	//----- nvinfo : EIATTR_KPARAM_INFO
	.align		4
.L_713:
        /*0078*/ 	.byte	0x04, 0x17
        /*007a*/ 	.short	(.L_715 - .L_714)
.L_714:
        /*007c*/ 	.word	0x00000000
        /*0080*/ 	.short	0x0004
        /*0082*/ 	.short	0x0020
        /*0084*/ 	.byte	0x00, 0xf5, 0x21, 0x00


	//----- nvinfo : EIATTR_KPARAM_INFO
	.align		4
.L_715:
        /*0088*/ 	.byte	0x04, 0x17
        /*008a*/ 	.short	(.L_717 - .L_716)
.L_716:
        /*008c*/ 	.word	0x00000000
        /*0090*/ 	.short	0x0003
        /*0092*/ 	.short	0x0018
        /*0094*/ 	.byte	0x00, 0xf5, 0x21, 0x00


	//----- nvinfo : EIATTR_KPARAM_INFO
	.align		4
.L_717:
        /*0098*/ 	.byte	0x04, 0x17
        /*009a*/ 	.short	(.L_719 - .L_718)
.L_718:
        /*009c*/ 	.word	0x00000000
        /*00a0*/ 	.short	0x0002
        /*00a2*/ 	.short	0x0010
        /*00a4*/ 	.byte	0x00, 0xf5, 0x21, 0x00


	//----- nvinfo : EIATTR_KPARAM_INFO
	.align		4
.L_719:
        /*00a8*/ 	.byte	0x04, 0x17
        /*00aa*/ 	.short	(.L_721 - .L_720)
.L_720:
        /*00ac*/ 	.word	0x00000000
        /*00b0*/ 	.short	0x0001
        /*00b2*/ 	.short	0x0008
        /*00b4*/ 	.byte	0x00, 0xf5, 0x21, 0x00


	//----- nvinfo : EIATTR_KPARAM_INFO
	.align		4
.L_721:
        /*00b8*/ 	.byte	0x04, 0x17
        /*00ba*/ 	.short	(.L_723 - .L_722)
.L_722:
        /*00bc*/ 	.word	0x00000000
        /*00c0*/ 	.short	0x0000
        /*00c2*/ 	.short	0x0000
        /*00c4*/ 	.byte	0x00, 0xf5, 0x21, 0x00


	//----- nvinfo : EIATTR_SPARSE_MMA_MASK
	.align		4
.L_723:
        /*00c8*/ 	.byte	0x03, 0x50
        /*00ca*/ 	.short	0x0000


	//----- nvinfo : EIATTR_MAXREG_COUNT
	.align		4
        /*00cc*/ 	.byte	0x03, 0x1b
        /*00ce*/ 	.short	0x0060


	//----- nvinfo : EIATTR_NUM_BARRIERS
	.align		4
        /*00d0*/ 	.byte	0x02, 0x4c
        /*00d2*/ 	.byte	0x01
	.zero		1


	//----- nvinfo : EIATTR_MERCURY_ISA_VERSION
	.align		4
        /*00d4*/ 	.byte	0x03, 0x5f
        /*00d6*/ 	.short	0x0101


	//----- nvinfo : EIATTR_COOP_GROUP_MASK_REGIDS
	.align		4
        /*00d8*/ 	.byte	0x04, 0x29
        /*00da*/ 	.short	(.L_725 - .L_724)


	//   ....[0]....
.L_724:
        /*00dc*/ 	.word	0xffffffff


	//   ....[1]....
        /*00e0*/ 	.word	0xffffffff


	//   ....[2]....
        /*00e4*/ 	.word	0xffffffff


	//   ....[3]....
        /*00e8*/ 	.word	0xffffffff


	//   ....[4]....
        /*00ec*/ 	.word	0xffffffff


	//   ....[5]....
        /*00f0*/ 	.word	0xffffffff


	//   ....[6]....
        /*00f4*/ 	.word	0xffffffff


	//   ....[7]....
        /*00f8*/ 	.word	0xffffffff


	//   ....[8]....
        /*00fc*/ 	.word	0xffffffff


	//   ....[9]....
        /*0100*/ 	.word	0xffffffff


	//   ....[10]....
        /*0104*/ 	.word	0x0500001b


	//   ....[11]....
        /*0108*/ 	.word	0x0500001c


	//   ....[12]....
        /*010c*/ 	.word	0x0500001e


	//   ....[13]....
        /*0110*/ 	.word	0x0500001d


	//   ....[14]....
        /*0114*/ 	.word	0x0500001f


	//   ....[15]....
        /*0118*/ 	.word	0x05000020


	//   ....[16]....
        /*011c*/ 	.word	0x05000022


	//   ....[17]....
        /*0120*/ 	.word	0x05000015


	//   ....[18]....
        /*0124*/ 	.word	0x0500001d


	//   ....[19]....
        /*0128*/ 	.word	0x0500001d


	//   ....[20]....
        /*012c*/ 	.word	0x0500001d


	//   ....[21]....
        /*0130*/ 	.word	0x0500001d


	//   ....[22]....
        /*0134*/ 	.word	0x0500001d


	//   ....[23]....
        /*0138*/ 	.word	0x0500001d


	//   ....[24]....
        /*013c*/ 	.word	0x0500001d


	//   ....[25]....
        /*0140*/ 	.word	0x0500001d


	//----- nvinfo : EIATTR_COOP_GROUP_INSTR_OFFSETS
	.align		4
.L_725:
        /*0144*/ 	.byte	0x04, 0x28
        /*0146*/ 	.short	(.L_727 - .L_726)


	//   ....[0]....
.L_726:
        /*0148*/ 	.word	0x000025a0


	//   ....[1]....
        /*014c*/ 	.word	0x000025d0


	//   ....[2]....
        /*0150*/ 	.word	0x00002600


	//   ....[3]....
        /*0154*/ 	.word	0x00002610


	//   ....[4]....
        /*0158*/ 	.word	0x00002bb0


	//   ....[5]....
        /*015c*/ 	.word	0x00002bc0


	//   ....[6]....
        /*0160*/ 	.word	0x00002bf0


	//   ....[7]....
        /*0164*/ 	.word	0x00002c10


	//   ....[8]....
        /*0168*/ 	.word	0x00002c50


	//   ....[9]....
        /*016c*/ 	.word	0x00002c60


	//   ....[10]....
        /*0170*/ 	.word	0x00004090


	//   ....[11]....
        /*0174*/ 	.word	0x000040c0


	//   ....[12]....
        /*0178*/ 	.word	0x00004110


	//   ....[13]....
        /*017c*/ 	.word	0x00004130


	//   ....[14]....
        /*0180*/ 	.word	0x00004160


	//   ....[15]....
        /*0184*/ 	.word	0x00004170


	//   ....[16]....
        /*0188*/ 	.word	0x000041a0


	//   ....[17]....
        /*018c*/ 	.word	0x000041b0


	//   ....[18]....
        /*0190*/ 	.word	0x00004380


	//   ....[19]....
        /*0194*/ 	.word	0x00004410


	//   ....[20]....
        /*0198*/ 	.word	0x00004480


	//   ....[21]....
        /*019c*/ 	.word	0x000044e0


	//   ....[22]....
        /*01a0*/ 	.word	0x00004550


	//   ....[23]....
        /*01a4*/ 	.word	0x000045b0


	//   ....[24]....
        /*01a8*/ 	.word	0x00004620


	//   ....[25]....
        /*01ac*/ 	.word	0x00004680


	//----- nvinfo : EIATTR_VRC_CTA_INIT_COUNT
	.align		4
.L_727:
        /*01b0*/ 	.byte	0x02, 0x4a
	.zero		1
	.zero		1


	//----- nvinfo : EIATTR_EXIT_INSTR_OFFSETS
	.align		4
        /*01b4*/ 	.byte	0x04, 0x1c
        /*01b6*/ 	.short	(.L_729 - .L_728)


	//   ....[0]....
.L_728:
        /*01b8*/ 	.word	0x00003520


	//   ....[1]....
        /*01bc*/ 	.word	0x00004310


	//----- nvinfo : EIATTR_MAX_THREADS
	.align		4
.L_729:
        /*01c0*/ 	.byte	0x04, 0x05
        /*01c2*/ 	.short	(.L_731 - .L_730)
.L_730:
        /*01c4*/ 	.word	0x00000140
        /*01c8*/ 	.word	0x00000001
        /*01cc*/ 	.word	0x00000001


	//----- nvinfo : EIATTR_CRS_STACK_SIZE
	.align		4
.L_731:
        /*01d0*/ 	.byte	0x04, 0x1e
        /*01d2*/ 	.short	(.L_733 - .L_732)
.L_732:
        /*01d4*/ 	.word	0x00000000


	//----- nvinfo : EIATTR_CBANK_PARAM_SIZE
	.align		4
.L_733:
        /*01d8*/ 	.byte	0x03, 0x19
        /*01da*/ 	.short	0x0060


	//----- nvinfo : EIATTR_PARAM_CBANK
	.align		4
        /*01dc*/ 	.byte	0x04, 0x0a
        /*01de*/ 	.short	(.L_735 - .L_734)
	.align		4
.L_734:
        /*01e0*/ 	.word	index@(.nv.constant0._ZN13group_norm_v218gn_bwd_cuda_kernelI13__nv_bfloat16Li320ELi2ELi32ELi40ELi256ELb0ELb1ELi32ELi320ELi320ELi4ELb1ELi36ELb0ELb0ELNS_15WgradSyncMethodE3ENS_16CompileConditionILi1000EEEEEvPT_S6_S6_PKS5_S8_S8_S8_PKfflPfPj)
        /*01e4*/ 	.short	0x0380
        /*01e6*/ 	.short	0x0060


	//----- nvinfo : EIATTR_SW_WAR
	.align		4
.L_735:
        /*01e8*/ 	.byte	0x04, 0x36
        /*01ea*/ 	.short	(.L_737 - .L_736)
.L_736:
        /*01ec*/ 	.word	0x00000008
.L_737:


//--------------------- .nv.info._ZN13group_norm_v218gn_bwd_cuda_kernelI13__nv_bfloat16Li320ELi3ELi16ELi80ELi256ELb1ELb1ELi4ELi320ELi320ELi4ELb1ELi5ELb0ELb0ELNS_15WgradSyncMethodE2ENS_16CompileConditionILi1000EEEEEvPT_S6_S6_PKS5_S8_S8_S8_PKfflPfPj --------------------------
	.section	.nv.info._ZN13group_norm_v218gn_bwd_cuda_kernelI13__nv_bfloat16Li320ELi3ELi16ELi80ELi256ELb1ELb1ELi4ELi320ELi320ELi4ELb1ELi5ELb0ELb0ELNS_15WgradSyncMethodE2ENS_16CompileConditionILi1000EEEEEvPT_S6_S6_PKS5_S8_S8_S8_PKfflPfPj,"",@"SHT_CUDA_INFO"
	.sectionflags	@""
	.align	4


	//----- nvinfo : EIATTR_CUDA_API_VERSION
	.align		4
        /*0000*/ 	.byte	0x04, 0x37
        /*0002*/ 	.short	(.L_739 - .L_738)
.L_738:
        /*0004*/ 	.word	0x00000082


	//----- nvinfo : EIATTR_KPARAM_INFO
	.align		4
.L_739:
        /*0008*/ 	.byte	0x04, 0x17
        /*000a*/ 	.short	(.L_741 - .L_740)
.L_740:
        /*000c*/ 	.word	0x00000000
        /*0010*/ 	.short	0x000b
        /*0012*/ 	.short	0x0058
        /*0014*/ 	.byte	0x00, 0xf5, 0x21, 0x00


	//----- nvinfo : EIATTR_KPARAM_INFO
	.align		4
.L_741:
        /*0018*/ 	.byte	0x04, 0x17
        /*001a*/ 	.short	(.L_743 - .L_742)
.L_742:
        /*001c*/ 	.word	0x00000000
        /*0020*/ 	.short	0x000a
        /*0022*/ 	.short	0x0050
        /*0024*/ 	.byte	0x00, 0xf5, 0x21, 0x00


	//----- nvinfo : EIATTR_KPARAM_INFO
	.align		4
.L_743:
        /*0028*/ 	.byte	0x04, 0x17
        /*002a*/ 	.short	(.L_745 - .L_744)
.L_744:
        /*002c*/ 	.word	0x00000000
        /*0030*/ 	.short	0x0009
        /*0032*/ 	.short	0x0048
        /*0034*/ 	.byte	0x00, 0xf0, 0x21, 0x00


	//----- nvinfo : EIATTR_KPARAM_INFO
	.align		4
.L_745:
        /*0038*/ 	.byte	0x04, 0x17
        /*003a*/ 	.short	(.L_747 - .L_746)
.L_746:
        /*003c*/ 	.word	0x00000000
        /*0040*/ 	.short	0x0008
        /*0042*/ 	.short	0x0040
        /*0044*/ 	.byte	0x00, 0xf0, 0x11, 0x00


	//----- nvinfo : EIATTR_KPARAM_INFO
	.align		4
.L_747:
        /*0048*/ 	.byte	0x04, 0x17
        /*004a*/ 	.short	(.L_749 - .L_748)
.L_748:
        /*004c*/ 	.word	0x00000000
        /*0050*/ 	.short	0x0007
        /*0052*/ 	.short	0x0038
        /*0054*/ 	.byte	0x00, 0xf5, 0x21, 0x00


	//----- nvinfo : EIATTR_KPARAM_INFO
	.align		4
.L_749:
        /*0058*/ 	.byte	0x04, 0x17
        /*005a*/ 	.short	(.L_751 - .L_750)
.L_750:
        /*005c*/ 	.word	0x00000000
        /*0060*/ 	.short	0x0006
        /*0062*/ 	.short	0x0030
        /*0064*/ 	.byte	0x00, 0xf5, 0x21, 0x00


	//----- nvinfo : EIATTR_KPARAM_INFO
	.align		4
.L_751:
        /*0068*/ 	.byte	0x04, 0x17
        /*006a*/ 	.short	(.L_753 - .L_752)
.L_752:
        /*006c*/ 	.word	0x00000000
        /*0070*/ 	.short	0x0005
        /*0072*/ 	.short	0x0028
        /*0074*/ 	.byte	0x00, 0xf5, 0x21, 0x00


	//----- nvinfo : EIATTR_KPARAM_INFO
	.align		4
.L_753:
        /*0078*/ 	.byte	0x04, 0x17
        /*007a*/ 	.short	(.L_755 - .L_754)
.L_754:
        /*007c*/ 	.word	0x00000000
        /*0080*/ 	.short	0x0004
        /*0082*/ 	.short	0x0020
        /*0084*/ 	.byte	0x00, 0xf5, 0x21, 0x00


	//----- nvinfo : EIATTR_KPARAM_INFO
	.align		4
.L_755:
        /*0088*/ 	.byte	0x04, 0x17
        /*008a*/ 	.short	(.L_757 - .L_756)
.L_756:
        /*008c*/ 	.word	0x00000000
        /*0090*/ 	.short	0x0003
        /*0092*/ 	.short	0x0018
        /*0094*/ 	.byte	0x00, 0xf5, 0x21, 0x00


	//----- nvinfo : EIATTR_KPARAM_INFO
	.align		4
.L_757:
        /*0098*/ 	.byte	0x04, 0x17
        /*009a*/ 	.short	(.L_759 - .L_758)
.L_758:
        /*009c*/ 	.word	0x00000000
        /*00a0*/ 	.short	0x0002
        /*00a2*/ 	.short	0x0010
        /*00a4*/ 	.byte	0x00, 0xf5, 0x21, 0x00


	//----- nvinfo : EIATTR_KPARAM_INFO
	.align		4
.L_759:
        /*00a8*/ 	.byte	0x04, 0x17
        /*00aa*/ 	.short	(.L_761 - .L_760)
.L_760:
        /*00ac*/ 	.word	0x00000000
        /*00b0*/ 	.short	0x0001
        /*00b2*/ 	.short	0x0008
        /*00b4*/ 	.byte	0x00, 0xf5, 0x21, 0x00


	//----- nvinfo : EIATTR_KPARAM_INFO
	.align		4
.L_761:
        /*00b8*/ 	.byte	0x04, 0x17
        /*00ba*/ 	.short	(.L_763 - .L_762)
.L_762:
        /*00bc*/ 	.word	0x00000000
        /*00c0*/ 	.short	0x0000
        /*00c2*/ 	.short	0x0000
        /*00c4*/ 	.byte	0x00, 0xf5, 0x21, 0x00


	//----- nvinfo : EIATTR_SPARSE_MMA_MASK
	.align		4
.L_763:
        /*00c8*/ 	.byte	0x03, 0x50
        /*00ca*/ 	.short	0x0000


	//----- nvinfo : EIATTR_MAXREG_COUNT
	.align		4
        /*00cc*/ 	.byte	0x03, 0x1b
        /*00ce*/ 	.short	0x0040


	//----- nvinfo : EIATTR_NUM_BARRIERS
	.align		4
        /*00d0*/ 	.byte	0x02, 0x4c
        /*00d2*/ 	.byte	0x01
	.zero		1


	//----- nvinfo : EIATTR_MERCURY_ISA_VERSION
	.align		4
        /*00d4*/ 	.byte	0x03, 0x5f
        /*00d6*/ 	.short	0x0101


	//----- nvinfo : EIATTR_COOP_GROUP_MASK_REGIDS
	.align		4
        /*00d8*/ 	.byte	0x04, 0x29
        /*00da*/ 	.short	(.L_765 - .L_764)


	//   ....[0]....
.L_764:
        /*00dc*/ 	.word	0xffffffff


	//   ....[1]....
        /*00e0*/ 	.word	0xffffffff


	//   ....[2]....
        /*00e4*/ 	.word	0xffffffff


	//   ....[3]....
        /*00e8*/ 	.word	0xffffffff


	//   ....[4]....
        /*00ec*/ 	.word	0xffffffff


	//   ....[5]....
        /*00f0*/ 	.word	0xffffffff


	//   ....[6]....
        /*00f4*/ 	.word	0xffffffff


	//   ....[7]....
        /*00f8*/ 	.word	0xffffffff


	//   ....[8]....
        /*00fc*/ 	.word	0xffffffff


	//   ....[9]....
        /*0100*/ 	.word	0xffffffff


	//   ....[10]....
        /*0104*/ 	.word	0xffffffff


	//   ....[11]....
        /*0108*/ 	.word	0xffffffff


	//   ....[12]....
        /*010c*/ 	.word	0xffffffff


	//   ....[13]....
        /*0110*/ 	.word	0xffffffff


	//   ....[14]....
        /*0114*/ 	.word	0x05000010


	//   ....[15]....
        /*0118*/ 	.word	0x0500000f


	//   ....[16]....
        /*011c*/ 	.word	0x05000011


	//   ....[17]....
        /*0120*/ 	.word	0x05000012


	//   ....[18]....
        /*0124*/ 	.word	0x05000014


	//   ....[19]....
        /*0128*/ 	.word	0x05000013


	//   ....[20]....
        /*012c*/ 	.word	0x05000015


	//   ....[21]....
        /*0130*/ 	.word	0x0500000a


	//   ....[22]....
        /*0134*/ 	.word	0x05000011


	//   ....[23]....
        /*0138*/ 	.word	0x05000011


	//   ....[24]....
        /*013c*/ 	.word	0x05000011


	//   ....[25]....
        /*0140*/ 	.word	0x05000011


	//   ....[26]....
        /*0144*/ 	.word	0x05000011


	//   ....[27]....
        /*0148*/ 	.word	0x05000011


	//   ....[28]....
        /*014c*/ 	.word	0x05000011


	//   ....[29]....
        /*0150*/ 	.word	0x05000011


	//----- nvinfo : EIATTR_COOP_GROUP_INSTR_OFFSETS
	.align		4
.L_765:
        /*0154*/ 	.byte	0x04, 0x28
        /*0156*/ 	.short	(.L_767 - .L_766)


	//   ....[0]....
.L_766:
        /*0158*/ 	.word	0x000017c0


	//   ....[1]....
        /*015c*/ 	.word	0x000017f0


	//   ....[2]....
        /*0160*/ 	.word	0x00001870


	//   ....[3]....
        /*0164*/ 	.word	0x000018b0


	//   ....[4]....
        /*0168*/ 	.word	0x00001dd0


	//   ....[5]....
        /*016c*/ 	.word	0x00001de0


	//   ....[6]....
        /*0170*/ 	.word	0x00001e10


	//   ....[7]....
        /*0174*/ 	.word	0x00001e20


	//   ....[8]....
        /*0178*/ 	.word	0x00001e50


	//   ....[9]....
        /*017c*/ 	.word	0x00001e60


	//   ....[10]....
        /*0180*/ 	.word	0x00001e90


	//   ....[11]....
        /*0184*/ 	.word	0x00001ea0


	//   ....[12]....
        /*0188*/ 	.word	0x00001ed0


	//   ....[13]....
        /*018c*/ 	.word	0x00001ee0


	//   ....[14]....
        /*0190*/ 	.word	0x00002be0


	//   ....[15]....
        /*0194*/ 	.word	0x00002c10


	//   ....[16]....
        /*0198*/ 	.word	0x00002c50


	//   ....[17]....
        /*019c*/ 	.word	0x00002c70


	//   ....[18]....
        /*01a0*/ 	.word	0x00002ca0


	//   ....[19]....
        /*01a4*/ 	.word	0x00002cb0


	//   ....[20]....
        /*01a8*/ 	.word	0x00002ce0


	//   ....[21]....
        /*01ac*/ 	.word	0x00002cf0


	//   ....[22]....
        /*01b0*/ 	.word	0x00002eb0


	//   ....[23]....
        /*01b4*/ 	.word	0x00002f40


	//   ....[24]....
        /*01b8*/ 	.word	0x00002fb0


	//   ....[25]....
        /*01bc*/ 	.word	0x00003010


	//   ....[26]....
        /*01c0*/ 	.word	0x00003080


	//   ....[27]....
        /*01c4*/ 	.word	0x000030e0


	//   ....[28]....
        /*01c8*/ 	.word	0x00003150


	//   ....[29]....
        /*01cc*/ 	.word	0x000031b0


	//----- nvinfo : EIATTR_VRC_CTA_INIT_COUNT
	.align		4
.L_767:
        /*01d0*/ 	.byte	0x02, 0x4a
	.zero		1
	.zero		1


	//----- nvinfo : EIATTR_EXIT_INSTR_OFFSETS
	.align		4
        /*01d4*/ 	.byte	0x04, 0x1c
        /*01d6*/ 	.short	(.L_769 - .L_768)


	//   ....[0]....
.L_768:
        /*01d8*/ 	.word	0x000020b0


	//   ....[1]....
        /*01dc*/ 	.word	0x00002e40


	//----- nvinfo : EIATTR_MAX_THREADS
	.align		4
.L_769:
        /*01e0*/ 	.byte	0x04, 0x05
        /*01e2*/ 	.short	(.L_771 - .L_770)
.L_770:
        /*01e4*/ 	.word	0x00000140
        /*01e8*/ 	.word	0x00000001
        /*01ec*/ 	.word	0x00000001


	//----- nvinfo : EIATTR_CRS_STACK_SIZE
	.align		4
.L_771:
        /*01f0*/ 	.byte	0x04, 0x1e
        /*01f2*/ 	.short	(.L_773 - .L_772)
.L_772:
        /*01f4*/ 	.word	0x00000000


	//----- nvinfo : EIATTR_CBANK_PARAM_SIZE
	.align		4
.L_773:
        /*01f8*/ 	.byte	0x03, 0x19
        /*01fa*/ 	.short	0x0060


	//----- nvinfo : EIATTR_PARAM_CBANK
	.align		4
        /*01fc*/ 	.byte	0x04, 0x0a
        /*01fe*/ 	.short	(.L_775 - .L_774)
	.align		4
.L_774:
        /*0200*/ 	.word	index@(.nv.constant0._ZN13group_norm_v218gn_bwd_cuda_kernelI13__nv_bfloat16Li320ELi3ELi16ELi80ELi256ELb1ELb1ELi4ELi320ELi320ELi4ELb1ELi5ELb0ELb0ELNS_15WgradSyncMethodE2ENS_16CompileConditionILi1000EEEEEvPT_S6_S6_PKS5_S8_S8_S8_PKfflPfPj)
        /*0204*/ 	.short	0x0380
        /*0206*/ 	.short	0x0060


	//----- nvinfo : EIATTR_SW_WAR
	.align		4
.L_775:
        /*0208*/ 	.byte	0x04, 0x36
        /*020a*/ 	.short	(.L_777 - .L_776)
.L_776:
        /*020c*/ 	.word	0x00000008
.L_777:


//--------------------- .nv.info._ZN13group_norm_v218gn_bwd_cuda_kernelI13__nv_bfloat16Li320ELi1ELi16ELi80ELi256ELb1ELb1ELi8ELi320ELi320ELi4ELb1ELi4ELb0ELb0ELNS_15WgradSyncMethodE3ENS_16CompileConditionILi1000EEEEEvPT_S6_S6_PKS5_S8_S8_S8_PKfflPfPj --------------------------
	.section	.nv.info._ZN13group_norm_v218gn_bwd_cuda_kernelI13__nv_bfloat16Li320ELi1ELi16ELi80ELi256ELb1ELb1ELi8ELi320ELi320ELi4ELb1ELi4ELb0ELb0ELNS_15WgradSyncMethodE3ENS_16CompileConditionILi1000EEEEEvPT_S6_S6_PKS5_S8_S8_S8_PKfflPfPj,"",@"SHT_CUDA_INFO"
	.sectionflags	@""
	.align	4


	//----- nvinfo : EIATTR_CUDA_API_VERSION
	.align		4
        /*0000*/ 	.byte	0x04, 0x37
        /*0002*/ 	.short	(.L_779 - .L_778)
.L_778:
        /*0004*/ 	.word	0x00000082


	//----- nvinfo : EIATTR_KPARAM_INFO
	.align		4
.L_779:
        /*0008*/ 	.byte	0x04, 0x17
        /*000a*/ 	.short	(.L_781 - .L_780)
.L_780:
        /*000c*/ 	.word	0x00000000
        /*0010*/ 	.short	0x000b
        /*0012*/ 	.short	0x0058
        /*0014*/ 	.byte	0x00, 0xf5, 0x21, 0x00


	//----- nvinfo : EIATTR_KPARAM_INFO
	.align		4
.L_781:
        /*0018*/ 	.byte	0x04, 0x17
        /*001a*/ 	.short	(.L_783 - .L_782)
.L_782:
        /*001c*/ 	.word	0x00000000
        /*0020*/ 	.short	0x000a
        /*0022*/ 	.short	0x0050
        /*0024*/ 	.byte	0x00, 0xf5, 0x21, 0x00


	//----- nvinfo : EIATTR_KPARAM_INFO
	.align		4
.L_783:
        /*0028*/ 	.byte	0x04, 0x17
        /*002a*/ 	.short	(.L_785 - .L_784)
.L_784:
        /*002c*/ 	.word	0x00000000
        /*0030*/ 	.short	0x0009
        /*0032*/ 	.short	0x0048
        /*0034*/ 	.byte	0x00, 0xf0, 0x21, 0x00


	//----- nvinfo : EIATTR_KPARAM_INFO
	.align		4
.L_785:
        /*0038*/ 	.byte	0x04, 0x17
        /*003a*/ 	.short	(.L_787 - .L_786)
.L_786:
        /*003c*/ 	.word	0x00000000
        /*0040*/ 	.short	0x0008
        /*0042*/ 	.short	0x0040
        /*0044*/ 	.byte	0x00, 0xf0, 0x11, 0x00


	//----- nvinfo : EIATTR_KPARAM_INFO
	.align		4
.L_787:
        /*0048*/ 	.byte	0x04, 0x17
        /*004a*/ 	.short	(.L_789 - .L_788)
.L_788:
        /*004c*/ 	.word	0x00000000
        /*0050*/ 	.short	0x0007
        /*0052*/ 	.short	0x0038
        /*0054*/ 	.byte	0x00, 0xf5, 0x21, 0x00


	//----- nvinfo : EIATTR_KPARAM_INFO
	.align		4
.L_789:
        /*0058*/ 	.byte	0x04, 0x17
        /*005a*/ 	.short	(.L_791 - .L_790)
.L_790:
        /*005c*/ 	.word	0x00000000
        /*0060*/ 	.short	0x0006
        /*0062*/ 	.short	0x0030
        /*0064*/ 	.byte	0x00, 0xf5, 0x21, 0x00


	//----- nvinfo : EIATTR_KPARAM_INFO
	.align		4
.L_791:
        /*0068*/ 	.byte	0x04, 0x17
        /*006a*/ 	.short	(.L_793 - .L_792)
.L_792:
        /*006c*/ 	.word	0x00000000
        /*0070*/ 	.short	0x0005
        /*0072*/ 	.short	0x0028
        /*0074*/ 	.byte	0x00, 0xf5, 0x21, 0x00


	//----- nvinfo : EIATTR_KPARAM_INFO
	.align		4
.L_793:
        /*0078*/ 	.byte	0x04, 0x17
        /*007a*/ 	.short	(.L_795 - .L_794)
.L_794:
        /*007c*/ 	.word	0x00000000
        /*0080*/ 	.short	0x0004
        /*0082*/ 	.short	0x0020
        /*0084*/ 	.byte	0x00, 0xf5, 0x21, 0x00


	//----- nvinfo : EIATTR_KPARAM_INFO
	.align		4
.L_795:
        /*0088*/ 	.byte	0x04, 0x17
        /*008a*/ 	.short	(.L_797 - .L_796)
.L_796:
        /*008c*/ 	.word	0x00000000
        /*0090*/ 	.short	0x0003
        /*0092*/ 	.short	0x0018
        /*0094*/ 	.byte	0x00, 0xf5, 0x21, 0x00


	//----- nvinfo : EIATTR_KPARAM_INFO
	.align		4
.L_797:
        /*0098*/ 	.byte	0x04, 0x17
        /*009a*/ 	.short	(.L_799 - .L_798)
.L_798:
        /*009c*/ 	.word	0x00000000
        /*00a0*/ 	.short	0x0002
        /*00a2*/ 	.short	0x0010
        /*00a4*/ 	.byte	0x00, 0xf5, 0x21, 0x00


	//----- nvinfo : EIATTR_KPARAM_INFO
	.align		4
.L_799:
        /*00a8*/ 	.byte	0x04, 0x17
        /*00aa*/ 	.short	(.L_801 - .L_800)
.L_800:
        /*00ac*/ 	.word	0x00000000
        /*00b0*/ 	.short	0x0001
        /*00b2*/ 	.short	0x0008
        /*00b4*/ 	.byte	0x00, 0xf5, 0x21, 0x00


	//----- nvinfo : EIATTR_KPARAM_INFO
	.align		4
.L_801:
        /*00b8*/ 	.byte	0x04, 0x17
        /*00ba*/ 	.short	(.L_803 - .L_802)
.L_802:
        /*00bc*/ 	.word	0x00000000
        /*00c0*/ 	.short	0x0000
        /*00c2*/ 	.short	0x0000
        /*00c4*/ 	.byte	0x00, 0xf5, 0x21, 0x00


	//----- nvinfo : EIATTR_SPARSE_MMA_MASK
	.align		4
.L_803:
        /*00c8*/ 	.byte	0x03, 0x50
        /*00ca*/ 	.short	0x0000


	//----- nvinfo : EIATTR_MAXREG_COUNT
	.align		4
        /*00cc*/ 	.byte	0x03, 0x1b
        /*00ce*/ 	.short	0x00a8


	//----- nvinfo : EIATTR_NUM_BARRIERS
	.align		4
        /*00d0*/ 	.byte	0x02, 0x4c
        /*00d2*/ 	.byte	0x01
	.zero		1


	//----- nvinfo : EIATTR_MERCURY_ISA_VERSION
	.align		4
        /*00d4*/ 	.byte	0x03, 0x5f
        /*00d6*/ 	.short	0x0101


	//----- nvinfo : EIATTR_COOP_GROUP_MASK_REGIDS
	.align		4
        /*00d8*/ 	.byte	0x04, 0x29
        /*00da*/ 	.short	(.L_805 - .L_804)


	//   ....[0]....
.L_804:
        /*00dc*/ 	.word	0xffffffff


	//   ....[1]....
        /*00e0*/ 	.word	0xffffffff


	//   ....[2]....
        /*00e4*/ 	.word	0xffffffff


	//   ....[3]....
        /*00e8*/ 	.word	0xffffffff


	//   ....[4]....
        /*00ec*/ 	.word	0xffffffff


	//   ....[5]....
        /*00f0*/ 	.word	0xffffffff


	//   ....[6]....
        /*00f4*/ 	.word	0xffffffff


	//   ....[7]....
        /*00f8*/ 	.word	0xffffffff


	//   ....[8]....
        /*00fc*/ 	.word	0xffffffff


	//   ....[9]....
        /*0100*/ 	.word	0xffffffff


	//   ....[10]....
        /*0104*/ 	.word	0xffffffff


	//   ....[11]....
        /*0108*/ 	.word	0xffffffff


	//   ....[12]....
        /*010c*/ 	.word	0xffffffff


	//   ....[13]....
        /*0110*/ 	.word	0xffffffff


	//   ....[14]....
        /*0114*/ 	.word	0x0500001d


	//   ....[15]....
        /*0118*/ 	.word	0x0500001e


	//   ....[16]....
        /*011c*/ 	.word	0x05000020


	//   ....[17]....
        /*0120*/ 	.word	0x0500001f


	//   ....[18]....
        /*0124*/ 	.word	0x05000021


	//   ....[19]....
        /*0128*/ 	.word	0x05000022


	//   ....[20]....
        /*012c*/ 	.word	0x05000024


	//   ....[21]....
        /*0130*/ 	.word	0x05000017


	//   ....[22]....
        /*0134*/ 	.word	0x0500001f


	//   ....[23]....
        /*0138*/ 	.word	0x0500001f


	//   ....[24]....
        /*013c*/ 	.word	0x0500001f


	//   ....[25]....
        /*0140*/ 	.word	0x0500001f


	//   ....[26]....
        /*0144*/ 	.word	0x0500001f


	//   ....[27]....
        /*0148*/ 	.word	0x0500001f


	//   ....[28]....
        /*014c*/ 	.word	0x0500001f


	//   ....[29]....
        /*0150*/ 	.word	0x0500001f


	//----- nvinfo : EIATTR_COOP_GROUP_INSTR_OFFSETS
	.align		4
.L_805:
        /*0154*/ 	.byte	0x04, 0x28
        /*0156*/ 	.short	(.L_807 - .L_806)


	//   ....[0]....
.L_806:
        /*0158*/ 	.word	0x00001e80


	//   ....[1]....
        /*015c*/ 	.word	0x00001ea0


	//   ....[2]....
        /*0160*/ 	.word	0x00001ef0


	//   ....[3]....
        /*0164*/ 	.word	0x00001f10


	//   ....[4]....
        /*0168*/ 	.word	0x00002240


	//   ....[5]....
        /*016c*/ 	.word	0x00002280


	//   ....[6]....
        /*0170*/ 	.word	0x000022b0


	//   ....[7]....
        /*0174*/ 	.word	0x000022c0


	//   ....[8]....
        /*0178*/ 	.word	0x000022f0


	//   ....[9]....
        /*017c*/ 	.word	0x00002300


	//   ....[10]....
        /*0180*/ 	.word	0x00002330


	//   ....[11]....
        /*0184*/ 	.word	0x00002340


	//   ....[12]....
        /*0188*/ 	.word	0x00002370


	//   ....[13]....
        /*018c*/ 	.word	0x00002380


	//   ....[14]....
        /*0190*/ 	.word	0x000031d0


	//   ....[15]....
        /*0194*/ 	.word	0x00003200


	//   ....[16]....
        /*0198*/ 	.word	0x00003240


	//   ....[17]....
        /*019c*/ 	.word	0x00003260


	//   ....[18]....
        /*01a0*/ 	.word	0x00003290


	//   ....[19]....
        /*01a4*/ 	.word	0x000032a0


	//   ....[20]....
        /*01a8*/ 	.word	0x000032d0


	//   ....[21]....
        /*01ac*/ 	.word	0x000032e0


	//   ....[22]....
        /*01b0*/ 	.word	0x000034b0


	//   ....[23]....
        /*01b4*/ 	.word	0x00003540


	//   ....[24]....
        /*01b8*/ 	.word	0x000035b0


	//   ....[25]....
        /*01bc*/ 	.word	0x00003610


	//   ....[26]....
        /*01c0*/ 	.word	0x00003680


	//   ....[27]....
        /*01c4*/ 	.word	0x000036e0


	//   ....[28]....
        /*01c8*/ 	.word	0x00003750


	//   ....[29]....
        /*01cc*/ 	.word	0x000037b0


	//----- nvinfo : EIATTR_VRC_CTA_INIT_COUNT
	.align		4
.L_807:
        /*01d0*/ 	.byte	0x02, 0x4a
	.zero		1
	.zero		1


	//----- nvinfo : EIATTR_EXIT_INSTR_OFFSETS
	.align		4
        /*01d4*/ 	.byte	0x04, 0x1c
        /*01d6*/ 	.short	(.L_809 - .L_808)


	//   ....[0]....
.L_808:
        /*01d8*/ 	.word	0x00002680


	//   ....[1]....
        /*01dc*/ 	.word	0x00003440


	//----- nvinfo : EIATTR_MAX_THREADS
	.align		4
.L_809:
        /*01e0*/ 	.byte	0x04, 0x05
        /*01e2*/ 	.short	(.L_811 - .L_810)
.L_810:
        /*01e4*/ 	.word	0x00000140
        /*01e8*/ 	.word	0x00000001
        /*01ec*/ 	.word	0x00000001


	//----- nvinfo : EIATTR_CRS_STACK_SIZE
	.align		4
.L_811:
        /*01f0*/ 	.byte	0x04, 0x1e
        /*01f2*/ 	.short	(.L_813 - .L_812)
.L_812:
        /*01f4*/ 	.word	0x00000000


	//----- nvinfo : EIATTR_CBANK_PARAM_SIZE
	.align		4
.L_813:
        /*01f8*/ 	.byte	0x03, 0x19
        /*01fa*/ 	.short	0x0060


	//----- nvinfo : EIATTR_PARAM_CBANK
	.align		4
        /*01fc*/ 	.byte	0x04, 0x0a
        /*01fe*/ 	.short	(.L_815 - .L_814)
	.align		4
.L_814:
        /*0200*/ 	.word	index@(.nv.constant0._ZN13group_norm_v218gn_bwd_cuda_kernelI13__nv_bfloat16Li320ELi1ELi16ELi80ELi256ELb1ELb1ELi8ELi320ELi320ELi4ELb1ELi4ELb0ELb0ELNS_15WgradSyncMethodE3ENS_16CompileConditionILi1000EEEEEvPT_S6_S6_PKS5_S8_S8_S8_PKfflPfPj)
        /*0204*/ 	.short	0x0380
        /*0206*/ 	.short	0x0060


	//----- nvinfo : EIATTR_SW_WAR
	.align		4
.L_815:
        /*0208*/ 	.byte	0x04, 0x36
        /*020a*/ 	.short	(.L_817 - .L_816)
.L_816:
        /*020c*/ 	.word	0x00000008
.L_817:


//--------------------- .nv.info._ZN13group_norm_v218gn_bwd_cuda_kernelI13__nv_bfloat16Li320ELi3ELi16ELi80ELi256ELb1ELb1ELi8ELi320ELi320ELi4ELb1ELi8ELb0ELb0ELNS_15WgradSyncMethodE3ENS_16CompileConditionILi1000EEEEEvPT_S6_S6_PKS5_S8_S8_S8_PKfflPfPj --------------------------
	.section	.nv.info._ZN13group_norm_v218gn_bwd_cuda_kernelI13__nv_bfloat16Li320ELi3ELi16ELi80ELi256ELb1ELb1ELi8ELi320ELi320ELi4ELb1ELi8ELb0ELb0ELNS_15WgradSyncMethodE3ENS_16CompileConditionILi1000EEEEEvPT_S6_S6_PKS5_S8_S8_S8_PKfflPfPj,"",@"SHT_CUDA_INFO"
	.sectionflags	@""
	.align	4


	//----- nvinfo : EIATTR_CUDA_API_VERSION
	.align		4
        /*0000*/ 	.byte	0x04, 0x37
        /*0002*/ 	.short	(.L_819 - .L_818)
.L_818:
        /*0004*/ 	.word	0x00000082


	//----- nvinfo : EIATTR_KPARAM_INFO
	.align		4
.L_819:
        /*0008*/ 	.byte	0x04, 0x17
        /*000a*/ 	.short	(.L_821 - .L_820)
.L_820:
        /*000c*/ 	.word	0x00000000
        /*0010*/ 	.short	0x000b
        /*0012*/ 	.short	0x0058
        /*0014*/ 	.byte	0x00, 0xf5, 0x21, 0x00


	//----- nvinfo : EIATTR_KPARAM_INFO
	.align		4
.L_821:
        /*0018*/ 	.byte	0x04, 0x17
        /*001a*/ 	.short	(.L_823 - .L_822)
.L_822:
        /*001c*/ 	.word	0x00000000
        /*0020*/ 	.short	0x000a
        /*0022*/ 	.short	0x0050
        /*0024*/ 	.byte	0x00, 0xf5, 0x21, 0x00


	//----- nvinfo : EIATTR_KPARAM_INFO
	.align		4
.L_823:
        /*0028*/ 	.byte	0x04, 0x17
        /*002a*/ 	.short	(.L_825 - .L_824)
.L_824:
        /*002c*/ 	.word	0x00000000
        /*0030*/ 	.short	0x0009
        /*0032*/ 	.short	0x0048
        /*0034*/ 	.byte	0x00, 0xf0, 0x21, 0x00


	//----- nvinfo : EIATTR_KPARAM_INFO
	.align		4
.L_825:
        /*0038*/ 	.byte	0x04, 0x17
        /*003a*/ 	.short	(.L_827 - .L_826)
.L_826:
        /*003c*/ 	.word	0x00000000
        /*0040*/ 	.short	0x0008
        /*0042*/ 	.short	0x0040
        /*0044*/ 	.byte	0x00, 0xf0, 0x11, 0x00


	//----- nvinfo : EIATTR_KPARAM_INFO
	.align		4
.L_827:
        /*0048*/ 	.byte	0x04, 0x17
        /*004a*/ 	.short	(.L_829 - .L_828)
.L_828:
        /*004c*/ 	.word	0x00000000
        /*0050*/ 	.short	0x0007
        /*0052*/ 	.short	0x0038
        /*0054*/ 	.byte	0x00, 0xf5, 0x21, 0x00


	//----- nvinfo : EIATTR_KPARAM_INFO
	.align		4
.L_829:
        /*0058*/ 	.byte	0x04, 0x17
        /*005a*/ 	.short	(.L_831 - .L_830)
.L_830:
        /*005c*/ 	.word	0x00000000
        /*0060*/ 	.short	0x0006
        /*0062*/ 	.short	0x0030
        /*0064*/ 	.byte	0x00, 0xf5, 0x21, 0x00


	//----- nvinfo : EIATTR_KPARAM_INFO
	.align		4
.L_831:
        /*0068*/ 	.byte	0x04, 0x17
        /*006a*/ 	.short	(.L_833 - .L_832)
.L_832:
        /*006c*/ 	.word	0x00000000
        /*0070*/ 	.short	0x0005
        /*0072*/ 	.short	0x0028
        /*0074*/ 	.byte	0x00, 0xf5, 0x21, 0x00


	//----- nvinfo : EIATTR_KPARAM_INFO
	.align		4
.L_833:
        /*0078*/ 	.byte	0x04, 0x17
        /*007a*/ 	.short	(.L_835 - .L_834)
.L_834:
        /*007c*/ 	.word	0x00000000
        /*0080*/ 	.short	0x0004
        /*0082*/ 	.short	0x0020
        /*0084*/ 	.byte	0x00, 0xf5, 0x21, 0x00


	//----- nvinfo : EIATTR_KPARAM_INFO
	.align		4
.L_835:
        /*0088*/ 	.byte	0x04, 0x17
        /*008a*/ 	.short	(.L_837 - .L_836)
.L_836:
        /*008c*/ 	.word	0x00000000
        /*0090*/ 	.short	0x0003
        /*0092*/ 	.short	0x0018
        /*0094*/ 	.byte	0x00, 0xf5, 0x21, 0x00


	//----- nvinfo : EIATTR_KPARAM_INFO
	.align		4
.L_837:
        /*0098*/ 	.byte	0x04, 0x17
        /*009a*/ 	.short	(.L_839 - .L_838)
.L_838:
        /*009c*/ 	.word	0x00000000
        /*00a0*/ 	.short	0x0002
        /*00a2*/ 	.short	0x0010
        /*00a4*/ 	.byte	0x00, 0xf5, 0x21, 0x00


	//----- nvinfo : EIATTR_KPARAM_INFO
	.align		4
.L_839:
        /*00a8*/ 	.byte	0x04, 0x17
        /*00aa*/ 	.short	(.L_841 - .L_840)
.L_840:
        /*00ac*/ 	.word	0x00000000
        /*00b0*/ 	.short	0x0001
        /*00b2*/ 	.short	0x0008
        /*00b4*/ 	.byte	0x00, 0xf5, 0x21, 0x00


	//----- nvinfo : EIATTR_KPARAM_INFO
	.align		4
.L_841:
        /*00b8*/ 	.byte	0x04, 0x17
        /*00ba*/ 	.short	(.L_843 - .L_842)
.L_842:
        /*00bc*/ 	.word	0x00000000
        /*00c0*/ 	.short	0x0000
        /*00c2*/ 	.short	0x0000
        /*00c4*/ 	.byte	0x00, 0xf5, 0x21, 0x00


	//----- nvinfo : EIATTR_SPARSE_MMA_MASK
	.align		4
.L_843:
        /*00c8*/ 	.byte	0x03, 0x50
        /*00ca*/ 	.short	0x0000


	//----- nvinfo : EIATTR_MAXREG_COUNT
	.align		4
        /*00cc*/ 	.byte	0x03, 0x1b
        /*00ce*/ 	.short	0x0040


	//----- nvinfo : EIATTR_NUM_BARRIERS
	.align		4
        /*00d0*/ 	.byte	0x02, 0x4c
        /*00d2*/ 	.byte	0x01
	.zero		1


	//----- nvinfo : EIATTR_MERCURY_ISA_VERSION
	.align		4
        /*00d4*/ 	.byte	0x03, 0x5f
        /*00d6*/ 	.short	0x0101


	//----- nvinfo : EIATTR_COOP_GROUP_MASK_REGIDS
	.align		4
        /*00d8*/ 	.byte	0x04, 0x29
        /*00da*/ 	.short	(.L_845 - .L_844)


	//   ....[0]....
.L_844:
        /*00dc*/ 	.word	0xffffffff


	//   ....[1]....
        /*00e0*/ 	.word	0xffffffff


	//   ....[2]....
        /*00e4*/ 	.word	0xffffffff


	//   ....[3]....
        /*00e8*/ 	.word	0xffffffff


	//   ....[4]....
        /*00ec*/ 	.word	0xffffffff


	//   ....[5]....
        /*00f0*/ 	.word	0xffffffff


	//   ....[6]....
        /*00f4*/ 	.word	0xffffffff


	//   ....[7]....
        /*00f8*/ 	.word	0xffffffff


	//   ....[8]....
        /*00fc*/ 	.word	0xffffffff


	//   ....[9]....
        /*0100*/ 	.word	0xffffffff


	//   ....[10]....
        /*0104*/ 	.word	0xffffffff


	//   ....[11]....
        /*0108*/ 	.word	0xffffffff


	//   ....[12]....
        /*010c*/ 	.word	0xffffffff


	//   ....[13]....
        /*0110*/ 	.word	0xffffffff


	//   ....[14]....
        /*0114*/ 	.word	0x05000010


	//   ....[15]....
        /*0118*/ 	.word	0x0500000f


	//   ....[16]....
        /*011c*/ 	.word	0x05000011


	//   ....[17]....
        /*0120*/ 	.word	0x05000012


	//   ....[18]....
        /*0124*/ 	.word	0x05000014


	//   ....[19]....
        /*0128*/ 	.word	0x05000013


	//   ....[20]....
        /*012c*/ 	.word	0x05000015


	//   ....[21]....
        /*0130*/ 	.word	0x0500000a


	//   ....[22]....
        /*0134*/ 	.word	0x05000011


	//   ....[23]....
        /*0138*/ 	.word	0x05000011


	//   ....[24]....
        /*013c*/ 	.word	0x05000011


	//   ....[25]....
        /*0140*/ 	.word	0x05000011


	//   ....[26]....
        /*0144*/ 	.word	0x05000011


	//   ....[27]....
        /*0148*/ 	.word	0x05000011


	//   ....[28]....
        /*014c*/ 	.word	0x05000011


	//   ....[29]....
        /*0150*/ 	.word	0x05000011


	//----- nvinfo : EIATTR_COOP_GROUP_INSTR_OFFSETS
	.align		4
.L_845:
        /*0154*/ 	.byte	0x04, 0x28
        /*0156*/ 	.short	(.L_847 - .L_846)


	//   ....[0]....
.L_846:
        /*0158*/ 	.word	0x00001e70


	//   ....[1]....
        /*015c*/ 	.word	0x00001ea0


	//   ....[2]....
        /*0160*/ 	.word	0x00001ed0


	//   ....[3]....
        /*0164*/ 	.word	0x00001ee0


	//   ....[4]....
        /*0168*/ 	.word	0x00002400


	//   ....[5]....
        /*016c*/ 	.word	0x00002410


	//   ....[6]....
        /*0170*/ 	.word	0x00002440


	//   ....[7]....
        /*0174*/ 	.word	0x00002450


	//   ....[8]....
        /*0178*/ 	.word	0x00002480


	//   ....[9]....
        /*017c*/ 	.word	0x00002490


	//   ....[10]....
        /*0180*/ 	.word	0x000024c0


	//   ....[11]....
        /*0184*/ 	.word	0x000024e0


	//   ....[12]....
        /*0188*/ 	.word	0x00002510


	//   ....[13]....
        /*018c*/ 	.word	0x00002520


	//   ....[14]....
        /*0190*/ 	.word	0x000033c0


	//   ....[15]....
        /*0194*/ 	.word	0x000033f0


	//   ....[16]....
        /*0198*/ 	.word	0x00003430


	//   ....[17]....
        /*019c*/ 	.word	0x00003450


	//   ....[18]....
        /*01a0*/ 	.word	0x00003480


	//   ....[19]....
        /*01a4*/ 	.word	0x00003490


	//   ....[20]....
        /*01a8*/ 	.word	0x000034c0


	//   ....[21]....
        /*01ac*/ 	.word	0x000034d0


	//   ....[22]....
        /*01b0*/ 	.word	0x00003690


	//   ....[23]....
        /*01b4*/ 	.word	0x00003730


	//   ....[24]....
        /*01b8*/ 	.word	0x00003790


	//   ....[25]....
        /*01bc*/ 	.word	0x000037f0


	//   ....[26]....
        /*01c0*/ 	.word	0x00003860


	//   ....[27]....
        /*01c4*/ 	.word	0x000038c0


	//   ....[28]....
        /*01c8*/ 	.word	0x00003930


	//   ....[29]....
        /*01cc*/ 	.word	0x00003990


	//----- nvinfo : EIATTR_VRC_CTA_INIT_COUNT
	.align		4
.L_847:
        /*01d0*/ 	.byte	0x02, 0x4a
	.zero		1
	.zero		1


	//----- nvinfo : EIATTR_EXIT_INSTR_OFFSETS
	.align		4
        /*01d4*/ 	.byte	0x04, 0x1c
        /*01d6*/ 	.short	(.L_849 - .L_848)


	//   ....[0]....
.L_848:
        /*01d8*/ 	.word	0x00002840


	//   ....[1]....
        /*01dc*/ 	.word	0x00003620


	//----- nvinfo : EIATTR_MAX_THREADS
	.align		4
.L_849:
        /*01e0*/ 	.byte	0x04, 0x05
        /*01e2*/ 	.short	(.L_851 - .L_850)
.L_850:
        /*01e4*/ 	.word	0x00000140
        /*01e8*/ 	.word	0x00000001
        /*01ec*/ 	.word	0x00000001


	//----- nvinfo : EIATTR_CRS_STACK_SIZE
	.align		4
.L_851:
        /*01f0*/ 	.byte	0x04, 0x1e
        /*01f2*/ 	.short	(.L_853 - .L_852)
.L_852:
        /*01f4*/ 	.word	0x00000000


	//----- nvinfo : EIATTR_CBANK_PARAM_SIZE
	.align		4
.L_853:
        /*01f8*/ 	.byte	0x03, 0x19
        /*01fa*/ 	.short	0x0060


	//----- nvinfo : EIATTR_PARAM_CBANK
	.align		4
        /*01fc*/ 	.byte	0x04, 0x0a
        /*01fe*/ 	.short	(.L_855 - .L_854)
	.align		4
.L_854:
        /*0200*/ 	.word	index@(.nv.constant0._ZN13group_norm_v218gn_bwd_cuda_kernelI13__nv_bfloat16Li320ELi3ELi16ELi80ELi256ELb1ELb1ELi8ELi320ELi320ELi4ELb1ELi8ELb0ELb0ELNS_15WgradSyncMethodE3ENS_16CompileConditionILi1000EEEEEvPT_S6_S6_PKS5_S8_S8_S8_PKfflPfPj)
        /*0204*/ 	.short	0x0380
        /*0206*/ 	.short	0x0060


	//----- nvinfo : EIATTR_SW_WAR
	.align		4
.L_855:
        /*0208*/ 	.byte	0x04, 0x36
        /*020a*/ 	.short	(.L_857 - .L_856)
.L_856:
        /*020c*/ 	.word	0x00000008
.L_857:


//--------------------- .nv.info._ZN13group_norm_v218gn_bwd_cuda_kernelI13__nv_bfloat16Li320ELi1ELi16ELi80ELi256ELb1ELb1ELi16ELi320ELi320ELi4ELb1ELi8ELb0ELb0ELNS_15WgradSyncMethodE3ENS_16CompileConditionILi1000EEEEEvPT_S6_S6_PKS5_S8_S8_S8_PKfflPfPj --------------------------
	.section	.nv.info._ZN13group_norm_v218gn_bwd_cuda_kernelI13__nv_bfloat16Li320ELi1ELi16ELi80ELi256ELb1ELb1ELi16ELi320ELi320ELi4ELb1ELi8ELb0ELb0ELNS_15WgradSyncMethodE3ENS_16CompileConditionILi1000EEEEEvPT_S6_S6_PKS5_S8_S8_S8_PKfflPfPj,"",@"SHT_CUDA_INFO"
	.sectionflags	@""
	.align	4


	//----- nvinfo : EIATTR_CUDA_API_VERSION
	.align		4
        /*0000*/ 	.byte	0x04, 0x37
        /*0002*/ 	.short	(.L_859 - .L_858)
.L_858:
        /*0004*/ 	.word	0x00000082


	//----- nvinfo : EIATTR_KPARAM_INFO
	.align		4
.L_859:
        /*0008*/ 	.byte	0x04, 0x17
        /*000a*/ 	.short	(.L_861 - .L_860)
.L_860:
        /*000c*/ 	.word	0x00000000
        /*0010*/ 	.short	0x000b
        /*0012*/ 	.short	0x0058
        /*0014*/ 	.byte	0x00, 0xf5, 0x21, 0x00


	//----- nvinfo : EIATTR_KPARAM_INFO
	.align		4
.L_861:
        /*0018*/ 	.byte	0x04, 0x17
        /*001a*/ 	.short	(.L_863 - .L_862)
.L_862:
        /*001c*/ 	.word	0x00000000
        /*0020*/ 	.short	0x000a
        /*0022*/ 	.short	0x0050
        /*0024*/ 	.byte	0x00, 0xf5, 0x21, 0x00


	//----- nvinfo : EIATTR_KPARAM_INFO
	.align		4
.L_863:
        /*0028*/ 	.byte	0x04, 0x17
        /*002a*/ 	.short	(.L_865 - .L_864)
.L_864:
        /*002c*/ 	.word	0x00000000
        /*0030*/ 	.short	0x0009
        /*0032*/ 	.short	0x0048
        /*0034*/ 	.byte	0x00, 0xf0, 0x21, 0x00


	//----- nvinfo : EIATTR_KPARAM_INFO
	.align		4
.L_865:
        /*0038*/ 	.byte	0x04, 0x17
        /*003a*/ 	.short	(.L_867 - .L_866)
.L_866:
        /*003c*/ 	.word	0x00000000
        /*0040*/ 	.short	0x0008
        /*0042*/ 	.short	0x0040
        /*0044*/ 	.byte	0x00, 0xf0, 0x11, 0x00


	//----- nvinfo : EIATTR_KPARAM_INFO
	.align		4
.L_867:
        /*0048*/ 	.byte	0x04, 0x17
        /*004a*/ 	.short	(.L_869 - .L_868)
.L_868:
        /*004c*/ 	.word	0x00000000
        /*0050*/ 	.short	0x0007
        /*0052*/ 	.short	0x0038
        /*0054*/ 	.byte	0x00, 0xf5, 0x21, 0x00


	//----- nvinfo : EIATTR_KPARAM_INFO
	.align		4
.L_869:
        /*0058*/ 	.byte	0x04, 0x17
        /*005a*/ 	.short	(.L_871 - .L_870)
.L_870:
        /*005c*/ 	.word	0x00000000
        /*0060*/ 	.short	0x0006
        /*0062*/ 	.short	0x0030
        /*0064*/ 	.byte	0x00, 0xf5, 0x21, 0x00


	//----- nvinfo : EIATTR_KPARAM_INFO
	.align		4
.L_871:
        /*0068*/ 	.byte	0x04, 0x17
        /*006a*/ 	.short	(.L_873 - .L_872)
.L_872:
        /*006c*/ 	.word	0x00000000
        /*0070*/ 	.short	0x0005
        /*0072*/ 	.short	0x0028
        /*0074*/ 	.byte	0x00, 0xf5, 0x21, 0x00


	//----- nvinfo : EIATTR_KPARAM_INFO
	.align		4
.L_873:
        /*0078*/ 	.byte	0x04, 0x17
        /*007a*/ 	.short	(.L_875 - .L_874)
.L_874:
        /*007c*/ 	.word	0x00000000
        /*0080*/ 	.short	0x0004
        /*0082*/ 	.short	0x0020
        /*0084*/ 	.byte	0x00, 0xf5, 0x21, 0x00


	//----- nvinfo : EIATTR_KPARAM_INFO
	.align		4
.L_875:
        /*0088*/ 	.byte	0x04, 0x17
        /*008a*/ 	.short	(.L_877 - .L_876)
.L_876:
        /*008c*/ 	.word	0x00000000
        /*0090*/ 	.short	0x0003
        /*0092*/ 	.short	0x0018
        /*0094*/ 	.byte	0x00, 0xf5, 0x21, 0x00


	//----- nvinfo : EIATTR_KPARAM_INFO
	.align		4
.L_877:
        /*0098*/ 	.byte	0x04, 0x17
        /*009a*/ 	.short	(.L_879 - .L_878)
.L_878:
        /*009c*/ 	.word	0x00000000
        /*00a0*/ 	.short	0x0002
        /*00a2*/ 	.short	0x0010
        /*00a4*/ 	.byte	0x00, 0xf5, 0x21, 0x00


	//----- nvinfo : EIATTR_KPARAM_INFO
	.align		4
.L_879:
        /*00a8*/ 	.byte	0x04, 0x17
        /*00aa*/ 	.short	(.L_881 - .L_880)
.L_880:
        /*00ac*/ 	.word	0x00000000
        /*00b0*/ 	.short	0x0001
        /*00b2*/ 	.short	0x0008
        /*00b4*/ 	.byte	0x00, 0xf5, 0x21, 0x00


	//----- nvinfo : EIATTR_KPARAM_INFO
	.align		4
.L_881:
        /*00b8*/ 	.byte	0x04, 0x17
        /*00ba*/ 	.short	(.L_883 - .L_882)
.L_882:
        /*00bc*/ 	.word	0x00000000
        /*00c0*/ 	.short	0x0000
        /*00c2*/ 	.short	0x0000
        /*00c4*/ 	.byte	0x00, 0xf5, 0x21, 0x00


	//----- nvinfo : EIATTR_SPARSE_MMA_MASK
	.align		4
.L_883:
        /*00c8*/ 	.byte	0x03, 0x50
        /*00ca*/ 	.short	0x0000


	//----- nvinfo : EIATTR_MAXREG_COUNT
	.align		4
        /*00cc*/ 	.byte	0x03, 0x1b
        /*00ce*/ 	.short	0x00a8


	//----- nvinfo : EIATTR_NUM_BARRIERS
	.align		4
        /*00d0*/ 	.byte	0x02, 0x4c
        /*00d2*/ 	.byte	0x01
	.zero		1


	//----- nvinfo : EIATTR_MERCURY_ISA_VERSION
	.align		4
        /*00d4*/ 	.byte	0x03, 0x5f
        /*00d6*/ 	.short	0x0101


	//----- nvinfo : EIATTR_COOP_GROUP_MASK_REGIDS
	.align		4
        /*00d8*/ 	.byte	0x04, 0x29
        /*00da*/ 	.short	(.L_885 - .L_884)


	//   ....[0]....
.L_884:
        /*00dc*/ 	.word	0xffffffff


	//   ....[1]....
        /*00e0*/ 	.word	0xffffffff


	//   ....[2]....
        /*00e4*/ 	.word	0xffffffff


	//   ....[3]....
        /*00e8*/ 	.word	0xffffffff


	//   ....[4]....
        /*00ec*/ 	.word	0xffffffff


	//   ....[5]....
        /*00f0*/ 	.word	0xffffffff


	//   ....[6]....
        /*00f4*/ 	.word	0xffffffff


	//   ....[7]....
        /*00f8*/ 	.word	0xffffffff


	//   ....[8]....
        /*00fc*/ 	.word	0xffffffff


	//   ....[9]....
        /*0100*/ 	.word	0xffffffff


	//   ....[10]....
        /*0104*/ 	.word	0xffffffff


	//   ....[11]....
        /*0108*/ 	.word	0xffffffff


	//   ....[12]....
        /*010c*/ 	.word	0x0500001d


	//   ....[13]....
        /*0110*/ 	.word	0x0500001e


	//   ....[14]....
        /*0114*/ 	.word	0x05000020


	//   ....[15]....
        /*0118*/ 	.word	0x0500001f


	//   ....[16]....
        /*011c*/ 	.word	0x05000021


	//   ....[17]....
        /*0120*/ 	.word	0x05000022


	//   ....[18]....
        /*0124*/ 	.word	0x05000024


	//   ....[19]....
        /*0128*/ 	.word	0x05000017


	//   ....[20]....
        /*012c*/ 	.word	0x0500001f


	//   ....[21]....
        /*0130*/ 	.word	0x0500001f


	//   ....[22]....
        /*0134*/ 	.word	0x0500001f


	//   ....[23]....
        /*0138*/ 	.word	0x0500001f


	//   ....[24]....
        /*013c*/ 	.word	0x0500001f


	//   ....[25]....
        /*0140*/ 	.word	0x0500001f


	//   ....[26]....
        /*0144*/ 	.word	0x0500001f


	//   ....[27]....
        /*0148*/ 	.word	0x0500001f


	//----- nvinfo : EIATTR_COOP_GROUP_INSTR_OFFSETS
	.align		4
.L_885:
        /*014c*/ 	.byte	0x04, 0x28
        /*014e*/ 	.short	(.L_887 - .L_886)


	//   ....[0]....
.L_886:
        /*0150*/ 	.word	0x00002840


	//   ....[1]....
        /*0154*/ 	.word	0x00002860


	//   ....[2]....
        /*0158*/ 	.word	0x000028b0


	//   ....[3]....
        /*015c*/ 	.word	0x000028d0


	//   ....[4]....
        /*0160*/ 	.word	0x00002c00


	//   ....[5]....
        /*0164*/ 	.word	0x00002c40


	//   ....[6]....
        /*0168*/ 	.word	0x00002c70


	//   ....[7]....
        /*016c*/ 	.word	0x00002c80


	//   ....[8]....
        /*0170*/ 	.word	0x00002cb0


	//   ....[9]....
        /*0174*/ 	.word	0x00002cc0


	//   ....[10]....
        /*0178*/ 	.word	0x00002cf0


	//   ....[11]....
        /*017c*/ 	.word	0x00002d00


	//   ....[12]....
        /*0180*/ 	.word	0x00003d20


	//   ....[13]....
        /*0184*/ 	.word	0x00003d50


	//   ....[14]....
        /*0188*/ 	.word	0x00003da0


	//   ....[15]....
        /*018c*/ 	.word	0x00003dc0


	//   ....[16]....
        /*0190*/ 	.word	0x00003df0


	//   ....[17]....
        /*0194*/ 	.word	0x00003e00


	//   ....[18]....
        /*0198*/ 	.word	0x00003e30


	//   ....[19]....
        /*019c*/ 	.word	0x00003e40


	//   ....[20]....
        /*01a0*/ 	.word	0x00004010


	//   ....[21]....
        /*01a4*/ 	.word	0x000040a0


	//   ....[22]....
        /*01a8*/ 	.word	0x00004110


	//   ....[23]....
        /*01ac*/ 	.word	0x00004170


	//   ....[24]....
        /*01b0*/ 	.word	0x000041e0


	//   ....[25]....
        /*01b4*/ 	.word	0x00004240


	//   ....[26]....
        /*01b8*/ 	.word	0x000042b0


	//   ....[27]....
        /*01bc*/ 	.word	0x00004310


	//----- nvinfo : EIATTR_VRC_CTA_INIT_COUNT
	.align		4
.L_887:
        /*01c0*/ 	.byte	0x02, 0x4a
	.zero		1
	.zero		1


	//----- nvinfo : EIATTR_EXIT_INSTR_OFFSETS
	.align		4
        /*01c4*/ 	.byte	0x04, 0x1c
        /*01c6*/ 	.short	(.L_889 - .L_888)


	//   ....[0]....
.L_888:
        /*01c8*/ 	.word	0x000031e0


	//   ....[1]....
        /*01cc*/ 	.word	0x00003fa0


	//----- nvinfo : EIATTR_MAX_THREADS
	.align		4
.L_889:
        /*01d0*/ 	.byte	0x04, 0x05
        /*01d2*/ 	.short	(.L_891 - .L_890)
.L_890:
        /*01d4*/ 	.word	0x00000140
        /*01d8*/ 	.word	0x00000001
        /*01dc*/ 	.word	0x00000001


	//----- nvinfo : EIATTR_CRS_STACK_SIZE
	.align		4
.L_891:
        /*01e0*/ 	.byte	0x04, 0x1e
        /*01e2*/ 	.short	(.L_893 - .L_892)
.L_892:
        /*01e4*/ 	.word	0x00000000


	//----- nvinfo : EIATTR_CBANK_PARAM_SIZE
	.align		4
.L_893:
        /*01e8*/ 	.byte	0x03, 0x19
        /*01ea*/ 	.short	0x0060


	//----- nvinfo : EIATTR_PARAM_CBANK
	.align		4
        /*01ec*/ 	.byte	0x04, 0x0a
        /*01ee*/ 	.short	(.L_895 - .L_894)
	.align		4
.L_894:
        /*01f0*/ 	.word	index@(.nv.constant0._ZN13group_norm_v218gn_bwd_cuda_kernelI13__nv_bfloat16Li320ELi1ELi16ELi80ELi256ELb1ELb1ELi16ELi320ELi320ELi4ELb1ELi8ELb0ELb0ELNS_15WgradSyncMethodE3ENS_16CompileConditionILi1000EEEEEvPT_S6_S6_PKS5_S8_S8_S8_PKfflPfPj)
        /*01f4*/ 	.short	0x0380
        /*01f6*/ 	.short	0x0060


	//----- nvinfo : EIATTR_SW_WAR
	.align		4
.L_895:
        /*01f8*/ 	.byte	0x04, 0x36
        /*01fa*/ 	.short	(.L_897 - .L_896)
.L_896:
        /*01fc*/ 	.word	0x00000008
.L_897:


//--------------------- .nv.info._ZN13group_norm_v218gn_bwd_cuda_kernelI13__nv_bfloat16Li320ELi3ELi16ELi80ELi256ELb1ELb1ELi16ELi320ELi320ELi4ELb1ELi20ELb0ELb0ELNS_15WgradSyncMethodE3ENS_16CompileConditionILi1000EEEEEvPT_S6_S6_PKS5_S8_S8_S8_PKfflPfPj --------------------------
	.section	.nv.info._ZN13group_norm_v218gn_bwd_cuda_kernelI13__nv_bfloat16Li320ELi3ELi16ELi80ELi256ELb1ELb1ELi16ELi320ELi320ELi4ELb1ELi20ELb0ELb0ELNS_15WgradSyncMethodE3ENS_16CompileConditionILi1000EEEEEvPT_S6_S6_PKS5_S8_S8_S8_PKfflPfPj,"",@"SHT_CUDA_INFO"
	.sectionflags	@""
	.align	4


	//----- nvinfo : EIATTR_CUDA_API_VERSION
	.align		4
        /*0000*/ 	.byte	0x04, 0x37
        /*0002*/ 	.short	(.L_899 - .L_898)
.L_898:
        /*0004*/ 	.word	0x00000082


	//----- nvinfo : EIATTR_KPARAM_INFO
	.align		4
.L_899:
        /*0008*/ 	.byte	0x04, 0x17
        /*000a*/ 	.short	(.L_901 - .L_900)
.L_900:
        /*000c*/ 	.word	0x00000000
        /*0010*/ 	.short	0x000b
        /*0012*/ 	.short	0x0058
        /*0014*/ 	.byte	0x00, 0xf5, 0x21, 0x00


	//----- nvinfo : EIATTR_KPARAM_INFO
	.align		4
.L_901:
        /*0018*/ 	.byte	0x04, 0x17
        /*001a*/ 	.short	(.L_903 - .L_902)
.L_902:
        /*001c*/ 	.word	0x00000000
        /*0020*/ 	.short	0x000a
        /*0022*/ 	.short	0x0050
        /*0024*/ 	.byte	0x00, 0xf5, 0x21, 0x00


	//----- nvinfo : EIATTR_KPARAM_INFO
	.align		4
.L_903:
        /*0028*/ 	.byte	0x04, 0x17
        /*002a*/ 	.short	(.L_905 - .L_904)
.L_904:
        /*002c*/ 	.word	0x00000000
        /*0030*/ 	.short	0x0009
        /*0032*/ 	.short	0x0048
        /*0034*/ 	.byte	0x00, 0xf0, 0x21, 0x00


	//----- nvinfo : EIATTR_KPARAM_INFO
	.align		4
.L_905:
        /*0038*/ 	.byte	0x04, 0x17
        /*003a*/ 	.short	(.L_907 - .L_906)
.L_906:
        /*003c*/ 	.word	0x00000000
        /*0040*/ 	.short	0x0008
        /*0042*/ 	.short	0x0040
        /*0044*/ 	.byte	0x00, 0xf0, 0x11, 0x00


	//----- nvinfo : EIATTR_KPARAM_INFO
	.align		4
.L_907:
        /*0048*/ 	.byte	0x04, 0x17
        /*004a*/ 	.short	(.L_909 - .L_908)
.L_908:
        /*004c*/ 	.word	0x00000000
        /*0050*/ 	.short	0x0007
        /*0052*/ 	.short	0x0038
        /*0054*/ 	.byte	0x00, 0xf5, 0x21, 0x00


	//----- nvinfo : EIATTR_KPARAM_INFO
	.align		4
.L_909:
        /*0058*/ 	.byte	0x04, 0x17
        /*005a*/ 	.short	(.L_911 - .L_910)
.L_910:
        /*005c*/ 	.word	0x00000000
        /*0060*/ 	.short	0x0006
        /*0062*/ 	.short	0x0030
        /*0064*/ 	.byte	0x00, 0xf5, 0x21, 0x00


	//----- nvinfo : EIATTR_KPARAM_INFO
	.align		4
.L_911:
        /*0068*/ 	.byte	0x04, 0x17
        /*006a*/ 	.short	(.L_913 - .L_912)
.L_912:
        /*006c*/ 	.word	0x00000000
        /*0070*/ 	.short	0x0005
        /*0072*/ 	.short	0x0028
        /*0074*/ 	.byte	0x00, 0xf5, 0x21, 0x00


	//----- nvinfo : EIATTR_KPARAM_INFO
	.align		4
.L_913:
        /*0078*/ 	.byte	0x04, 0x17
        /*007a*/ 	.short	(.L_915 - .L_914)
.L_914:
        /*007c*/ 	.word	0x00000000
        /*0080*/ 	.short	0x0004
        /*0082*/ 	.short	0x0020
        /*0084*/ 	.byte	0x00, 0xf5, 0x21, 0x00


	//----- nvinfo : EIATTR_KPARAM_INFO
	.align		4
.L_915:
        /*0088*/ 	.byte	0x04, 0x17
        /*008a*/ 	.short	(.L_917 - .L_916)
.L_916:
        /*008c*/ 	.word	0x00000000
        /*0090*/ 	.short	0x0003
        /*0092*/ 	.short	0x0018
        /*0094*/ 	.byte	0x00, 0xf5, 0x21, 0x00


	//----- nvinfo : EIATTR_KPARAM_INFO
	.align		4
.L_917:
        /*0098*/ 	.byte	0x04, 0x17
        /*009a*/ 	.short	(.L_919 - .L_918)
.L_918:
        /*009c*/ 	.word	0x00000000
        /*00a0*/ 	.short	0x0002
        /*00a2*/ 	.short	0x0010
        /*00a4*/ 	.byte	0x00, 0xf5, 0x21, 0x00


	//----- nvinfo : EIATTR_KPARAM_INFO
	.align		4
.L_919:
        /*00a8*/ 	.byte	0x04, 0x17
        /*00aa*/ 	.short	(.L_921 - .L_920)
.L_920:
        /*00ac*/ 	.word	0x00000000
        /*00b0*/ 	.short	0x0001
        /*00b2*/ 	.short	0x0008
        /*00b4*/ 	.byte	0x00, 0xf5, 0x21, 0x00


	//----- nvinfo : EIATTR_KPARAM_INFO
	.align		4
.L_921:
        /*00b8*/ 	.byte	0x04, 0x17
        /*00ba*/ 	.short	(.L_923 - .L_922)
.L_922:
        /*00bc*/ 	.word	0x00000000
        /*00c0*/ 	.short	0x0000
        /*00c2*/ 	.short	0x0000
        /*00c4*/ 	.byte	0x00, 0xf5, 0x21, 0x00


	//----- nvinfo : EIATTR_SPARSE_MMA_MASK
	.align		4
.L_923:
        /*00c8*/ 	.byte	0x03, 0x50
        /*00ca*/ 	.short	0x0000


	//----- nvinfo : EIATTR_MAXREG_COUNT
	.align		4
        /*00cc*/ 	.byte	0x03, 0x1b
        /*00ce*/ 	.short	0x0040


	//----- nvinfo : EIATTR_NUM_BARRIERS
	.align		4
        /*00d0*/ 	.byte	0x02, 0x4c
        /*00d2*/ 	.byte	0x01
	.zero		1


	//----- nvinfo : EIATTR_MERCURY_ISA_VERSION
	.align		4
        /*00d4*/ 	.byte	0x03, 0x5f
        /*00d6*/ 	.short	0x0101


	//----- nvinfo : EIATTR_COOP_GROUP_MASK_REGIDS
	.align		4
        /*00d8*/ 	.byte	0x04, 0x29
        /*00da*/ 	.short	(.L_925 - .L_924)


	//   ....[0]....
.L_924:
        /*00dc*/ 	.word	0xffffffff


	//   ....[1]....
        /*00e0*/ 	.word	0xffffffff


	//   ....[2]....
        /*00e4*/ 	.word	0xffffffff


	//   ....[3]....
        /*00e8*/ 	.word	0xffffffff


	//   ....[4]....
        /*00ec*/ 	.word	0xffffffff


	//   ....[5]....
        /*00f0*/ 	.word	0xffffffff


	//   ....[6]....
        /*00f4*/ 	.word	0xffffffff


	//   ....[7]....
        /*00f8*/ 	.word	0xffffffff


	//   ....[8]....
        /*00fc*/ 	.word	0xffffffff


	//   ....[9]....
        /*0100*/ 	.word	0xffffffff


	//   ....[10]....
        /*0104*/ 	.word	0xffffffff


	//   ....[11]....
        /*0108*/ 	.word	0xffffffff


	//   ....[12]....
        /*010c*/ 	.word	0x05000010


	//   ....[13]....
        /*0110*/ 	.word	0x0500000f


	//   ....[14]....
        /*0114*/ 	.word	0x05000011


	//   ....[15]....
        /*0118*/ 	.word	0x05000012


	//   ....[16]....
        /*011c*/ 	.word	0x05000014


	//   ....[17]....
        /*0120*/ 	.word	0x05000013


	//   ....[18]....
        /*0124*/ 	.word	0x05000015


	//   ....[19]....
        /*0128*/ 	.word	0x0500000a


	//   ....[20]....
        /*012c*/ 	.word	0x05000011


	//   ....[21]....
        /*0130*/ 	.word	0x05000011


	//   ....[22]....
        /*0134*/ 	.word	0x05000011


	//   ....[23]....
        /*0138*/ 	.word	0x05000011


	//   ....[24]....
        /*013c*/ 	.word	0x05000011


	//   ....[25]....
        /*0140*/ 	.word	0x05000011


	//   ....[26]....
        /*0144*/ 	.word	0x05000011


	//   ....[27]....
        /*0148*/ 	.word	0x05000011


	//----- nvinfo : EIATTR_COOP_GROUP_INSTR_OFFSETS
	.align		4
.L_925:
        /*014c*/ 	.byte	0x04, 0x28
        /*014e*/ 	.short	(.L_927 - .L_926)


	//   ....[0]....
.L_926:
        /*0150*/ 	.word	0x00002940


	//   ....[1]....
        /*0154*/ 	.word	0x00002970


	//   ....[2]....
        /*0158*/ 	.word	0x000029a0


	//   ....[3]....
        /*015c*/ 	.word	0x000029b0


	//   ....[4]....
        /*0160*/ 	.word	0x00002f30


	//   ....[5]....
        /*0164*/ 	.word	0x00002f40


	//   ....[6]....
        /*0168*/ 	.word	0x00002f70


	//   ....[7]....
        /*016c*/ 	.word	0x00002f80


	//   ....[8]....
        /*0170*/ 	.word	0x00002fc0


	//   ....[9]....
        /*0174*/ 	.word	0x00002fd0


	//   ....[10]....
        /*0178*/ 	.word	0x00003000


	//   ....[11]....
        /*017c*/ 	.word	0x00003010


	//   ....[12]....
        /*0180*/ 	.word	0x000040a0


	//   ....[13]....
        /*0184*/ 	.word	0x000040d0


	//   ....[14]....
        /*0188*/ 	.word	0x00004120


	//   ....[15]....
        /*018c*/ 	.word	0x00004140


	//   ....[16]....
        /*0190*/ 	.word	0x00004170


	//   ....[17]....
        /*0194*/ 	.word	0x00004180


	//   ....[18]....
        /*0198*/ 	.word	0x000041b0


	//   ....[19]....
        /*019c*/ 	.word	0x000041c0


	//   ....[20]....
        /*01a0*/ 	.word	0x00004380


	//   ....[21]....
        /*01a4*/ 	.word	0x00004410


	//   ....[22]....
        /*01a8*/ 	.word	0x00004480


	//   ....[23]....
        /*01ac*/ 	.word	0x000044e0


	//   ....[24]....
        /*01b0*/ 	.word	0x00004550


	//   ....[25]....
        /*01b4*/ 	.word	0x000045b0


	//   ....[26]....
        /*01b8*/ 	.word	0x00004620


	//   ....[27]....
        /*01bc*/ 	.word	0x00004680


	//----- nvinfo : EIATTR_VRC_CTA_INIT_COUNT
	.align		4
.L_927:
        /*01c0*/ 	.byte	0x02, 0x4a
	.zero		1
	.zero		1


	//----- nvinfo : EIATTR_EXIT_INSTR_OFFSETS
	.align		4
        /*01c4*/ 	.byte	0x04, 0x1c
        /*01c6*/ 	.short	(.L_929 - .L_928)


	//   ....[0]....
.L_928:
        /*01c8*/ 	.word	0x00003530


	//   ....[1]....
        /*01cc*/ 	.word	0x00004310


	//----- nvinfo : EIATTR_MAX_THREADS
	.align		4
.L_929:
        /*01d0*/ 	.byte	0x04, 0x05
        /*01d2*/ 	.short	(.L_931 - .L_930)
.L_930:
        /*01d4*/ 	.word	0x00000140
        /*01d8*/ 	.word	0x00000001
        /*01dc*/ 	.word	0x00000001


	//----- nvinfo : EIATTR_CRS_STACK_SIZE
	.align		4
.L_931:
        /*01e0*/ 	.byte	0x04, 0x1e
        /*01e2*/ 	.short	(.L_933 - .L_932)
.L_932:
        /*01e4*/ 	.word	0x00000000


	//----- nvinfo : EIATTR_CBANK_PARAM_SIZE
	.align		4
.L_933:
        /*01e8*/ 	.byte	0x03, 0x19
        /*01ea*/ 	.short	0x0060


	//----- nvinfo : EIATTR_PARAM_CBANK
	.align		4
        /*01ec*/ 	.byte	0x04, 0x0a
        /*01ee*/ 	.short	(.L_935 - .L_934)
	.align		4
.L_934:
        /*01f0*/ 	.word	index@(.nv.constant0._ZN13group_norm_v218gn_bwd_cuda_kernelI13__nv_bfloat16Li320ELi3ELi16ELi80ELi256ELb1ELb1ELi16ELi320ELi320ELi4ELb1ELi20ELb0ELb0ELNS_15WgradSyncMethodE3ENS_16CompileConditionILi1000EEEEEvPT_S6_S6_PKS5_S8_S8_S8_PKfflPfPj)
        /*01f4*/ 	.short	0x0380
        /*01f6*/ 	.short	0x0060


	//----- nvinfo : EIATTR_SW_WAR
	.align		4
.L_935:
        /*01f8*/ 	.byte	0x04, 0x36
        /*01fa*/ 	.short	(.L_937 - .L_936)
.L_936:
        /*01fc*/ 	.word	0x00000008
.L_937:


//--------------------- .nv.info._ZN13group_norm_v218gn_bwd_cuda_kernelI13__nv_bfloat16Li320ELi1ELi16ELi80ELi256ELb1ELb1ELi32ELi320ELi320ELi4ELb1ELi16ELb0ELb0ELNS_15WgradSyncMethodE3ENS_16CompileConditionILi1000EEEEEvPT_S6_S6_PKS5_S8_S8_S8_PKfflPfPj --------------------------
	.section	.nv.info._ZN13group_norm_v218gn_bwd_cuda_kernelI13__nv_bfloat16Li320ELi1ELi16ELi80ELi256ELb1ELb1ELi32ELi320ELi320ELi4ELb1ELi16ELb0ELb0ELNS_15WgradSyncMethodE3ENS_16CompileConditionILi1000EEEEEvPT_S6_S6_PKS5_S8_S8_S8_PKfflPfPj,"",@"SHT_CUDA_INFO"
	.sectionflags	@""
	.align	4


	//----- nvinfo : EIATTR_CUDA_API_VERSION
	.align		4
        /*0000*/ 	.byte	0x04, 0x37
        /*0002*/ 	.short	(.L_939 - .L_938)
.L_938:
        /*0004*/ 	.word	0x00000082


	//----- nvinfo : EIATTR_KPARAM_INFO
	.align		4
.L_939:
        /*0008*/ 	.byte	0x04, 0x17
        /*000a*/ 	.short	(.L_941 - .L_940)
.L_940:
        /*000c*/ 	.word	0x00000000
        /*0010*/ 	.short	0x000b
        /*0012*/ 	.short	0x0058
        /*0014*/ 	.byte	0x00, 0xf5, 0x21, 0x00


	//----- nvinfo : EIATTR_KPARAM_INFO
	.align		4
.L_941:
        /*0018*/ 	.byte	0x04, 0x17
        /*001a*/ 	.short	(.L_943 - .L_942)
.L_942:
        /*001c*/ 	.word	0x00000000
        /*0020*/ 	.short	0x000a
        /*0022*/ 	.short	0x0050
        /*0024*/ 	.byte	0x00, 0xf5, 0x21, 0x00


	//----- nvinfo : EIATTR_KPARAM_INFO
	.align		4
.L_943:
        /*0028*/ 	.byte	0x04, 0x17
        /*002a*/ 	.short	(.L_945 - .L_944)
.L_944:
        /*002c*/ 	.word	0x00000000
        /*0030*/ 	.short	0x0009
        /*0032*/ 	.short	0x0048
        /*0034*/ 	.byte	0x00, 0xf0, 0x21, 0x00


	//----- nvinfo : EIATTR_KPARAM_INFO
	.align		4
.L_945:
        /*0038*/ 	.byte	0x04, 0x17
        /*003a*/ 	.short	(.L_947 - .L_946)
.L_946:
        /*003c*/ 	.word	0x00000000
        /*0040*/ 	.short	0x0008
        /*0042*/ 	.short	0x0040
        /*0044*/ 	.byte	0x00, 0xf0, 0x11, 0x00


	//----- nvinfo : EIATTR_KPARAM_INFO
	.align		4
.L_947:
        /*0048*/ 	.byte	0x04, 0x17
        /*004a*/ 	.short	(.L_949 - .L_948)
.L_948:
        /*004c*/ 	.word	0x00000000
        /*0050*/ 	.short	0x0007
        /*0052*/ 	.short	0x0038
        /*0054*/ 	.byte	0x00, 0xf5, 0x21, 0x00


	//----- nvinfo : EIATTR_KPARAM_INFO
	.align		4
.L_949:
        /*0058*/ 	.byte	0x04, 0x17
        /*005a*/ 	.short	(.L_951 - .L_950)
.L_950:
        /*005c*/ 	.word	0x00000000
        /*0060*/ 	.short	0x0006
        /*0062*/ 	.short	0x0030
        /*0064*/ 	.byte	0x00, 0xf5, 0x21, 0x00


	//----- nvinfo : EIATTR_KPARAM_INFO
	.align		4
.L_951:
        /*0068*/ 	.byte	0x04, 0x17
        /*006a*/ 	.short	(.L_953 - .L_952)
.L_952:
        /*006c*/ 	.word	0x00000000
        /*0070*/ 	.short	0x0005
        /*0072*/ 	.short	0x0028
        /*0074*/ 	.byte	0x00, 0xf5, 0x21, 0x00


	//----- nvinfo : EIATTR_KPARAM_INFO
	.align		4
.L_953:
        /*0078*/ 	.byte	0x04, 0x17
        /*007a*/ 	.short	(.L_955 - .L_954)
.L_954:
        /*007c*/ 	.word	0x00000000
        /*0080*/ 	.short	0x0004
        /*0082*/ 	.short	0x0020
        /*0084*/ 	.byte	0x00, 0xf5, 0x21, 0x00


	//----- nvinfo : EIATTR_KPARAM_INFO
	.align		4
.L_955:
        /*0088*/ 	.byte	0x04, 0x17
        /*008a*/ 	.short	(.L_957 - .L_956)
.L_956:
        /*008c*/ 	.word	0x00000000
        /*0090*/ 	.short	0x0003
        /*0092*/ 	.short	0x0018
        /*0094*/ 	.byte	0x00, 0xf5, 0x21, 0x00


	//----- nvinfo : EIATTR_KPARAM_INFO
	.align		4
.L_957:
        /*0098*/ 	.byte	0x04, 0x17
        /*009a*/ 	.short	(.L_959 - .L_958)
.L_958:
        /*009c*/ 	.word	0x00000000
        /*00a0*/ 	.short	0x0002
        /*00a2*/ 	.short	0x0010
        /*00a4*/ 	.byte	0x00, 0xf5, 0x21, 0x00


	//----- nvinfo : EIATTR_KPARAM_INFO
	.align		4
.L_959:
        /*00a8*/ 	.byte	0x04, 0x17
        /*00aa*/ 	.short	(.L_961 - .L_960)
.L_960:
        /*00ac*/ 	.word	0x00000000
        /*00b0*/ 	.short	0x0001
        /*00b2*/ 	.short	0x0008
        /*00b4*/ 	.byte	0x00, 0xf5, 0x21, 0x00


	//----- nvinfo : EIATTR_KPARAM_INFO
	.align		4
.L_961:
        /*00b8*/ 	.byte	0x04, 0x17
        /*00ba*/ 	.short	(.L_963 - .L_962)
.L_962:
        /*00bc*/ 	.word	0x00000000
        /*00c0*/ 	.short	0x0000
        /*00c2*/ 	.short	0x0000
        /*00c4*/ 	.byte	0x00, 0xf5, 0x21, 0x00


	//----- nvinfo : EIATTR_SPARSE_MMA_MASK
	.align		4
.L_963:
        /*00c8*/ 	.byte	0x03, 0x50
        /*00ca*/ 	.short	0x0000


	//----- nvinfo : EIATTR_MAXREG_COUNT
	.align		4
        /*00cc*/ 	.byte	0x03, 0x1b
        /*00ce*/ 	.short	0x00a8


	//----- nvinfo : EIATTR_NUM_BARRIERS
	.align		4
        /*00d0*/ 	.byte	0x02, 0x4c
        /*00d2*/ 	.byte	0x01
	.zero		1


	//----- nvinfo : EIATTR_MERCURY_ISA_VERSION
	.align		4
        /*00d4*/ 	.byte	0x03, 0x5f
        /*00d6*/ 	.short	0x0101


	//----- nvinfo : EIATTR_COOP_GROUP_MASK_REGIDS
	.align		4
        /*00d8*/ 	.byte	0x04, 0x29
        /*00da*/ 	.short	(.L_965 - .L_964)


	//   ....[0]....
.L_964:
        /*00dc*/ 	.word	0xffffffff


	//   ....[1]....
        /*00e0*/ 	.word	0xffffffff


	//   ....[2]....
        /*00e4*/ 	.word	0xffffffff


	//   ....[3]....
        /*00e8*/ 	.word	0xffffffff


	//   ....[4]....
        /*00ec*/ 	.word	0xffffffff


	//   ....[5]....
        /*00f0*/ 	.word	0xffffffff


	//   ....[6]....
        /*00f4*/ 	.word	0xffffffff


	//   ....[7]....
        /*00f8*/ 	.word	0xffffffff


	//   ....[8]....
        /*00fc*/ 	.word	0xffffffff


	//   ....[9]....
        /*0100*/ 	.word	0xffffffff


	//   ....[10]....
        /*0104*/ 	.word	0x05000019


	//   ....[11]....
        /*0108*/ 	.word	0x0500001a


	//   ....[12]....
        /*010c*/ 	.word	0x0500001c


	//   ....[13]....
        /*0110*/ 	.word	0x0500001b


	//   ....[14]....
        /*0114*/ 	.word	0x0500001d


	//   ....[15]....
        /*0118*/ 	.word	0x0500001e


	//   ....[16]....
        /*011c*/ 	.word	0x05000020


	//   ....[17]....
        /*0120*/ 	.word	0x0500000d


	//   ....[18]....
        /*0124*/ 	.word	0x0500001b


	//   ....[19]....
        /*0128*/ 	.word	0x0500001b


	//   ....[20]....
        /*012c*/ 	.word	0x0500001b


	//   ....[21]....
        /*0130*/ 	.word	0x0500001b


	//   ....[22]....
        /*0134*/ 	.word	0x0500001b


	//   ....[23]....
        /*0138*/ 	.word	0x0500001b


	//   ....[24]....
        /*013c*/ 	.word	0x0500001b


	//   ....[25]....
        /*0140*/ 	.word	0x0500001b


	//----- nvinfo : EIATTR_COOP_GROUP_INSTR_OFFSETS
	.align		4
.L_965:
        /*0144*/ 	.byte	0x04, 0x28
        /*0146*/ 	.short	(.L_967 - .L_966)


	//   ....[0]....
.L_966:
        /*0148*/ 	.word	0x00003bc0


	//   ....[1]....
        /*014c*/ 	.word	0x00003be0


	//   ....[2]....
        /*0150*/ 	.word	0x00003c30


	//   ....[3]....
        /*0154*/ 	.word	0x00003c50


	//   ....[4]....
        /*0158*/ 	.word	0x00003f80


	//   ....[5]....
        /*015c*/ 	.word	0x00003fc0


	//   ....[6]....
        /*0160*/ 	.word	0x00003ff0


	//   ....[7]....
        /*0164*/ 	.word	0x00004000


	//   ....[8]....
        /*0168*/ 	.word	0x00004030


	//   ....[9]....
        /*016c*/ 	.word	0x00004040


	//   ....[10]....
        /*0170*/ 	.word	0x00005460


	//   ....[11]....
        /*0174*/ 	.word	0x00005490


	//   ....[12]....
        /*0178*/ 	.word	0x000054e0


	//   ....[13]....
        /*017c*/ 	.word	0x00005500


	//   ....[14]....
        /*0180*/ 	.word	0x00005530


	//   ....[15]....
        /*0184*/ 	.word	0x00005540


	//   ....[16]....
        /*0188*/ 	.word	0x00005570


	//   ....[17]....
        /*018c*/ 	.word	0x00005580


	//   ....[18]....
        /*0190*/ 	.word	0x00005750


	//   ....[19]....
        /*0194*/ 	.word	0x000057e0


	//   ....[20]....
        /*0198*/ 	.word	0x00005850


	//   ....[21]....
        /*019c*/ 	.word	0x000058b0


	//   ....[22]....
        /*01a0*/ 	.word	0x00005920


	//   ....[23]....
        /*01a4*/ 	.word	0x00005980


	//   ....[24]....
        /*01a8*/ 	.word	0x000059f0


	//   ....[25]....
        /*01ac*/ 	.word	0x00005a50


	//----- nvinfo : EIATTR_VRC_CTA_INIT_COUNT
	.align		4
.L_967:
        /*01b0*/ 	.byte	0x02, 0x4a
	.zero		1
	.zero		1


	//----- nvinfo : EIATTR_EXIT_INSTR_OFFSETS
	.align		4
        /*01b4*/ 	.byte	0x04, 0x1c
        /*01b6*/ 	.short	(.L_969 - .L_968)


	//   ....[0]....
.L_968:
        /*01b8*/ 	.word	0x000048e0


	//   ....[1]....
        /*01bc*/ 	.word	0x000056e0


	//----- nvinfo : EIATTR_MAX_THREADS
	.align		4
.L_969:
        /*01c0*/ 	.byte	0x04, 0x05
        /*01c2*/ 	.short	(.L_971 - .L_970)
.L_970:
        /*01c4*/ 	.word	0x00000140
        /*01c8*/ 	.word	0x00000001
        /*01cc*/ 	.word	0x00000001


	//----- nvinfo : EIATTR_CRS_STACK_SIZE
	.align		4
.L_971:
        /*01d0*/ 	.byte	0x04, 0x1e
        /*01d2*/ 	.short	(.L_973 - .L_972)
.L_972:
        /*01d4*/ 	.word	0x00000000


	//----- nvinfo : EIATTR_CBANK_PARAM_SIZE
	.align		4
.L_973:
        /*01d8*/ 	.byte	0x03, 0x19
        /*01da*/ 	.short	0x0060


	//----- nvinfo : EIATTR_PARAM_CBANK
	.align		4
        /*01dc*/ 	.byte	0x04, 0x0a
        /*01de*/ 	.short	(.L_975 - .L_974)
	.align		4
.L_974:
        /*01e0*/ 	.word	index@(.nv.constant0._ZN13group_norm_v218gn_bwd_cuda_kernelI13__nv_bfloat16Li320ELi1ELi16ELi80ELi256ELb1ELb1ELi32ELi320ELi320ELi4ELb1ELi16ELb0ELb0ELNS_15WgradSyncMethodE3ENS_16CompileConditionILi1000EEEEEvPT_S6_S6_PKS5_S8_S8_S8_PKfflPfPj)
        /*01e4*/ 	.short	0x0380
        /*01e6*/ 	.short	0x0060


	//----- nvinfo : EIATTR_SW_WAR
	.align		4
.L_975:
        /*01e8*/ 	.byte	0x04, 0x36
        /*01ea*/ 	.short	(.L_977 - .L_976)
.L_976:
        /*01ec*/ 	.word	0x00000008
.L_977:


//--------------------- .nv.info._ZN13group_norm_v218gn_bwd_cuda_kernelI13__nv_bfloat16Li320ELi1ELi16ELi80ELi256ELb1ELb1ELi64ELi320ELi320ELi4ELb1ELi36ELb0ELb0ELNS_15WgradSyncMethodE3ENS_16CompileConditionILi1000EEEEEvPT_S6_S6_PKS5_S8_S8_S8_PKfflPfPj --------------------------
	.section	.nv.info._ZN13group_norm_v218gn_bwd_cuda_kernelI13__nv_bfloat16Li320ELi1ELi16ELi80ELi256ELb1ELb1ELi64ELi320ELi320ELi4ELb1ELi36ELb0ELb0ELNS_15WgradSyncMethodE3ENS_16CompileConditionILi1000EEEEEvPT_S6_S6_PKS5_S8_S8_S8_PKfflPfPj,"",@"SHT_CUDA_INFO"
	.sectionflags	@""
	.align	4


	//----- nvinfo : EIATTR_CUDA_API_VERSION
	.align		4
        /*0000*/ 	.byte	0x04, 0x37
        /*0002*/ 	.short	(.L_979 - .L_978)
.L_978:
        /*0004*/ 	.word	0x00000082


	//----- nvinfo : EIATTR_KPARAM_INFO
	.align		4
.L_979:
        /*0008*/ 	.byte	0x04, 0x17
        /*000a*/ 	.short	(.L_981 - .L_980)
.L_980:
        /*000c*/ 	.word	0x00000000
        /*0010*/ 	.short	0x000b
        /*0012*/ 	.short	0x0058
        /*0014*/ 	.byte	0x00, 0xf5, 0x21, 0x00


	//----- nvinfo : EIATTR_KPARAM_INFO
	.align		4
.L_981:
        /*0018*/ 	.byte	0x04, 0x17
        /*001a*/ 	.short	(.L_983 - .L_982)
.L_982:
        /*001c*/ 	.word	0x00000000
        /*0020*/ 	.short	0x000a
        /*0022*/ 	.short	0x0050
        /*0024*/ 	.byte	0x00, 0xf5, 0x21, 0x00


	//----- nvinfo : EIATTR_KPARAM_INFO
	.align		4
.L_983:
        /*0028*/ 	.byte	0x04, 0x17
        /*002a*/ 	.short	(.L_985 - .L_984)
.L_984:
        /*002c*/ 	.word	0x00000000
        /*0030*/ 	.short	0x0009
        /*0032*/ 	.short	0x0048
        /*0034*/ 	.byte	0x00, 0xf0, 0x21, 0x00


	//----- nvinfo : EIATTR_KPARAM_INFO
	.align		4
.L_985:
        /*0038*/ 	.byte	0x04, 0x17
        /*003a*/ 	.short	(.L_987 - .L_986)
.L_986:
        /*003c*/ 	.word	0x00000000
        /*0040*/ 	.short	0x0008
        /*0042*/ 	.short	0x0040
        /*0044*/ 	.byte	0x00, 0xf0, 0x11, 0x00


	//----- nvinfo : EIATTR_KPARAM_INFO
	.align		4
.L_987:
        /*0048*/ 	.byte	0x04, 0x17
        /*004a*/ 	.short	(.L_989 - .L_988)
.L_988:
        /*004c*/ 	.word	0x00000000
        /*0050*/ 	.short	0x0007
        /*0052*/ 	.short	0x0038
        /*0054*/ 	.byte	0x00, 0xf5, 0x21, 0x00


	//----- nvinfo : EIATTR_KPARAM_INFO
	.align		4
.L_989:
        /*0058*/ 	.byte	0x04, 0x17
        /*005a*/ 	.short	(.L_991 - .L_990)
.L_990:
        /*005c*/ 	.word	0x00000000
        /*0060*/ 	.short	0x0006
        /*0062*/ 	.short	0x0030
        /*0064*/ 	.byte	0x00, 0xf5, 0x21, 0x00


	//----- nvinfo : EIATTR_KPARAM_INFO
	.align		4
.L_991:
        /*0068*/ 	.byte	0x04, 0x17
        /*006a*/ 	.short	(.L_993 - .L_992)
.L_992:
        /*006c*/ 	.word	0x00000000
        /*0070*/ 	.short	0x0005
        /*0072*/ 	.short	0x0028
        /*0074*/ 	.byte	0x00, 0xf5, 0x21, 0x00


	//----- nvinfo : EIATTR_KPARAM_INFO
	.align		4
.L_993:
        /*0078*/ 	.byte	0x04, 0x17
        /*007a*/ 	.short	(.L_995 - .L_994)
.L_994:
        /*007c*/ 	.word	0x00000000
        /*0080*/ 	.short	0x0004
        /*0082*/ 	.short	0x0020
        /*0084*/ 	.byte	0x00, 0xf5, 0x21, 0x00


	//----- nvinfo : EIATTR_KPARAM_INFO
	.align		4
.L_995:
        /*0088*/ 	.byte	0x04, 0x17
        /*008a*/ 	.short	(.L_997 - .L_996)
.L_996:
        /*008c*/ 	.word	0x00000000
        /*0090*/ 	.short	0x0003
        /*0092*/ 	.short	0x0018
        /*0094*/ 	.byte	0x00, 0xf5, 0x21, 0x00


	//----- nvinfo : EIATTR_KPARAM_INFO
	.align		4
.L_997:
        /*0098*/ 	.byte	0x04, 0x17
        /*009a*/ 	.short	(.L_999 - .L_998)
.L_998:
        /*009c*/ 	.word	0x00000000
        /*00a0*/ 	.short	0x0002
        /*00a2*/ 	.short	0x0010
        /*00a4*/ 	.byte	0x00, 0xf5, 0x21, 0x00


	//----- nvinfo : EIATTR_KPARAM_INFO
	.align		4
.L_999:
        /*00a8*/ 	.byte	0x04, 0x17
        /*00aa*/ 	.short	(.L_1001 - .L_1000)
.L_1000:
        /*00ac*/ 	.word	0x00000000
        /*00b0*/ 	.short	0x0001
        /*00b2*/ 	.short	0x0008
        /*00b4*/ 	.byte	0x00, 0xf5, 0x21, 0x00


	//----- nvinfo : EIATTR_KPARAM_INFO
	.align		4
.L_1001:
        /*00b8*/ 	.byte	0x04, 0x17
        /*00ba*/ 	.short	(.L_1003 - .L_1002)
.L_1002:
        /*00bc*/ 	.word	0x00000000
        /*00c0*/ 	.short	0x0000
        /*00c2*/ 	.short	0x0000
        /*00c4*/ 	.byte	0x00, 0xf5, 0x21, 0x00


	//----- nvinfo : EIATTR_SPARSE_MMA_MASK
	.align		4
.L_1003:
        /*00c8*/ 	.byte	0x03, 0x50
        /*00ca*/ 	.short	0x0000


	//----- nvinfo : EIATTR_MAXREG_COUNT
	.align		4
        /*00cc*/ 	.byte	0x03, 0x1b
        /*00ce*/ 	.short	0x00a8


	//----- nvinfo : EIATTR_NUM_BARRIERS
	.align		4
        /*00d0*/ 	.byte	0x02, 0x4c
        /*00d2*/ 	.byte	0x01
	.zero		1


	//----- nvinfo : EIATTR_ANNOTATIONS
	.align		4
        /*00d4*/ 	.byte	0x04, 0x55
        /*00d6*/ 	.short	(.L_1005 - .L_1004)


	//   ....[0]....
.L_1004:
        /* <DEDUP_REMOVED lines=24> */


	//----- nvinfo : EIATTR_MERCURY_ISA_VERSION
	.align		4
.L_1005:
        /*0240*/ 	.byte	0x03, 0x5f
        /*0242*/ 	.short	0x0101


	//----- nvinfo : EIATTR_INT_WARP_WIDE_INSTR_OFFSETS
	.align		4
        /*0244*/ 	.byte	0x04, 0x31
        /*0246*/ 	.short	(.L_1007 - .L_1006)


	//   ....[0]....
.L_1006:
        /*0248*/ 	.word	0x00006680


	//   ....[1]....
        /*024c*/ 	.word	0x00006ab0


	//----- nvinfo : EIATTR_COOP_GROUP_MASK_REGIDS
	.align		4
.L_1007:
        /*0250*/ 	.byte	0x04, 0x29
        /*0252*/ 	.short	(.L_1009 - .L_1008)


	//   ....[0]....
.L_1008:
        /*0254*/ 	.word	0xffffffff


	//   ....[1]....
        /*0258*/ 	.word	0xffffffff


	//   ....[2]....
        /*025c*/ 	.word	0xffffffff


	//   ....[3]....
        /*0260*/ 	.word	0xffffffff


	//   ....[4]....
        /*0264*/ 	.word	0xffffffff


	//   ....[5]....
        /*0268*/ 	.word	0xffffffff


	//   ....[6]....
        /*026c*/ 	.word	0xffffffff


	//   ....[7]....
        /*0270*/ 	.word	0xffffffff


	//   ....[8]....
        /*0274*/ 	.word	0x05000019


	//   ....[9]....
        /*0278*/ 	.word	0x05000018


	//   ....[10]....
        /*027c*/ 	.word	0x0500001a


	//   ....[11]....
        /*0280*/ 	.word	0x0500001b


	//   ....[12]....
        /*0284*/ 	.word	0x0500001d


	//   ....[13]....
        /*0288*/ 	.word	0x0500001c


	//   ....[14]....
        /*028c*/ 	.word	0x0500001e


	//   ....[15]....
        /*0290*/ 	.word	0x0500000b


	//   ....[16]....
        /*0294*/ 	.word	0x0500001a


	//   ....[17]....
        /*0298*/ 	.word	0x0500001a


	//   ....[18]....
        /*029c*/ 	.word	0x0500001a


	//   ....[19]....
        /*02a0*/ 	.word	0x0500001a


	//   ....[20]....
        /*02a4*/ 	.word	0x0500001a


	//   ....[21]....
        /*02a8*/ 	.word	0x0500001a


	//   ....[22]....
        /*02ac*/ 	.word	0x0500001a


	//   ....[23]....
        /*02b0*/ 	.word	0x0500001a


	//----- nvinfo : EIATTR_COOP_GROUP_INSTR_OFFSETS
	.align		4
.L_1009:
        /*02b4*/ 	.byte	0x04, 0x28
        /*02b6*/ 	.short	(.L_1011 - .L_1010)


	//   ....[0]....
.L_1010:
        /*02b8*/ 	.word	0x00006650


	//   ....[1]....
        /*02bc*/ 	.word	0x00006670


	//   ....[2]....
        /*02c0*/ 	.word	0x00006700


	//   ....[3]....
        /*02c4*/ 	.word	0x00006720


	//   ....[4]....
        /*02c8*/ 	.word	0x00006c00


	//   ....[5]....
        /*02cc*/ 	.word	0x00006c20


	//   ....[6]....
        /*02d0*/ 	.word	0x00006c40


	//   ....[7]....
        /*02d4*/ 	.word	0x00006c60


	//   ....[8]....
        /*02d8*/ 	.word	0x00008860


	//   ....[9]....
        /*02dc*/ 	.word	0x00008890


	//   ....[10]....
        /*02e0*/ 	.word	0x000088e0


	//   ....[11]....
        /*02e4*/ 	.word	0x00008900


	//   ....[12]....
        /*02e8*/ 	.word	0x00008930


	//   ....[13]....
        /*02ec*/ 	.word	0x00008940


	//   ....[14]....
        /*02f0*/ 	.word	0x00008970


	//   ....[15]....
        /*02f4*/ 	.word	0x00008980


	//   ....[16]....
        /*02f8*/ 	.word	0x00008b50


	//   ....[17]....
        /*02fc*/ 	.word	0x00008be0


	//   ....[18]....
        /*0300*/ 	.word	0x00008c50


	//   ....[19]....
        /*0304*/ 	.word	0x00008cb0


	//   ....[20]....
        /*0308*/ 	.word	0x00008d20


	//   ....[21]....
        /*030c*/ 	.word	0x00008d80


	//   ....[22]....
        /*0310*/ 	.word	0x00008df0


	//   ....[23]....
        /*0314*/ 	.word	0x00008e50


	//----- nvinfo : EIATTR_VRC_CTA_INIT_COUNT
	.align		4
.L_1011:
        /*0318*/ 	.byte	0x02, 0x4a
	.zero		1
	.zero		1


	//----- nvinfo : EIATTR_EXIT_INSTR_OFFSETS
	.align		4
        /*031c*/ 	.byte	0x04, 0x1c
        /*031e*/ 	.short	(.L_1013 - .L_1012)


	//   ....[0]....
.L_1012:
        /*0320*/ 	.word	0x00007cc0


	//   ....[1]....
        /*0324*/ 	.word	0x00008ae0


	//----- nvinfo : EIATTR_MAX_THREADS
	.align		4
.L_1013:
        /*0328*/ 	.byte	0x04, 0x05
        /*032a*/ 	.short	(.L_1015 - .L_1014)
.L_1014:
        /*032c*/ 	.word	0x00000140
        /*0330*/ 	.word	0x00000001
        /*0334*/ 	.word	0x00000001


	//----- nvinfo : EIATTR_CRS_STACK_SIZE
	.align		4
.L_1015:
        /*0338*/ 	.byte	0x04, 0x1e
        /*033a*/ 	.short	(.L_1017 - .L_1016)
.L_1016:
        /*033c*/ 	.word	0x00000000


	//----- nvinfo : EIATTR_CBANK_PARAM_SIZE
	.align		4
.L_1017:
        /*0340*/ 	.byte	0x03, 0x19
        /*0342*/ 	.short	0x0060


	//----- nvinfo : EIATTR_PARAM_CBANK
	.align		4
        /*0344*/ 	.byte	0x04, 0x0a
        /*0346*/ 	.short	(.L_1019 - .L_1018)
	.align		4
.L_1018:
        /*0348*/ 	.word	index@(.nv.constant0._ZN13group_norm_v218gn_bwd_cuda_kernelI13__nv_bfloat16Li320ELi1ELi16ELi80ELi256ELb1ELb1ELi64ELi320ELi320ELi4ELb1ELi36ELb0ELb0ELNS_15WgradSyncMethodE3ENS_16CompileConditionILi1000EEEEEvPT_S6_S6_PKS5_S8_S8_S8_PKfflPfPj)
        /*034c*/ 	.short	0x0380
        /*034e*/ 	.short	0x0060


	//----- nvinfo : EIATTR_SW_WAR
	.align		4
.L_1019:
        /*0350*/ 	.byte	0x04, 0x36
        /*0352*/ 	.short	(.L_1021 - .L_1020)
.L_1020:
        /*0354*/ 	.word	0x00000008
.L_1021:


//--------------------- .nv.info._ZN13group_norm_v218gn_bwd_cuda_kernelI13__nv_bfloat16Li320ELi3ELi16ELi80ELi256ELb1ELb1ELi32ELi320ELi320ELi4ELb1ELi40ELb0ELb0ELNS_15WgradSyncMethodE3ENS_16CompileConditionILi1000EEEEEvPT_S6_S6_PKS5_S8_S8_S8_PKfflPfPj --------------------------
	.section	.nv.info._ZN13group_norm_v218gn_bwd_cuda_kernelI13__nv_bfloat16Li320ELi3ELi16ELi80ELi256ELb1ELb1ELi32ELi320ELi320ELi4ELb1ELi40ELb0ELb0ELNS_15WgradSyncMethodE3ENS_16CompileConditionILi1000EEEEEvPT_S6_S6_PKS5_S8_S8_S8_PKfflPfPj,"",@"SHT_CUDA_INFO"
	.sectionflags	@""
	.align	4


	//----- nvinfo : EIATTR_CUDA_API_VERSION
	.align		4
        /*0000*/ 	.byte	0x04, 0x37
        /*0002*/ 	.short	(.L_1023 - .L_1022)
.L_1022:
        /*0004*/ 	.word	0x00000082


	//----- nvinfo : EIATTR_KPARAM_INFO
	.align		4
.L_1023:
        /*0008*/ 	.byte	0x04, 0x17
        /*000a*/ 	.short	(.L_1025 - .L_1024)
.L_1024:
        /*000c*/ 	.word	0x00000000
        /*0010*/ 	.short	0x000b
        /*0012*/ 	.short	0x0058
        /*0014*/ 	.byte	0x00, 0xf5, 0x21, 0x00


	//----- nvinfo : EIATTR_KPARAM_INFO
	.align		4
.L_1025:
        /*0018*/ 	.byte	0x04, 0x17
        /*001a*/ 	.short	(.L_1027 - .L_1026)
.L_1026:
        /*001c*/ 	.word	0x00000000
        /*0020*/ 	.short	0x000a
        /*0022*/ 	.short	0x0050
        /*0024*/ 	.byte	0x00, 0xf5, 0x21, 0x00


	//----- nvinfo : EIATTR_KPARAM_INFO
	.align		4
.L_1027:
        /*0028*/ 	.byte	0x04, 0x17
        /*002a*/ 	.short	(.L_1029 - .L_1028)
.L_1028:
        /*002c*/ 	.word	0x00000000
        /*0030*/ 	.short	0x0009
        /*0032*/ 	.short	0x0048
        /*0034*/ 	.byte	0x00, 0xf0, 0x21, 0x00


	//----- nvinfo : EIATTR_KPARAM_INFO
	.align		4
.L_1029:
        /*0038*/ 	.byte	0x04, 0x17
        /*003a*/ 	.short	(.L_1031 - .L_1030)
.L_1030:
        /*003c*/ 	.word	0x00000000
        /*0040*/ 	.short	0x0008
        /*0042*/ 	.short	0x0040
        /*0044*/ 	.byte	0x00, 0xf0, 0x11, 0x00


	//----- nvinfo : EIATTR_KPARAM_INFO
	.align		4
.L_1031:
        /*0048*/ 	.byte	0x04, 0x17
        /*004a*/ 	.short	(.L_1033 - .L_1032)
.L_1032:
        /*004c*/ 	.word	0x00000000
        /*0050*/ 	.short	0x0007
        /*0052*/ 	.short	0x0038
        /*0054*/ 	.byte	0x00, 0xf5, 0x21, 0x00


	//----- nvinfo : EIATTR_KPARAM_INFO
	.align		4
.L_1033:
        /*0058*/ 	.byte	0x04, 0x17
        /*005a*/ 	.short	(.L_1035 - .L_1034)
.L_1034:
        /*005c*/ 	.word	0x00000000
        /*0060*/ 	.short	0x0006
        /*0062*/ 	.short	0x0030
        /*0064*/ 	.byte	0x00, 0xf5, 0x21, 0x00


	//----- nvinfo : EIATTR_KPARAM_INFO
	.align		4
.L_1035:
        /*0068*/ 	.byte	0x04, 0x17
        /*006a*/ 	.short	(.L_1037 - .L_1036)
.L_1036:
        /*006c*/ 	.word	0x00000000
        /*0070*/ 	.short	0x0005
        /*0072*/ 	.short	0x0028
        /*0074*/ 	.byte	0x00, 0xf5, 0x21, 0x00


	//----- nvinfo : EIATTR_KPARAM_INFO
	.align		4
.L_1037:
        /*0078*/ 	.byte	0x04, 0x17
        /*007a*/ 	.short	(.L_1039 - .L_1038)
.L_1038:
        /*007c*/ 	.word	0x00000000
        /*0080*/ 	.short	0x0004
        /*0082*/ 	.short	0x0020
        /*0084*/ 	.byte	0x00, 0xf5, 0x21, 0x00


	//----- nvinfo : EIATTR_KPARAM_INFO
	.align		4
.L_1039:
        /*0088*/ 	.byte	0x04, 0x17
        /*008a*/ 	.short	(.L_1041 - .L_1040)
.L_1040:
        /*008c*/ 	.word	0x00000000
        /*0090*/ 	.short	0x0003
        /*0092*/ 	.short	0x0018
        /*0094*/ 	.byte	0x00, 0xf5, 0x21, 0x00


	//----- nvinfo : EIATTR_KPARAM_INFO
	.align		4
.L_1041:
        /*0098*/ 	.byte	0x04, 0x17
        /*009a*/ 	.short	(.L_1043 - .L_1042)
.L_1042:
        /*009c*/ 	.word	0x00000000
        /*00a0*/ 	.short	0x0002
        /*00a2*/ 	.short	0x0010
        /*00a4*/ 	.byte	0x00, 0xf5, 0x21, 0x00


	//----- nvinfo : EIATTR_KPARAM_INFO
	.align		4
.L_1043:
        /*00a8*/ 	.byte	0x04, 0x17
        /*00aa*/ 	.short	(.L_1045 - .L_1044)
.L_1044:
        /*00ac*/ 	.word	0x00000000
        /*00b0*/ 	.short	0x0001
        /*00b2*/ 	.short	0x0008
        /*00b4*/ 	.byte	0x00, 0xf5, 0x21, 0x00


	//----- nvinfo : EIATTR_KPARAM_INFO
	.align		4
.L_1045:
        /*00b8*/ 	.byte	0x04, 0x17
        /*00ba*/ 	.short	(.L_1047 - .L_1046)
.L_1046:
        /*00bc*/ 	.word	0x00000000
        /*00c0*/ 	.short	0x0000
        /*00c2*/ 	.short	0x0000
        /*00c4*/ 	.byte	0x00, 0xf5, 0x21, 0x00


	//----- nvinfo : EIATTR_SPARSE_MMA_MASK
	.align		4
.L_1047:
        /*00c8*/ 	.byte	0x03, 0x50
        /*00ca*/ 	.short	0x0000


	//----- nvinfo : EIATTR_MAXREG_COUNT
	.align		4
        /*00cc*/ 	.byte	0x03, 0x1b
        /*00ce*/ 	.short	0x0040


	//----- nvinfo : EIATTR_NUM_BARRIERS
	.align		4
        /*00d0*/ 	.byte	0x02, 0x4c
        /*00d2*/ 	.byte	0x01
	.zero		1


	//----- nvinfo : EIATTR_ANNOTATIONS
	.align		4
        /*00d4*/ 	.byte	0x04, 0x55
        /*00d6*/ 	.short	(.L_1049 - .L_1048)


	//   ....[0]....
.L_1048:
        /* <DEDUP_REMOVED lines=83> */


	//----- nvinfo : EIATTR_MERCURY_ISA_VERSION
	.align		4
.L_1049:
        /*05f8*/ 	.byte	0x03, 0x5f
        /*05fa*/ 	.short	0x0101


	//----- nvinfo : EIATTR_COOP_GROUP_MASK_REGIDS
	.align		4
        /*05fc*/ 	.byte	0x04, 0x29
        /*05fe*/ 	.short	(.L_1051 - .L_1050)


	//   ....[0]....
.L_1050:
        /*0600*/ 	.word	0xffffffff


	//   ....[1]....
        /*0604*/ 	.word	0xffffffff


	//   ....[2]....
        /*0608*/ 	.word	0xffffffff


	//   ....[3]....
        /*060c*/ 	.word	0xffffffff


	//   ....[4]....
        /*0610*/ 	.word	0xffffffff


	//   ....[5]....
        /*0614*/ 	.word	0xffffffff


	//   ....[6]....
        /*0618*/ 	.word	0xffffffff


	//   ....[7]....
        /*061c*/ 	.word	0xffffffff


	//   ....[8]....
        /*0620*/ 	.word	0xffffffff


	//   ....[9]....
        /*0624*/ 	.word	0xffffffff


	//   ....[10]....
        /*0628*/ 	.word	0x05000010


	//   ....[11]....
        /*062c*/ 	.word	0x0500000f


	//   ....[12]....
        /*0630*/ 	.word	0x05000011


	//   ....[13]....
        /*0634*/ 	.word	0x05000012


	//   ....[14]....
        /*0638*/ 	.word	0x05000014


	//   ....[15]....
        /*063c*/ 	.word	0x05000013


	//   ....[16]....
        /*0640*/ 	.word	0x05000015


	//   ....[17]....
        /*0644*/ 	.word	0x0500000a


	//   ....[18]....
        /*0648*/ 	.word	0x05000011


	//   ....[19]....
        /*064c*/ 	.word	0x05000011


	//   ....[20]....
        /*0650*/ 	.word	0x05000011


	//   ....[21]....
        /*0654*/ 	.word	0x05000011


	//   ....[22]....
        /*0658*/ 	.word	0x05000011


	//   ....[23]....
        /*065c*/ 	.word	0x05000011


	//   ....[24]....
        /*0660*/ 	.word	0x05000011


	//   ....[25]....
        /*0664*/ 	.word	0x05000011


	//----- nvinfo : EIATTR_COOP_GROUP_INSTR_OFFSETS
	.align		4
.L_1051:
        /*0668*/ 	.byte	0x04, 0x28
        /*066a*/ 	.short	(.L_1053 - .L_1052)


	//   ....[0]....
.L_1052:
        /*066c*/ 	.word	0x000044c0


	//   ....[1]....
        /*0670*/ 	.word	0x000044f0


	//   ....[2]....
        /*0674*/ 	.word	0x00004520


	//   ....[3]....
        /*0678*/ 	.word	0x00004530


	//   ....[4]....
        /*067c*/ 	.word	0x00004b70


	//   ....[5]....
        /*0680*/ 	.word	0x00004b90


	//   ....[6]....
        /*0684*/ 	.word	0x00004bb0


	//   ....[7]....
        /*0688*/ 	.word	0x00004bd0


	//   ....[8]....
        /*068c*/ 	.word	0x00004bf0


	//   ....[9]....
        /*0690*/ 	.word	0x00004c20


	//   ....[10]....
        /*0694*/ 	.word	0x00006240


	//   ....[11]....
        /*0698*/ 	.word	0x00006270


	//   ....[12]....
        /*069c*/ 	.word	0x000062c0


	//   ....[13]....
        /*06a0*/ 	.word	0x000062e0


	//   ....[14]....
        /*06a4*/ 	.word	0x00006310


	//   ....[15]....
        /*06a8*/ 	.word	0x00006320


	//   ....[16]....
        /*06ac*/ 	.word	0x00006350


	//   ....[17]....
        /*06b0*/ 	.word	0x00006360


	//   ....[18]....
        /*06b4*/ 	.word	0x00006520


	//   ....[19]....
        /*06b8*/ 	.word	0x000065b0


	//   ....[20]....
        /*06bc*/ 	.word	0x00006620


	//   ....[21]....
        /*06c0*/ 	.word	0x00006680


	//   ....[22]....
        /*06c4*/ 	.word	0x000066f0


	//   ....[23]....
        /*06c8*/ 	.word	0x00006750


	//   ....[24]....
        /*06cc*/ 	.word	0x000067c0


	//   ....[25]....
        /*06d0*/ 	.word	0x00006820


	//----- nvinfo : EIATTR_VRC_CTA_INIT_COUNT
	.align		4
.L_1053:
        /*06d4*/ 	.byte	0x02, 0x4a
	.zero		1
	.zero		1


	//----- nvinfo : EIATTR_EXIT_INSTR_OFFSETS
	.align		4
        /*06d8*/ 	.byte	0x04, 0x1c
        /*06da*/ 	.short	(.L_1055 - .L_1054)


	//   ....[0]....
.L_1054:
        /*06dc*/ 	.word	0x000056d0


	//   ....[1]....
        /*06e0*/ 	.word	0x000064b0


	//----- nvinfo : EIATTR_MAX_THREADS
	.align		4
.L_1055:
        /*06e4*/ 	.byte	0x04, 0x05
        /*06e6*/ 	.short	(.L_1057 - .L_1056)
.L_1056:
        /*06e8*/ 	.word	0x00000140
        /*06ec*/ 	.word	0x00000001
        /*06f0*/ 	.word	0x00000001


	//----- nvinfo : EIATTR_CRS_STACK_SIZE
	.align		4
.L_1057:
        /*06f4*/ 	.byte	0x04, 0x1e
        /*06f6*/ 	.short	(.L_1059 - .L_1058)
.L_1058:
        /*06f8*/ 	.word	0x00000000


	//----- nvinfo : EIATTR_CBANK_PARAM_SIZE
	.align		4
.L_1059:
        /*06fc*/ 	.byte	0x03, 0x19
        /*06fe*/ 	.short	0x0060


	//----- nvinfo : EIATTR_PARAM_CBANK
	.align		4
        /*0700*/ 	.byte	0x04, 0x0a
        /*0702*/ 	.short	(.L_1061 - .L_1060)
	.align		4
.L_1060:
        /*0704*/ 	.word	index@(.nv.constant0._ZN13group_norm_v218gn_bwd_cuda_kernelI13__nv_bfloat16Li320ELi3ELi16ELi80ELi256ELb1ELb1ELi32ELi320ELi320ELi4ELb1ELi40ELb0ELb0ELNS_15WgradSyncMethodE3ENS_16CompileConditionILi1000EEEEEvPT_S6_S6_PKS5_S8_S8_S8_PKfflPfPj)
        /*0708*/ 	.short	0x0380
        /*070a*/ 	.short	0x0060


	//----- nvinfo : EIATTR_SW_WAR
	.align		4
.L_1061:
        /*070c*/ 	.byte	0x04, 0x36
        /*070e*/ 	.short	(.L_1063 - .L_1062)
.L_1062:
        /*0710*/ 	.word	0x00000008
.L_1063:


//--------------------- .nv.info._ZN13group_norm_v218gn_bwd_cuda_kernelI13__nv_bfloat16Li320ELi2ELi16ELi80ELi256ELb1ELb1ELi32ELi320ELi320ELi4ELb1ELi36ELb0ELb0ELNS_15WgradSyncMethodE3ENS_16CompileConditionILi1000EEEEEvPT_S6_S6_PKS5_S8_S8_S8_PKfflPfPj --------------------------
	.section	.nv.info._ZN13group_norm_v218gn_bwd_cuda_kernelI13__nv_bfloat16Li320ELi2ELi16ELi80ELi256ELb1ELb1ELi32ELi320ELi320ELi4ELb1ELi36ELb0ELb0ELNS_15WgradSyncMethodE3ENS_16CompileConditionILi1000EEEEEvPT_S6_S6_PKS5_S8_S8_S8_PKfflPfPj,"",@"SHT_CUDA_INFO"
	.sectionflags	@""
	.align	4


	//----- nvinfo : EIATTR_CUDA_API_VERSION
	.align		4
        /*0000*/ 	.byte	0x04, 0x37
        /*0002*/ 	.short	(.L_1065 - .L_1064)
.L_1064:
        /*0004*/ 	.word	0x00000082


	//----- nvinfo : EIATTR_KPARAM_INFO
	.align		4
.L_1065:
        /*0008*/ 	.byte	0x04, 0x17
        /*000a*/ 	.short	(.L_1067 - .L_1066)
.L_1066:
        /*000c*/ 	.word	0x00000000
        /*0010*/ 	.short	0x000b
        /*0012*/ 	.short	0x0058
        /*0014*/ 	.byte	0x00, 0xf5, 0x21, 0x00


	//----- nvinfo : EIATTR_KPARAM_INFO
	.align		4
.L_1067:
        /*0018*/ 	.byte	0x04, 0x17
        /*001a*/ 	.short	(.L_1069 - .L_1068)
.L_1068:
        /*001c*/ 	.word	0x00000000
        /*0020*/ 	.short	0x000a
        /*0022*/ 	.short	0x0050
        /*0024*/ 	.byte	0x00, 0xf5, 0x21, 0x00


	//----- nvinfo : EIATTR_KPARAM_INFO
	.align		4
.L_1069:
        /*0028*/ 	.byte	0x04, 0x17
        /*002a*/ 	.short	(.L_1071 - .L_1070)
.L_1070:
        /*002c*/ 	.word	0x00000000
        /*0030*/ 	.short	0x0009
        /*0032*/ 	.short	0x0048
        /*0034*/ 	.byte	0x00, 0xf0, 0x21, 0x00


	//----- nvinfo : EIATTR_KPARAM_INFO
	.align		4
.L_1071:
        /*0038*/ 	.byte	0x04, 0x17
        /*003a*/ 	.short	(.L_1073 - .L_1072)
.L_1072:
        /*003c*/ 	.word	0x00000000
        /*0040*/ 	.short	0x0008
        /*0042*/ 	.short	0x0040
        /*0044*/ 	.byte	0x00, 0xf0, 0x11, 0x00


	//----- nvinfo : EIATTR_KPARAM_INFO
	.align		4
.L_1073:
        /*0048*/ 	.byte	0x04, 0x17
        /*004a*/ 	.short	(.L_1075 - .L_1074)
.L_1074:
        /*004c*/ 	.word	0x00000000
        /*0050*/ 	.short	0x0007
        /*0052*/ 	.short	0x0038
        /*0054*/ 	.byte	0x00, 0xf5, 0x21, 0x00


	//----- nvinfo : EIATTR_KPARAM_INFO
	.align		4
.L_1075:
        /*0058*/ 	.byte	0x04, 0x17
        /*005a*/ 	.short	(.L_1077 - .L_1076)
.L_1076:
        /*005c*/ 	.word	0x00000000
        /*0060*/ 	.short	0x0006
        /*0062*/ 	.short	0x0030
        /*0064*/ 	.byte	0x00, 0xf5, 0x21, 0x00


	//----- nvinfo : EIATTR_KPARAM_INFO
	.align		4
.L_1077:
        /*0068*/ 	.byte	0x04, 0x17
        /*006a*/ 	.short	(.L_1079 - .L_1078)
.L_1078:
        /*006c*/ 	.word	0x00000000
        /*0070*/ 	.short	0x0005
        /*0072*/ 	.short	0x0028
        /*0074*/ 	.byte	0x00, 0xf5, 0x21, 0x00


	//----- nvinfo : EIATTR_KPARAM_INFO
	.align		4
.L_1079:
        /*0078*/ 	.byte	0x04, 0x17
        /*007a*/ 	.short	(.L_1081 - .L_1080)
.L_1080:
        /*007c*/ 	.word	0x00000000
        /*0080*/ 	.short	0x0004
        /*0082*/ 	.short	0x0020
        /*0084*/ 	.byte	0x00, 0xf5, 0x21, 0x00


	//----- nvinfo : EIATTR_KPARAM_INFO
	.align		4
.L_1081:
        /*0088*/ 	.byte	0x04, 0x17
        /*008a*/ 	.short	(.L_1083 - .L_1082)
.L_1082:
        /*008c*/ 	.word	0x00000000
        /*0090*/ 	.short	0x0003
        /*0092*/ 	.short	0x0018
        /*0094*/ 	.byte	0x00, 0xf5, 0x21, 0x00


	//----- nvinfo : EIATTR_KPARAM_INFO
	.align		4
.L_1083:
        /*0098*/ 	.byte	0x04, 0x17
        /*009a*/ 	.short	(.L_1085 - .L_1084)
.L_1084:
        /*009c*/ 	.word	0x00000000
        /*00a0*/ 	.short	0x0002
        /*00a2*/ 	.short	0x0010
        /*00a4*/ 	.byte	0x00, 0xf5, 0x21, 0x00


	//----- nvinfo : EIATTR_KPARAM_INFO
	.align		4
.L_1085:
        /*00a8*/ 	.byte	0x04, 0x17
        /*00aa*/ 	.short	(.L_1087 - .L_1086)
.L_1086:
        /*00ac*/ 	.word	0x00000000
        /*00b0*/ 	.short	0x0001
        /*00b2*/ 	.short	0x0008
        /*00b4*/ 	.byte	0x00, 0xf5, 0x21, 0x00


	//----- nvinfo : EIATTR_KPARAM_INFO
	.align		4
.L_1087:
        /*00b8*/ 	.byte	0x04, 0x17
        /*00ba*/ 	.short	(.L_1089 - .L_1088)
.L_1088:
        /*00bc*/ 	.word	0x00000000
        /*00c0*/ 	.short	0x0000
        /*00c2*/ 	.short	0x0000
        /*00c4*/ 	.byte	0x00, 0xf5, 0x21, 0x00


	//----- nvinfo : EIATTR_SPARSE_MMA_MASK
	.align		4
.L_1089:
        /*00c8*/ 	.byte	0x03, 0x50
        /*00ca*/ 	.short	0x0000


	//----- nvinfo : EIATTR_MAXREG_COUNT
	.align		4
        /*00cc*/ 	.byte	0x03, 0x1b
        /*00ce*/ 	.short	0x0060


	//----- nvinfo : EIATTR_NUM_BARRIERS
	.align		4
        /*00d0*/ 	.byte	0x02, 0x4c
        /*00d2*/ 	.byte	0x01
	.zero		1


	//----- nvinfo : EIATTR_MERCURY_ISA_VERSION
	.align		4
        /*00d4*/ 	.byte	0x03, 0x5f
        /*00d6*/ 	.short	0x0101


	//----- nvinfo : EIATTR_COOP_GROUP_MASK_REGIDS
	.align		4
        /*00d8*/ 	.byte	0x04, 0x29
        /*00da*/ 	.short	(.L_1091 - .L_1090)


	//   ....[0]....
.L_1090:
        /*00dc*/ 	.word	0xffffffff


	//   ....[1]....
        /*00e0*/ 	.word	0xffffffff


	//   ....[2]....
        /*00e4*/ 	.word	0xffffffff


	//   ....[3]....
        /*00e8*/ 	.word	0xffffffff


	//   ....[4]....
        /*00ec*/ 	.word	0xffffffff


	//   ....[5]....
        /*00f0*/ 	.word	0xffffffff


	//   ....[6]....
        /*00f4*/ 	.word	0xffffffff


	//   ....[7]....
        /*00f8*/ 	.word	0xffffffff


	//   ....[8]....
        /*00fc*/ 	.word	0xffffffff


	//   ....[9]....
        /*0100*/ 	.word	0xffffffff


	//   ....[10]....
        /*0104*/ 	.word	0x0500001e


	//   ....[11]....
        /*0108*/ 	.word	0x05000019


	//   ....[12]....
        /*010c*/ 	.word	0x0500001b


	//   ....[13]....
        /*0110*/ 	.word	0x05000020


	//   ....[14]....
        /*0114*/ 	.word	0x05000022


	//   ....[15]....
        /*0118*/ 	.word	0x0500001d


	//   ....[16]....
        /*011c*/ 	.word	0x0500001f


	//   ....[17]....
        /*0120*/ 	.word	0x05000014


	//   ....[18]....
        /*0124*/ 	.word	0x0500001b


	//   ....[19]....
        /*0128*/ 	.word	0x0500001b


	//   ....[20]....
        /*012c*/ 	.word	0x0500001b


	//   ....[21]....
        /*0130*/ 	.word	0x0500001b


	//   ....[22]....
        /*0134*/ 	.word	0x0500001b


	//   ....[23]....
        /*0138*/ 	.word	0x0500001b


	//   ....[24]....
        /*013c*/ 	.word	0x0500001b


	//   ....[25]....
        /*0140*/ 	.word	0x0500001b


	//----- nvinfo : EIATTR_COOP_GROUP_INSTR_OFFSETS
	.align		4
.L_1091:
        /*0144*/ 	.byte	0x04, 0x28
        /*0146*/ 	.short	(.L_1093 - .L_1092)


	//   ....[0]....
.L_1092:
        /*0148*/ 	.word	0x00003cc0


	//   ....[1]....
        /*014c*/ 	.word	0x00003cf0


	//   ....[2]....
        /*0150*/ 	.word	0x00003d20


	//   ....[3]....
        /*0154*/ 	.word	0x00003d30


	//   ....[4]....
        /*0158*/ 	.word	0x000042b0


	//   ....[5]....
        /*015c*/ 	.word	0x000042c0


	//   ....[6]....
        /*0160*/ 	.word	0x000042f0


	//   ....[7]....
        /*0164*/ 	.word	0x00004310


	//   ....[8]....
        /*0168*/ 	.word	0x00004350


	//   ....[9]....
        /*016c*/ 	.word	0x00004360


	//   ....[10]....
        /*0170*/ 	.word	0x00005790


	//   ....[11]....
        /*0174*/ 	.word	0x000057c0


	//   ....[12]....
        /*0178*/ 	.word	0x00005810


	//   ....[13]....
        /*017c*/ 	.word	0x00005830


	//   ....[14]....
        /*0180*/ 	.word	0x00005860


	//   ....[15]....
        /*0184*/ 	.word	0x00005870


	//   ....[16]....
        /*0188*/ 	.word	0x000058a0


	//   ....[17]....
        /*018c*/ 	.word	0x000058b0


	//   ....[18]....
        /*0190*/ 	.word	0x00005a70


	//   ....[19]....
        /*0194*/ 	.word	0x00005b00


	//   ....[20]....
        /*0198*/ 	.word	0x00005b70


	//   ....[21]....
        /*019c*/ 	.word	0x00005bd0


	//   ....[22]....
        /*01a0*/ 	.word	0x00005c40


	//   ....[23]....
        /*01a4*/ 	.word	0x00005ca0


	//   ....[24]....
        /*01a8*/ 	.word	0x00005d10


	//   ....[25]....
        /*01ac*/ 	.word	0x00005d70


	//----- nvinfo : EIATTR_VRC_CTA_INIT_COUNT
	.align		4
.L_1093:
        /*01b0*/ 	.byte	0x02, 0x4a
	.zero		1
	.zero		1


	//----- nvinfo : EIATTR_EXIT_INSTR_OFFSETS
	.align		4
        /*01b4*/ 	.byte	0x04, 0x1c
        /*01b6*/ 	.short	(.L_1095 - .L_1094)


	//   ....[0]....
.L_1094:
        /*01b8*/ 	.word	0x00004c20


	//   ....[1]....
        /*01bc*/ 	.word	0x00005a00


	//----- nvinfo : EIATTR_MAX_THREADS
	.align		4
.L_1095:
        /*01c0*/ 	.byte	0x04, 0x05
        /*01c2*/ 	.short	(.L_1097 - .L_1096)
.L_1096:
        /*01c4*/ 	.word	0x00000140
        /*01c8*/ 	.word	0x00000001
        /*01cc*/ 	.word	0x00000001


	//----- nvinfo : EIATTR_CRS_STACK_SIZE
	.align		4
.L_1097:
        /*01d0*/ 	.byte	0x04, 0x1e
        /*01d2*/ 	.short	(.L_1099 - .L_1098)
.L_1098:
        /*01d4*/ 	.word	0x00000000


	//----- nvinfo : EIATTR_CBANK_PARAM_SIZE
	.align		4
.L_1099:
        /*01d8*/ 	.byte	0x03, 0x19
        /*01da*/ 	.short	0x0060


	//----- nvinfo : EIATTR_PARAM_CBANK
	.align		4
        /*01dc*/ 	.byte	0x04, 0x0a
        /*01de*/ 	.short	(.L_1101 - .L_1100)
	.align		4
.L_1100:
        /*01e0*/ 	.word	index@(.nv.constant0._ZN13group_norm_v218gn_bwd_cuda_kernelI13__nv_bfloat16Li320ELi2ELi16ELi80ELi256ELb1ELb1ELi32ELi320ELi320ELi4ELb1ELi36ELb0ELb0ELNS_15WgradSyncMethodE3ENS_16CompileConditionILi1000EEEEEvPT_S6_S6_PKS5_S8_S8_S8_PKfflPfPj)
        /*01e4*/ 	.short	0x0380
        /*01e6*/ 	.short	0x0060


	//----- nvinfo : EIATTR_SW_WAR
	.align		4
.L_1101:
        /*01e8*/ 	.byte	0x04, 0x36
        /*01ea*/ 	.short	(.L_1103 - .L_1102)
.L_1102:
        /*01ec*/ 	.word	0x00000008
.L_1103:


//--------------------- .nv.info._ZN13group_norm_v214gn_cuda_kernelI13__nv_bfloat16Li320ELi1ELi32ELi40ELi256ELb0ELi256ELi40ELi40ELi4ELb0ELi116ELb0ELb0ENS_16CompileConditionILi1000EEEEEvPT_PKS4_S7_S7_flPfS8_Pj --------------------------
	.section	.nv.info._ZN13group_norm_v214gn_cuda_kernelI13__nv_bfloat16Li320ELi1ELi32ELi40ELi256ELb0ELi256ELi40ELi40ELi4ELb0ELi116ELb0ELb0ENS_16CompileConditionILi1000EEEEEvPT_PKS4_S7_S7_flPfS8_Pj,"",@"SHT_CUDA_INFO"
	.sectionflags	@""
	.align	4


	//----- nvinfo : EIATTR_CUDA_API_VERSION
	.align		4
        /*0000*/ 	.byte	0x04, 0x37
        /*0002*/ 	.short	(.L_1105 - .L_1104)
.L_1104:
        /*0004*/ 	.word	0x00000082


	//----- nvinfo : EIATTR_KPARAM_INFO
	.align		4
.L_1105:
        /*0008*/ 	.byte	0x04, 0x17
        /*000a*/ 	.short	(.L_1107 - .L_1106)
.L_1106:
        /*000c*/ 	.word	0x00000000
        /*0010*/ 	.short	0x0008
        /*0012*/ 	.short	0x0040
        /*0014*/ 	.byte	0x00, 0xf5, 0x21, 0x00


	//----- nvinfo : EIATTR_KPARAM_INFO
	.align		4
.L_1107:
        /*0018*/ 	.byte	0x04, 0x17
        /*001a*/ 	.short	(.L_1109 - .L_1108)
.L_1108:
        /*001c*/ 	.word	0x00000000
        /*0020*/ 	.short	0x0007
        /*0022*/ 	.short	0x0038
        /*0024*/ 	.byte	0x00, 0xf5, 0x21, 0x00


	//----- nvinfo : EIATTR_KPARAM_INFO
	.align		4
.L_1109:
        /*0028*/ 	.byte	0x04, 0x17
        /*002a*/ 	.short	(.L_1111 - .L_1110)
.L_1110:
        /*002c*/ 	.word	0x00000000
        /*0030*/ 	.short	0x0006
        /*0032*/ 	.short	0x0030
        /*0034*/ 	.byte	0x00, 0xf5, 0x21, 0x00


	//----- nvinfo : EIATTR_KPARAM_INFO
	.align		4
.L_1111:
        /*0038*/ 	.byte	0x04, 0x17
        /*003a*/ 	.short	(.L_1113 - .L_1112)
.L_1112:
        /*003c*/ 	.word	0x00000000
        /*0040*/ 	.short	0x0005
        /*0042*/ 	.short	0x0028
        /*0044*/ 	.byte	0x00, 0xf0, 0x21, 0x00


	//----- nvinfo : EIATTR_KPARAM_INFO
	.align		4
.L_1113:
        /*0048*/ 	.byte	0x04, 0x17
        /*004a*/ 	.short	(.L_1115 - .L_1114)
.L_1114:
        /*004c*/ 	.word	0x00000000
        /*0050*/ 	.short	0x0004
        /*0052*/ 	.short	0x0020
        /*0054*/ 	.byte	0x00, 0xf0, 0x11, 0x00


	//----- nvinfo : EIATTR_KPARAM_INFO
	.align		4
.L_1115:
        /*0058*/ 	.byte	0x04, 0x17
        /*005a*/ 	.short	(.L_1117 - .L_1116)
.L_1116:
        /*005c*/ 	.word	0x00000000
        /*0060*/ 	.short	0x0003
        /*0062*/ 	.short	0x0018
        /*0064*/ 	.byte	0x00, 0xf5, 0x21, 0x00


	//----- nvinfo : EIATTR_KPARAM_INFO
	.align		4
.L_1117:
        /*0068*/ 	.byte	0x04, 0x17
        /*006a*/ 	.short	(.L_1119 - .L_1118)
.L_1118:
        /*006c*/ 	.word	0x00000000
        /*0070*/ 	.short	0x0002
        /*0072*/ 	.short	0x0010
        /*0074*/ 	.byte	0x00, 0xf5, 0x21, 0x00


	//----- nvinfo : EIATTR_KPARAM_INFO
	.align		4
.L_1119:
        /*0078*/ 	.byte	0x04, 0x17
        /*007a*/ 	.short	(.L_1121 - .L_1120)
.L_1120:
        /*007c*/ 	.word	0x00000000
        /*0080*/ 	.short	0x0001
        /*0082*/ 	.short	0x0008
        /*0084*/ 	.byte	0x00, 0xf5, 0x21, 0x00


	//----- nvinfo : EIATTR_KPARAM_INFO
	.align		4
.L_1121:
        /*0088*/ 	.byte	0x04, 0x17
        /*008a*/ 	.short	(.L_1123 - .L_1122)
.L_1122:
        /*008c*/ 	.word	0x00000000
        /*0090*/ 	.short	0x0000
        /*0092*/ 	.short	0x0000
        /*0094*/ 	.byte	0x00, 0xf5, 0x21, 0x00


	//----- nvinfo : EIATTR_SPARSE_MMA_MASK
	.align		4
.L_1123:
        /*0098*/ 	.byte	0x03, 0x50
        /*009a*/ 	.short	0x0000


	//----- nvinfo : EIATTR_MAXREG_COUNT
	.align		4
        /*009c*/ 	.byte	0x03, 0x1b
        /*009e*/ 	.short	0x00a8


	//----- nvinfo : EIATTR_NUM_BARRIERS
	.align		4
        /*00a0*/ 	.byte	0x02, 0x4c
        /*00a2*/ 	.byte	0x01
	.zero		1


	//----- nvinfo : EIATTR_MERCURY_ISA_VERSION
	.align		4
        /*00a4*/ 	.byte	0x03, 0x5f
        /*00a6*/ 	.short	0x0101


	//----- nvinfo : EIATTR_COOP_GROUP_MASK_REGIDS
	.align		4
        /*00a8*/ 	.byte	0x04, 0x29
        /*00aa*/ 	.short	(.L_1125 - .L_1124)


	//   ....[0]....
.L_1124:
        /*00ac*/ 	.word	0xffffffff


	//   ....[1]....
        /*00b0*/ 	.word	0xffffffff


	//   ....[2]....
        /*00b4*/ 	.word	0xffffffff


	//   ....[3]....
        /*00b8*/ 	.word	0xffffffff


	//   ....[4]....
        /*00bc*/ 	.word	0xffffffff


	//   ....[5]....
        /*00c0*/ 	.word	0xffffffff


	//   ....[6]....
        /*00c4*/ 	.word	0xffffffff


	//   ....[7]....
        /*00c8*/ 	.word	0xffffffff


	//   ....[8]....
        /*00cc*/ 	.word	0xffffffff


	//   ....[9]....
        /*00d0*/ 	.word	0xffffffff


	//   ....[10]....
        /*00d4*/ 	.word	0xffffffff


	//   ....[11]....
        /*00d8*/ 	.word	0xffffffff


	//   ....[12]....
        /*00dc*/ 	.word	0xffffffff


	//   ....[13]....
        /*00e0*/ 	.word	0xffffffff


	//   ....[14]....
        /*00e4*/ 	.word	0xffffffff


	//   ....[15]....
        /*00e8*/ 	.word	0xffffffff


	//   ....[16]....
        /*00ec*/ 	.word	0xffffffff


	//   ....[17]....
        /*00f0*/ 	.word	0xffffffff


	//   ....[18]....
        /*00f4*/ 	.word	0x0500001e


	//   ....[19]....
        /*00f8*/ 	.word	0x0500001e


	//   ....[20]....
        /*00fc*/ 	.word	0x0500001e


	//   ....[21]....
        /*0100*/ 	.word	0x0500001e


	//   ....[22]....
        /*0104*/ 	.word	0x0500001e


	//   ....[23]....
        /*0108*/ 	.word	0x0500001e


	//   ....[24]....
        /*010c*/ 	.word	0x0500001e


	//   ....[25]....
        /*0110*/ 	.word	0x0500001e


	//----- nvinfo : EIATTR_COOP_GROUP_INSTR_OFFSETS
	.align		4
.L_1125:
        /*0114*/ 	.byte	0x04, 0x28
        /*0116*/ 	.short	(.L_1127 - .L_1126)


	//   ....[0]....
.L_1126:
        /*0118*/ 	.word	0x000009c0


	//   ....[1]....
        /*011c*/ 	.word	0x000009d0


	//   ....[2]....
        /*0120*/ 	.word	0x00000a00


	//   ....[3]....
        /*0124*/ 	.word	0x00000a10


	//   ....[4]....
        /*0128*/ 	.word	0x00000a40


	//   ....[5]....
        /*012c*/ 	.word	0x00000a50


	//   ....[6]....
        /*0130*/ 	.word	0x00000a80


	//   ....[7]....
        /*0134*/ 	.word	0x00000a90


	//   ....[8]....
        /*0138*/ 	.word	0x00000ac0


	//   ....[9]....
        /*013c*/ 	.word	0x00000ad0


	//   ....[10]....
        /*0140*/ 	.word	0x00000c00


	//   ....[11]....
        /*0144*/ 	.word	0x00000c10


	//   ....[12]....
        /*0148*/ 	.word	0x00000c40


	//   ....[13]....
        /*014c*/ 	.word	0x00000c50


	//   ....[14]....
        /*0150*/ 	.word	0x00000c80


	//   ....[15]....
        /*0154*/ 	.word	0x00000c90


	//   ....[16]....
        /*0158*/ 	.word	0x00000cc0


	//   ....[17]....
        /*015c*/ 	.word	0x00000cd0


	//   ....[18]....
        /*0160*/ 	.word	0x00001850


	//   ....[19]....
        /*0164*/ 	.word	0x000018a0


	//   ....[20]....
        /*0168*/ 	.word	0x00001910


	//   ....[21]....
        /*016c*/ 	.word	0x00001970


	//   ....[22]....
        /*0170*/ 	.word	0x000019e0


	//   ....[23]....
        /*0174*/ 	.word	0x00001a40


	//   ....[24]....
        /*0178*/ 	.word	0x00001ab0


	//   ....[25]....
        /*017c*/ 	.word	0x00001b10


	//----- nvinfo : EIATTR_VRC_CTA_INIT_COUNT
	.align		4
.L_1127:
        /*0180*/ 	.byte	0x02, 0x4a
	.zero		1
	.zero		1


	//----- nvinfo : EIATTR_EXIT_INSTR_OFFSETS
	.align		4
        /*0184*/ 	.byte	0x04, 0x1c
        /*0186*/ 	.short	(.L_1129 - .L_1128)


	//   ....[0]....
.L_1128:
        /*0188*/ 	.word	0x000017f0


	//----- nvinfo : EIATTR_MAX_THREADS
	.align		4
.L_1129:
        /*018c*/ 	.byte	0x04, 0x05
        /*018e*/ 	.short	(.L_1131 - .L_1130)
.L_1130:
        /*0190*/ 	.word	0x00000140
        /*0194*/ 	.word	0x00000001
        /*0198*/ 	.word	0x00000001


	//----- nvinfo : EIATTR_CRS_STACK_SIZE
	.align		4
.L_1131:
        /*019c*/ 	.byte	0x04, 0x1e
        /*019e*/ 	.short	(.L_1133 - .L_1132)
.L_1132:
        /*01a0*/ 	.word	0x00000000


	//----- nvinfo : EIATTR_CBANK_PARAM_SIZE
	.align		4
.L_1133:
        /*01a4*/ 	.byte	0x03, 0x19
        /*01a6*/ 	.short	0x0048


	//----- nvinfo : EIATTR_PARAM_CBANK
	.align		4
        /*01a8*/ 	.byte	0x04, 0x0a
        /*01aa*/ 	.short	(.L_1135 - .L_1134)
	.align		4
.L_1134:
        /*01ac*/ 	.word	index@(.nv.constant0._ZN13group_norm_v214gn_cuda_kernelI13__nv_bfloat16Li320ELi1ELi32ELi40ELi256ELb0ELi256ELi40ELi40ELi4ELb0ELi116ELb0ELb0ENS_16CompileConditionILi1000EEEEEvPT_PKS4_S7_S7_flPfS8_Pj)
        /*01b0*/ 	.short	0x0380
        /*01b2*/ 	.short	0x0048


	//----- nvinfo : EIATTR_SW_WAR
	.align		4
.L_1135:
        /*01b4*/ 	.byte	0x04, 0x36
        /*01b6*/ 	.short	(.L_1137 - .L_1136)
.L_1136:
        /*01b8*/ 	.word	0x00000008
.L_1137:


//--------------------- .nv.info._ZN13group_norm_v214gn_cuda_kernelI13__nv_bfloat16Li320ELi1ELi32ELi40ELi256ELb0ELi256ELi40ELi40ELi4ELb0ELi148ELb0ELb0ENS_16CompileConditionILi1000EEEEEvPT_PKS4_S7_S7_flPfS8_Pj --------------------------
	.section	.nv.info._ZN13group_norm_v214gn_cuda_kernelI13__nv_bfloat16Li320ELi1ELi32ELi40ELi256ELb0ELi256ELi40ELi40ELi4ELb0ELi148ELb0ELb0ENS_16CompileConditionILi1000EEEEEvPT_PKS4_S7_S7_flPfS8_Pj,"",@"SHT_CUDA_INFO"
	.sectionflags	@""
	.align	4


	//----- nvinfo : EIATTR_CUDA_API_VERSION
	.align		4
        /*0000*/ 	.byte	0x04, 0x37
        /*0002*/ 	.short	(.L_1139 - .L_1138)
.L_1138:
        /*0004*/ 	.word	0x00000082


	//----- nvinfo : EIATTR_KPARAM_INFO
	.align		4
.L_1139:
        /*0008*/ 	.byte	0x04, 0x17
        /*000a*/ 	.short	(.L_1141 - .L_1140)
.L_1140:
        /*000c*/ 	.word	0x00000000
        /*0010*/ 	.short	0x0008
        /*0012*/ 	.short	0x0040
        /*0014*/ 	.byte	0x00, 0xf5, 0x21, 0x00


	//----- nvinfo : EIATTR_KPARAM_INFO
	.align		4
.L_1141:
        /*0018*/ 	.byte	0x04, 0x17
        /*001a*/ 	.short	(.L_1143 - .L_1142)
.L_1142:
        /*001c*/ 	.word	0x00000000
        /*0020*/ 	.short	0x0007
        /*0022*/ 	.short	0x0038
        /*0024*/ 	.byte	0x00, 0xf5, 0x21, 0x00


	//----- nvinfo : EIATTR_KPARAM_INFO
	.align		4
.L_1143:
        /*0028*/ 	.byte	0x04, 0x17
        /*002a*/ 	.short	(.L_1145 - .L_1144)
.L_1144:
        /*002c*/ 	.word	0x00000000
        /*0030*/ 	.short	0x0006
        /*0032*/ 	.short	0x0030
        /*0034*/ 	.byte	0x00, 0xf5, 0x21, 0x00


	//----- nvinfo : EIATTR_KPARAM_INFO
	.align		4
.L_1145:
        /*0038*/ 	.byte	0x04, 0x17
        /*003a*/ 	.short	(.L_1147 - .L_1146)
.L_1146:
        /*003c*/ 	.word	0x00000000
        /*0040*/ 	.short	0x0005
        /*0042*/ 	.short	0x0028
        /*0044*/ 	.byte	0x00, 0xf0, 0x21, 0x00


	//----- nvinfo : EIATTR_KPARAM_INFO
	.align		4
.L_1147:
        /*0048*/ 	.byte	0x04, 0x17
        /*004a*/ 	.short	(.L_1149 - .L_1148)
.L_1148:
        /*004c*/ 	.word	0x00000000
        /*0050*/ 	.short	0x0004
        /*0052*/ 	.short	0x0020
        /*0054*/ 	.byte	0x00, 0xf0, 0x11, 0x00


	//----- nvinfo : EIATTR_KPARAM_INFO
	.align		4
.L_1149:
        /*0058*/ 	.byte	0x04, 0x17
        /*005a*/ 	.short	(.L_1151 - .L_1150)
.L_1150:
        /*005c*/ 	.word	0x00000000
        /*0060*/ 	.short	0x0003
        /*0062*/ 	.short	0x0018
        /*0064*/ 	.byte	0x00, 0xf5, 0x21, 0x00


	//----- nvinfo : EIATTR_KPARAM_INFO
	.align		4
.L_1151:
        /*0068*/ 	.byte	0x04, 0x17
        /*006a*/ 	.short	(.L_1153 - .L_1152)
.L_1152:
        /*006c*/ 	.word	0x00000000
        /*0070*/ 	.short	0x0002
        /*0072*/ 	.short	0x0010
        /*0074*/ 	.byte	0x00, 0xf5, 0x21, 0x00


	//----- nvinfo : EIATTR_KPARAM_INFO
	.align		4
.L_1153:
        /*0078*/ 	.byte	0x04, 0x17
        /*007a*/ 	.short	(.L_1155 - .L_1154)
.L_1154:
        /*007c*/ 	.word	0x00000000
        /*0080*/ 	.short	0x0001
        /*0082*/ 	.short	0x0008
        /*0084*/ 	.byte	0x00, 0xf5, 0x21, 0x00


	//----- nvinfo : EIATTR_KPARAM_INFO
	.align		4
.L_1155:
        /*0088*/ 	.byte	0x04, 0x17
        /*008a*/ 	.short	(.L_1157 - .L_1156)
.L_1156:
        /*008c*/ 	.word	0x00000000
        /*0090*/ 	.short	0x0000
        /*0092*/ 	.short	0x0000
        /*0094*/ 	.byte	0x00, 0xf5, 0x21, 0x00


	//----- nvinfo : EIATTR_SPARSE_MMA_MASK
	.align		4
.L_1157:
        /*0098*/ 	.byte	0x03, 0x50
        /*009a*/ 	.short	0x0000


	//----- nvinfo : EIATTR_MAXREG_COUNT
	.align		4
        /*009c*/ 	.byte	0x03, 0x1b
        /*009e*/ 	.short	0x00a8


	//----- nvinfo : EIATTR_NUM_BARRIERS
	.align		4
        /*00a0*/ 	.byte	0x02, 0x4c
        /*00a2*/ 	.byte	0x01
	.zero		1


	//----- nvinfo : EIATTR_MERCURY_ISA_VERSION
	.align		4
        /*00a4*/ 	.byte	0x03, 0x5f
        /*00a6*/ 	.short	0x0101


	//----- nvinfo : EIATTR_COOP_GROUP_MASK_REGIDS
	.align		4
        /*00a8*/ 	.byte	0x04, 0x29
        /*00aa*/ 	.short	(.L_1159 - .L_1158)


	//   ....[0]....
.L_1158:
        /*00ac*/ 	.word	0xffffffff


	//   ....[1]....
        /*00b0*/ 	.word	0xffffffff


	//   ....[2]....
        /*00b4*/ 	.word	0xffffffff


	//   ....[3]....
        /*00b8*/ 	.word	0xffffffff


	//   ....[4]....
        /*00bc*/ 	.word	0xffffffff


	//   ....[5]....
        /*00c0*/ 	.word	0xffffffff


	//   ....[6]....
        /*00c4*/ 	.word	0xffffffff


	//   ....[7]....
        /*00c8*/ 	.word	0xffffffff


	//   ....[8]....
        /*00cc*/ 	.word	0xffffffff


	//   ....[9]....
        /*00d0*/ 	.word	0xffffffff


	//   ....[10]....
        /*00d4*/ 	.word	0xffffffff


	//   ....[11]....
        /*00d8*/ 	.word	0xffffffff


	//   ....[12]....
        /*00dc*/ 	.word	0xffffffff


	//   ....[13]....
        /*00e0*/ 	.word	0xffffffff


	//   ....[14]....
        /*00e4*/ 	.word	0xffffffff


	//   ....[15]....
        /*00e8*/ 	.word	0xffffffff


	//   ....[16]....
        /*00ec*/ 	.word	0xffffffff


	//   ....[17]....
        /*00f0*/ 	.word	0xffffffff


	//   ....[18]....
        /*00f4*/ 	.word	0x0500001e


	//   ....[19]....
        /*00f8*/ 	.word	0x0500001e


	//   ....[20]....
        /*00fc*/ 	.word	0x0500001e


	//   ....[21]....
        /*0100*/ 	.word	0x0500001e


	//   ....[22]....
        /*0104*/ 	.word	0x0500001e


	//   ....[23]....
        /*0108*/ 	.word	0x0500001e


	//   ....[24]....
        /*010c*/ 	.word	0x0500001e


	//   ....[25]....
        /*0110*/ 	.word	0x0500001e


	//----- nvinfo : EIATTR_COOP_GROUP_INSTR_OFFSETS
	.align		4
.L_1159:
        /*0114*/ 	.byte	0x04, 0x28
        /*0116*/ 	.short	(.L_1161 - .L_1160)


	//   ....[0]....
.L_1160:
        /*0118*/ 	.word	0x000009c0


	//   ....[1]....
        /*011c*/ 	.word	0x000009d0


	//   ....[2]....
        /*0120*/ 	.word	0x00000a00


	//   ....[3]....
        /*0124*/ 	.word	0x00000a10


	//   ....[4]....
        /*0128*/ 	.word	0x00000a40


	//   ....[5]....
        /*012c*/ 	.word	0x00000a50


	//   ....[6]....
        /*0130*/ 	.word	0x00000a80


	//   ....[7]....
        /*0134*/ 	.word	0x00000a90


	//   ....[8]....
        /*0138*/ 	.word	0x00000ac0


	//   ....[9]....
        /*013c*/ 	.word	0x00000ad0


	//   ....[10]....
        /*0140*/ 	.word	0x00000c00


	//   ....[11]....
        /*0144*/ 	.word	0x00000c10


	//   ....[12]....
        /*0148*/ 	.word	0x00000c40


	//   ....[13]....
        /*014c*/ 	.word	0x00000c50


	//   ....[14]....
        /*0150*/ 	.word	0x00000c80


	//   ....[15]....
        /*0154*/ 	.word	0x00000c90


	//   ....[16]....
        /*0158*/ 	.word	0x00000cc0


	//   ....[17]....
        /*015c*/ 	.word	0x00000cd0


	//   ....[18]....
        /*0160*/ 	.word	0x00001850


	//   ....[19]....
        /*0164*/ 	.word	0x000018a0


	//   ....[20]....
        /*0168*/ 	.word	0x00001910


	//   ....[21]....
        /*016c*/ 	.word	0x00001970


	//   ....[22]....
        /*0170*/ 	.word	0x000019e0


	//   ....[23]....
        /*0174*/ 	.word	0x00001a40


	//   ....[24]....
        /*0178*/ 	.word	0x00001ab0


	//   ....[25]....
        /*017c*/ 	.word	0x00001b10


	//----- nvinfo : EIATTR_VRC_CTA_INIT_COUNT
	.align		4
.L_1161:
        /*0180*/ 	.byte	0x02, 0x4a
	.zero		1
	.zero		1


	//----- nvinfo : EIATTR_EXIT_INSTR_OFFSETS
	.align		4
        /*0184*/ 	.byte	0x04, 0x1c
        /*0186*/ 	.short	(.L_1163 - .L_1162)


	//   ....[0]....
.L_1162:
        /*0188*/ 	.word	0x000017f0


	//----- nvinfo : EIATTR_MAX_THREADS
	.align		4
.L_1163:
        /*018c*/ 	.byte	0x04, 0x05
        /*018e*/ 	.short	(.L_1165 - .L_1164)
.L_1164:
        /*0190*/ 	.word	0x00000140
        /*0194*/ 	.word	0x00000001
        /*0198*/ 	.word	0x00000001


	//----- nvinfo : EIATTR_CRS_STACK_SIZE
	.align		4
.L_1165:
        /*019c*/ 	.byte	0x04, 0x1e
        /*019e*/ 	.short	(.L_1167 - .L_1166)
.L_1166:
        /*01a0*/ 	.word	0x00000000


	//----- nvinfo : EIATTR_CBANK_PARAM_SIZE
	.align		4
.L_1167:
        /*01a4*/ 	.byte	0x03, 0x19
        /*01a6*/ 	.short	0x0048


	//----- nvinfo : EIATTR_PARAM_CBANK
	.align		4
        /*01a8*/ 	.byte	0x04, 0x0a
        /*01aa*/ 	.short	(.L_1169 - .L_1168)
	.align		4
.L_1168:
        /*01ac*/ 	.word	index@(.nv.constant0._ZN13group_norm_v214gn_cuda_kernelI13__nv_bfloat16Li320ELi1ELi32ELi40ELi256ELb0ELi256ELi40ELi40ELi4ELb0ELi148ELb0ELb0ENS_16CompileConditionILi1000EEEEEvPT_PKS4_S7_S7_flPfS8_Pj)
        /*01b0*/ 	.short	0x0380
        /*01b2*/ 	.short	0x0048


	//----- nvinfo : EIATTR_SW_WAR
	.align		4
.L_1169:
        /*01b4*/ 	.byte	0x04, 0x36
        /*01b6*/ 	.short	(.L_1171 - .L_1170)
.L_1170:
        /*01b8*/ 	.word	0x00000008
.L_1171:


//--------------------- .nv.info._ZN13group_norm_v214gn_cuda_kernelI13__nv_bfloat16Li320ELi3ELi16ELi80ELi256ELb1ELi4ELi320ELi320ELi4ELb1ELi5ELb0ELb0ENS_16CompileConditionILi1000EEEEEvPT_PKS4_S7_S7_flPfS8_Pj --------------------------
	.section	.nv.info._ZN13group_norm_v214gn_cuda_kernelI13__nv_bfloat16Li320ELi3ELi16ELi80ELi256ELb1ELi4ELi320ELi320ELi4ELb1ELi5ELb0ELb0ENS_16CompileConditionILi1000EEEEEvPT_PKS4_S7_S7_flPfS8_Pj,"",@"SHT_CUDA_INFO"
	.sectionflags	@""
	.align	4


	//----- nvinfo : EIATTR_CUDA_API_VERSION
	.align		4
        /*0000*/ 	.byte	0x04, 0x37
        /*0002*/ 	.short	(.L_1173 - .L_1172)
.L_1172:
        /*0004*/ 	.word	0x00000082


	//----- nvinfo : EIATTR_KPARAM_INFO
	.align		4
.L_1173:
        /*0008*/ 	.byte	0x04, 0x17
        /*000a*/ 	.short	(.L_1175 - .L_1174)
.L_1174:
        /*000c*/ 	.word	0x00000000
        /*0010*/ 	.short	0x0008
        /*0012*/ 	.short	0x0040
        /*0014*/ 	.byte	0x00, 0xf5, 0x21, 0x00


	//----- nvinfo : EIATTR_KPARAM_INFO
	.align		4
.L_1175:
        /*0018*/ 	.byte	0x04, 0x17
        /*001a*/ 	.short	(.L_1177 - .L_1176)
.L_1176:
        /*001c*/ 	.word	0x00000000
        /*0020*/ 	.short	0x0007
        /*0022*/ 	.short	0x0038
        /*0024*/ 	.byte	0x00, 0xf5, 0x21, 0x00


	//----- nvinfo : EIATTR_KPARAM_INFO
	.align		4
.L_1177:
        /*0028*/ 	.byte	0x04, 0x17
        /*002a*/ 	.short	(.L_1179 - .L_1178)
.L_1178:
        /*002c*/ 	.word	0x00000000
        /*0030*/ 	.short	0x0006
        /*0032*/ 	.short	0x0030
        /*0034*/ 	.byte	0x00, 0xf5, 0x21, 0x00


	//----- nvinfo : EIATTR_KPARAM_INFO
	.align		4
.L_1179:
        /*0038*/ 	.byte	0x04, 0x17
        /*003a*/ 	.short	(.L_1181 - .L_1180)
.L_1180:
        /*003c*/ 	.word	0x00000000
        /*0040*/ 	.short	0x0005
        /*0042*/ 	.short	0x0028
        /*0044*/ 	.byte	0x00, 0xf0, 0x21, 0x00


	//----- nvinfo : EIATTR_KPARAM_INFO
	.align		4
.L_1181:
        /*0048*/ 	.byte	0x04, 0x17
        /*004a*/ 	.short	(.L_1183 - .L_1182)
.L_1182:
        /*004c*/ 	.word	0x00000000
        /*0050*/ 	.short	0x0004
        /*0052*/ 	.short	0x0020
        /*0054*/ 	.byte	0x00, 0xf0, 0x11, 0x00


	//----- nvinfo : EIATTR_KPARAM_INFO
	.align		4
.L_1183:
        /*0058*/ 	.byte	0x04, 0x17
        /*005a*/ 	.short	(.L_1185 - .L_1184)
.L_1184:
        /*005c*/ 	.word	0x00000000
        /*0060*/ 	.short	0x0003
        /*0062*/ 	.short	0x0018
        /*0064*/ 	.byte	0x00, 0xf5, 0x21, 0x00


	//----- nvinfo : EIATTR_KPARAM_INFO
	.align		4
.L_1185:
        /*0068*/ 	.byte	0x04, 0x17
        /*006a*/ 	.short	(.L_1187 - .L_1186)
.L_1186:
        /*006c*/ 	.word	0x00000000
        /*0070*/ 	.short	0x0002
        /*0072*/ 	.short	0x0010
        /*0074*/ 	.byte	0x00, 0xf5, 0x21, 0x00


	//----- nvinfo : EIATTR_KPARAM_INFO
	.align		4
.L_1187:
        /*0078*/ 	.byte	0x04, 0x17
        /*007a*/ 	.short	(.L_1189 - .L_1188)
.L_1188:
        /*007c*/ 	.word	0x00000000
        /*0080*/ 	.short	0x0001
        /*0082*/ 	.short	0x0008
        /*0084*/ 	.byte	0x00, 0xf5, 0x21, 0x00


	//----- nvinfo : EIATTR_KPARAM_INFO
	.align		4
.L_1189:
        /*0088*/ 	.byte	0x04, 0x17
        /*008a*/ 	.short	(.L_1191 - .L_1190)
.L_1190:
        /*008c*/ 	.word	0x00000000
        /*0090*/ 	.short	0x0000
        /*0092*/ 	.short	0x0000
        /*0094*/ 	.byte	0x00, 0xf5, 0x21, 0x00


	//----- nvinfo : EIATTR_SPARSE_MMA_MASK
	.align		4
.L_1191:
        /*0098*/ 	.byte	0x03, 0x50
        /*009a*/ 	.short	0x0000


	//----- nvinfo : EIATTR_MAXREG_COUNT
	.align		4
        /*009c*/ 	.byte	0x03, 0x1b
        /*009e*/ 	.short	0x0040


	//----- nvinfo : EIATTR_NUM_BARRIERS
	.align		4
        /*00a0*/ 	.byte	0x02, 0x4c
        /*00a2*/ 	.byte	0x01
	.zero		1


	//----- nvinfo : EIATTR_MERCURY_ISA_VERSION
	.align		4
        /*00a4*/ 	.byte	0x03, 0x5f
        /*00a6*/ 	.short	0x0101


	//----- nvinfo : EIATTR_COOP_GROUP_MASK_REGIDS
	.align		4
        /*00a8*/ 	.byte	0x04, 0x29
        /*00aa*/ 	.short	(.L_1193 - .L_1192)


	//   ....[0]....
.L_1192:
        /*00ac*/ 	.word	0xffffffff


	//   ....[1]....
        /*00b0*/ 	.word	0xffffffff


	//   ....[2]....
        /*00b4*/ 	.word	0xffffffff


	//   ....[3]....
        /*00b8*/ 	.word	0xffffffff


	//   ....[4]....
        /*00bc*/ 	.word	0xffffffff


	//   ....[5]....
        /*00c0*/ 	.word	0xffffffff


	//   ....[6]....
        /*00c4*/ 	.word	0xffffffff


	//   ....[7]....
        /*00c8*/ 	.word	0xffffffff


	//   ....[8]....
        /*00cc*/ 	.word	0xffffffff


	//   ....[9]....
        /*00d0*/ 	.word	0xffffffff


	//   ....[10]....
        /*00d4*/ 	.word	0xffffffff


	//   ....[11]....
        /*00d8*/ 	.word	0xffffffff


	//   ....[12]....
        /*00dc*/ 	.word	0xffffffff


	//   ....[13]....
        /*00e0*/ 	.word	0xffffffff


	//----- nvinfo : EIATTR_COOP_GROUP_INSTR_OFFSETS
	.align		4
.L_1193:
        /*00e4*/ 	.byte	0x04, 0x28
        /*00e6*/ 	.short	(.L_1195 - .L_1194)


	//   ....[0]....
.L_1194:
        /*00e8*/ 	.word	0x00000f60


	//   ....[1]....
        /*00ec*/ 	.word	0x00000f90


	//   ....[2]....
        /*00f0*/ 	.word	0x00001000


	//   ....[3]....
        /*00f4*/ 	.word	0x00001010


	//   ....[4]....
        /*00f8*/ 	.word	0x00001270


	//   ....[5]....
        /*00fc*/ 	.word	0x000012a0


	//   ....[6]....
        /*0100*/ 	.word	0x000012d0


	//   ....[7]....
        /*0104*/ 	.word	0x000012e0


	//   ....[8]....
        /*0108*/ 	.word	0x00001310


	//   ....[9]....
        /*010c*/ 	.word	0x00001320


	//   ....[10]....
        /*0110*/ 	.word	0x00001350


	//   ....[11]....
        /*0114*/ 	.word	0x00001360


	//   ....[12]....
        /*0118*/ 	.word	0x000013a0


	//   ....[13]....
        /*011c*/ 	.word	0x000013c0


	//----- nvinfo : EIATTR_VRC_CTA_INIT_COUNT
	.align		4
.L_1195:
        /*0120*/ 	.byte	0x02, 0x4a
	.zero		1
	.zero		1


	//----- nvinfo : EIATTR_EXIT_INSTR_OFFSETS
	.align		4
        /*0124*/ 	.byte	0x04, 0x1c
        /*0126*/ 	.short	(.L_1197 - .L_1196)


	//   ....[0]....
.L_1196:
        /*0128*/ 	.word	0x00000070


	//   ....[1]....
        /*012c*/ 	.word	0x00001910


	//----- nvinfo : EIATTR_MAX_THREADS
	.align		4
.L_1197:
        /*0130*/ 	.byte	0x04, 0x05
        /*0132*/ 	.short	(.L_1199 - .L_1198)
.L_1198:
        /*0134*/ 	.word	0x00000140
        /*0138*/ 	.word	0x00000001
        /*013c*/ 	.word	0x00000001


	//----- nvinfo : EIATTR_CRS_STACK_SIZE
	.align		4
.L_1199:
        /*0140*/ 	.byte	0x04, 0x1e
        /*0142*/ 	.short	(.L_1201 - .L_1200)
.L_1200:
        /*0144*/ 	.word	0x00000000


	//----- nvinfo : EIATTR_CBANK_PARAM_SIZE
	.align		4
.L_1201:
        /*0148*/ 	.byte	0x03, 0x19
        /*014a*/ 	.short	0x0048


	//----- nvinfo : EIATTR_PARAM_CBANK
	.align		4
        /*014c*/ 	.byte	0x04, 0x0a
        /*014e*/ 	.short	(.L_1203 - .L_1202)
	.align		4
.L_1202:
        /*0150*/ 	.word	index@(.nv.constant0._ZN13group_norm_v214gn_cuda_kernelI13__nv_bfloat16Li320ELi3ELi16ELi80ELi256ELb1ELi4ELi320ELi320ELi4ELb1ELi5ELb0ELb0ENS_16CompileConditionILi1000EEEEEvPT_PKS4_S7_S7_flPfS8_Pj)
        /*0154*/ 	.short	0x0380
        /*0156*/ 	.short	0x0048


	//----- nvinfo : EIATTR_SW_WAR
	.align		4
.L_1203:
        /*0158*/ 	.byte	0x04, 0x36
        /*015a*/ 	.short	(.L_1205 - .L_1204)
.L_1204:
        /*015c*/ 	.word	0x00000008
.L_1205:


//--------------------- .nv.info._ZN13group_norm_v214gn_cuda_kernelI13__nv_bfloat16Li320ELi1ELi16ELi80ELi256ELb1ELi8ELi320ELi320ELi4ELb1ELi4ELb0ELb0ENS_16CompileConditionILi1000EEEEEvPT_PKS4_S7_S7_flPfS8_Pj --------------------------
	.section	.nv.info._ZN13group_norm_v214gn_cuda_kernelI13__nv_bfloat16Li320ELi1ELi16ELi80ELi256ELb1ELi8ELi320ELi320ELi4ELb1ELi4ELb0ELb0ENS_16CompileConditionILi1000EEEEEvPT_PKS4_S7_S7_flPfS8_Pj,"",@"SHT_CUDA_INFO"
	.sectionflags	@""
	.align	4


	//----- nvinfo : EIATTR_CUDA_API_VERSION
	.align		4
        /*0000*/ 	.byte	0x04, 0x37
        /*0002*/ 	.short	(.L_1207 - .L_1206)
.L_1206:
        /*0004*/ 	.word	0x00000082


	//----- nvinfo : EIATTR_KPARAM_INFO
	.align		4
.L_1207:
        /*0008*/ 	.byte	0x04, 0x17
        /*000a*/ 	.short	(.L_1209 - .L_1208)
.L_1208:
        /*000c*/ 	.word	0x00000000
        /*0010*/ 	.short	0x0008
        /*0012*/ 	.short	0x0040
        /*0014*/ 	.byte	0x00, 0xf5, 0x21, 0x00


	//----- nvinfo : EIATTR_KPARAM_INFO
	.align		4
.L_1209:
        /*0018*/ 	.byte	0x04, 0x17
        /*001a*/ 	.short	(.L_1211 - .L_1210)
.L_1210:
        /*001c*/ 	.word	0x00000000
        /*0020*/ 	.short	0x0007
        /*0022*/ 	.short	0x0038
        /*0024*/ 	.byte	0x00, 0xf5, 0x21, 0x00


	//----- nvinfo : EIATTR_KPARAM_INFO
	.align		4
.L_1211:
        /*0028*/ 	.byte	0x04, 0x17
        /*002a*/ 	.short	(.L_1213 - .L_1212)
.L_1212:
        /*002c*/ 	.word	0x00000000
        /*0030*/ 	.short	0x0006
        /*0032*/ 	.short	0x0030
        /*0034*/ 	.byte	0x00, 0xf5, 0x21, 0x00


	//----- nvinfo : EIATTR_KPARAM_INFO
	.align		4
.L_1213:
        /*0038*/ 	.byte	0x04, 0x17
        /*003a*/ 	.short	(.L_1215 - .L_1214)
.L_1214:
        /*003c*/ 	.word	0x00000000
        /*0040*/ 	.short	0x0005
        /*0042*/ 	.short	0x0028
        /*0044*/ 	.byte	0x00, 0xf0, 0x21, 0x00


	//----- nvinfo : EIATTR_KPARAM_INFO
	.align		4
.L_1215:
        /*0048*/ 	.byte	0x04, 0x17
        /*004a*/ 	.short	(.L_1217 - .L_1216)
.L_1216:
        /*004c*/ 	.word	0x00000000
        /*0050*/ 	.short	0x0004
        /*0052*/ 	.short	0x0020
        /*0054*/ 	.byte	0x00, 0xf0, 0x11, 0x00


	//----- nvinfo : EIATTR_KPARAM_INFO
	.align		4
.L_1217:
        /*0058*/ 	.byte	0x04, 0x17
        /*005a*/ 	.short	(.L_1219 - .L_1218)
.L_1218:
        /*005c*/ 	.word	0x00000000
        /*0060*/ 	.short	0x0003
        /*0062*/ 	.short	0x0018
        /*0064*/ 	.byte	0x00, 0xf5, 0x21, 0x00


	//----- nvinfo : EIATTR_KPARAM_INFO
	.align		4
.L_1219:
        /*0068*/ 	.byte	0x04, 0x17
        /*006a*/ 	.short	(.L_1221 - .L_1220)
.L_1220:
        /*006c*/ 	.word	0x00000000
        /*0070*/ 	.short	0x0002
        /*0072*/ 	.short	0x0010
        /*0074*/ 	.byte	0x00, 0xf5, 0x21, 0x00


	//----- nvinfo : EIATTR_KPARAM_INFO
	.align		4
.L_1221:
        /*0078*/ 	.byte	0x04, 0x17
        /*007a*/ 	.short	(.L_1223 - .L_1222)
.L_1222:
        /*007c*/ 	.word	0x00000000
        /*0080*/ 	.short	0x0001
        /*0082*/ 	.short	0x0008
        /*0084*/ 	.byte	0x00, 0xf5, 0x21, 0x00


	//----- nvinfo : EIATTR_KPARAM_INFO
	.align		4
.L_1223:
        /*0088*/ 	.byte	0x04, 0x17
        /*008a*/ 	.short	(.L_1225 - .L_1224)
.L_1224:
        /*008c*/ 	.word	0x00000000
        /*0090*/ 	.short	0x0000
        /*0092*/ 	.short	0x0000
        /*0094*/ 	.byte	0x00, 0xf5, 0x21, 0x00


	//----- nvinfo : EIATTR_SPARSE_MMA_MASK
	.align		4
.L_1225:
        /*0098*/ 	.byte	0x03, 0x50
        /*009a*/ 	.short	0x0000


	//----- nvinfo : EIATTR_MAXREG_COUNT
	.align		4
        /*009c*/ 	.byte	0x03, 0x1b
        /*009e*/ 	.short	0x00a8


	//----- nvinfo : EIATTR_NUM_BARRIERS
	.align		4
        /*00a0*/ 	.byte	0x02, 0x4c
        /*00a2*/ 	.byte	0x01
	.zero		1


	//----- nvinfo : EIATTR_MERCURY_ISA_VERSION
	.align		4
        /*00a4*/ 	.byte	0x03, 0x5f
        /*00a6*/ 	.short	0x0101


	//----- nvinfo : EIATTR_COOP_GROUP_MASK_REGIDS
	.align		4
        /*00a8*/ 	.byte	0x04, 0x29
        /*00aa*/ 	.short	(.L_1227 - .L_1226)


	//   ....[0]....
.L_1226:
        /*00ac*/ 	.word	0xffffffff


	//   ....[1]....
        /*00b0*/ 	.word	0xffffffff


	//   ....[2]....
        /*00b4*/ 	.word	0xffffffff


	//   ....[3]....
        /*00b8*/ 	.word	0xffffffff


	//   ....[4]....
        /*00bc*/ 	.word	0xffffffff


	//   ....[5]....
        /*00c0*/ 	.word	0xffffffff


	//   ....[6]....
        /*00c4*/ 	.word	0xffffffff


	//   ....[7]....
        /*00c8*/ 	.word	0xffffffff


	//   ....[8]....
        /*00cc*/ 	.word	0xffffffff


	//   ....[9]....
        /*00d0*/ 	.word	0xffffffff


	//   ....[10]....
        /*00d4*/ 	.word	0xffffffff


	//   ....[11]....
        /*00d8*/ 	.word	0xffffffff


	//   ....[12]....
        /*00dc*/ 	.word	0xffffffff


	//   ....[13]....
        /*00e0*/ 	.word	0xffffffff


	//----- nvinfo : EIATTR_COOP_GROUP_INSTR_OFFSETS
	.align		4
.L_1227:
        /*00e4*/ 	.byte	0x04, 0x28
        /*00e6*/ 	.short	(.L_1229 - .L_1228)


	//   ....[0]....
.L_1228:
        /*00e8*/ 	.word	0x00001020


	//   ....[1]....
        /*00ec*/ 	.word	0x00001050


	//   ....[2]....
        /*00f0*/ 	.word	0x000010b0


	//   ....[3]....
        /*00f4*/ 	.word	0x000010c0


	//   ....[4]....
        /*00f8*/ 	.word	0x00001320


	//   ....[5]....
        /*00fc*/ 	.word	0x00001360


	//   ....[6]....
        /*0100*/ 	.word	0x00001410


	//   ....[7]....
        /*0104*/ 	.word	0x00001420


	//   ....[8]....
        /*0108*/ 	.word	0x00001450


	//   ....[9]....
        /*010c*/ 	.word	0x00001460


	//   ....[10]....
        /*0110*/ 	.word	0x00001490


	//   ....[11]....
        /*0114*/ 	.word	0x000014a0


	//   ....[12]....
        /*0118*/ 	.word	0x000014e0


	//   ....[13]....
        /*011c*/ 	.word	0x00001500


	//----- nvinfo : EIATTR_VRC_CTA_INIT_COUNT
	.align		4
.L_1229:
        /*0120*/ 	.byte	0x02, 0x4a
	.zero		1
	.zero		1


	//----- nvinfo : EIATTR_EXIT_INSTR_OFFSETS
	.align		4
        /*0124*/ 	.byte	0x04, 0x1c
        /*0126*/ 	.short	(.L_1231 - .L_1230)


	//   ....[0]....
.L_1230:
        /*0128*/ 	.word	0x00000060


	//   ....[1]....
        /*012c*/ 	.word	0x00001b00


	//----- nvinfo : EIATTR_MAX_THREADS
	.align		4
.L_1231:
        /*0130*/ 	.byte	0x04, 0x05
        /*0132*/ 	.short	(.L_1233 - .L_1232)
.L_1232:
        /*0134*/ 	.word	0x00000140
        /*0138*/ 	.word	0x00000001
        /*013c*/ 	.word	0x00000001


	//----- nvinfo : EIATTR_CRS_STACK_SIZE
	.align		4
.L_1233:
        /*0140*/ 	.byte	0x04, 0x1e
        /*0142*/ 	.short	(.L_1235 - .L_1234)
.L_1234:
        /*0144*/ 	.word	0x00000000


	//----- nvinfo : EIATTR_CBANK_PARAM_SIZE
	.align		4
.L_1235:
        /*0148*/ 	.byte	0x03, 0x19
        /*014a*/ 	.short	0x0048


	//----- nvinfo : EIATTR_PARAM_CBANK
	.align		4
        /*014c*/ 	.byte	0x04, 0x0a
        /*014e*/ 	.short	(.L_1237 - .L_1236)
	.align		4
.L_1236:
        /*0150*/ 	.word	index@(.nv.constant0._ZN13group_norm_v214gn_cuda_kernelI13__nv_bfloat16Li320ELi1ELi16ELi80ELi256ELb1ELi8ELi320ELi320ELi4ELb1ELi4ELb0ELb0ENS_16CompileConditionILi1000EEEEEvPT_PKS4_S7_S7_flPfS8_Pj)
        /*0154*/ 	.short	0x0380
        /*0156*/ 	.short	0x0048


	//----- nvinfo : EIATTR_SW_WAR
	.align		4
.L_1237:
        /*0158*/ 	.byte	0x04, 0x36
        /*015a*/ 	.short	(.L_1239 - .L_1238)
.L_1238:
        /*015c*/ 	.word	0x00000008
.L_1239:


//--------------------- .nv.info._ZN13group_norm_v214gn_cuda_kernelI13__nv_bfloat16Li320ELi3ELi16ELi80ELi256ELb1ELi8ELi320ELi320ELi4ELb1ELi10ELb0ELb0ENS_16CompileConditionILi1000EEEEEvPT_PKS4_S7_S7_flPfS8_Pj --------------------------
	.section	.nv.info._ZN13group_norm_v214gn_cuda_kernelI13__nv_bfloat16Li320ELi3ELi16ELi80ELi256ELb1ELi8ELi320ELi320ELi4ELb1ELi10ELb0ELb0ENS_16CompileConditionILi1000EEEEEvPT_PKS4_S7_S7_flPfS8_Pj,"",@"SHT_CUDA_INFO"
	.sectionflags	@""
	.align	4


	//----- nvinfo : EIATTR_CUDA_API_VERSION
	.align		4
        /*0000*/ 	.byte	0x04, 0x37
        /*0002*/ 	.short	(.L_1241 - .L_1240)
.L_1240:
        /*0004*/ 	.word	0x00000082


	//----- nvinfo : EIATTR_KPARAM_INFO
	.align		4
.L_1241:
        /*0008*/ 	.byte	0x04, 0x17
        /*000a*/ 	.short	(.L_1243 - .L_1242)
.L_1242:
        /*000c*/ 	.word	0x00000000
        /*0010*/ 	.short	0x0008
        /*0012*/ 	.short	0x0040
        /*0014*/ 	.byte	0x00, 0xf5, 0x21, 0x00


	//----- nvinfo : EIATTR_KPARAM_INFO
	.align		4
.L_1243:
        /*0018*/ 	.byte	0x04, 0x17
        /*001a*/ 	.short	(.L_1245 - .L_1244)
.L_1244:
        /*001c*/ 	.word	0x00000000
        /*0020*/ 	.short	0x0007
        /*0022*/ 	.short	0x0038
        /*0024*/ 	.byte	0x00, 0xf5, 0x21, 0x00


	//----- nvinfo : EIATTR_KPARAM_INFO
	.align		4
.L_1245:
        /*0028*/ 	.byte	0x04, 0x17
        /*002a*/ 	.short	(.L_1247 - .L_1246)
.L_1246:
        /*002c*/ 	.word	0x00000000
        /*0030*/ 	.short	0x0006
        /*0032*/ 	.short	0x0030
        /*0034*/ 	.byte	0x00, 0xf5, 0x21, 0x00


	//----- nvinfo : EIATTR_KPARAM_INFO
	.align		4
.L_1247:
        /*0038*/ 	.byte	0x04, 0x17
        /*003a*/ 	.short	(.L_1249 - .L_1248)
.L_1248:
        /*003c*/ 	.word	0x00000000
        /*0040*/ 	.short	0x0005
        /*0042*/ 	.short	0x0028
        /*0044*/ 	.byte	0x00, 0xf0, 0x21, 0x00


	//----- nvinfo : EIATTR_KPARAM_INFO
	.align		4
.L_1249:
        /*0048*/ 	.byte	0x04, 0x17
        /*004a*/ 	.short	(.L_1251 - .L_1250)
.L_1250:
        /*004c*/ 	.word	0x00000000
        /*0050*/ 	.short	0x0004
        /*0052*/ 	.short	0x0020
        /*0054*/ 	.byte	0x00, 0xf0, 0x11, 0x00


	//----- nvinfo : EIATTR_KPARAM_INFO
	.align		4
.L_1251:
        /*0058*/ 	.byte	0x04, 0x17
        /*005a*/ 	.short	(.L_1253 - .L_1252)
.L_1252:
        /*005c*/ 	.word	0x00000000
        /*0060*/ 	.short	0x0003
        /*0062*/ 	.short	0x0018
        /*0064*/ 	.byte	0x00, 0xf5, 0x21, 0x00


	//----- nvinfo : EIATTR_KPARAM_INFO
	.align		4
.L_1253:
        /*0068*/ 	.byte	0x04, 0x17
        /*006a*/ 	.short	(.L_1255 - .L_1254)
.L_1254:
        /*006c*/ 	.word	0x00000000
        /*0070*/ 	.short	0x0002
        /*0072*/ 	.short	0x0010
        /*0074*/ 	.byte	0x00, 0xf5, 0x21, 0x00


	//----- nvinfo : EIATTR_KPARAM_INFO
	.align		4
.L_1255:
        /*0078*/ 	.byte	0x04, 0x17
        /*007a*/ 	.short	(.L_1257 - .L_1256)
.L_1256:
        /*007c*/ 	.word	0x00000000
        /*0080*/ 	.short	0x0001
        /*0082*/ 	.short	0x0008
        /*0084*/ 	.byte	0x00, 0xf5, 0x21, 0x00


	//----- nvinfo : EIATTR_KPARAM_INFO
	.align		4
.L_1257:
        /*0088*/ 	.byte	0x04, 0x17
        /*008a*/ 	.short	(.L_1259 - .L_1258)
.L_1258:
        /*008c*/ 	.word	0x00000000
        /*0090*/ 	.short	0x0000
        /*0092*/ 	.short	0x0000
        /*0094*/ 	.byte	0x00, 0xf5, 0x21, 0x00


	//----- nvinfo : EIATTR_SPARSE_MMA_MASK
	.align		4
.L_1259:
        /*0098*/ 	.byte	0x03, 0x50
        /*009a*/ 	.short	0x0000


	//----- nvinfo : EIATTR_MAXREG_COUNT
	.align		4
        /*009c*/ 	.byte	0x03, 0x1b
        /*009e*/ 	.short	0x0040


	//----- nvinfo : EIATTR_NUM_BARRIERS
	.align		4
        /*00a0*/ 	.byte	0x02, 0x4c
        /*00a2*/ 	.byte	0x01
	.zero		1


	//----- nvinfo : EIATTR_MERCURY_ISA_VERSION
	.align		4
        /*00a4*/ 	.byte	0x03, 0x5f
        /*00a6*/ 	.short	0x0101


	//----- nvinfo : EIATTR_COOP_GROUP_MASK_REGIDS
	.align		4
        /*00a8*/ 	.byte	0x04, 0x29
        /*00aa*/ 	.short	(.L_1261 - .L_1260)


	//   ....[0]....
.L_1260:
        /*00ac*/ 	.word	0xffffffff


	//   ....[1]....
        /*00b0*/ 	.word	0xffffffff


	//   ....[2]....
        /*00b4*/ 	.word	0xffffffff


	//   ....[3]....
        /*00b8*/ 	.word	0xffffffff


	//   ....[4]....
        /*00bc*/ 	.word	0xffffffff


	//   ....[5]....
        /*00c0*/ 	.word	0xffffffff


	//   ....[6]....
        /*00c4*/ 	.word	0xffffffff


	//   ....[7]....
        /*00c8*/ 	.word	0xffffffff


	//   ....[8]....
        /*00cc*/ 	.word	0xffffffff


	//   ....[9]....
        /*00d0*/ 	.word	0xffffffff


	//   ....[10]....
        /*00d4*/ 	.word	0xffffffff


	//   ....[11]....
        /*00d8*/ 	.word	0xffffffff


	//   ....[12]....
        /*00dc*/ 	.word	0xffffffff


	//   ....[13]....
        /*00e0*/ 	.word	0xffffffff


	//----- nvinfo : EIATTR_COOP_GROUP_INSTR_OFFSETS
	.align		4
.L_1261:
        /*00e4*/ 	.byte	0x04, 0x28
        /*00e6*/ 	.short	(.L_1263 - .L_1262)


	//   ....[0]....
.L_1262:
        /*00e8*/ 	.word	0x00001050


	//   ....[1]....
        /*00ec*/ 	.word	0x00001080


	//   ....[2]....
        /*00f0*/ 	.word	0x000010f0


	//   ....[3]....
        /*00f4*/ 	.word	0x00001100


	//   ....[4]....
        /*00f8*/ 	.word	0x000012f0


	//   ....[5]....
        /*00fc*/ 	.word	0x00001320


	//   ....[6]....
        /*0100*/ 	.word	0x00001350


	//   ....[7]....
        /*0104*/ 	.word	0x00001360


	//   ....[8]....
        /*0108*/ 	.word	0x00001390


	//   ....[9]....
        /*010c*/ 	.word	0x000013a0


	//   ....[10]....
        /*0110*/ 	.word	0x000013d0


	//   ....[11]....
        /*0114*/ 	.word	0x000013e0


	//   ....[12]....
        /*0118*/ 	.word	0x00001420


	//   ....[13]....
        /*011c*/ 	.word	0x00001430


	//----- nvinfo : EIATTR_VRC_CTA_INIT_COUNT
	.align		4
.L_1263:
        /*0120*/ 	.byte	0x02, 0x4a
	.zero		1
	.zero		1


	//----- nvinfo : EIATTR_EXIT_INSTR_OFFSETS
	.align		4
        /*0124*/ 	.byte	0x04, 0x1c
        /*0126*/ 	.short	(.L_1265 - .L_1264)


	//   ....[0]....
.L_1264:
        /*0128*/ 	.word	0x00000070


	//   ....[1]....
        /*012c*/ 	.word	0x00001bc0


	//----- nvinfo : EIATTR_MAX_THREADS
	.align		4
.L_1265:
        /*0130*/ 	.byte	0x04, 0x05
        /*0132*/ 	.short	(.L_1267 - .L_1266)
.L_1266:
        /*0134*/ 	.word	0x00000140
        /*0138*/ 	.word	0x00000001
        /*013c*/ 	.word	0x00000001


	//----- nvinfo : EIATTR_CRS_STACK_SIZE
	.align		4
.L_1267:
        /*0140*/ 	.byte	0x04, 0x1e
        /*0142*/ 	.short	(.L_1269 - .L_1268)
.L_1268:
        /*0144*/ 	.word	0x00000000


	//----- nvinfo : EIATTR_CBANK_PARAM_SIZE
	.align		4
.L_1269:
        /*0148*/ 	.byte	0x03, 0x19
        /*014a*/ 	.short	0x0048


	//----- nvinfo : EIATTR_PARAM_CBANK
	.align		4
        /*014c*/ 	.byte	0x04, 0x0a
        /*014e*/ 	.short	(.L_1271 - .L_1270)
	.align		4
.L_1270:
        /*0150*/ 	.word	index@(.nv.constant0._ZN13group_norm_v214gn_cuda_kernelI13__nv_bfloat16Li320ELi3ELi16ELi80ELi256ELb1ELi8ELi320ELi320ELi4ELb1ELi10ELb0ELb0ENS_16CompileConditionILi1000EEEEEvPT_PKS4_S7_S7_flPfS8_Pj)
        /*0154*/ 	.short	0x0380
        /*0156*/ 	.short	0x0048


	//----- nvinfo : EIATTR_SW_WAR
	.align		4
.L_1271:
        /*0158*/ 	.byte	0x04, 0x36
        /*015a*/ 	.short	(.L_1273 - .L_1272)
.L_1272:
        /*015c*/ 	.word	0x00000008
.L_1273:


//--------------------- .nv.info._ZN13group_norm_v214gn_cuda_kernelI13__nv_bfloat16Li320ELi1ELi16ELi80ELi256ELb1ELi16ELi320ELi320ELi4ELb1ELi9ELb0ELb0ENS_16CompileConditionILi1000EEEEEvPT_PKS4_S7_S7_flPfS8_Pj --------------------------
	.section	.nv.info._ZN13group_norm_v214gn_cuda_kernelI13__nv_bfloat16Li320ELi1ELi16ELi80ELi256ELb1ELi16ELi320ELi320ELi4ELb1ELi9ELb0ELb0ENS_16CompileConditionILi1000EEEEEvPT_PKS4_S7_S7_flPfS8_Pj,"",@"SHT_CUDA_INFO"
	.sectionflags	@""
	.align	4


	//----- nvinfo : EIATTR_CUDA_API_VERSION
	.align		4
        /*0000*/ 	.byte	0x04, 0x37
        /*0002*/ 	.short	(.L_1275 - .L_1274)
.L_1274:
        /*0004*/ 	.word	0x00000082


	//----- nvinfo : EIATTR_KPARAM_INFO
	.align		4
.L_1275:
        /*0008*/ 	.byte	0x04, 0x17
        /*000a*/ 	.short	(.L_1277 - .L_1276)
.L_1276:
        /*000c*/ 	.word	0x00000000
        /*0010*/ 	.short	0x0008
        /*0012*/ 	.short	0x0040
        /*0014*/ 	.byte	0x00, 0xf5, 0x21, 0x00


	//----- nvinfo : EIATTR_KPARAM_INFO
	.align		4
.L_1277:
        /*0018*/ 	.byte	0x04, 0x17
        /*001a*/ 	.short	(.L_1279 - .L_1278)
.L_1278:
        /*001c*/ 	.word	0x00000000
        /*0020*/ 	.short	0x0007
        /*0022*/ 	.short	0x0038
        /*0024*/ 	.byte	0x00, 0xf5, 0x21, 0x00


	//----- nvinfo : EIATTR_KPARAM_INFO
	.align		4
.L_1279:
        /*0028*/ 	.byte	0x04, 0x17
        /*002a*/ 	.short	(.L_1281 - .L_1280)
.L_1280:
        /*002c*/ 	.word	0x00000000
        /*0030*/ 	.short	0x0006
        /*0032*/ 	.short	0x0030
        /*0034*/ 	.byte	0x00, 0xf5, 0x21, 0x00


	//----- nvinfo : EIATTR_KPARAM_INFO
	.align		4
.L_1281:
        /*0038*/ 	.byte	0x04, 0x17
        /*003a*/ 	.short	(.L_1283 - .L_1282)
.L_1282:
        /*003c*/ 	.word	0x00000000
        /*0040*/ 	.short	0x0005
        /*0042*/ 	.short	0x0028
        /*0044*/ 	.byte	0x00, 0xf0, 0x21, 0x00


	//----- nvinfo : EIATTR_KPARAM_INFO
	.align		4
.L_1283:
        /*0048*/ 	.byte	0x04, 0x17
        /*004a*/ 	.short	(.L_1285 - .L_1284)
.L_1284:
        /*004c*/ 	.word	0x00000000
        /*0050*/ 	.short	0x0004
        /*0052*/ 	.short	0x0020
        /*0054*/ 	.byte	0x00, 0xf0, 0x11, 0x00


	//----- nvinfo : EIATTR_KPARAM_INFO
	.align		4
.L_1285:
        /*0058*/ 	.byte	0x04, 0x17
        /*005a*/ 	.short	(.L_1287 - .L_1286)
.L_1286:
        /*005c*/ 	.word	0x00000000
        /*0060*/ 	.short	0x0003
        /*0062*/ 	.short	0x0018
        /*0064*/ 	.byte	0x00, 0xf5, 0x21, 0x00


	//----- nvinfo : EIATTR_KPARAM_INFO
	.align		4
.L_1287:
        /*0068*/ 	.byte	0x04, 0x17
        /*006a*/ 	.short	(.L_1289 - .L_1288)
.L_1288:
        /*006c*/ 	.word	0x00000000
        /*0070*/ 	.short	0x0002
        /*0072*/ 	.short	0x0010
        /*0074*/ 	.byte	0x00, 0xf5, 0x21, 0x00


	//----- nvinfo : EIATTR_KPARAM_INFO
	.align		4
.L_1289:
        /*0078*/ 	.byte	0x04, 0x17
        /*007a*/ 	.short	(.L_1291 - .L_1290)
.L_1290:
        /*007c*/ 	.word	0x00000000
        /*0080*/ 	.short	0x0001
        /*0082*/ 	.short	0x0008
        /*0084*/ 	.byte	0x00, 0xf5, 0x21, 0x00


	//----- nvinfo : EIATTR_KPARAM_INFO
	.align		4
.L_1291:
        /*0088*/ 	.byte	0x04, 0x17
        /*008a*/ 	.short	(.L_1293 - .L_1292)
.L_1292:
        /*008c*/ 	.word	0x00000000
        /*0090*/ 	.short	0x0000
        /*0092*/ 	.short	0x0000
        /*0094*/ 	.byte	0x00, 0xf5, 0x21, 0x00


	//----- nvinfo : EIATTR_SPARSE_MMA_MASK
	.align		4
.L_1293:
        /*0098*/ 	.byte	0x03, 0x50
        /*009a*/ 	.short	0x0000


	//----- nvinfo : EIATTR_MAXREG_COUNT
	.align		4
        /*009c*/ 	.byte	0x03, 0x1b
        /*009e*/ 	.short	0x00a8


	//----- nvinfo : EIATTR_NUM_BARRIERS
	.align		4
        /*00a0*/ 	.byte	0x02, 0x4c
        /*00a2*/ 	.byte	0x01
	.zero		1


	//----- nvinfo : EIATTR_MERCURY_ISA_VERSION
	.align		4
        /*00a4*/ 	.byte	0x03, 0x5f
        /*00a6*/ 	.short	0x0101


	//----- nvinfo : EIATTR_COOP_GROUP_MASK_REGIDS
	.align		4
        /*00a8*/ 	.byte	0x04, 0x29
        /*00aa*/ 	.short	(.L_1295 - .L_1294)


	//   ....[0]....
.L_1294:
        /*00ac*/ 	.word	0xffffffff


	//   ....[1]....
        /*00b0*/ 	.word	0xffffffff


	//   ....[2]....
        /*00b4*/ 	.word	0xffffffff


	//   ....[3]....
        /*00b8*/ 	.word	0xffffffff


	//   ....[4]....
        /*00bc*/ 	.word	0xffffffff


	//   ....[5]....
        /*00c0*/ 	.word	0xffffffff


	//   ....[6]....
        /*00c4*/ 	.word	0xffffffff


	//   ....[7]....
        /*00c8*/ 	.word	0xffffffff


	//   ....[8]....
        /*00cc*/ 	.word	0xffffffff


	//   ....[9]....
        /*00d0*/ 	.word	0xffffffff


	//   ....[10]....
        /*00d4*/ 	.word	0xffffffff


	//   ....[11]....
        /*00d8*/ 	.word	0xffffffff


	//----- nvinfo : EIATTR_COOP_GROUP_INSTR_OFFSETS
	.align		4
.L_1295:
        /*00dc*/ 	.byte	0x04, 0x28
        /*00de*/ 	.short	(.L_1297 - .L_1296)


	//   ....[0]....
.L_1296:
        /*00e0*/ 	.word	0x00001230


	//   ....[1]....
        /*00e4*/ 	.word	0x00001260


	//   ....[2]....
        /*00e8*/ 	.word	0x000012b0


	//   ....[3]....
        /*00ec*/ 	.word	0x000012e0


	//   ....[4]....
        /*00f0*/ 	.word	0x000014c0


	//   ....[5]....
        /*00f4*/ 	.word	0x000014f0


	//   ....[6]....
        /*00f8*/ 	.word	0x00001520


	//   ....[7]....
        /*00fc*/ 	.word	0x00001530


	//   ....[8]....
        /*0100*/ 	.word	0x00001560


	//   ....[9]....
        /*0104*/ 	.word	0x00001570


	//   ....[10]....
        /*0108*/ 	.word	0x000015a0


	//   ....[11]....
        /*010c*/ 	.word	0x000015b0


	//----- nvinfo : EIATTR_VRC_CTA_INIT_COUNT
	.align		4
.L_1297:
        /*0110*/ 	.byte	0x02, 0x4a
	.zero		1
	.zero		1


	//----- nvinfo : EIATTR_EXIT_INSTR_OFFSETS
	.align		4
        /*0114*/ 	.byte	0x04, 0x1c
        /*0116*/ 	.short	(.L_1299 - .L_1298)


	//   ....[0]....
.L_1298:
        /*0118*/ 	.word	0x00000070


	//   ....[1]....
        /*011c*/ 	.word	0x000021b0


	//----- nvinfo : EIATTR_MAX_THREADS
	.align		4
.L_1299:
        /*0120*/ 	.byte	0x04, 0x05
        /*0122*/ 	.short	(.L_1301 - .L_1300)
.L_1300:
        /*0124*/ 	.word	0x00000140
        /*0128*/ 	.word	0x00000001
        /*012c*/ 	.word	0x00000001


	//----- nvinfo : EIATTR_CRS_STACK_SIZE
	.align		4
.L_1301:
        /*0130*/ 	.byte	0x04, 0x1e
        /*0132*/ 	.short	(.L_1303 - .L_1302)
.L_1302:
        /*0134*/ 	.word	0x00000000


	//----- nvinfo : EIATTR_CBANK_PARAM_SIZE
	.align		4
.L_1303:
        /*0138*/ 	.byte	0x03, 0x19
        /*013a*/ 	.short	0x0048


	//----- nvinfo : EIATTR_PARAM_CBANK
	.align		4
        /*013c*/ 	.byte	0x04, 0x0a
        /*013e*/ 	.short	(.L_1305 - .L_1304)
	.align		4
.L_1304:
        /*0140*/ 	.word	index@(.nv.constant0._ZN13group_norm_v214gn_cuda_kernelI13__nv_bfloat16Li320ELi1ELi16ELi80ELi256ELb1ELi16ELi320ELi320ELi4ELb1ELi9ELb0ELb0ENS_16CompileConditionILi1000EEEEEvPT_PKS4_S7_S7_flPfS8_Pj)
        /*0144*/ 	.short	0x0380
        /*0146*/ 	.short	0x0048


	//----- nvinfo : EIATTR_SW_WAR
	.align		4
.L_1305:
        /*0148*/ 	.byte	0x04, 0x36
        /*014a*/ 	.short	(.L_1307 - .L_1306)
.L_1306:
        /*014c*/ 	.word	0x00000008
.L_1307:


//--------------------- .nv.info._ZN13group_norm_v214gn_cuda_kernelI13__nv_bfloat16Li320ELi3ELi16ELi80ELi256ELb1ELi16ELi320ELi320ELi4ELb1ELi21ELb0ELb0ENS_16CompileConditionILi1000EEEEEvPT_PKS4_S7_S7_flPfS8_Pj --------------------------
	.section	.nv.info._ZN13group_norm_v214gn_cuda_kernelI13__nv_bfloat16Li320ELi3ELi16ELi80ELi256ELb1ELi16ELi320ELi320ELi4ELb1ELi21ELb0ELb0ENS_16CompileConditionILi1000EEEEEvPT_PKS4_S7_S7_flPfS8_Pj,"",@"SHT_CUDA_INFO"
	.sectionflags	@""
	.align	4


	//----- nvinfo : EIATTR_CUDA_API_VERSION
	.align		4
        /*0000*/ 	.byte	0x04, 0x37
        /*0002*/ 	.short	(.L_1309 - .L_1308)
.L_1308:
        /*0004*/ 	.word	0x00000082


	//----- nvinfo : EIATTR_KPARAM_INFO
	.align		4
.L_1309:
        /*0008*/ 	.byte	0x04, 0x17
        /*000a*/ 	.short	(.L_1311 - .L_1310)
.L_1310:
        /*000c*/ 	.word	0x00000000
        /*0010*/ 	.short	0x0008
        /*0012*/ 	.short	0x0040
        /*0014*/ 	.byte	0x00, 0xf5, 0x21, 0x00


	//----- nvinfo : EIATTR_KPARAM_INFO
	.align		4
.L_1311:
        /*0018*/ 	.byte	0x04, 0x17
        /*001a*/ 	.short	(.L_1313 - .L_1312)
.L_1312:
        /*001c*/ 	.word	0x00000000
        /*0020*/ 	.short	0x0007
        /*0022*/ 	.short	0x0038
        /*0024*/ 	.byte	0x00, 0xf5, 0x21, 0x00


	//----- nvinfo : EIATTR_KPARAM_INFO
	.align		4
.L_1313:
        /*0028*/ 	.byte	0x04, 0x17
        /*002a*/ 	.short	(.L_1315 - .L_1314)
.L_1314:
        /*002c*/ 	.word	0x00000000
        /*0030*/ 	.short	0x0006
        /*0032*/ 	.short	0x0030
        /*0034*/ 	.byte	0x00, 0xf5, 0x21, 0x00


	//----- nvinfo : EIATTR_KPARAM_INFO
	.align		4
.L_1315:
        /*0038*/ 	.byte	0x04, 0x17
        /*003a*/ 	.short	(.L_1317 - .L_1316)
.L_1316:
        /*003c*/ 	.word	0x00000000
        /*0040*/ 	.short	0x0005
        /*0042*/ 	.short	0x0028
        /*0044*/ 	.byte	0x00, 0xf0, 0x21, 0x00


	//----- nvinfo : EIATTR_KPARAM_INFO
	.align		4
.L_1317:
        /*0048*/ 	.byte	0x04, 0x17
        /*004a*/ 	.short	(.L_1319 - .L_1318)
.L_1318:
        /*004c*/ 	.word	0x00000000
        /*0050*/ 	.short	0x0004
        /*0052*/ 	.short	0x0020
        /*0054*/ 	.byte	0x00, 0xf0, 0x11, 0x00


	//----- nvinfo : EIATTR_KPARAM_INFO
	.align		4
.L_1319:
        /*0058*/ 	.byte	0x04, 0x17
        /*005a*/ 	.short	(.L_1321 - .L_1320)
.L_1320:
        /*005c*/ 	.word	0x00000000
        /*0060*/ 	.short	0x0003
        /*0062*/ 	.short	0x0018
        /*0064*/ 	.byte	0x00, 0xf5, 0x21, 0x00


	//----- nvinfo : EIATTR_KPARAM_INFO
	.align		4
.L_1321:
        /*0068*/ 	.byte	0x04, 0x17
        /*006a*/ 	.short	(.L_1323 - .L_1322)
.L_1322:
        /*006c*/ 	.word	0x00000000
        /*0070*/ 	.short	0x0002
        /*0072*/ 	.short	0x0010
        /*0074*/ 	.byte	0x00, 0xf5, 0x21, 0x00


	//----- nvinfo : EIATTR_KPARAM_INFO
	.align		4
.L_1323:
        /*0078*/ 	.byte	0x04, 0x17
        /*007a*/ 	.short	(.L_1325 - .L_1324)
.L_1324:
        /*007c*/ 	.word	0x00000000
        /*0080*/ 	.short	0x0001
        /*0082*/ 	.short	0x0008
        /*0084*/ 	.byte	0x00, 0xf5, 0x21, 0x00


	//----- nvinfo : EIATTR_KPARAM_INFO
	.align		4
.L_1325:
        /*0088*/ 	.byte	0x04, 0x17
        /*008a*/ 	.short	(.L_1327 - .L_1326)
.L_1326:
        /*008c*/ 	.word	0x00000000
        /*0090*/ 	.short	0x0000
        /*0092*/ 	.short	0x0000
        /*0094*/ 	.byte	0x00, 0xf5, 0x21, 0x00


	//----- nvinfo : EIATTR_SPARSE_MMA_MASK
	.align		4
.L_1327:
        /*0098*/ 	.byte	0x03, 0x50
        /*009a*/ 	.short	0x0000


	//----- nvinfo : EIATTR_MAXREG_COUNT
	.align		4
        /*009c*/ 	.byte	0x03, 0x1b
        /*009e*/ 	.short	0x0040


	//----- nvinfo : EIATTR_NUM_BARRIERS
	.align		4
        /*00a0*/ 	.byte	0x02, 0x4c
        /*00a2*/ 	.byte	0x01
	.zero		1


	//----- nvinfo : EIATTR_MERCURY_ISA_VERSION
	.align		4
        /*00a4*/ 	.byte	0x03, 0x5f
        /*00a6*/ 	.short	0x0101


	//----- nvinfo : EIATTR_COOP_GROUP_MASK_REGIDS
	.align		4
        /*00a8*/ 	.byte	0x04, 0x29
        /*00aa*/ 	.short	(.L_1329 - .L_1328)


	//   ....[0]....
.L_1328:
        /*00ac*/ 	.word	0xffffffff


	//   ....[1]....
        /*00b0*/ 	.word	0xffffffff


	//   ....[2]....
        /*00b4*/ 	.word	0xffffffff


	//   ....[3]....
        /*00b8*/ 	.word	0xffffffff


	//   ....[4]....
        /*00bc*/ 	.word	0xffffffff


	//   ....[5]....
        /*00c0*/ 	.word	0xffffffff


	//   ....[6]....
        /*00c4*/ 	.word	0xffffffff


	//   ....[7]....
        /*00c8*/ 	.word	0xffffffff


	//   ....[8]....
        /*00cc*/ 	.word	0xffffffff


	//   ....[9]....
        /*00d0*/ 	.word	0xffffffff


	//   ....[10]....
        /*00d4*/ 	.word	0xffffffff


	//   ....[11]....
        /*00d8*/ 	.word	0xffffffff


	//----- nvinfo : EIATTR_COOP_GROUP_INSTR_OFFSETS
	.align		4
.L_1329:
        /*00dc*/ 	.byte	0x04, 0x28
        /*00de*/ 	.short	(.L_1331 - .L_1330)


	//   ....[0]....
.L_1330:
        /*00e0*/ 	.word	0x00001170


	//   ....[1]....
        /*00e4*/ 	.word	0x000011a0


	//   ....[2]....
        /*00e8*/ 	.word	0x00001260


	//   ....[3]....
        /*00ec*/ 	.word	0x00001270


	//   ....[4]....
        /*00f0*/ 	.word	0x00001470


	//   ....[5]....
        /*00f4*/ 	.word	0x00001480


	//   ....[6]....
        /*00f8*/ 	.word	0x000014b0


	//   ....[7]....
        /*00fc*/ 	.word	0x000014c0


	//   ....[8]....
        /*0100*/ 	.word	0x000014f0


	//   ....[9]....
        /*0104*/ 	.word	0x00001500


	//   ....[10]....
        /*0108*/ 	.word	0x00001540


	//   ....[11]....
        /*010c*/ 	.word	0x00001560


	//----- nvinfo : EIATTR_VRC_CTA_INIT_COUNT
	.align		4
.L_1331:
        /*0110*/ 	.byte	0x02, 0x4a
	.zero		1
	.zero		1


	//----- nvinfo : EIATTR_EXIT_INSTR_OFFSETS
	.align		4
        /*0114*/ 	.byte	0x04, 0x1c
        /*0116*/ 	.short	(.L_1333 - .L_1332)


	//   ....[0]....
.L_1332:
        /*0118*/ 	.word	0x00000070


	//   ....[1]....
        /*011c*/ 	.word	0x000021f0


	//----- nvinfo : EIATTR_MAX_THREADS
	.align		4
.L_1333:
        /*0120*/ 	.byte	0x04, 0x05
        /*0122*/ 	.short	(.L_1335 - .L_1334)
.L_1334:
        /*0124*/ 	.word	0x00000140
        /*0128*/ 	.word	0x00000001
        /*012c*/ 	.word	0x00000001


	//----- nvinfo : EIATTR_CRS_STACK_SIZE
	.align		4
.L_1335:
        /*0130*/ 	.byte	0x04, 0x1e
        /*0132*/ 	.short	(.L_1337 - .L_1336)
.L_1336:
        /*0134*/ 	.word	0x00000000


	//----- nvinfo : EIATTR_CBANK_PARAM_SIZE
	.align		4
.L_1337:
        /*0138*/ 	.byte	0x03, 0x19
        /*013a*/ 	.short	0x0048


	//----- nvinfo : EIATTR_PARAM_CBANK
	.align		4
        /*013c*/ 	.byte	0x04, 0x0a
        /*013e*/ 	.short	(.L_1339 - .L_1338)
	.align		4
.L_1338:
        /*0140*/ 	.word	index@(.nv.constant0._ZN13group_norm_v214gn_cuda_kernelI13__nv_bfloat16Li320ELi3ELi16ELi80ELi256ELb1ELi16ELi320ELi320ELi4ELb1ELi21ELb0ELb0ENS_16CompileConditionILi1000EEEEEvPT_PKS4_S7_S7_flPfS8_Pj)
        /*0144*/ 	.short	0x0380
        /*0146*/ 	.short	0x0048


	//----- nvinfo : EIATTR_SW_WAR
	.align		4
.L_1339:
        /*0148*/ 	.byte	0x04, 0x36
        /*014a*/ 	.short	(.L_1341 - .L_1340)
.L_1340:
        /*014c*/ 	.word	0x00000008
.L_1341:


//--------------------- .nv.info._ZN13group_norm_v214gn_cuda_kernelI13__nv_bfloat16Li320ELi1ELi16ELi80ELi256ELb1ELi32ELi320ELi320ELi4ELb1ELi18ELb0ELb0ENS_16CompileConditionILi1000EEEEEvPT_PKS4_S7_S7_flPfS8_Pj --------------------------
	.section	.nv.info._ZN13group_norm_v214gn_cuda_kernelI13__nv_bfloat16Li320ELi1ELi16ELi80ELi256ELb1ELi32ELi320ELi320ELi4ELb1ELi18ELb0ELb0ENS_16CompileConditionILi1000EEEEEvPT_PKS4_S7_S7_flPfS8_Pj,"",@"SHT_CUDA_INFO"
	.sectionflags	@""
	.align	4


	//----- nvinfo : EIATTR_CUDA_API_VERSION
	.align		4
        /*0000*/ 	.byte	0x04, 0x37
        /*0002*/ 	.short	(.L_1343 - .L_1342)
.L_1342:
        /*0004*/ 	.word	0x00000082


	//----- nvinfo : EIATTR_KPARAM_INFO
	.align		4
.L_1343:
        /*0008*/ 	.byte	0x04, 0x17
        /*000a*/ 	.short	(.L_1345 - .L_1344)
.L_1344:
        /*000c*/ 	.word	0x00000000
        /*0010*/ 	.short	0x0008
        /*0012*/ 	.short	0x0040
        /*0014*/ 	.byte	0x00, 0xf5, 0x21, 0x00


	//----- nvinfo : EIATTR_KPARAM_INFO
	.align		4
.L_1345:
        /*0018*/ 	.byte	0x04, 0x17
        /*001a*/ 	.short	(.L_1347 - .L_1346)
.L_1346:
        /*001c*/ 	.word	0x00000000
        /*0020*/ 	.short	0x0007
        /*0022*/ 	.short	0x0038
        /*0024*/ 	.byte	0x00, 0xf5, 0x21, 0x00


	//----- nvinfo : EIATTR_KPARAM_INFO
	.align		4
.L_1347:
        /*0028*/ 	.byte	0x04, 0x17
        /*002a*/ 	.short	(.L_1349 - .L_1348)
.L_1348:
        /*002c*/ 	.word	0x00000000
        /*0030*/ 	.short	0x0006
        /*0032*/ 	.short	0x0030
        /*0034*/ 	.byte	0x00, 0xf5, 0x21, 0x00


	//----- nvinfo : EIATTR_KPARAM_INFO
	.align		4
.L_1349:
        /*0038*/ 	.byte	0x04, 0x17
        /*003a*/ 	.short	(.L_1351 - .L_1350)
.L_1350:
        /*003c*/ 	.word	0x00000000
        /*0040*/ 	.short	0x0005
        /*0042*/ 	.short	0x0028
        /*0044*/ 	.byte	0x00, 0xf0, 0x21, 0x00


	//----- nvinfo : EIATTR_KPARAM_INFO
	.align		4
.L_1351:
        /*0048*/ 	.byte	0x04, 0x17
        /*004a*/ 	.short	(.L_1353 - .L_1352)
.L_1352:
        /*004c*/ 	.word	0x00000000
        /*0050*/ 	.short	0x0004
        /*0052*/ 	.short	0x0020
        /*0054*/ 	.byte	0x00, 0xf0, 0x11, 0x00


	//----- nvinfo : EIATTR_KPARAM_INFO
	.align		4
.L_1353:
        /*0058*/ 	.byte	0x04, 0x17
        /*005a*/ 	.short	(.L_1355 - .L_1354)
.L_1354:
        /*005c*/ 	.word	0x00000000
        /*0060*/ 	.short	0x0003
        /*0062*/ 	.short	0x0018
        /*0064*/ 	.byte	0x00, 0xf5, 0x21, 0x00


	//----- nvinfo : EIATTR_KPARAM_INFO
	.align		4
.L_1355:
        /*0068*/ 	.byte	0x04, 0x17
        /*006a*/ 	.short	(.L_1357 - .L_1356)
.L_1356:
        /*006c*/ 	.word	0x00000000
        /*0070*/ 	.short	0x0002
        /*0072*/ 	.short	0x0010
        /*0074*/ 	.byte	0x00, 0xf5, 0x21, 0x00


	//----- nvinfo : EIATTR_KPARAM_INFO
	.align		4
.L_1357:
        /*0078*/ 	.byte	0x04, 0x17
        /*007a*/ 	.short	(.L_1359 - .L_1358)
.L_1358:
        /*007c*/ 	.word	0x00000000
        /*0080*/ 	.short	0x0001
        /*0082*/ 	.short	0x0008
        /*0084*/ 	.byte	0x00, 0xf5, 0x21, 0x00


	//----- nvinfo : EIATTR_KPARAM_INFO
	.align		4
.L_1359:
        /*0088*/ 	.byte	0x04, 0x17
        /*008a*/ 	.short	(.L_1361 - .L_1360)
.L_1360:
        /*008c*/ 	.word	0x00000000
        /*0090*/ 	.short	0x0000
        /*0092*/ 	.short	0x0000
        /*0094*/ 	.byte	0x00, 0xf5, 0x21, 0x00


	//----- nvinfo : EIATTR_SPARSE_MMA_MASK
	.align		4
.L_1361:
        /*0098*/ 	.byte	0x03, 0x50
        /*009a*/ 	.short	0x0000


	//----- nvinfo : EIATTR_MAXREG_COUNT
	.align		4
        /*009c*/ 	.byte	0x03, 0x1b
        /*009e*/ 	.short	0x00a8


	//----- nvinfo : EIATTR_NUM_BARRIERS
	.align		4
        /*00a0*/ 	.byte	0x02, 0x4c
        /*00a2*/ 	.byte	0x01
	.zero		1


	//----- nvinfo : EIATTR_MERCURY_ISA_VERSION
	.align		4
        /*00a4*/ 	.byte	0x03, 0x5f
        /*00a6*/ 	.short	0x0101


	//----- nvinfo : EIATTR_COOP_GROUP_MASK_REGIDS
	.align		4
        /*00a8*/ 	.byte	0x04, 0x29
        /*00aa*/ 	.short	(.L_1363 - .L_1362)


	//   ....[0]....
.L_1362:
        /*00ac*/ 	.word	0xffffffff


	//   ....[1]....
        /*00b0*/ 	.word	0xffffffff


	//   ....[2]....
        /*00b4*/ 	.word	0xffffffff


	//   ....[3]....
        /*00b8*/ 	.word	0xffffffff


	//   ....[4]....
        /*00bc*/ 	.word	0xffffffff


	//   ....[5]....
        /*00c0*/ 	.word	0xffffffff


	//   ....[6]....
        /*00c4*/ 	.word	0xffffffff


	//   ....[7]....
        /*00c8*/ 	.word	0xffffffff


	//   ....[8]....
        /*00cc*/ 	.word	0xffffffff


	//   ....[9]....
        /*00d0*/ 	.word	0xffffffff


	//----- nvinfo : EIATTR_COOP_GROUP_INSTR_OFFSETS
	.align		4
.L_1363:
        /*00d4*/ 	.byte	0x04, 0x28
        /*00d6*/ 	.short	(.L_1365 - .L_1364)


	//   ....[0]....
.L_1364:
        /*00d8*/ 	.word	0x000015f0


	//   ....[1]....
        /*00dc*/ 	.word	0x00001620


	//   ....[2]....
        /*00e0*/ 	.word	0x00001670


	//   ....[3]....
        /*00e4*/ 	.word	0x000016a0


	//   ....[4]....
        /*00e8*/ 	.word	0x00001880


	//   ....[5]....
        /*00ec*/ 	.word	0x000018b0


	//   ....[6]....
        /*00f0*/ 	.word	0x000018f0


	//   ....[7]....
        /*00f4*/ 	.word	0x00001900


	//   ....[8]....
        /*00f8*/ 	.word	0x00001930


	//   ....[9]....
        /*00fc*/ 	.word	0x00001940


	//----- nvinfo : EIATTR_VRC_CTA_INIT_COUNT
	.align		4
.L_1365:
        /*0100*/ 	.byte	0x02, 0x4a
	.zero		1
	.zero		1


	//----- nvinfo : EIATTR_EXIT_INSTR_OFFSETS
	.align		4
        /*0104*/ 	.byte	0x04, 0x1c
        /*0106*/ 	.short	(.L_1367 - .L_1366)


	//   ....[0]....
.L_1366:
        /*0108*/ 	.word	0x00000070


	//   ....[1]....
        /*010c*/ 	.word	0x00002df0


	//----- nvinfo : EIATTR_MAX_THREADS
	.align		4
.L_1367:
        /*0110*/ 	.byte	0x04, 0x05
        /*0112*/ 	.short	(.L_1369 - .L_1368)
.L_1368:
        /*0114*/ 	.word	0x00000140
        /*0118*/ 	.word	0x00000001
        /*011c*/ 	.word	0x00000001


	//----- nvinfo : EIATTR_CRS_STACK_SIZE
	.align		4
.L_1369:
        /*0120*/ 	.byte	0x04, 0x1e
        /*0122*/ 	.short	(.L_1371 - .L_1370)
.L_1370:
        /*0124*/ 	.word	0x00000000


	//----- nvinfo : EIATTR_CBANK_PARAM_SIZE
	.align		4
.L_1371:
        /*0128*/ 	.byte	0x03, 0x19
        /*012a*/ 	.short	0x0048


	//----- nvinfo : EIATTR_PARAM_CBANK
	.align		4
        /*012c*/ 	.byte	0x04, 0x0a
        /*012e*/ 	.short	(.L_1373 - .L_1372)
	.align		4
.L_1372:
        /*0130*/ 	.word	index@(.nv.constant0._ZN13group_norm_v214gn_cuda_kernelI13__nv_bfloat16Li320ELi1ELi16ELi80ELi256ELb1ELi32ELi320ELi320ELi4ELb1ELi18ELb0ELb0ENS_16CompileConditionILi1000EEEEEvPT_PKS4_S7_S7_flPfS8_Pj)
        /*0134*/ 	.short	0x0380
        /*0136*/ 	.short	0x0048


	//----- nvinfo : EIATTR_SW_WAR
	.align		4
.L_1373:
        /*0138*/ 	.byte	0x04, 0x36
        /*013a*/ 	.short	(.L_1375 - .L_1374)
.L_1374:
        /*013c*/ 	.word	0x00000008
.L_1375:


//--------------------- .nv.info._ZN13group_norm_v214gn_cuda_kernelI13__nv_bfloat16Li320ELi3ELi16ELi80ELi256ELb1ELi32ELi320ELi320ELi4ELb1ELi43ELb0ELb0ENS_16CompileConditionILi1000EEEEEvPT_PKS4_S7_S7_flPfS8_Pj --------------------------
	.section	.nv.info._ZN13group_norm_v214gn_cuda_kernelI13__nv_bfloat16Li320ELi3ELi16ELi80ELi256ELb1ELi32ELi320ELi320ELi4ELb1ELi43ELb0ELb0ENS_16CompileConditionILi1000EEEEEvPT_PKS4_S7_S7_flPfS8_Pj,"",@"SHT_CUDA_INFO"
	.sectionflags	@""
	.align	4


	//----- nvinfo : EIATTR_CUDA_API_VERSION
	.align		4
        /*0000*/ 	.byte	0x04, 0x37
        /*0002*/ 	.short	(.L_1377 - .L_1376)
.L_1376:
        /*0004*/ 	.word	0x00000082


	//----- nvinfo : EIATTR_KPARAM_INFO
	.align		4
.L_1377:
        /*0008*/ 	.byte	0x04, 0x17
        /*000a*/ 	.short	(.L_1379 - .L_1378)
.L_1378:
        /*000c*/ 	.word	0x00000000
        /*0010*/ 	.short	0x0008
        /*0012*/ 	.short	0x0040
        /*0014*/ 	.byte	0x00, 0xf5, 0x21, 0x00


	//----- nvinfo : EIATTR_KPARAM_INFO
	.align		4
.L_1379:
        /*0018*/ 	.byte	0x04, 0x17
        /*001a*/ 	.short	(.L_1381 - .L_1380)
.L_1380:
        /*001c*/ 	.word	0x00000000
        /*0020*/ 	.short	0x0007
        /*0022*/ 	.short	0x0038
        /*0024*/ 	.byte	0x00, 0xf5, 0x21, 0x00


	//----- nvinfo : EIATTR_KPARAM_INFO
	.align		4
.L_1381:
        /*0028*/ 	.byte	0x04, 0x17
        /*002a*/ 	.short	(.L_1383 - .L_1382)
.L_1382:
        /*002c*/ 	.word	0x00000000
        /*0030*/ 	.short	0x0006
        /*0032*/ 	.short	0x0030
        /*0034*/ 	.byte	0x00, 0xf5, 0x21, 0x00


	//----- nvinfo : EIATTR_KPARAM_INFO
	.align		4
.L_1383:
        /*0038*/ 	.byte	0x04, 0x17
        /*003a*/ 	.short	(.L_1385 - .L_1384)
.L_1384:
        /*003c*/ 	.word	0x00000000
        /*0040*/ 	.short	0x0005
        /*0042*/ 	.short	0x0028
        /*0044*/ 	.byte	0x00, 0xf0, 0x21, 0x00


	//----- nvinfo : EIATTR_KPARAM_INFO
	.align		4
.L_1385:
        /*0048*/ 	.byte	0x04, 0x17
        /*004a*/ 	.short	(.L_1387 - .L_1386)
.L_1386:
        /*004c*/ 	.word	0x00000000
        /*0050*/ 	.short	0x0004
        /*0052*/ 	.short	0x0020
        /*0054*/ 	.byte	0x00, 0xf0, 0x11, 0x00


	//----- nvinfo : EIATTR_KPARAM_INFO
	.align		4
.L_1387:
        /*0058*/ 	.byte	0x04, 0x17
        /*005a*/ 	.short	(.L_1389 - .L_1388)
.L_1388:
        /*005c*/ 	.word	0x00000000
        /*0060*/ 	.short	0x0003
        /*0062*/ 	.short	0x0018
        /*0064*/ 	.byte	0x00, 0xf5, 0x21, 0x00


	//----- nvinfo : EIATTR_KPARAM_INFO
	.align		4
.L_1389:
        /*0068*/ 	.byte	0x04, 0x17
        /*006a*/ 	.short	(.L_1391 - .L_1390)
.L_1390:
        /*006c*/ 	.word	0x00000000
        /*0070*/ 	.short	0x0002
        /*0072*/ 	.short	0x0010
        /*0074*/ 	.byte	0x00, 0xf5, 0x21, 0x00


	//----- nvinfo : EIATTR_KPARAM_INFO
	.align		4
.L_1391:
        /*0078*/ 	.byte	0x04, 0x17
        /*007a*/ 	.short	(.L_1393 - .L_1392)
.L_1392:
        /*007c*/ 	.word	0x00000000
        /*0080*/ 	.short	0x0001
        /*0082*/ 	.short	0x0008
        /*0084*/ 	.byte	0x00, 0xf5, 0x21, 0x00


	//----- nvinfo : EIATTR_KPARAM_INFO
	.align		4
.L_1393:
        /*0088*/ 	.byte	0x04, 0x17
        /*008a*/ 	.short	(.L_1395 - .L_1394)
.L_1394:
        /*008c*/ 	.word	0x00000000
        /*0090*/ 	.short	0x0000
        /*0092*/ 	.short	0x0000
        /*0094*/ 	.byte	0x00, 0xf5, 0x21, 0x00


	//----- nvinfo : EIATTR_SPARSE_MMA_MASK
	.align		4
.L_1395:
        /*0098*/ 	.byte	0x03, 0x50
        /*009a*/ 	.short	0x0000


	//----- nvinfo : EIATTR_MAXREG_COUNT
	.align		4
        /*009c*/ 	.byte	0x03, 0x1b
        /*009e*/ 	.short	0x0040


	//----- nvinfo : EIATTR_NUM_BARRIERS
	.align		4
        /*00a0*/ 	.byte	0x02, 0x4c
        /*00a2*/ 	.byte	0x01
	.zero		1


	//----- nvinfo : EIATTR_MERCURY_ISA_VERSION
	.align		4
        /*00a4*/ 	.byte	0x03, 0x5f
        /*00a6*/ 	.short	0x0101


	//----- nvinfo : EIATTR_COOP_GROUP_MASK_REGIDS
	.align		4
        /*00a8*/ 	.byte	0x04, 0x29
        /*00aa*/ 	.short	(.L_1397 - .L_1396)


	//   ....[0]....
.L_1396:
        /*00ac*/ 	.word	0xffffffff


	//   ....[1]....
        /*00b0*/ 	.word	0xffffffff


	//   ....[2]....
        /*00b4*/ 	.word	0xffffffff


	//   ....[3]....
        /*00b8*/ 	.word	0xffffffff


	//   ....[4]....
        /*00bc*/ 	.word	0xffffffff


	//   ....[5]....
        /*00c0*/ 	.word	0xffffffff


	//   ....[6]....
        /*00c4*/ 	.word	0xffffffff


	//   ....[7]....
        /*00c8*/ 	.word	0xffffffff


	//   ....[8]....
        /*00cc*/ 	.word	0xffffffff


	//   ....[9]....
        /*00d0*/ 	.word	0xffffffff


	//----- nvinfo : EIATTR_COOP_GROUP_INSTR_OFFSETS
	.align		4
.L_1397:
        /*00d4*/ 	.byte	0x04, 0x28
        /*00d6*/ 	.short	(.L_1399 - .L_1398)


	//   ....[0]....
.L_1398:
        /*00d8*/ 	.word	0x00001580


	//   ....[1]....
        /*00dc*/ 	.word	0x000015c0


	//   ....[2]....
        /*00e0*/ 	.word	0x00001600


	//   ....[3]....
        /*00e4*/ 	.word	0x00001610


	//   ....[4]....
        /*00e8*/ 	.word	0x00001970


	//   ....[5]....
        /*00ec*/ 	.word	0x000019a0


	//   ....[6]....
        /*00f0*/ 	.word	0x000019d0


	//   ....[7]....
        /*00f4*/ 	.word	0x000019e0


	//   ....[8]....
        /*00f8*/ 	.word	0x00001a10


	//   ....[9]....
        /*00fc*/ 	.word	0x00001a20


	//----- nvinfo : EIATTR_VRC_CTA_INIT_COUNT
	.align		4
.L_1399:
        /*0100*/ 	.byte	0x02, 0x4a
	.zero		1
	.zero		1


	//----- nvinfo : EIATTR_EXIT_INSTR_OFFSETS
	.align		4
        /*0104*/ 	.byte	0x04, 0x1c
        /*0106*/ 	.short	(.L_1401 - .L_1400)


	//   ....[0]....
.L_1400:
        /*0108*/ 	.word	0x00000080


	//   ....[1]....
        /*010c*/ 	.word	0x00002f00


	//----- nvinfo : EIATTR_MAX_THREADS
	.align		4
.L_1401:
        /*0110*/ 	.byte	0x04, 0x05
        /*0112*/ 	.short	(.L_1403 - .L_1402)
.L_1402:
        /*0114*/ 	.word	0x00000140
        /*0118*/ 	.word	0x00000001
        /*011c*/ 	.word	0x00000001


	//----- nvinfo : EIATTR_CRS_STACK_SIZE
	.align		4
.L_1403:
        /*0120*/ 	.byte	0x04, 0x1e
        /*0122*/ 	.short	(.L_1405 - .L_1404)
.L_1404:
        /*0124*/ 	.word	0x00000000


	//----- nvinfo : EIATTR_CBANK_PARAM_SIZE
	.align		4
.L_1405:
        /*0128*/ 	.byte	0x03, 0x19
        /*012a*/ 	.short	0x0048


	//----- nvinfo : EIATTR_PARAM_CBANK
	.align		4
        /*012c*/ 	.byte	0x04, 0x0a
        /*012e*/ 	.short	(.L_1407 - .L_1406)
	.align		4
.L_1406:
        /*0130*/ 	.word	index@(.nv.constant0._ZN13group_norm_v214gn_cuda_kernelI13__nv_bfloat16Li320ELi3ELi16ELi80ELi256ELb1ELi32ELi320ELi320ELi4ELb1ELi43ELb0ELb0ENS_16CompileConditionILi1000EEEEEvPT_PKS4_S7_S7_flPfS8_Pj)
        /*0134*/ 	.short	0x0380
        /*0136*/ 	.short	0x0048


	//----- nvinfo : EIATTR_SW_WAR
	.align		4
.L_1407:
        /*0138*/ 	.byte	0x04, 0x36
        /*013a*/ 	.short	(.L_1409 - .L_1408)
.L_1408:
        /*013c*/ 	.word	0x00000008
.L_1409:


//--------------------- .nv.info._ZN13group_norm_v214gn_cuda_kernelI13__nv_bfloat16Li320ELi1ELi16ELi80ELi256ELb1ELi64ELi320ELi320ELi4ELb1ELi37ELb0ELb0ENS_16CompileConditionILi1000EEEEEvPT_PKS4_S7_S7_flPfS8_Pj --------------------------
	.section	.nv.info._ZN13group_norm_v214gn_cuda_kernelI13__nv_bfloat16Li320ELi1ELi16ELi80ELi256ELb1ELi64ELi320ELi320ELi4ELb1ELi37ELb0ELb0ENS_16CompileConditionILi1000EEEEEvPT_PKS4_S7_S7_flPfS8_Pj,"",@"SHT_CUDA_INFO"
	.sectionflags	@""
	.align	4


	//----- nvinfo : EIATTR_CUDA_API_VERSION
	.align		4
        /*0000*/ 	.byte	0x04, 0x37
        /*0002*/ 	.short	(.L_1411 - .L_1410)
.L_1410:
        /*0004*/ 	.word	0x00000082


	//----- nvinfo : EIATTR_KPARAM_INFO
	.align		4
.L_1411:
        /*0008*/ 	.byte	0x04, 0x17
        /*000a*/ 	.short	(.L_1413 - .L_1412)
.L_1412:
        /*000c*/ 	.word	0x00000000
        /*0010*/ 	.short	0x0008
        /*0012*/ 	.short	0x0040
        /*0014*/ 	.byte	0x00, 0xf5, 0x21, 0x00


	//----- nvinfo : EIATTR_KPARAM_INFO
	.align		4
.L_1413:
        /*0018*/ 	.byte	0x04, 0x17
        /*001a*/ 	.short	(.L_1415 - .L_1414)
.L_1414:
        /*001c*/ 	.word	0x00000000
        /*0020*/ 	.short	0x0007
        /*0022*/ 	.short	0x0038
        /*0024*/ 	.byte	0x00, 0xf5, 0x21, 0x00


	//----- nvinfo : EIATTR_KPARAM_INFO
	.align		4
.L_1415:
        /*0028*/ 	.byte	0x04, 0x17
        /*002a*/ 	.short	(.L_1417 - .L_1416)
.L_1416:
        /*002c*/ 	.word	0x00000000
        /*0030*/ 	.short	0x0006
        /*0032*/ 	.short	0x0030
        /*0034*/ 	.byte	0x00, 0xf5, 0x21, 0x00


	//----- nvinfo : EIATTR_KPARAM_INFO
	.align		4
.L_1417:
        /*0038*/ 	.byte	0x04, 0x17
        /*003a*/ 	.short	(.L_1419 - .L_1418)
.L_1418:
        /*003c*/ 	.word	0x00000000
        /*0040*/ 	.short	0x0005
        /*0042*/ 	.short	0x0028
        /*0044*/ 	.byte	0x00, 0xf0, 0x21, 0x00


	//----- nvinfo : EIATTR_KPARAM_INFO
	.align		4
.L_1419:
        /*0048*/ 	.byte	0x04, 0x17
        /*004a*/ 	.short	(.L_1421 - .L_1420)
.L_1420:
        /*004c*/ 	.word	0x00000000
        /*0050*/ 	.short	0x0004
        /*0052*/ 	.short	0x0020
        /*0054*/ 	.byte	0x00, 0xf0, 0x11, 0x00


	//----- nvinfo : EIATTR_KPARAM_INFO
	.align		4
.L_1421:
        /*0058*/ 	.byte	0x04, 0x17
        /*005a*/ 	.short	(.L_1423 - .L_1422)
.L_1422:
        /*005c*/ 	.word	0x00000000
        /*0060*/ 	.short	0x0003
        /*0062*/ 	.short	0x0018
        /*0064*/ 	.byte	0x00, 0xf5, 0x21, 0x00


	//----- nvinfo : EIATTR_KPARAM_INFO
	.align		4
.L_1423:
        /*0068*/ 	.byte	0x04, 0x17
        /*006a*/ 	.short	(.L_1425 - .L_1424)
.L_1424:
        /*006c*/ 	.word	0x00000000
        /*0070*/ 	.short	0x0002
        /*0072*/ 	.short	0x0010
        /*0074*/ 	.byte	0x00, 0xf5, 0x21, 0x00


	//----- nvinfo : EIATTR_KPARAM_INFO
	.align		4
.L_1425:
        /*0078*/ 	.byte	0x04, 0x17
        /*007a*/ 	.short	(.L_1427 - .L_1426)
.L_1426:
        /*007c*/ 	.word	0x00000000
        /*0080*/ 	.short	0x0001
        /*0082*/ 	.short	0x0008
        /*0084*/ 	.byte	0x00, 0xf5, 0x21, 0x00


	//----- nvinfo : EIATTR_KPARAM_INFO
	.align		4
.L_1427:
        /*0088*/ 	.byte	0x04, 0x17
        /*008a*/ 	.short	(.L_1429 - .L_1428)
.L_1428:
        /*008c*/ 	.word	0x00000000
        /*0090*/ 	.short	0x0000
        /*0092*/ 	.short	0x0000
        /*0094*/ 	.byte	0x00, 0xf5, 0x21, 0x00


	//----- nvinfo : EIATTR_SPARSE_MMA_MASK
	.align		4
.L_1429:
        /*0098*/ 	.byte	0x03, 0x50
        /*009a*/ 	.short	0x0000


	//----- nvinfo : EIATTR_MAXREG_COUNT
	.align		4
        /*009c*/ 	.byte	0x03, 0x1b
        /*009e*/ 	.short	0x00a8


	//----- nvinfo : EIATTR_NUM_BARRIERS
	.align		4
        /*00a0*/ 	.byte	0x02, 0x4c
        /*00a2*/ 	.byte	0x01
	.zero		1


	//----- nvinfo : EIATTR_MERCURY_ISA_VERSION
	.align		4
        /*00a4*/ 	.byte	0x03, 0x5f
        /*00a6*/ 	.short	0x0101


	//----- nvinfo : EIATTR_COOP_GROUP_MASK_REGIDS
	.align		4
        /*00a8*/ 	.byte	0x04, 0x29
        /*00aa*/ 	.short	(.L_1431 - .L_1430)


	//   ....[0]....
.L_1430:
        /*00ac*/ 	.word	0xffffffff


	//   ....[1]....
        /*00b0*/ 	.word	0xffffffff


	//   ....[2]....
        /*00b4*/ 	.word	0xffffffff


	//   ....[3]....
        /*00b8*/ 	.word	0xffffffff


	//   ....[4]....
        /*00bc*/ 	.word	0xffffffff


	//   ....[5]....
        /*00c0*/ 	.word	0xffffffff


	//   ....[6]....
        /*00c4*/ 	.word	0xffffffff


	//   ....[7]....
        /*00c8*/ 	.word	0xffffffff


	//----- nvinfo : EIATTR_COOP_GROUP_INSTR_OFFSETS
	.align		4
.L_1431:
        /*00cc*/ 	.byte	0x04, 0x28
        /*00ce*/ 	.short	(.L_1433 - .L_1432)


	//   ....[0]....
.L_1432:
        /*00d0*/ 	.word	0x00001d40


	//   ....[1]....
        /*00d4*/ 	.word	0x00001d70


	//   ....[2]....
        /*00d8*/ 	.word	0x00001dd0


	//   ....[3]....
        /*00dc*/ 	.word	0x00001df0


	//   ....[4]....
        /*00e0*/ 	.word	0x00001fe0


	//   ....[5]....
        /*00e4*/ 	.word	0x00002020


	//   ....[6]....
        /*00e8*/ 	.word	0x00002080


	//   ....[7]....
        /*00ec*/ 	.word	0x000020a0


	//----- nvinfo : EIATTR_VRC_CTA_INIT_COUNT
	.align		4
.L_1433:
        /*00f0*/ 	.byte	0x02, 0x4a
	.zero		1
	.zero		1


	//----- nvinfo : EIATTR_EXIT_INSTR_OFFSETS
	.align		4
        /*00f4*/ 	.byte	0x04, 0x1c
        /*00f6*/ 	.short	(.L_1435 - .L_1434)


	//   ....[0]....
.L_1434:
        /*00f8*/ 	.word	0x00000070


	//   ....[1]....
        /*00fc*/ 	.word	0x00004640


	//----- nvinfo : EIATTR_MAX_THREADS
	.align		4
.L_1435:
        /*0100*/ 	.byte	0x04, 0x05
        /*0102*/ 	.short	(.L_1437 - .L_1436)
.L_1436:
        /*0104*/ 	.word	0x00000140
        /*0108*/ 	.word	0x00000001
        /*010c*/ 	.word	0x00000001


	//----- nvinfo : EIATTR_CRS_STACK_SIZE
	.align		4
.L_1437:
        /*0110*/ 	.byte	0x04, 0x1e
        /*0112*/ 	.short	(.L_1439 - .L_1438)
.L_1438:
        /*0114*/ 	.word	0x00000000


	//----- nvinfo : EIATTR_CBANK_PARAM_SIZE
	.align		4
.L_1439:
        /*0118*/ 	.byte	0x03, 0x19
        /*011a*/ 	.short	0x0048


	//----- nvinfo : EIATTR_PARAM_CBANK
	.align		4
        /*011c*/ 	.byte	0x04, 0x0a
        /*011e*/ 	.short	(.L_1441 - .L_1440)
	.align		4
.L_1440:
        /*0120*/ 	.word	index@(.nv.constant0._ZN13group_norm_v214gn_cuda_kernelI13__nv_bfloat16Li320ELi1ELi16ELi80ELi256ELb1ELi64ELi320ELi320ELi4ELb1ELi37ELb0ELb0ENS_16CompileConditionILi1000EEEEEvPT_PKS4_S7_S7_flPfS8_Pj)
        /*0124*/ 	.short	0x0380
        /*0126*/ 	.short	0x0048


	//----- nvinfo : EIATTR_SW_WAR
	.align		4
.L_1441:
        /*0128*/ 	.byte	0x04, 0x36
        /*012a*/ 	.short	(.L_1443 - .L_1442)
.L_1442:
        /*012c*/ 	.word	0x00000008
.L_1443:


//--------------------- .nv.info._ZN13group_norm_v214gn_cuda_kernelI13__nv_bfloat16Li320ELi3ELi16ELi80ELi256ELb1ELi64ELi320ELi320ELi4ELb1ELi87ELb0ELb0ENS_16CompileConditionILi1000EEEEEvPT_PKS4_S7_S7_flPfS8_Pj --------------------------
	.section	.nv.info._ZN13group_norm_v214gn_cuda_kernelI13__nv_bfloat16Li320ELi3ELi16ELi80ELi256ELb1ELi64ELi320ELi320ELi4ELb1ELi87ELb0ELb0ENS_16CompileConditionILi1000EEEEEvPT_PKS4_S7_S7_flPfS8_Pj,"",@"SHT_CUDA_INFO"
	.sectionflags	@""
	.align	4


	//----- nvinfo : EIATTR_CUDA_API_VERSION
	.align		4
        /*0000*/ 	.byte	0x04, 0x37
        /*0002*/ 	.short	(.L_1445 - .L_1444)
.L_1444:
        /*0004*/ 	.word	0x00000082


	//----- nvinfo : EIATTR_KPARAM_INFO
	.align		4
.L_1445:
        /*0008*/ 	.byte	0x04, 0x17
        /*000a*/ 	.short	(.L_1447 - .L_1446)
.L_1446:
        /*000c*/ 	.word	0x00000000
        /*0010*/ 	.short	0x0008
        /*0012*/ 	.short	0x0040
        /*0014*/ 	.byte	0x00, 0xf5, 0x21, 0x00


	//----- nvinfo : EIATTR_KPARAM_INFO
	.align		4
.L_1447:
        /*0018*/ 	.byte	0x04, 0x17
        /*001a*/ 	.short	(.L_1449 - .L_1448)
.L_1448:
        /*001c*/ 	.word	0x00000000
        /*0020*/ 	.short	0x0007
        /*0022*/ 	.short	0x0038
        /*0024*/ 	.byte	0x00, 0xf5, 0x21, 0x00


	//----- nvinfo : EIATTR_KPARAM_INFO
	.align		4
.L_1449:
        /*0028*/ 	.byte	0x04, 0x17
        /*002a*/ 	.short	(.L_1451 - .L_1450)
.L_1450:
        /*002c*/ 	.word	0x00000000
        /*0030*/ 	.short	0x0006
        /*0032*/ 	.short	0x0030
        /*0034*/ 	.byte	0x00, 0xf5, 0x21, 0x00


	//----- nvinfo : EIATTR_KPARAM_INFO
	.align		4
.L_1451:
        /*0038*/ 	.byte	0x04, 0x17
        /*003a*/ 	.short	(.L_1453 - .L_1452)
.L_1452:
        /*003c*/ 	.word	0x00000000
        /*0040*/ 	.short	0x0005
        /*0042*/ 	.short	0x0028
        /*0044*/ 	.byte	0x00, 0xf0, 0x21, 0x00


	//----- nvinfo : EIATTR_KPARAM_INFO
	.align		4
.L_1453:
        /*0048*/ 	.byte	0x04, 0x17
        /*004a*/ 	.short	(.L_1455 - .L_1454)
.L_1454:
        /*004c*/ 	.word	0x00000000
        /*0050*/ 	.short	0x0004
        /*0052*/ 	.short	0x0020
        /*0054*/ 	.byte	0x00, 0xf0, 0x11, 0x00


	//----- nvinfo : EIATTR_KPARAM_INFO
	.align		4
.L_1455:
        /*0058*/ 	.byte	0x04, 0x17
        /*005a*/ 	.short	(.L_1457 - .L_1456)
.L_1456:
        /*005c*/ 	.word	0x00000000
        /*0060*/ 	.short	0x0003
        /*0062*/ 	.short	0x0018
        /*0064*/ 	.byte	0x00, 0xf5, 0x21, 0x00


	//----- nvinfo : EIATTR_KPARAM_INFO
	.align		4
.L_1457:
        /*0068*/ 	.byte	0x04, 0x17
        /*006a*/ 	.short	(.L_1459 - .L_1458)
.L_1458:
        /*006c*/ 	.word	0x00000000
        /*0070*/ 	.short	0x0002
        /*0072*/ 	.short	0x0010
        /*0074*/ 	.byte	0x00, 0xf5, 0x21, 0x00


	//----- nvinfo : EIATTR_KPARAM_INFO
	.align		4
.L_1459:
        /*0078*/ 	.byte	0x04, 0x17
        /*007a*/ 	.short	(.L_1461 - .L_1460)
.L_1460:
        /*007c*/ 	.word	0x00000000
        /*0080*/ 	.short	0x0001
        /*0082*/ 	.short	0x0008
        /*0084*/ 	.byte	0x00, 0xf5, 0x21, 0x00


	//----- nvinfo : EIATTR_KPARAM_INFO
	.align		4
.L_1461:
        /*0088*/ 	.byte	0x04, 0x17
        /*008a*/ 	.short	(.L_1463 - .L_1462)
.L_1462:
        /*008c*/ 	.word	0x00000000
        /*0090*/ 	.short	0x0000
        /*0092*/ 	.short	0x0000
        /*0094*/ 	.byte	0x00, 0xf5, 0x21, 0x00


	//----- nvinfo : EIATTR_SPARSE_MMA_MASK
	.align		4
.L_1463:
        /*0098*/ 	.byte	0x03, 0x50
        /*009a*/ 	.short	0x0000


	//----- nvinfo : EIATTR_MAXREG_COUNT
	.align		4
        /*009c*/ 	.byte	0x03, 0x1b
        /*009e*/ 	.short	0x0040


	//----- nvinfo : EIATTR_NUM_BARRIERS
	.align		4
        /*00a0*/ 	.byte	0x02, 0x4c
        /*00a2*/ 	.byte	0x01
	.zero		1


	//----- nvinfo : EIATTR_ANNOTATIONS
	.align		4
        /*00a4*/ 	.byte	0x04, 0x55
        /*00a6*/ 	.short	(.L_1465 - .L_1464)


	//   ....[0]....
.L_1464:
        /* <DEDUP_REMOVED lines=51> */


	//----- nvinfo : EIATTR_MERCURY_ISA_VERSION
	.align		4
.L_1465:
        /*03c8*/ 	.byte	0x03, 0x5f
        /*03ca*/ 	.short	0x0101


	//----- nvinfo : EIATTR_COOP_GROUP_MASK_REGIDS
	.align		4
        /*03cc*/ 	.byte	0x04, 0x29
        /*03ce*/ 	.short	(.L_1467 - .L_1466)


	//   ....[0]....
.L_1466:
        /*03d0*/ 	.word	0xffffffff


	//   ....[1]....
        /*03d4*/ 	.word	0xffffffff


	//   ....[2]....
        /*03d8*/ 	.word	0xffffffff


	//   ....[3]....
        /*03dc*/ 	.word	0xffffffff


	//   ....[4]....
        /*03e0*/ 	.word	0xffffffff


	//   ....[5]....
        /*03e4*/ 	.word	0xffffffff


	//   ....[6]....
        /*03e8*/ 	.word	0xffffffff


	//   ....[7]....
        /*03ec*/ 	.word	0xffffffff


	//----- nvinfo : EIATTR_COOP_GROUP_INSTR_OFFSETS
	.align		4
.L_1467:
        /*03f0*/ 	.byte	0x04, 0x28
        /*03f2*/ 	.short	(.L_1469 - .L_1468)


	//   ....[0]....
.L_1468:
        /*03f4*/ 	.word	0x00001df0


	//   ....[1]....
        /*03f8*/ 	.word	0x00001e10


	//   ....[2]....
        /*03fc*/ 	.word	0x00001e50


	//   ....[3]....
        /*0400*/ 	.word	0x00001e60


	//   ....[4]....
        /*0404*/ 	.word	0x00002200


	//   ....[5]....
        /*0408*/ 	.word	0x00002230


	//   ....[6]....
        /*040c*/ 	.word	0x00002250


	//   ....[7]....
        /*0410*/ 	.word	0x00002270


	//----- nvinfo : EIATTR_VRC_CTA_INIT_COUNT
	.align		4
.L_1469:
        /*0414*/ 	.byte	0x02, 0x4a
	.zero		1
	.zero		1


	//----- nvinfo : EIATTR_EXIT_INSTR_OFFSETS
	.align		4
        /*0418*/ 	.byte	0x04, 0x1c
        /*041a*/ 	.short	(.L_1471 - .L_1470)


	//   ....[0]....
.L_1470:
        /*041c*/ 	.word	0x00000080


	//   ....[1]....
        /*0420*/ 	.word	0x00004ed0


	//----- nvinfo : EIATTR_MAX_THREADS
	.align		4
.L_1471:
        /*0424*/ 	.byte	0x04, 0x05
        /*0426*/ 	.short	(.L_1473 - .L_1472)
.L_1472:
        /*0428*/ 	.word	0x00000140
        /*042c*/ 	.word	0x00000001
        /*0430*/ 	.word	0x00000001


	//----- nvinfo : EIATTR_CRS_STACK_SIZE
	.align		4
.L_1473:
        /*0434*/ 	.byte	0x04, 0x1e
        /*0436*/ 	.short	(.L_1475 - .L_1474)
.L_1474:
        /*0438*/ 	.word	0x00000000


	//----- nvinfo : EIATTR_CBANK_PARAM_SIZE
	.align		4
.L_1475:
        /*043c*/ 	.byte	0x03, 0x19
        /*043e*/ 	.short	0x0048


	//----- nvinfo : EIATTR_PARAM_CBANK
	.align		4
        /*0440*/ 	.byte	0x04, 0x0a
        /*0442*/ 	.short	(.L_1477 - .L_1476)
	.align		4
.L_1476:
        /*0444*/ 	.word	index@(.nv.constant0._ZN13group_norm_v214gn_cuda_kernelI13__nv_bfloat16Li320ELi3ELi16ELi80ELi256ELb1ELi64ELi320ELi320ELi4ELb1ELi87ELb0ELb0ENS_16CompileConditionILi1000EEEEEvPT_PKS4_S7_S7_flPfS8_Pj)
        /*0448*/ 	.short	0x0380
        /*044a*/ 	.short	0x0048


	//----- nvinfo : EIATTR_SW_WAR
	.align		4
.L_1477:
        /*044c*/ 	.byte	0x04, 0x36
        /*044e*/ 	.short	(.L_1479 - .L_1478)
.L_1478:
        /*0450*/ 	.word	0x00000008
.L_1479:


//--------------------- .nv.info._ZN13group_norm_v214gn_cuda_kernelI13__nv_bfloat16Li320ELi1ELi16ELi80ELi256ELb1ELi128ELi320ELi320ELi4ELb1ELi74ELb0ELb0ENS_16CompileConditionILi1000EEEEEvPT_PKS4_S7_S7_flPfS8_Pj --------------------------
	.section	.nv.info._ZN13group_norm_v214gn_cuda_kernelI13__nv_bfloat16Li320ELi1ELi16ELi80ELi256ELb1ELi128ELi320ELi320ELi4ELb1ELi74ELb0ELb0ENS_16CompileConditionILi1000EEEEEvPT_PKS4_S7_S7_flPfS8_Pj,"",@"SHT_CUDA_INFO"
	.sectionflags	@""
	.align	4


	//----- nvinfo : EIATTR_CUDA_API_VERSION
	.align		4
        /*0000*/ 	.byte	0x04, 0x37
        /*0002*/ 	.short	(.L_1481 - .L_1480)
.L_1480:
        /*0004*/ 	.word	0x00000082


	//----- nvinfo : EIATTR_KPARAM_INFO
	.align		4
.L_1481:
        /*0008*/ 	.byte	0x04, 0x17
        /*000a*/ 	.short	(.L_1483 - .L_1482)
.L_1482:
        /*000c*/ 	.word	0x00000000
        /*0010*/ 	.short	0x0008
        /*0012*/ 	.short	0x0040
        /*0014*/ 	.byte	0x00, 0xf5, 0x21, 0x00


	//----- nvinfo : EIATTR_KPARAM_INFO
	.align		4
.L_1483:
        /*0018*/ 	.byte	0x04, 0x17
        /*001a*/ 	.short	(.L_1485 - .L_1484)
.L_1484:
        /*001c*/ 	.word	0x00000000
        /*0020*/ 	.short	0x0007
        /*0022*/ 	.short	0x0038
        /*0024*/ 	.byte	0x00, 0xf5, 0x21, 0x00


	//----- nvinfo : EIATTR_KPARAM_INFO
	.align		4
.L_1485:
        /*0028*/ 	.byte	0x04, 0x17
        /*002a*/ 	.short	(.L_1487 - .L_1486)
.L_1486:
        /*002c*/ 	.word	0x00000000
        /*0030*/ 	.short	0x0006
        /*0032*/ 	.short	0x0030
        /*0034*/ 	.byte	0x00, 0xf5, 0x21, 0x00


	//----- nvinfo : EIATTR_KPARAM_INFO
	.align		4
.L_1487:
        /*0038*/ 	.byte	0x04, 0x17
        /*003a*/ 	.short	(.L_1489 - .L_1488)
.L_1488:
        /*003c*/ 	.word	0x00000000
        /*0040*/ 	.short	0x0005
        /*0042*/ 	.short	0x0028
        /*0044*/ 	.byte	0x00, 0xf0, 0x21, 0x00


	//----- nvinfo : EIATTR_KPARAM_INFO
	.align		4
.L_1489:
        /*0048*/ 	.byte	0x04, 0x17
        /*004a*/ 	.short	(.L_1491 - .L_1490)
.L_1490:
        /*004c*/ 	.word	0x00000000
        /*0050*/ 	.short	0x0004
        /*0052*/ 	.short	0x0020
        /*0054*/ 	.byte	0x00, 0xf0, 0x11, 0x00


	//----- nvinfo : EIATTR_KPARAM_INFO
	.align		4
.L_1491:
        /*0058*/ 	.byte	0x04, 0x17
        /*005a*/ 	.short	(.L_1493 - .L_1492)
.L_1492:
        /*005c*/ 	.word	0x00000000
        /*0060*/ 	.short	0x0003
        /*0062*/ 	.short	0x0018
        /*0064*/ 	.byte	0x00, 0xf5, 0x21, 0x00


	//----- nvinfo : EIATTR_KPARAM_INFO
	.align		4
.L_1493:
        /*0068*/ 	.byte	0x04, 0x17
        /*006a*/ 	.short	(.L_1495 - .L_1494)
.L_1494:
        /*006c*/ 	.word	0x00000000
        /*0070*/ 	.short	0x0002
        /*0072*/ 	.short	0x0010
        /*0074*/ 	.byte	0x00, 0xf5, 0x21, 0x00


	//----- nvinfo : EIATTR_KPARAM_INFO
	.align		4
.L_1495:
        /*0078*/ 	.byte	0x04, 0x17
        /*007a*/ 	.short	(.L_1497 - .L_1496)
.L_1496:
        /*007c*/ 	.word	0x00000000
        /*0080*/ 	.short	0x0001
        /*0082*/ 	.short	0x0008
        /*0084*/ 	.byte	0x00, 0xf5, 0x21, 0x00


	//----- nvinfo : EIATTR_KPARAM_INFO
	.align		4
.L_1497:
        /*0088*/ 	.byte	0x04, 0x17
        /*008a*/ 	.short	(.L_1499 - .L_1498)
.L_1498:
        /*008c*/ 	.word	0x00000000
        /*0090*/ 	.short	0x0000
        /*0092*/ 	.short	0x0000
        /*0094*/ 	.byte	0x00, 0xf5, 0x21, 0x00


	//----- nvinfo : EIATTR_SPARSE_MMA_MASK
	.align		4
.L_1499:
        /*0098*/ 	.byte	0x03, 0x50
        /*009a*/ 	.short	0x0000


	//----- nvinfo : EIATTR_MAXREG_COUNT
	.align		4
        /*009c*/ 	.byte	0x03, 0x1b
        /*009e*/ 	.short	0x00a8


	//----- nvinfo : EIATTR_NUM_BARRIERS
	.align		4
        /*00a0*/ 	.byte	0x02, 0x4c
        /*00a2*/ 	.byte	0x01
	.zero		1


	//----- nvinfo : EIATTR_MERCURY_ISA_VERSION
	.align		4
        /*00a4*/ 	.byte	0x03, 0x5f
        /*00a6*/ 	.short	0x0101


	//----- nvinfo : EIATTR_INT_WARP_WIDE_INSTR_OFFSETS
	.align		4
        /*00a8*/ 	.byte	0x04, 0x31
        /*00aa*/ 	.short	(.L_1501 - .L_1500)


	//   ....[0]....
.L_1500:
        /*00ac*/ 	.word	0x00002de0


	//----- nvinfo : EIATTR_COOP_GROUP_MASK_REGIDS
	.align		4
.L_1501:
        /*00b0*/ 	.byte	0x04, 0x29
        /*00b2*/ 	.short	(.L_1503 - .L_1502)


	//   ....[0]....
.L_1502:
        /*00b4*/ 	.word	0xffffffff


	//   ....[1]....
        /*00b8*/ 	.word	0xffffffff


	//   ....[2]....
        /*00bc*/ 	.word	0xffffffff


	//   ....[3]....
        /*00c0*/ 	.word	0xffffffff


	//   ....[4]....
        /*00c4*/ 	.word	0xffffffff


	//   ....[5]....
        /*00c8*/ 	.word	0xffffffff


	//----- nvinfo : EIATTR_COOP_GROUP_INSTR_OFFSETS
	.align		4
.L_1503:
        /*00cc*/ 	.byte	0x04, 0x28
        /*00ce*/ 	.short	(.L_1505 - .L_1504)


	//   ....[0]....
.L_1504:
        /*00d0*/ 	.word	0x00002d80


	//   ....[1]....
        /*00d4*/ 	.word	0x00002db0


	//   ....[2]....
        /*00d8*/ 	.word	0x00002e30


	//   ....[3]....
        /*00dc*/ 	.word	0x00002e50


	//   ....[4]....
        /*00e0*/ 	.word	0x00003090


	//   ....[5]....
        /*00e4*/ 	.word	0x000030d0


	//----- nvinfo : EIATTR_VRC_CTA_INIT_COUNT
	.align		4
.L_1505:
        /*00e8*/ 	.byte	0x02, 0x4a
	.zero		1
	.zero		1


	//----- nvinfo : EIATTR_EXIT_INSTR_OFFSETS
	.align		4
        /*00ec*/ 	.byte	0x04, 0x1c
        /*00ee*/ 	.short	(.L_1507 - .L_1506)


	//   ....[0]....
.L_1506:
        /*00f0*/ 	.word	0x00000080


	//   ....[1]....
        /*00f4*/ 	.word	0x000079f0


	//----- nvinfo : EIATTR_MAX_THREADS
	.align		4
.L_1507:
        /*00f8*/ 	.byte	0x04, 0x05
        /*00fa*/ 	.short	(.L_1509 - .L_1508)
.L_1508:
        /*00fc*/ 	.word	0x00000140
        /*0100*/ 	.word	0x00000001
        /*0104*/ 	.word	0x00000001


	//----- nvinfo : EIATTR_CRS_STACK_SIZE
	.align		4
.L_1509:
        /*0108*/ 	.byte	0x04, 0x1e
        /*010a*/ 	.short	(.L_1511 - .L_1510)
.L_1510:
        /*010c*/ 	.word	0x00000000


	//----- nvinfo : EIATTR_CBANK_PARAM_SIZE
	.align		4
.L_1511:
        /*0110*/ 	.byte	0x03, 0x19
        /*0112*/ 	.short	0x0048


	//----- nvinfo : EIATTR_PARAM_CBANK
	.align		4
        /*0114*/ 	.byte	0x04, 0x0a
        /*0116*/ 	.short	(.L_1513 - .L_1512)
	.align		4
.L_1512:
        /*0118*/ 	.word	index@(.nv.constant0._ZN13group_norm_v214gn_cuda_kernelI13__nv_bfloat16Li320ELi1ELi16ELi80ELi256ELb1ELi128ELi320ELi320ELi4ELb1ELi74ELb0ELb0ENS_16CompileConditionILi1000EEEEEvPT_PKS4_S7_S7_flPfS8_Pj)
        /*011c*/ 	.short	0x0380
        /*011e*/ 	.short	0x0048


	//----- nvinfo : EIATTR_SW_WAR
	.align		4
.L_1513:
        /*0120*/ 	.byte	0x04, 0x36
        /*0122*/ 	.short	(.L_1515 - .L_1514)
.L_1514:
        /*0124*/ 	.word	0x00000008
.L_1515:


//--------------------- .nv.info._ZN13group_norm_v214gn_cuda_kernelI13__nv_bfloat16Li320ELi1ELi16ELi80ELi256ELb1ELi128ELi320ELi320ELi4ELb0ELi74ELb0ELb1ENS_16CompileConditionILi1000EEEEEvPT_PKS4_S7_S7_flPfS8_Pj --------------------------
	.section	.nv.info._ZN13group_norm_v214gn_cuda_kernelI13__nv_bfloat16Li320ELi1ELi16ELi80ELi256ELb1ELi128ELi320ELi320ELi4ELb0ELi74ELb0ELb1ENS_16CompileConditionILi1000EEEEEvPT_PKS4_S7_S7_flPfS8_Pj,"",@"SHT_CUDA_INFO"
	.sectionflags	@""
	.align	4


	//----- nvinfo : EIATTR_CUDA_API_VERSION
	.align		4
        /*0000*/ 	.byte	0x04, 0x37
        /*0002*/ 	.short	(.L_1517 - .L_1516)
.L_1516:
        /*0004*/ 	.word	0x00000082


	//----- nvinfo : EIATTR_KPARAM_INFO
	.align		4
.L_1517:
        /*0008*/ 	.byte	0x04, 0x17
        /*000a*/ 	.short	(.L_1519 - .L_1518)
.L_1518:
        /*000c*/ 	.word	0x00000000
        /*0010*/ 	.short	0x0008
        /*0012*/ 	.short	0x0040
        /*0014*/ 	.byte	0x00, 0xf5, 0x21, 0x00


	//----- nvinfo : EIATTR_KPARAM_INFO
	.align		4
.L_1519:
        /*0018*/ 	.byte	0x04, 0x17
        /*001a*/ 	.short	(.L_1521 - .L_1520)
.L_1520:
        /*001c*/ 	.word	0x00000000
        /*0020*/ 	.short	0x0007
        /*0022*/ 	.short	0x0038
        /*0024*/ 	.byte	0x00, 0xf5, 0x21, 0x00


	//----- nvinfo : EIATTR_KPARAM_INFO
	.align		4
.L_1521:
        /*0028*/ 	.byte	0x04, 0x17
        /*002a*/ 	.short	(.L_1523 - .L_1522)
.L_1522:
        /*002c*/ 	.word	0x00000000
        /*0030*/ 	.short	0x0006
        /*0032*/ 	.short	0x0030
        /*0034*/ 	.byte	0x00, 0xf5, 0x21, 0x00


	//----- nvinfo : EIATTR_KPARAM_INFO
	.align		4
.L_1523:
        /*0038*/ 	.byte	0x04, 0x17
        /*003a*/ 	.short	(.L_1525 - .L_1524)
.L_1524:
        /*003c*/ 	.word	0x00000000
        /*0040*/ 	.short	0x0005
        /*0042*/ 	.short	0x0028
        /*0044*/ 	.byte	0x00, 0xf0, 0x21, 0x00


	//----- nvinfo : EIATTR_KPARAM_INFO
	.align		4
.L_1525:
        /*0048*/ 	.byte	0x04, 0x17
        /*004a*/ 	.short	(.L_1527 - .L_1526)
.L_1526:
        /*004c*/ 	.word	0x00000000
        /*0050*/ 	.short	0x0004
        /*0052*/ 	.short	0x0020
        /*0054*/ 	.byte	0x00, 0xf0, 0x11, 0x00


	//----- nvinfo : EIATTR_KPARAM_INFO
	.align		4
.L_1527:
        /*0058*/ 	.byte	0x04, 0x17
        /*005a*/ 	.short	(.L_1529 - .L_1528)
.L_1528:
        /*005c*/ 	.word	0x00000000
        /*0060*/ 	.short	0x0003
        /*0062*/ 	.short	0x0018
        /*0064*/ 	.byte	0x00, 0xf5, 0x21, 0x00


	//----- nvinfo : EIATTR_KPARAM_INFO
	.align		4
.L_1529:
        /*0068*/ 	.byte	0x04, 0x17
        /*006a*/ 	.short	(.L_1531 - .L_1530)
.L_1530:
        /*006c*/ 	.word	0x00000000
        /*0070*/ 	.short	0x0002
        /*0072*/ 	.short	0x0010
        /*0074*/ 	.byte	0x00, 0xf5, 0x21, 0x00


	//----- nvinfo : EIATTR_KPARAM_INFO
	.align		4
.L_1531:
        /*0078*/ 	.byte	0x04, 0x17
        /*007a*/ 	.short	(.L_1533 - .L_1532)
.L_1532:
        /*007c*/ 	.word	0x00000000
        /*0080*/ 	.short	0x0001
        /*0082*/ 	.short	0x0008
        /*0084*/ 	.byte	0x00, 0xf5, 0x21, 0x00


	//----- nvinfo : EIATTR_KPARAM_INFO
	.align		4
.L_1533:
        /*0088*/ 	.byte	0x04, 0x17
        /*008a*/ 	.short	(.L_1535 - .L_1534)
.L_1534:
        /*008c*/ 	.word	0x00000000
        /*0090*/ 	.short	0x0000
        /*0092*/ 	.short	0x0000
        /*0094*/ 	.byte	0x00, 0xf5, 0x21, 0x00


	//----- nvinfo : EIATTR_SPARSE_MMA_MASK
	.align		4
.L_1535:
        /*0098*/ 	.byte	0x03, 0x50
        /*009a*/ 	.short	0x0000


	//----- nvinfo : EIATTR_MAXREG_COUNT
	.align		4
        /*009c*/ 	.byte	0x03, 0x1b
        /*009e*/ 	.short	0x00a8


	//----- nvinfo : EIATTR_NUM_BARRIERS
	.align		4
        /*00a0*/ 	.byte	0x02, 0x4c
        /*00a2*/ 	.byte	0x01
	.zero		1


	//----- nvinfo : EIATTR_MERCURY_ISA_VERSION
	.align		4
        /*00a4*/ 	.byte	0x03, 0x5f
        /*00a6*/ 	.short	0x0101


	//----- nvinfo : EIATTR_COOP_GROUP_MASK_REGIDS
	.align		4
        /*00a8*/ 	.byte	0x04, 0x29
        /*00aa*/ 	.short	(.L_1537 - .L_1536)


	//   ....[0]....
.L_1536:
        /*00ac*/ 	.word	0xffffffff


	//   ....[1]....
        /*00b0*/ 	.word	0xffffffff


	//   ....[2]....
        /*00b4*/ 	.word	0xffffffff


	//   ....[3]....
        /*00b8*/ 	.word	0xffffffff


	//   ....[4]....
        /*00bc*/ 	.word	0xffffffff


	//   ....[5]....
        /*00c0*/ 	.word	0xffffffff


	//   ....[6]....
        /*00c4*/ 	.word	0xffffffff


	//   ....[7]....
        /*00c8*/ 	.word	0xffffffff


	//----- nvinfo : EIATTR_COOP_GROUP_INSTR_OFFSETS
	.align		4
.L_1537:
        /*00cc*/ 	.byte	0x04, 0x28
        /*00ce*/ 	.short	(.L_1539 - .L_1538)


	//   ....[0]....
.L_1538:
        /*00d0*/ 	.word	0x00002a10


	//   ....[1]....
        /*00d4*/ 	.word	0x00002a40


	//   ....[2]....
        /*00d8*/ 	.word	0x00002ab0


	//   ....[3]....
        /*00dc*/ 	.word	0x00002ac0


	//   ....[4]....
        /*00e0*/ 	.word	0x00002b60


	//   ....[5]....
        /*00e4*/ 	.word	0x00002d40


	//   ....[6]....
        /*00e8*/ 	.word	0x00002d50


	//   ....[7]....
        /*00ec*/ 	.word	0x00002d90


	//----- nvinfo : EIATTR_VRC_CTA_INIT_COUNT
	.align		4
.L_1539:
        /*00f0*/ 	.byte	0x02, 0x4a
	.zero		1
	.zero		1


	//----- nvinfo : EIATTR_EXIT_INSTR_OFFSETS
	.align		4
        /*00f4*/ 	.byte	0x04, 0x1c
        /*00f6*/ 	.short	(.L_1541 - .L_1540)


	//   ....[0]....
.L_1540:
        /*00f8*/ 	.word	0x00007730


	//   ....[1]....
        /*00fc*/ 	.word	0x00007750


	//----- nvinfo : EIATTR_MAX_THREADS
	.align		4
.L_1541:
        /*0100*/ 	.byte	0x04, 0x05
        /*0102*/ 	.short	(.L_1543 - .L_1542)
.L_1542:
        /*0104*/ 	.word	0x00000140
        /*0108*/ 	.word	0x00000001
        /*010c*/ 	.word	0x00000001


	//----- nvinfo : EIATTR_CRS_STACK_SIZE
	.align		4
.L_1543:
        /*0110*/ 	.byte	0x04, 0x1e
        /*0112*/ 	.short	(.L_1545 - .L_1544)
.L_1544:
        /*0114*/ 	.word	0x00000000


	//----- nvinfo : EIATTR_CBANK_PARAM_SIZE
	.align		4
.L_1545:
        /*0118*/ 	.byte	0x03, 0x19
        /*011a*/ 	.short	0x0048


	//----- nvinfo : EIATTR_PARAM_CBANK
	.align		4
        /*011c*/ 	.byte	0x04, 0x0a
        /*011e*/ 	.short	(.L_1547 - .L_1546)
	.align		4
.L_1546:
        /*0120*/ 	.word	index@(.nv.constant0._ZN13group_norm_v214gn_cuda_kernelI13__nv_bfloat16Li320ELi1ELi16ELi80ELi256ELb1ELi128ELi320ELi320ELi4ELb0ELi74ELb0ELb1ENS_16CompileConditionILi1000EEEEEvPT_PKS4_S7_S7_flPfS8_Pj)
        /*0124*/ 	.short	0x0380
        /*0126*/ 	.short	0x0048


	//----- nvinfo : EIATTR_SW_WAR
	.align		4
.L_1547:
        /*0128*/ 	.byte	0x04, 0x36
        /*012a*/ 	.short	(.L_1549 - .L_1548)
.L_1548:
        /*012c*/ 	.word	0x00000008
.L_1549:


//--------------------- .nv.info._ZN13group_norm_v218gn_bwd_cuda_kernelI6__halfLi320ELi3ELi32ELi40ELi256ELb0ELb1ELi4ELi320ELi320ELi4ELb1ELi5ELb0ELb0ELNS_15WgradSyncMethodE2ENS_16CompileConditionILi1000EEEEEvPT_S6_S6_PKS5_S8_S8_S8_PKfflPfPj --------------------------
	.section	.nv.info._ZN13group_norm_v218gn_bwd_cuda_kernelI6__halfLi320ELi3ELi32ELi40ELi256ELb0ELb1ELi4ELi320ELi320ELi4ELb1ELi5ELb0ELb0ELNS_15WgradSyncMethodE2ENS_16CompileConditionILi1000EEEEEvPT_S6_S6_PKS5_S8_S8_S8_PKfflPfPj,"",@"SHT_CUDA_INFO"
	.sectionflags	@""
	.align	4


	//----- nvinfo : EIATTR_CUDA_API_VERSION
	.align		4
        /*0000*/ 	.byte	0x04, 0x37
        /*0002*/ 	.short	(.L_1551 - .L_1550)
.L_1550:
        /*0004*/ 	.word	0x00000082


	//----- nvinfo : EIATTR_KPARAM_INFO
	.align		4
.L_1551:
        /*0008*/ 	.byte	0x04, 0x17
        /*000a*/ 	.short	(.L_1553 - .L_1552)
.L_1552:
        /*000c*/ 	.word	0x00000000
        /*0010*/ 	.short	0x000b
        /*0012*/ 	.short	0x0058
        /*0014*/ 	.byte	0x00, 0xf5, 0x21, 0x00


	//----- nvinfo : EIATTR_KPARAM_INFO
	.align		4
.L_1553:
        /*0018*/ 	.byte	0x04, 0x17
        /*001a*/ 	.short	(.L_1555 - .L_1554)
.L_1554:
        /*001c*/ 	.word	0x00000000
        /*0020*/ 	.short	0x000a
        /*0022*/ 	.short	0x0050
        /*0024*/ 	.byte	0x00, 0xf5, 0x21, 0x00


	//----- nvinfo : EIATTR_KPARAM_INFO
	.align		4
.L_1555:
        /*0028*/ 	.byte	0x04, 0x17
        /*002a*/ 	.short	(.L_1557 - .L_1556)
.L_1556:
        /*002c*/ 	.word	0x00000000
        /*0030*/ 	.short	0x0009
        /*0032*/ 	.short	0x0048
        /*0034*/ 	.byte	0x00, 0xf0, 0x21, 0x00


	//----- nvinfo : EIATTR_KPARAM_INFO
	.align		4
.L_1557:
        /*0038*/ 	.byte	0x04, 0x17
        /*003a*/ 	.short	(.L_1559 - .L_1558)
.L_1558:
        /*003c*/ 	.word	0x00000000
        /*0040*/ 	.short	0x0008
        /*0042*/ 	.short	0x0040
        /*0044*/ 	.byte	0x00, 0xf0, 0x11, 0x00


	//----- nvinfo : EIATTR_KPARAM_INFO
	.align		4
.L_1559:
        /*0048*/ 	.byte	0x04, 0x17
        /*004a*/ 	.short	(.L_1561 - .L_1560)
.L_1560:
        /*004c*/ 	.word	0x00000000
        /*0050*/ 	.short	0x0007
        /*0052*/ 	.short	0x0038
        /*0054*/ 	.byte	0x00, 0xf5, 0x21, 0x00


	//----- nvinfo : EIATTR_KPARAM_INFO
	.align		4
.L_1561:
        /*0058*/ 	.byte	0x04, 0x17
        /*005a*/ 	.short	(.L_1563 - .L_1562)
.L_1562:
        /*005c*/ 	.word	0x00000000
        /*0060*/ 	.short	0x0006
        /*0062*/ 	.short	0x0030
        /*0064*/ 	.byte	0x00, 0xf5, 0x21, 0x00


	//----- nvinfo : EIATTR_KPARAM_INFO
	.align		4
.L_1563:
        /*0068*/ 	.byte	0x04, 0x17
        /*006a*/ 	.short	(.L_1565 - .L_1564)
.L_1564:
        /*006c*/ 	.word	0x00000000
        /*0070*/ 	.short	0x0005
        /*0072*/ 	.short	0x0028
        /*0074*/ 	.byte	0x00, 0xf5, 0x21, 0x00


	//----- nvinfo : EIATTR_KPARAM_INFO
	.align		4
.L_1565:
        /*0078*/ 	.byte	0x04, 0x17
        /*007a*/ 	.short	(.L_1567 - .L_1566)
.L_1566:
        /*007c*/ 	.word	0x00000000
        /*0080*/ 	.short	0x0004
        /*0082*/ 	.short	0x0020
        /*0084*/ 	.byte	0x00, 0xf5, 0x21, 0x00


	//----- nvinfo : EIATTR_KPARAM_INFO
	.align		4
.L_1567:
        /*0088*/ 	.byte	0x04, 0x17
        /*008a*/ 	.short	(.L_1569 - .L_1568)
.L_1568:
        /*008c*/ 	.word	0x00000000
        /*0090*/ 	.short	0x0003
        /*0092*/ 	.short	0x0018
        /*0094*/ 	.byte	0x00, 0xf5, 0x21, 0x00


	//----- nvinfo : EIATTR_KPARAM_INFO
	.align		4
.L_1569:
        /*0098*/ 	.byte	0x04, 0x17
        /*009a*/ 	.short	(.L_1571 - .L_1570)
.L_1570:
        /*009c*/ 	.word	0x00000000
        /*00a0*/ 	.short	0x0002
        /*00a2*/ 	.short	0x0010
        /*00a4*/ 	.byte	0x00, 0xf5, 0x21, 0x00


	//----- nvinfo : EIATTR_KPARAM_INFO
	.align		4
.L_1571:
        /*00a8*/ 	.byte	0x04, 0x17
        /*00aa*/ 	.short	(.L_1573 - .L_1572)
.L_1572:
        /*00ac*/ 	.word	0x00000000
        /*00b0*/ 	.short	0x0001
        /*00b2*/ 	.short	0x0008
        /*00b4*/ 	.byte	0x00, 0xf5, 0x21, 0x00


	//----- nvinfo : EIATTR_KPARAM_INFO
	.align		4
.L_1573:
        /*00b8*/ 	.byte	0x04, 0x17
        /*00ba*/ 	.short	(.L_1575 - .L_1574)
.L_1574:
        /*00bc*/ 	.word	0x00000000
        /*00c0*/ 	.short	0x0000
        /*00c2*/ 	.short	0x0000
        /*00c4*/ 	.byte	0x00, 0xf5, 0x21, 0x00


	//----- nvinfo : EIATTR_SPARSE_MMA_MASK
	.align		4
.L_1575:
        /*00c8*/ 	.byte	0x03, 0x50
        /*00ca*/ 	.short	0x0000


	//----- nvinfo : EIATTR_MAXREG_COUNT
	.align		4
        /*00cc*/ 	.byte	0x03, 0x1b
        /*00ce*/ 	.short	0x0040


	//----- nvinfo : EIATTR_NUM_BARRIERS
	.align		4
        /*00d0*/ 	.byte	0x02, 0x4c
        /*00d2*/ 	.byte	0x01
	.zero		1


	//----- nvinfo : EIATTR_MERCURY_ISA_VERSION
	.align		4
        /*00d4*/ 	.byte	0x03, 0x5f
        /*00d6*/ 	.short	0x0101


	//----- nvinfo : EIATTR_COOP_GROUP_MASK_REGIDS
	.align		4
        /*00d8*/ 	.byte	0x04, 0x29
        /*00da*/ 	.short	(.L_1577 - .L_1576)


	//   ....[0]....
.L_1576:
        /*00dc*/ 	.word	0xffffffff


	//   ....[1]....
        /*00e0*/ 	.word	0xffffffff


	//   ....[2]....
        /*00e4*/ 	.word	0xffffffff


	//   ....[3]....
        /*00e8*/ 	.word	0xffffffff


	//   ....[4]....
        /*00ec*/ 	.word	0xffffffff


	//   ....[5]....
        /*00f0*/ 	.word	0xffffffff


	//   ....[6]....
        /*00f4*/ 	.word	0xffffffff


	//   ....[7]....
        /*00f8*/ 	.word	0xffffffff


	//   ....[8]....
        /*00fc*/ 	.word	0xffffffff


	//   ....[9]....
        /*0100*/ 	.word	0xffffffff


	//   ....[10]....
        /*0104*/ 	.word	0xffffffff


	//   ....[11]....
        /*0108*/ 	.word	0xffffffff


	//   ....[12]....
        /*010c*/ 	.word	0xffffffff


	//   ....[13]....
        /*0110*/ 	.word	0xffffffff


	//   ....[14]....
        /*0114*/ 	.word	0x05000010


	//   ....[15]....
        /*0118*/ 	.word	0x0500000f


	//   ....[16]....
        /*011c*/ 	.word	0x05000011


	//   ....[17]....
        /*0120*/ 	.word	0x05000012


	//   ....[18]....
        /*0124*/ 	.word	0x05000014


	//   ....[19]....
        /*0128*/ 	.word	0x05000013


	//   ....[20]....
        /*012c*/ 	.word	0x05000015


	//   ....[21]....
        /*0130*/ 	.word	0x0500000a


	//   ....[22]....
        /*0134*/ 	.word	0x05000011


	//   ....[23]....
        /*0138*/ 	.word	0x05000011


	//   ....[24]....
        /*013c*/ 	.word	0x05000011


	//   ....[25]....
        /*0140*/ 	.word	0x05000011


	//   ....[26]....
        /*0144*/ 	.word	0x05000011


	//   ....[27]....
        /*0148*/ 	.word	0x05000011


	//   ....[28]....
        /*014c*/ 	.word	0x05000011


	//   ....[29]....
        /*0150*/ 	.word	0x05000011


	//----- nvinfo : EIATTR_COOP_GROUP_INSTR_OFFSETS
	.align		4
.L_1577:
        /*0154*/ 	.byte	0x04, 0x28
        /*0156*/ 	.short	(.L_1579 - .L_1578)


	//   ....[0]....
.L_1578:
        /*0158*/ 	.word	0x00001030


	//   ....[1]....
        /*015c*/ 	.word	0x00001070


	//   ....[2]....
        /*0160*/ 	.word	0x00001150


	//   ....[3]....
        /*0164*/ 	.word	0x00001160


	//   ....[4]....
        /*0168*/ 	.word	0x00001630


	//   ....[5]....
        /*016c*/ 	.word	0x00001640


	//   ....[6]....
        /*0170*/ 	.word	0x00001670


	//   ....[7]....
        /*0174*/ 	.word	0x00001680


	//   ....[8]....
        /*0178*/ 	.word	0x000016b0


	//   ....[9]....
        /*017c*/ 	.word	0x000016c0


	//   ....[10]....
        /*0180*/ 	.word	0x000016f0


	//   ....[11]....
        /*0184*/ 	.word	0x00001710


	//   ....[12]....
        /*0188*/ 	.word	0x00001740


	//   ....[13]....
        /*018c*/ 	.word	0x00001750


	//   ....[14]....
        /*0190*/ 	.word	0x00002460


	//   ....[15]....
        /*0194*/ 	.word	0x00002490


	//   ....[16]....
        /*0198*/ 	.word	0x000024c0


	//   ....[17]....
        /*019c*/ 	.word	0x000024e0


	//   ....[18]....
        /*01a0*/ 	.word	0x00002510


	//   ....[19]....
        /*01a4*/ 	.word	0x00002520


	//   ....[20]....
        /*01a8*/ 	.word	0x00002550


	//   ....[21]....
        /*01ac*/ 	.word	0x00002560


	//   ....[22]....
        /*01b0*/ 	.word	0x00002720


	//   ....[23]....
        /*01b4*/ 	.word	0x000027b0


	//   ....[24]....
        /*01b8*/ 	.word	0x00002820


	//   ....[25]....
        /*01bc*/ 	.word	0x00002880


	//   ....[26]....
        /*01c0*/ 	.word	0x000028f0


	//   ....[27]....
        /*01c4*/ 	.word	0x00002950


	//   ....[28]....
        /*01c8*/ 	.word	0x000029c0


	//   ....[29]....
        /*01cc*/ 	.word	0x00002a20


	//----- nvinfo : EIATTR_VRC_CTA_INIT_COUNT
	.align		4
.L_1579:
        /*01d0*/ 	.byte	0x02, 0x4a
	.zero		1
	.zero		1


	//----- nvinfo : EIATTR_EXIT_INSTR_OFFSETS
	.align		4
        /*01d4*/ 	.byte	0x04, 0x1c
        /*01d6*/ 	.short	(.L_1581 - .L_1580)


	//   ....[0]....
.L_1580:
        /*01d8*/ 	.word	0x00001920


	//   ....[1]....
        /*01dc*/ 	.word	0x000026b0


	//----- nvinfo : EIATTR_MAX_THREADS
	.align		4
.L_1581:
        /*01e0*/ 	.byte	0x04, 0x05
        /*01e2*/ 	.short	(.L_1583 - .L_1582)
.L_1582:
        /*01e4*/ 	.word	0x00000140
        /*01e8*/ 	.word	0x00000001
        /*01ec*/ 	.word	0x00000001


	//----- nvinfo : EIATTR_CRS_STACK_SIZE
	.align		4
.L_1583:
        /*01f0*/ 	.byte	0x04, 0x1e
        /*01f2*/ 	.short	(.L_1585 - .L_1584)
.L_1584:
        /*01f4*/ 	.word	0x00000000


	//----- nvinfo : EIATTR_CBANK_PARAM_SIZE
	.align		4
.L_1585:
        /*01f8*/ 	.byte	0x03, 0x19
        /*01fa*/ 	.short	0x0060


	//----- nvinfo : EIATTR_PARAM_CBANK
	.align		4
        /*01fc*/ 	.byte	0x04, 0x0a
        /*01fe*/ 	.short	(.L_1587 - .L_1586)
	.align		4
.L_1586:
        /*0200*/ 	.word	index@(.nv.constant0._ZN13group_norm_v218gn_bwd_cuda_kernelI6__halfLi320ELi3ELi32ELi40ELi256ELb0ELb1ELi4ELi320ELi320ELi4ELb1ELi5ELb0ELb0ELNS_15WgradSyncMethodE2ENS_16CompileConditionILi1000EEEEEvPT_S6_S6_PKS5_S8_S8_S8_PKfflPfPj)
        /*0204*/ 	.short	0x0380
        /*0206*/ 	.short	0x0060


	//----- nvinfo : EIATTR_SW_WAR
	.align		4
.L_1587:
        /*0208*/ 	.byte	0x04, 0x36
        /*020a*/ 	.short	(.L_1589 - .L_1588)
.L_1588:
        /*020c*/ 	.word	0x00000008
.L_1589:


//--------------------- .nv.info._ZN13group_norm_v218gn_bwd_cuda_kernelI6__halfLi320ELi1ELi32ELi40ELi256ELb0ELb1ELi8ELi320ELi320ELi4ELb1ELi4ELb0ELb0ELNS_15WgradSyncMethodE3ENS_16CompileConditionILi1000EEEEEvPT_S6_S6_PKS5_S8_S8_S8_PKfflPfPj --------------------------
	.section	.nv.info._ZN13group_norm_v218gn_bwd_cuda_kernelI6__halfLi320ELi1ELi32ELi40ELi256ELb0ELb1ELi8ELi320ELi320ELi4ELb1ELi4ELb0ELb0ELNS_15WgradSyncMethodE3ENS_16CompileConditionILi1000EEEEEvPT_S6_S6_PKS5_S8_S8_S8_PKfflPfPj,"",@"SHT_CUDA_INFO"
	.sectionflags	@""
	.align	4


	//----- nvinfo : EIATTR_CUDA_API_VERSION
	.align		4
        /*0000*/ 	.byte	0x04, 0x37
        /*0002*/ 	.short	(.L_1591 - .L_1590)
.L_1590:
        /*0004*/ 	.word	0x00000082


	//----- nvinfo : EIATTR_KPARAM_INFO
	.align		4
.L_1591:
        /*0008*/ 	.byte	0x04, 0x17
        /*000a*/ 	.short	(.L_1593 - .L_1592)
.L_1592:
        /*000c*/ 	.word	0x00000000
        /*0010*/ 	.short	0x000b
        /*0012*/ 	.short	0x0058
        /*0014*/ 	.byte	0x00, 0xf5, 0x21, 0x00


	//----- nvinfo : EIATTR_KPARAM_INFO
	.align		4
.L_1593:
        /*0018*/ 	.byte	0x04, 0x17
        /*001a*/ 	.short	(.L_1595 - .L_1594)
.L_1594:
        /*001c*/ 	.word	0x00000000
        /*0020*/ 	.short	0x000a
        /*0022*/ 	.short	0x0050
        /*0024*/ 	.byte	0x00, 0xf5, 0x21, 0x00


	//----- nvinfo : EIATTR_KPARAM_INFO
	.align		4
.L_1595:
        /*0028*/ 	.byte	0x04, 0x17
        /*002a*/ 	.short	(.L_1597 - .L_1596)
.L_1596:
        /*002c*/ 	.word	0x00000000
        /*0030*/ 	.short	0x0009
        /*0032*/ 	.short	0x0048
        /*0034*/ 	.byte	0x00, 0xf0, 0x21, 0x00


	//----- nvinfo : EIATTR_KPARAM_INFO
	.align		4
.L_1597:
        /*0038*/ 	.byte	0x04, 0x17
        /*003a*/ 	.short	(.L_1599 - .L_1598)
.L_1598:
        /*003c*/ 	.word	0x00000000
        /*0040*/ 	.short	0x0008
        /*0042*/ 	.short	0x0040
        /*0044*/ 	.byte	0x00, 0xf0, 0x11, 0x00


	//----- nvinfo : EIATTR_KPARAM_INFO
	.align		4
.L_1599:
        /*0048*/ 	.byte	0x04, 0x17
        /*004a*/ 	.short	(.L_1601 - .L_1600)
.L_1600:
        /*004c*/ 	.word	0x00000000
        /*0050*/ 	.short	0x0007
        /*0052*/ 	.short	0x0038
        /*0054*/ 	.byte	0x00, 0xf5, 0x21, 0x00


	//----- nvinfo : EIATTR_KPARAM_INFO
	.align		4
.L_1601:
        /*0058*/ 	.byte	0x04, 0x17
        /*005a*/ 	.short	(.L_1603 - .L_1602)
.L_1602:
        /*005c*/ 	.word	0x00000000
        /*0060*/ 	.short	0x0006
        /*0062*/ 	.short	0x0030
        /*0064*/ 	.byte	0x00, 0xf5, 0x21, 0x00


	//----- nvinfo : EIATTR_KPARAM_INFO
	.align		4
.L_1603:
        /*0068*/ 	.byte	0x04, 0x17
        /*006a*/ 	.short	(.L_1605 - .L_1604)
.L_1604:
        /*006c*/ 	.word	0x00000000
        /*0070*/ 	.short	0x0005
        /*0072*/ 	.short	0x0028
        /*0074*/ 	.byte	0x00, 0xf5, 0x21, 0x00


	//----- nvinfo : EIATTR_KPARAM_INFO
	.align		4
.L_1605:
        /*0078*/ 	.byte	0x04, 0x17
        /*007a*/ 	.short	(.L_1607 - .L_1606)
.L_1606:
        /*007c*/ 	.word	0x00000000
        /*0080*/ 	.short	0x0004
        /*0082*/ 	.short	0x0020
        /*0084*/ 	.byte	0x00, 0xf5, 0x21, 0x00


	//----- nvinfo : EIATTR_KPARAM_INFO
	.align		4
.L_1607:
        /*0088*/ 	.byte	0x04, 0x17
        /*008a*/ 	.short	(.L_1609 - .L_1608)
.L_1608:
        /*008c*/ 	.word	0x00000000
        /*0090*/ 	.short	0x0003
        /*0092*/ 	.short	0x0018
        /*0094*/ 	.byte	0x00, 0xf5, 0x21, 0x00


	//----- nvinfo : EIATTR_KPARAM_INFO
	.align		4
.L_1609:
        /*0098*/ 	.byte	0x04, 0x17
        /*009a*/ 	.short	(.L_1611 - .L_1610)
.L_1610:
        /*009c*/ 	.word	0x00000000
        /*00a0*/ 	.short	0x0002
        /*00a2*/ 	.short	0x0010
        /*00a4*/ 	.byte	0x00, 0xf5, 0x21, 0x00


	//----- nvinfo : EIATTR_KPARAM_INFO
	.align		4
.L_1611:
        /*00a8*/ 	.byte	0x04, 0x17
        /*00aa*/ 	.short	(.L_1613 - .L_1612)
.L_1612:
        /*00ac*/ 	.word	0x00000000
        /*00b0*/ 	.short	0x0001
        /*00b2*/ 	.short	0x0008
        /*00b4*/ 	.byte	0x00, 0xf5, 0x21, 0x00


	//----- nvinfo : EIATTR_KPARAM_INFO
	.align		4
.L_1613:
        /*00b8*/ 	.byte	0x04, 0x17
        /*00ba*/ 	.short	(.L_1615 - .L_1614)
.L_1614:
        /*00bc*/ 	.word	0x00000000
        /*00c0*/ 	.short	0x0000
        /*00c2*/ 	.short	0x0000
        /*00c4*/ 	.byte	0x00, 0xf5, 0x21, 0x00


	//----- nvinfo : EIATTR_SPARSE_MMA_MASK
	.align		4
.L_1615:
        /*00c8*/ 	.byte	0x03, 0x50
        /*00ca*/ 	.short	0x0000


	//----- nvinfo : EIATTR_MAXREG_COUNT
	.align		4
        /*00cc*/ 	.byte	0x03, 0x1b
        /*00ce*/ 	.short	0x00a8


	//----- nvinfo : EIATTR_NUM_BARRIERS
	.align		4
        /*00d0*/ 	.byte	0x02, 0x4c
        /*00d2*/ 	.byte	0x01
	.zero		1


	//----- nvinfo : EIATTR_MERCURY_ISA_VERSION
	.align		4
        /*00d4*/ 	.byte	0x03, 0x5f
        /*00d6*/ 	.short	0x0101


	//----- nvinfo : EIATTR_COOP_GROUP_MASK_REGIDS
	.align		4
        /*00d8*/ 	.byte	0x04, 0x29
        /*00da*/ 	.short	(.L_1617 - .L_1616)


	//   ....[0]....
.L_1616:
        /*00dc*/ 	.word	0xffffffff


	//   ....[1]....
        /*00e0*/ 	.word	0xffffffff


	//   ....[2]....
        /*00e4*/ 	.word	0xffffffff


	//   ....[3]....
        /*00e8*/ 	.word	0xffffffff


	//   ....[4]....
        /*00ec*/ 	.word	0xffffffff


	//   ....[5]....
        /*00f0*/ 	.word	0xffffffff


	//   ....[6]....
        /*00f4*/ 	.word	0xffffffff


	//   ....[7]....
        /*00f8*/ 	.word	0xffffffff


	//   ....[8]....
        /*00fc*/ 	.word	0xffffffff


	//   ....[9]....
        /*0100*/ 	.word	0xffffffff


	//   ....[10]....
        /*0104*/ 	.word	0xffffffff


	//   ....[11]....
        /*0108*/ 	.word	0xffffffff


	//   ....[12]....
        /*010c*/ 	.word	0xffffffff


	//   ....[13]....
        /*0110*/ 	.word	0xffffffff


	//   ....[14]....
        /*0114*/ 	.word	0x0500001d


	//   ....[15]....
        /*0118*/ 	.word	0x0500001e


	//   ....[16]....
        /*011c*/ 	.word	0x05000020


	//   ....[17]....
        /*0120*/ 	.word	0x0500001f


	//   ....[18]....
        /*0124*/ 	.word	0x05000021


	//   ....[19]....
        /*0128*/ 	.word	0x05000022


	//   ....[20]....
        /*012c*/ 	.word	0x05000024


	//   ....[21]....
        /*0130*/ 	.word	0x0500000f


	//   ....[22]....
        /*0134*/ 	.word	0x0500001f


	//   ....[23]....
        /*0138*/ 	.word	0x0500001f


	//   ....[24]....
        /*013c*/ 	.word	0x0500001f


	//   ....[25]....
        /*0140*/ 	.word	0x0500001f


	//   ....[26]....
        /*0144*/ 	.word	0x0500001f


	//   ....[27]....
        /*0148*/ 	.word	0x0500001f


	//   ....[28]....
        /*014c*/ 	.word	0x0500001f


	//   ....[29]....
        /*0150*/ 	.word	0x0500001f


	//----- nvinfo : EIATTR_COOP_GROUP_INSTR_OFFSETS
	.align		4
.L_1617:
        /*0154*/ 	.byte	0x04, 0x28
        /*0156*/ 	.short	(.L_1619 - .L_1618)


	//   ....[0]....
.L_1618:
        /*0158*/ 	.word	0x00001460


	//   ....[1]....
        /*015c*/ 	.word	0x00001480


	//   ....[2]....
        /*0160*/ 	.word	0x000014e0


	//   ....[3]....
        /*0164*/ 	.word	0x000014f0


	//   ....[4]....
        /*0168*/ 	.word	0x00001820


	//   ....[5]....
        /*016c*/ 	.word	0x00001860


	//   ....[6]....
        /*0170*/ 	.word	0x00001890


	//   ....[7]....
        /*0174*/ 	.word	0x000018a0


	//   ....[8]....
        /*0178*/ 	.word	0x000018d0


	//   ....[9]....
        /*017c*/ 	.word	0x000018e0


	//   ....[10]....
        /*0180*/ 	.word	0x00001910


	//   ....[11]....
        /*0184*/ 	.word	0x00001920


	//   ....[12]....
        /*0188*/ 	.word	0x00001950


	//   ....[13]....
        /*018c*/ 	.word	0x00001960


	//   ....[14]....
        /*0190*/ 	.word	0x000027a0


	//   ....[15]....
        /*0194*/ 	.word	0x000027d0


	//   ....[16]....
        /*0198*/ 	.word	0x00002810


	//   ....[17]....
        /*019c*/ 	.word	0x00002830


	//   ....[18]....
        /*01a0*/ 	.word	0x00002860


	//   ....[19]....
        /*01a4*/ 	.word	0x00002870


	//   ....[20]....
        /*01a8*/ 	.word	0x000028a0


	//   ....[21]....
        /*01ac*/ 	.word	0x000028b0


	//   ....[22]....
        /*01b0*/ 	.word	0x00002a80


	//   ....[23]....
        /*01b4*/ 	.word	0x00002b10


	//   ....[24]....
        /*01b8*/ 	.word	0x00002b80


	//   ....[25]....
        /*01bc*/ 	.word	0x00002be0


	//   ....[26]....
        /*01c0*/ 	.word	0x00002c50


	//   ....[27]....
        /*01c4*/ 	.word	0x00002cb0


	//   ....[28]....
        /*01c8*/ 	.word	0x00002d20


	//   ....[29]....
        /*01cc*/ 	.word	0x00002d80


	//----- nvinfo : EIATTR_VRC_CTA_INIT_COUNT
	.align		4
.L_1619:
        /*01d0*/ 	.byte	0x02, 0x4a
	.zero		1
	.zero		1


	//----- nvinfo : EIATTR_EXIT_INSTR_OFFSETS
	.align		4
        /*01d4*/ 	.byte	0x04, 0x1c
        /*01d6*/ 	.short	(.L_1621 - .L_1620)


	//   ....[0]....
.L_1620:
        /*01d8*/ 	.word	0x00001c60


	//   ....[1]....
        /*01dc*/ 	.word	0x00002a10


	//----- nvinfo : EIATTR_MAX_THREADS
	.align		4
.L_1621:
        /*01e0*/ 	.byte	0x04, 0x05
        /*01e2*/ 	.short	(.L_1623 - .L_1622)
.L_1622:
        /*01e4*/ 	.word	0x00000140
        /*01e8*/ 	.word	0x00000001
        /*01ec*/ 	.word	0x00000001


	//----- nvinfo : EIATTR_CRS_STACK_SIZE
	.align		4
.L_1623:
        /*01f0*/ 	.byte	0x04, 0x1e
        /*01f2*/ 	.short	(.L_1625 - .L_1624)
.L_1624:
        /*01f4*/ 	.word	0x00000000


	//----- nvinfo : EIATTR_CBANK_PARAM_SIZE
	.align		4
.L_1625:
        /*01f8*/ 	.byte	0x03, 0x19
        /*01fa*/ 	.short	0x0060


	//----- nvinfo : EIATTR_PARAM_CBANK
	.align		4
        /*01fc*/ 	.byte	0x04, 0x0a
        /*01fe*/ 	.short	(.L_1627 - .L_1626)
	.align		4
.L_1626:
        /*0200*/ 	.word	index@(.nv.constant0._ZN13group_norm_v218gn_bwd_cuda_kernelI6__halfLi320ELi1ELi32ELi40ELi256ELb0ELb1ELi8ELi320ELi320ELi4ELb1ELi4ELb0ELb0ELNS_15WgradSyncMethodE3ENS_16CompileConditionILi1000EEEEEvPT_S6_S6_PKS5_S8_S8_S8_PKfflPfPj)
        /*0204*/ 	.short	0x0380
        /*0206*/ 	.short	0x0060


	//----- nvinfo : EIATTR_SW_WAR
	.align		4
.L_1627:
        /*0208*/ 	.byte	0x04, 0x36
        /*020a*/ 	.short	(.L_1629 - .L_1628)
.L_1628:
        /*020c*/ 	.word	0x00000008
.L_1629:


//--------------------- .nv.info._ZN13group_norm_v218gn_bwd_cuda_kernelI6__halfLi320ELi3ELi32ELi40ELi256ELb0ELb1ELi8ELi320ELi320ELi4ELb1ELi8ELb0ELb0ELNS_15WgradSyncMethodE3ENS_16CompileConditionILi1000EEEEEvPT_S6_S6_PKS5_S8_S8_S8_PKfflPfPj --------------------------
	.section	.nv.info._ZN13group_norm_v218gn_bwd_cuda_kernelI6__halfLi320ELi3ELi32ELi40ELi256ELb0ELb1ELi8ELi320ELi320ELi4ELb1ELi8ELb0ELb0ELNS_15WgradSyncMethodE3ENS_16CompileConditionILi1000EEEEEvPT_S6_S6_PKS5_S8_S8_S8_PKfflPfPj,"",@"SHT_CUDA_INFO"
	.sectionflags	@""
	.align	4


	//----- nvinfo : EIATTR_CUDA_API_VERSION
	.align		4
        /*0000*/ 	.byte	0x04, 0x37
        /*0002*/ 	.short	(.L_1631 - .L_1630)
.L_1630:
        /*0004*/ 	.word	0x00000082


	//----- nvinfo : EIATTR_KPARAM_INFO
	.align		4
.L_1631:
        /*0008*/ 	.byte	0x04, 0x17
        /*000a*/ 	.short	(.L_1633 - .L_1632)
.L_1632:
        /*000c*/ 	.word	0x00000000
        /*0010*/ 	.short	0x000b
        /*0012*/ 	.short	0x0058
        /*0014*/ 	.byte	0x00, 0xf5, 0x21, 0x00


	//----- nvinfo : EIATTR_KPARAM_INFO
	.align		4
.L_1633:
        /*0018*/ 	.byte	0x04, 0x17
        /*001a*/ 	.short	(.L_1635 - .L_1634)
.L_1634:
        /*001c*/ 	.word	0x00000000
        /*0020*/ 	.short	0x000a
        /*0022*/ 	.short	0x0050
        /*0024*/ 	.byte	0x00, 0xf5, 0x21, 0x00


	//----- nvinfo : EIATTR_KPARAM_INFO
	.align		4
.L_1635:
        /*0028*/ 	.byte	0x04, 0x17
        /*002a*/ 	.short	(.L_1637 - .L_1636)
.L_1636:
        /*002c*/ 	.word	0x00000000
        /*0030*/ 	.short	0x0009
        /*0032*/ 	.short	0x0048
        /*0034*/ 	.byte	0x00, 0xf0, 0x21, 0x00


	//----- nvinfo : EIATTR_KPARAM_INFO
	.align		4
.L_1637:
        /*0038*/ 	.byte	0x04, 0x17
        /*003a*/ 	.short	(.L_1639 - .L_1638)
.L_1638:
        /*003c*/ 	.word	0x00000000
        /*0040*/ 	.short	0x0008
        /*0042*/ 	.short	0x0040
        /*0044*/ 	.byte	0x00, 0xf0, 0x11, 0x00


	//----- nvinfo : EIATTR_KPARAM_INFO
	.align		4
.L_1639:
        /*0048*/ 	.byte	0x04, 0x17
        /*004a*/ 	.short	(.L_1641 - .L_1640)
.L_1640:
        /*004c*/ 	.word	0x00000000
        /*0050*/ 	.short	0x0007
        /*0052*/ 	.short	0x0038
        /*0054*/ 	.byte	0x00, 0xf5, 0x21, 0x00


	//----- nvinfo : EIATTR_KPARAM_INFO
	.align		4
.L_1641:
        /*0058*/ 	.byte	0x04, 0x17
        /*005a*/ 	.short	(.L_1643 - .L_1642)
.L_1642:
        /*005c*/ 	.word	0x00000000
        /*0060*/ 	.short	0x0006
        /*0062*/ 	.short	0x0030
        /*0064*/ 	.byte	0x00, 0xf5, 0x21, 0x00


	//----- nvinfo : EIATTR_KPARAM_INFO
	.align		4
.L_1643:
        /*0068*/ 	.byte	0x04, 0x17
        /*006a*/ 	.short	(.L_1645 - .L_1644)
.L_1644:
        /*006c*/ 	.word	0x00000000
        /*0070*/ 	.short	0x0005
        /*0072*/ 	.short	0x0028
        /*0074*/ 	.byte	0x00, 0xf5, 0x21, 0x00


	//----- nvinfo : EIATTR_KPARAM_INFO
	.align		4
.L_1645:
        /*0078*/ 	.byte	0x04, 0x17
        /*007a*/ 	.short	(.L_1647 - .L_1646)
.L_1646:
        /*007c*/ 	.word	0x00000000
        /*0080*/ 	.short	0x0004
        /*0082*/ 	.short	0x0020
        /*0084*/ 	.byte	0x00, 0xf5, 0x21, 0x00


	//----- nvinfo : EIATTR_KPARAM_INFO
	.align		4
.L_1647:
        /*0088*/ 	.byte	0x04, 0x17
        /*008a*/ 	.short	(.L_1649 - .L_1648)
.L_1648:
        /*008c*/ 	.word	0x00000000
        /*0090*/ 	.short	0x0003
        /*0092*/ 	.short	0x0018
        /*0094*/ 	.byte	0x00, 0xf5, 0x21, 0x00


	//----- nvinfo : EIATTR_KPARAM_INFO
	.align		4
.L_1649:
        /*0098*/ 	.byte	0x04, 0x17
        /*009a*/ 	.short	(.L_1651 - .L_1650)
.L_1650:
        /*009c*/ 	.word	0x00000000
        /*00a0*/ 	.short	0x0002
        /*00a2*/ 	.short	0x0010
        /*00a4*/ 	.byte	0x00, 0xf5, 0x21, 0x00


	//----- nvinfo : EIATTR_KPARAM_INFO
	.align		4
.L_1651:
        /*00a8*/ 	.byte	0x04, 0x17
        /*00aa*/ 	.short	(.L_1653 - .L_1652)
.L_1652:
        /*00ac*/ 	.word	0x00000000
        /*00b0*/ 	.short	0x0001
        /*00b2*/ 	.short	0x0008
        /*00b4*/ 	.byte	0x00, 0xf5, 0x21, 0x00


	//----- nvinfo : EIATTR_KPARAM_INFO
	.align		4
.L_1653:
        /*00b8*/ 	.byte	0x04, 0x17
        /*00ba*/ 	.short	(.L_1655 - .L_1654)
.L_1654:
        /*00bc*/ 	.word	0x00000000
        /*00c0*/ 	.short	0x0000
        /*00c2*/ 	.short	0x0000
        /*00c4*/ 	.byte	0x00, 0xf5, 0x21, 0x00


	//----- nvinfo : EIATTR_SPARSE_MMA_MASK
	.align		4
.L_1655:
        /*00c8*/ 	.byte	0x03, 0x50
        /*00ca*/ 	.short	0x0000


	//----- nvinfo : EIATTR_MAXREG_COUNT
	.align		4
        /*00cc*/ 	.byte	0x03, 0x1b
        /*00ce*/ 	.short	0x0040


	//----- nvinfo : EIATTR_NUM_BARRIERS
	.align		4
        /*00d0*/ 	.byte	0x02, 0x4c
        /*00d2*/ 	.byte	0x01
	.zero		1


	//----- nvinfo : EIATTR_MERCURY_ISA_VERSION
	.align		4
        /*00d4*/ 	.byte	0x03, 0x5f
        /*00d6*/ 	.short	0x0101


	//----- nvinfo : EIATTR_COOP_GROUP_MASK_REGIDS
	.align		4
        /*00d8*/ 	.byte	0x04, 0x29
        /*00da*/ 	.short	(.L_1657 - .L_1656)


	//   ....[0]....
.L_1656:
        /*00dc*/ 	.word	0xffffffff


	//   ....[1]....
        /*00e0*/ 	.word	0xffffffff


	//   ....[2]....
        /*00e4*/ 	.word	0xffffffff


	//   ....[3]....
        /*00e8*/ 	.word	0xffffffff


	//   ....[4]....
        /*00ec*/ 	.word	0xffffffff


	//   ....[5]....
        /*00f0*/ 	.word	0xffffffff


	//   ....[6]....
        /*00f4*/ 	.word	0xffffffff


	//   ....[7]....
        /*00f8*/ 	.word	0xffffffff


	//   ....[8]....
        /*00fc*/ 	.word	0xffffffff


	//   ....[9]....
        /*0100*/ 	.word	0xffffffff


	//   ....[10]....
        /*0104*/ 	.word	0xffffffff


	//   ....[11]....
        /*0108*/ 	.word	0xffffffff


	//   ....[12]....
        /*010c*/ 	.word	0xffffffff


	//   ....[13]....
        /*0110*/ 	.word	0xffffffff


	//   ....[14]....
        /*0114*/ 	.word	0x05000010


	//   ....[15]....
        /*0118*/ 	.word	0x0500000f


	//   ....[16]....
        /*011c*/ 	.word	0x05000011


	//   ....[17]....
        /*0120*/ 	.word	0x05000012


	//   ....[18]....
        /*0124*/ 	.word	0x05000014


	//   ....[19]....
        /*0128*/ 	.word	0x05000013


	//   ....[20]....
        /*012c*/ 	.word	0x05000015


	//   ....[21]....
        /*0130*/ 	.word	0x0500000a


	//   ....[22]....
        /*0134*/ 	.word	0x05000011


	//   ....[23]....
        /*0138*/ 	.word	0x05000011


	//   ....[24]....
        /*013c*/ 	.word	0x05000011


	//   ....[25]....
        /*0140*/ 	.word	0x05000011


	//   ....[26]....
        /*0144*/ 	.word	0x05000011


	//   ....[27]....
        /*0148*/ 	.word	0x05000011


	//   ....[28]....
        /*014c*/ 	.word	0x05000011


	//   ....[29]....
        /*0150*/ 	.word	0x05000011


	//----- nvinfo : EIATTR_COOP_GROUP_INSTR_OFFSETS
	.align		4
.L_1657:
        /*0154*/ 	.byte	0x04, 0x28
        /*0156*/ 	.short	(.L_1659 - .L_1658)


	//   ....[0]....
.L_1658:
        /*0158*/ 	.word	0x00001470


	//   ....[1]....
        /*015c*/ 	.word	0x000014a0


	//   ....[2]....
        /*0160*/ 	.word	0x00001510


	//   ....[3]....
        /*0164*/ 	.word	0x00001540


	//   ....[4]....
        /*0168*/ 	.word	0x00001940


	//   ....[5]....
        /*016c*/ 	.word	0x00001950


	//   ....[6]....
        /*0170*/ 	.word	0x00001980


	//   ....[7]....
        /*0174*/ 	.word	0x00001990


	//   ....[8]....
        /*0178*/ 	.word	0x000019c0


	//   ....[9]....
        /*017c*/ 	.word	0x000019d0


	//   ....[10]....
        /*0180*/ 	.word	0x00001a00


	//   ....[11]....
        /*0184*/ 	.word	0x00001a10


	//   ....[12]....
        /*0188*/ 	.word	0x00001a40


	//   ....[13]....
        /*018c*/ 	.word	0x00001a50


	//   ....[14]....
        /*0190*/ 	.word	0x00002900


	//   ....[15]....
        /*0194*/ 	.word	0x00002930


	//   ....[16]....
        /*0198*/ 	.word	0x00002970


	//   ....[17]....
        /*019c*/ 	.word	0x00002990


	//   ....[18]....
        /*01a0*/ 	.word	0x000029c0


	//   ....[19]....
        /*01a4*/ 	.word	0x000029d0


	//   ....[20]....
        /*01a8*/ 	.word	0x00002a00


	//   ....[21]....
        /*01ac*/ 	.word	0x00002a10


	//   ....[22]....
        /*01b0*/ 	.word	0x00002bd0


	//   ....[23]....
        /*01b4*/ 	.word	0x00002c60


	//   ....[24]....
        /*01b8*/ 	.word	0x00002cd0


	//   ....[25]....
        /*01bc*/ 	.word	0x00002d30


	//   ....[26]....
        /*01c0*/ 	.word	0x00002da0


	//   ....[27]....
        /*01c4*/ 	.word	0x00002e00


	//   ....[28]....
        /*01c8*/ 	.word	0x00002e70


	//   ....[29]....
        /*01cc*/ 	.word	0x00002ed0


	//----- nvinfo : EIATTR_VRC_CTA_INIT_COUNT
	.align		4
.L_1659:
        /*01d0*/ 	.byte	0x02, 0x4a
	.zero		1
	.zero		1


	//----- nvinfo : EIATTR_EXIT_INSTR_OFFSETS
	.align		4
        /*01d4*/ 	.byte	0x04, 0x1c
        /*01d6*/ 	.short	(.L_1661 - .L_1660)


	//   ....[0]....
.L_1660:
        /*01d8*/ 	.word	0x00001d80


	//   ....[1]....
        /*01dc*/ 	.word	0x00002b60


	//----- nvinfo : EIATTR_MAX_THREADS
	.align		4
.L_1661:
        /*01e0*/ 	.byte	0x04, 0x05
        /*01e2*/ 	.short	(.L_1663 - .L_1662)
.L_1662:
        /*01e4*/ 	.word	0x00000140
        /*01e8*/ 	.word	0x00000001
        /*01ec*/ 	.word	0x00000001


	//----- nvinfo : EIATTR_CRS_STACK_SIZE
	.align		4
.L_1663:
        /*01f0*/ 	.byte	0x04, 0x1e
        /*01f2*/ 	.short	(.L_1665 - .L_1664)
.L_1664:
        /*01f4*/ 	.word	0x00000000


	//----- nvinfo : EIATTR_CBANK_PARAM_SIZE
	.align		4
.L_1665:
        /*01f8*/ 	.byte	0x03, 0x19
        /*01fa*/ 	.short	0x0060


	//----- nvinfo : EIATTR_PARAM_CBANK
	.align		4
        /*01fc*/ 	.byte	0x04, 0x0a
        /*01fe*/ 	.short	(.L_1667 - .L_1666)
	.align		4
.L_1666:
        /*0200*/ 	.word	index@(.nv.constant0._ZN13group_norm_v218gn_bwd_cuda_kernelI6__halfLi320ELi3ELi32ELi40ELi256ELb0ELb1ELi8ELi320ELi320ELi4ELb1ELi8ELb0ELb0ELNS_15WgradSyncMethodE3ENS_16CompileConditionILi1000EEEEEvPT_S6_S6_PKS5_S8_S8_S8_PKfflPfPj)
        /*0204*/ 	.short	0x0380
        /*0206*/ 	.short	0x0060


	//----- nvinfo : EIATTR_SW_WAR
	.align		4
.L_1667:
        /*0208*/ 	.byte	0x04, 0x36
        /*020a*/ 	.short	(.L_1669 - .L_1668)
.L_1668:
        /*020c*/ 	.word	0x00000008
.L_1669:


//--------------------- .nv.info._ZN13group_norm_v218gn_bwd_cuda_kernelI6__halfLi320ELi1ELi32ELi40ELi256ELb0ELb1ELi16ELi320ELi320ELi4ELb1ELi8ELb0ELb0ELNS_15WgradSyncMethodE3ENS_16CompileConditionILi1000EEEEEvPT_S6_S6_PKS5_S8_S8_S8_PKfflPfPj --------------------------
	.section	.nv.info._ZN13group_norm_v218gn_bwd_cuda_kernelI6__halfLi320ELi1ELi32ELi40ELi256ELb0ELb1ELi16ELi320ELi320ELi4ELb1ELi8ELb0ELb0ELNS_15WgradSyncMethodE3ENS_16CompileConditionILi1000EEEEEvPT_S6_S6_PKS5_S8_S8_S8_PKfflPfPj,"",@"SHT_CUDA_INFO"
	.sectionflags	@""
	.align	4


	//----- nvinfo : EIATTR_CUDA_API_VERSION
	.align		4
        /*0000*/ 	.byte	0x04, 0x37
        /*0002*/ 	.short	(.L_1671 - .L_1670)
.L_1670:
        /*0004*/ 	.word	0x00000082


	//----- nvinfo : EIATTR_KPARAM_INFO
	.align		4
.L_1671:
        /*0008*/ 	.byte	0x04, 0x17
        /*000a*/ 	.short	(.L_1673 - .L_1672)
.L_1672:
        /*000c*/ 	.word	0x00000000
        /*0010*/ 	.short	0x000b
        /*0012*/ 	.short	0x0058
        /*0014*/ 	.byte	0x00, 0xf5, 0x21, 0x00


	//----- nvinfo : EIATTR_KPARAM_INFO
	.align		4
.L_1673:
        /*0018*/ 	.byte	0x04, 0x17
        /*001a*/ 	.short	(.L_1675 - .L_1674)
.L_1674:
        /*001c*/ 	.word	0x00000000
        /*0020*/ 	.short	0x000a
        /*0022*/ 	.short	0x0050
        /*0024*/ 	.byte	0x00, 0xf5, 0x21, 0x00


	//----- nvinfo : EIATTR_KPARAM_INFO
	.align		4
.L_1675:
        /*0028*/ 	.byte	0x04, 0x17
        /*002a*/ 	.short	(.L_1677 - .L_1676)
.L_1676:
        /*002c*/ 	.word	0x00000000
        /*0030*/ 	.short	0x0009
        /*0032*/ 	.short	0x0048
        /*0034*/ 	.byte	0x00, 0xf0, 0x21, 0x00


	//----- nvinfo : EIATTR_KPARAM_INFO
	.align		4
.L_1677:
        /*0038*/ 	.byte	0x04, 0x17
        /*003a*/ 	.short	(.L_1679 - .L_1678)
.L_1678:
        /*003c*/ 	.word	0x00000000
        /*0040*/ 	.short	0x0008
        /*0042*/ 	.short	0x0040
        /*0044*/ 	.byte	0x00, 0xf0, 0x11, 0x00


	//----- nvinfo : EIATTR_KPARAM_INFO
	.align		4
.L_1679:
        /*0048*/ 	.byte	0x04, 0x17
        /*004a*/ 	.short	(.L_1681 - .L_1680)
.L_1680:
        /*004c*/ 	.word	0x00000000
        /*0050*/ 	.short	0x0007
        /*0052*/ 	.short	0x0038
        /*0054*/ 	.byte	0x00, 0xf5, 0x21, 0x00


	//----- nvinfo : EIATTR_KPARAM_INFO
	.align		4
.L_1681:
        /*0058*/ 	.byte	0x04, 0x17
        /*005a*/ 	.short	(.L_1683 - .L_1682)
.L_1682:
        /*005c*/ 	.word	0x00000000
        /*0060*/ 	.short	0x0006
        /*0062*/ 	.short	0x0030
        /*0064*/ 	.byte	0x00, 0xf5, 0x21, 0x00


	//----- nvinfo : EIATTR_KPARAM_INFO
	.align		4
.L_1683:
        /*0068*/ 	.byte	0x04, 0x17
        /*006a*/ 	.short	(.L_1685 - .L_1684)
.L_1684:
        /*006c*/ 	.word	0x00000000
        /*0070*/ 	.short	0x0005
        /*0072*/ 	.short	0x0028
        /*0074*/ 	.byte	0x00, 0xf5, 0x21, 0x00


	//----- nvinfo : EIATTR_KPARAM_INFO
	.align		4
.L_1685:
        /*0078*/ 	.byte	0x04, 0x17
        /*007a*/ 	.short	(.L_1687 - .L_1686)
.L_1686:
        /*007c*/ 	.word	0x00000000
        /*0080*/ 	.short	0x0004
        /*0082*/ 	.short	0x0020
        /*0084*/ 	.byte	0x00, 0xf5, 0x21, 0x00


	//----- nvinfo : EIATTR_KPARAM_INFO
	.align		4
.L_1687:
        /*0088*/ 	.byte	0x04, 0x17
        /*008a*/ 	.short	(.L_1689 - .L_1688)
.L_1688:
        /*008c*/ 	.word	0x00000000
        /*0090*/ 	.short	0x0003
        /*0092*/ 	.short	0x0018
        /*0094*/ 	.byte	0x00, 0xf5, 0x21, 0x00


	//----- nvinfo : EIATTR_KPARAM_INFO
	.align		4
.L_1689:
        /*0098*/ 	.byte	0x04, 0x17
        /*009a*/ 	.short	(.L_1691 - .L_1690)
.L_1690:
        /*009c*/ 	.word	0x00000000
        /*00a0*/ 	.short	0x0002
        /*00a2*/ 	.short	0x0010
        /*00a4*/ 	.byte	0x00, 0xf5, 0x21, 0x00


	//----- nvinfo : EIATTR_KPARAM_INFO
	.align		4
.L_1691:
        /*00a8*/ 	.byte	0x04, 0x17
        /*00aa*/ 	.short	(.L_1693 - .L_1692)
.L_1692:
        /*00ac*/ 	.word	0x00000000
        /*00b0*/ 	.short	0x0001
        /*00b2*/ 	.short	0x0008
        /*00b4*/ 	.byte	0x00, 0xf5, 0x21, 0x00


	//----- nvinfo : EIATTR_KPARAM_INFO
	.align		4
.L_1693:
        /*00b8*/ 	.byte	0x04, 0x17
        /*00ba*/ 	.short	(.L_1695 - .L_1694)
.L_1694:
        /*00bc*/ 	.word	0x00000000
        /*00c0*/ 	.short	0x0000
        /*00c2*/ 	.short	0x0000
        /*00c4*/ 	.byte	0x00, 0xf5, 0x21, 0x00


	//----- nvinfo : EIATTR_SPARSE_MMA_MASK
	.align		4
.L_1695:
        /*00c8*/ 	.byte	0x03, 0x50
        /*00ca*/ 	.short	0x0000


	//----- nvinfo : EIATTR_MAXREG_COUNT
	.align		4
        /*00cc*/ 	.byte	0x03, 0x1b
        /*00ce*/ 	.short	0x00a8


	//----- nvinfo : EIATTR_NUM_BARRIERS
	.align		4
        /*00d0*/ 	.byte	0x02, 0x4c
        /*00d2*/ 	.byte	0x01
	.zero		1


	//----- nvinfo : EIATTR_MERCURY_ISA_VERSION
	.align		4
        /*00d4*/ 	.byte	0x03, 0x5f
        /*00d6*/ 	.short	0x0101


	//----- nvinfo : EIATTR_COOP_GROUP_MASK_REGIDS
	.align		4
        /*00d8*/ 	.byte	0x04, 0x29
        /*00da*/ 	.short	(.L_1697 - .L_1696)


	//   ....[0]....
.L_1696:
        /*00dc*/ 	.word	0xffffffff


	//   ....[1]....
        /*00e0*/ 	.word	0xffffffff


	//   ....[2]....
        /*00e4*/ 	.word	0xffffffff


	//   ....[3]....
        /*00e8*/ 	.word	0xffffffff


	//   ....[4]....
        /*00ec*/ 	.word	0xffffffff


	//   ....[5]....
        /*00f0*/ 	.word	0xffffffff


	//   ....[6]....
        /*00f4*/ 	.word	0xffffffff


	//   ....[7]....
        /*00f8*/ 	.word	0xffffffff


	//   ....[8]....
        /*00fc*/ 	.word	0xffffffff


	//   ....[9]....
        /*0100*/ 	.word	0xffffffff


	//   ....[10]....
        /*0104*/ 	.word	0xffffffff


	//   ....[11]....
        /*0108*/ 	.word	0xffffffff


	//   ....[12]....
        /*010c*/ 	.word	0x0500001d


	//   ....[13]....
        /*0110*/ 	.word	0x0500001e


	//   ....[14]....
        /*0114*/ 	.word	0x05000020


	//   ....[15]....
        /*0118*/ 	.word	0x0500001f


	//   ....[16]....
        /*011c*/ 	.word	0x05000021


	//   ....[17]....
        /*0120*/ 	.word	0x05000022


	//   ....[18]....
        /*0124*/ 	.word	0x05000024


	//   ....[19]....
        /*0128*/ 	.word	0x05000017


	//   ....[20]....
        /*012c*/ 	.word	0x0500001f


	//   ....[21]....
        /*0130*/ 	.word	0x0500001f


	//   ....[22]....
        /*0134*/ 	.word	0x0500001f


	//   ....[23]....
        /*0138*/ 	.word	0x0500001f


	//   ....[24]....
        /*013c*/ 	.word	0x0500001f


	//   ....[25]....
        /*0140*/ 	.word	0x0500001f


	//   ....[26]....
        /*0144*/ 	.word	0x0500001f


	//   ....[27]....
        /*0148*/ 	.word	0x0500001f


	//----- nvinfo : EIATTR_COOP_GROUP_INSTR_OFFSETS
	.align		4
.L_1697:
        /*014c*/ 	.byte	0x04, 0x28
        /*014e*/ 	.short	(.L_1699 - .L_1698)


	//   ....[0]....
.L_1698:
        /*0150*/ 	.word	0x00001920


	//   ....[1]....
        /*0154*/ 	.word	0x00001940


	//   ....[2]....
        /*0158*/ 	.word	0x000019a0


	//   ....[3]....
        /*015c*/ 	.word	0x000019b0


	//   ....[4]....
        /*0160*/ 	.word	0x00001ce0


	//   ....[5]....
        /*0164*/ 	.word	0x00001d20


	//   ....[6]....
        /*0168*/ 	.word	0x00001d50


	//   ....[7]....
        /*016c*/ 	.word	0x00001d60


	//   ....[8]....
        /*0170*/ 	.word	0x00001d90


	//   ....[9]....
        /*0174*/ 	.word	0x00001da0


	//   ....[10]....
        /*0178*/ 	.word	0x00001dd0


	//   ....[11]....
        /*017c*/ 	.word	0x00001de0


	//   ....[12]....
        /*0180*/ 	.word	0x00002e00


	//   ....[13]....
        /*0184*/ 	.word	0x00002e30


	//   ....[14]....
        /*0188*/ 	.word	0x00002e80


	//   ....[15]....
        /*018c*/ 	.word	0x00002ea0


	//   ....[16]....
        /*0190*/ 	.word	0x00002ed0


	//   ....[17]....
        /*0194*/ 	.word	0x00002ee0


	//   ....[18]....
        /*0198*/ 	.word	0x00002f10


	//   ....[19]....
        /*019c*/ 	.word	0x00002f20


	//   ....[20]....
        /*01a0*/ 	.word	0x000030f0


	//   ....[21]....
        /*01a4*/ 	.word	0x00003180


	//   ....[22]....
        /*01a8*/ 	.word	0x000031f0


	//   ....[23]....
        /*01ac*/ 	.word	0x00003250


	//   ....[24]....
        /*01b0*/ 	.word	0x000032c0


	//   ....[25]....
        /*01b4*/ 	.word	0x00003320


	//   ....[26]....
        /*01b8*/ 	.word	0x00003390


	//   ....[27]....
        /*01bc*/ 	.word	0x000033f0


	//----- nvinfo : EIATTR_VRC_CTA_INIT_COUNT
	.align		4
.L_1699:
        /*01c0*/ 	.byte	0x02, 0x4a
	.zero		1
	.zero		1


	//----- nvinfo : EIATTR_EXIT_INSTR_OFFSETS
	.align		4
        /*01c4*/ 	.byte	0x04, 0x1c
        /*01c6*/ 	.short	(.L_1701 - .L_1700)


	//   ....[0]....
.L_1700:
        /*01c8*/ 	.word	0x000022c0


	//   ....[1]....
        /*01cc*/ 	.word	0x00003080


	//----- nvinfo : EIATTR_MAX_THREADS
	.align		4
.L_1701:
        /*01d0*/ 	.byte	0x04, 0x05
        /*01d2*/ 	.short	(.L_1703 - .L_1702)
.L_1702:
        /*01d4*/ 	.word	0x00000140
        /*01d8*/ 	.word	0x00000001
        /*01dc*/ 	.word	0x00000001


	//----- nvinfo : EIATTR_CRS_STACK_SIZE
	.align		4
.L_1703:
        /*01e0*/ 	.byte	0x04, 0x1e
        /*01e2*/ 	.short	(.L_1705 - .L_1704)
.L_1704:
        /*01e4*/ 	.word	0x00000000


	//----- nvinfo : EIATTR_CBANK_PARAM_SIZE
	.align		4
.L_1705:
        /*01e8*/ 	.byte	0x03, 0x19
        /*01ea*/ 	.short	0x0060


	//----- nvinfo : EIATTR_PARAM_CBANK
	.align		4
        /*01ec*/ 	.byte	0x04, 0x0a
        /*01ee*/ 	.short	(.L_1707 - .L_1706)
	.align		4
.L_1706:
        /*01f0*/ 	.word	index@(.nv.constant0._ZN13group_norm_v218gn_bwd_cuda_kernelI6__halfLi320ELi1ELi32ELi40ELi256ELb0ELb1ELi16ELi320ELi320ELi4ELb1ELi8ELb0ELb0ELNS_15WgradSyncMethodE3ENS_16CompileConditionILi1000EEEEEvPT_S6_S6_PKS5_S8_S8_S8_PKfflPfPj)
        /*01f4*/ 	.short	0x0380
        /*01f6*/ 	.short	0x0060


	//----- nvinfo : EIATTR_SW_WAR
	.align		4
.L_1707:
        /*01f8*/ 	.byte	0x04, 0x36
        /*01fa*/ 	.short	(.L_1709 - .L_1708)
.L_1708:
        /*01fc*/ 	.word	0x00000008
.L_1709:


//--------------------- .nv.info._ZN13group_norm_v218gn_bwd_cuda_kernelI6__halfLi320ELi3ELi32ELi40ELi256ELb0ELb1ELi16ELi320ELi320ELi4ELb1ELi20ELb0ELb0ELNS_15WgradSyncMethodE3ENS_16CompileConditionILi1000EEEEEvPT_S6_S6_PKS5_S8_S8_S8_PKfflPfPj --------------------------
	.section	.nv.info._ZN13group_norm_v218gn_bwd_cuda_kernelI6__halfLi320ELi3ELi32ELi40ELi256ELb0ELb1ELi16ELi320ELi320ELi4ELb1ELi20ELb0ELb0ELNS_15WgradSyncMethodE3ENS_16CompileConditionILi1000EEEEEvPT_S6_S6_PKS5_S8_S8_S8_PKfflPfPj,"",@"SHT_CUDA_INFO"
	.sectionflags	@""
	.align	4


	//----- nvinfo : EIATTR_CUDA_API_VERSION
	.align		4
        /*0000*/ 	.byte	0x04, 0x37
        /*0002*/ 	.short	(.L_1711 - .L_1710)
.L_1710:
        /*0004*/ 	.word	0x00000082


	//----- nvinfo : EIATTR_KPARAM_INFO
	.align		4
.L_1711:
        /*0008*/ 	.byte	0x04, 0x17
        /*000a*/ 	.short	(.L_1713 - .L_1712)
.L_1712:
        /*000c*/ 	.word	0x00000000
        /*0010*/ 	.short	0x000b
        /*0012*/ 	.short	0x0058
        /*0014*/ 	.byte	0x00, 0xf5, 0x21, 0x00


	//----- nvinfo : EIATTR_KPARAM_INFO
	.align		4
.L_1713:
        /*0018*/ 	.byte	0x04, 0x17
        /*001a*/ 	.short	(.L_1715 - .L_1714)
.L_1714:
        /*001c*/ 	.word	0x00000000
        /*0020*/ 	.short	0x000a
        /*0022*/ 	.short	0x0050
        /*0024*/ 	.byte	0x00, 0xf5, 0x21, 0x00


	//----- nvinfo : EIATTR_KPARAM_INFO
	.align		4
.L_1715:
        /*0028*/ 	.byte	0x04, 0x17
        /*002a*/ 	.short	(.L_1717 - .L_1716)
.L_1716:
        /*002c*/ 	.word	0x00000000
        /*0030*/ 	.short	0x0009
        /*0032*/ 	.short	0x0048
        /*0034*/ 	.byte	0x00, 0xf0, 0x21, 0x00


	//----- nvinfo : EIATTR_KPARAM_INFO
	.align		4
.L_1717:
        /*0038*/ 	.byte	0x04, 0x17
        /*003a*/ 	.short	(.L_1719 - .L_1718)
.L_1718:
        /*003c*/ 	.word	0x00000000
        /*0040*/ 	.short	0x0008
        /*0042*/ 	.short	0x0040
        /*0044*/ 	.byte	0x00, 0xf0, 0x11, 0x00


	//----- nvinfo : EIATTR_KPARAM_INFO
	.align		4
.L_1719:
        /*0048*/ 	.byte	0x04, 0x17
        /*004a*/ 	.short	(.L_1721 - .L_1720)
.L_1720:
        /*004c*/ 	.word	0x00000000
        /*0050*/ 	.short	0x0007
        /*0052*/ 	.short	0x0038
        /*0054*/ 	.byte	0x00, 0xf5, 0x21, 0x00


	//----- nvinfo : EIATTR_KPARAM_INFO
	.align		4
.L_1721:
        /*0058*/ 	.byte	0x04, 0x17
        /*005a*/ 	.short	(.L_1723 - .L_1722)
.L_1722:
        /*005c*/ 	.word	0x00000000
        /*0060*/ 	.short	0x0006
        /*0062*/ 	.short	0x0030
        /*0064*/ 	.byte	0x00, 0xf5, 0x21, 0x00


	//----- nvinfo : EIATTR_KPARAM_INFO
	.align		4
.L_1723:
        /*0068*/ 	.byte	0x04, 0x17
        /*006a*/ 	.short	(.L_1725 - .L_1724)
.L_1724:
        /*006c*/ 	.word	0x00000000
        /*0070*/ 	.short	0x0005
        /*0072*/ 	.short	0x0028
        /*0074*/ 	.byte	0x00, 0xf5, 0x21, 0x00


	//----- nvinfo : EIATTR_KPARAM_INFO
	.align		4
.L_1725:
        /*0078*/ 	.byte	0x04, 0x17
        /*007a*/ 	.short	(.L_1727 - .L_1726)
.L_1726:
        /*007c*/ 	.word	0x00000000
        /*0080*/ 	.short	0x0004
        /*0082*/ 	.short	0x0020
        /*0084*/ 	.byte	0x00, 0xf5, 0x21, 0x00


	//----- nvinfo : EIATTR_KPARAM_INFO
	.align		4
.L_1727:
        /*0088*/ 	.byte	0x04, 0x17
        /*008a*/ 	.short	(.L_1729 - .L_1728)
.L_1728:
        /*008c*/ 	.word	0x00000000
        /*0090*/ 	.short	0x0003
        /*0092*/ 	.short	0x0018
        /*0094*/ 	.byte	0x00, 0xf5, 0x21, 0x00


	//----- nvinfo : EIATTR_KPARAM_INFO
	.align		4
.L_1729:
        /*0098*/ 	.byte	0x04, 0x17
        /*009a*/ 	.short	(.L_1731 - .L_1730)
.L_1730:
        /*009c*/ 	.word	0x00000000
        /*00a0*/ 	.short	0x0002
        /*00a2*/ 	.short	0x0010
        /*00a4*/ 	.byte	0x00, 0xf5, 0x21, 0x00


	//----- nvinfo : EIATTR_KPARAM_INFO
	.align		4
.L_1731:
        /*00a8*/ 	.byte	0x04, 0x17
        /*00aa*/ 	.short	(.L_1733 - .L_1732)
.L_1732:
        /*00ac*/ 	.word	0x00000000
        /*00b0*/ 	.short	0x0001
        /*00b2*/ 	.short	0x0008
        /*00b4*/ 	.byte	0x00, 0xf5, 0x21, 0x00


	//----- nvinfo : EIATTR_KPARAM_INFO
	.align		4
.L_1733:
        /*00b8*/ 	.byte	0x04, 0x17
        /*00ba*/ 	.short	(.L_1735 - .L_1734)
.L_1734:
        /*00bc*/ 	.word	0x00000000
        /*00c0*/ 	.short	0x0000
        /*00c2*/ 	.short	0x0000
        /*00c4*/ 	.byte	0x00, 0xf5, 0x21, 0x00


	//----- nvinfo : EIATTR_SPARSE_MMA_MASK
	.align		4
.L_1735:
        /*00c8*/ 	.byte	0x03, 0x50
        /*00ca*/ 	.short	0x0000


	//----- nvinfo : EIATTR_MAXREG_COUNT
	.align		4
        /*00cc*/ 	.byte	0x03, 0x1b
        /*00ce*/ 	.short	0x0040


	//----- nvinfo : EIATTR_NUM_BARRIERS
	.align		4
        /*00d0*/ 	.byte	0x02, 0x4c
        /*00d2*/ 	.byte	0x01
	.zero		1


	//----- nvinfo : EIATTR_MERCURY_ISA_VERSION
	.align		4
        /*00d4*/ 	.byte	0x03, 0x5f
        /*00d6*/ 	.short	0x0101


	//----- nvinfo : EIATTR_COOP_GROUP_MASK_REGIDS
	.align		4
        /*00d8*/ 	.byte	0x04, 0x29
        /*00da*/ 	.short	(.L_1737 - .L_1736)


	//   ....[0]....
.L_1736:
        /*00dc*/ 	.word	0xffffffff


	//   ....[1]....
        /*00e0*/ 	.word	0xffffffff


	//   ....[2]....
        /*00e4*/ 	.word	0xffffffff


	//   ....[3]....
        /*00e8*/ 	.word	0xffffffff


	//   ....[4]....
        /*00ec*/ 	.word	0xffffffff


	//   ....[5]....
        /*00f0*/ 	.word	0xffffffff


	//   ....[6]....
        /*00f4*/ 	.word	0xffffffff


	//   ....[7]....
        /*00f8*/ 	.word	0xffffffff


	//   ....[8]....
        /*00fc*/ 	.word	0xffffffff


	//   ....[9]....
        /*0100*/ 	.word	0xffffffff


	//   ....[10]....
        /*0104*/ 	.word	0xffffffff


	//   ....[11]....
        /*0108*/ 	.word	0xffffffff


	//   ....[12]....
        /*010c*/ 	.word	0x0500000f


	//   ....[13]....
        /*0110*/ 	.word	0x05000011


	//   ....[14]....
        /*0114*/ 	.word	0x05000010


	//   ....[15]....
        /*0118*/ 	.word	0x05000012


	//   ....[16]....
        /*011c*/ 	.word	0x05000013


	//   ....[17]....
        /*0120*/ 	.word	0x05000015


	//   ....[18]....
        /*0124*/ 	.word	0x05000014


	//   ....[19]....
        /*0128*/ 	.word	0x0500000a


	//   ....[20]....
        /*012c*/ 	.word	0x05000010


	//   ....[21]....
        /*0130*/ 	.word	0x05000010


	//   ....[22]....
        /*0134*/ 	.word	0x05000010


	//   ....[23]....
        /*0138*/ 	.word	0x05000010


	//   ....[24]....
        /*013c*/ 	.word	0x05000010


	//   ....[25]....
        /*0140*/ 	.word	0x05000010


	//   ....[26]....
        /*0144*/ 	.word	0x05000010


	//   ....[27]....
        /*0148*/ 	.word	0x05000010


	//----- nvinfo : EIATTR_COOP_GROUP_INSTR_OFFSETS
	.align		4
.L_1737:
        /*014c*/ 	.byte	0x04, 0x28
        /*014e*/ 	.short	(.L_1739 - .L_1738)


	//   ....[0]....
.L_1738:
        /*0150*/ 	.word	0x00001a00


	//   ....[1]....
        /*0154*/ 	.word	0x00001a30


	//   ....[2]....
        /*0158*/ 	.word	0x00001a60


	//   ....[3]....
        /*015c*/ 	.word	0x00001a70


	//   ....[4]....
        /*0160*/ 	.word	0x00002010


	//   ....[5]....
        /*0164*/ 	.word	0x00002020


	//   ....[6]....
        /*0168*/ 	.word	0x00002050


	//   ....[7]....
        /*016c*/ 	.word	0x00002060


	//   ....[8]....
        /*0170*/ 	.word	0x00002090


	//   ....[9]....
        /*0174*/ 	.word	0x000020b0


	//   ....[10]....
        /*0178*/ 	.word	0x000020e0


	//   ....[11]....
        /*017c*/ 	.word	0x000020f0


	//   ....[12]....
        /*0180*/ 	.word	0x00003190


	//   ....[13]....
        /*0184*/ 	.word	0x000031c0


	//   ....[14]....
        /*0188*/ 	.word	0x00003210


	//   ....[15]....
        /*018c*/ 	.word	0x00003230


	//   ....[16]....
        /*0190*/ 	.word	0x00003260


	//   ....[17]....
        /*0194*/ 	.word	0x00003270


	//   ....[18]....
        /*0198*/ 	.word	0x000032a0


	//   ....[19]....
        /*019c*/ 	.word	0x000032b0


	//   ....[20]....
        /*01a0*/ 	.word	0x00003470


	//   ....[21]....
        /*01a4*/ 	.word	0x00003500


	//   ....[22]....
        /*01a8*/ 	.word	0x00003570


	//   ....[23]....
        /*01ac*/ 	.word	0x000035d0


	//   ....[24]....
        /*01b0*/ 	.word	0x00003640


	//   ....[25]....
        /*01b4*/ 	.word	0x000036a0


	//   ....[26]....
        /*01b8*/ 	.word	0x00003710


	//   ....[27]....
        /*01bc*/ 	.word	0x00003770


	//----- nvinfo : EIATTR_VRC_CTA_INIT_COUNT
	.align		4
.L_1739:
        /*01c0*/ 	.byte	0x02, 0x4a
	.zero		1
	.zero		1


	//----- nvinfo : EIATTR_EXIT_INSTR_OFFSETS
	.align		4
        /*01c4*/ 	.byte	0x04, 0x1c
        /*01c6*/ 	.short	(.L_1741 - .L_1740)


	//   ....[0]....
.L_1740:
        /*01c8*/ 	.word	0x00002610


	//   ....[1]....
        /*01cc*/ 	.word	0x00003400


	//----- nvinfo : EIATTR_MAX_THREADS
	.align		4
.L_1741:
        /*01d0*/ 	.byte	0x04, 0x05
        /*01d2*/ 	.short	(.L_1743 - .L_1742)
.L_1742:
        /*01d4*/ 	.word	0x00000140
        /*01d8*/ 	.word	0x00000001
        /*01dc*/ 	.word	0x00000001


	//----- nvinfo : EIATTR_CRS_STACK_SIZE
	.align		4
.L_1743:
        /*01e0*/ 	.byte	0x04, 0x1e
        /*01e2*/ 	.short	(.L_1745 - .L_1744)
.L_1744:
        /*01e4*/ 	.word	0x00000000


	//----- nvinfo : EIATTR_CBANK_PARAM_SIZE
	.align		4
.L_1745:
        /*01e8*/ 	.byte	0x03, 0x19
        /*01ea*/ 	.short	0x0060


	//----- nvinfo : EIATTR_PARAM_CBANK
	.align		4
        /*01ec*/ 	.byte	0x04, 0x0a
        /*01ee*/ 	.short	(.L_1747 - .L_1746)
	.align		4
.L_1746:
        /*01f0*/ 	.word	index@(.nv.constant0._ZN13group_norm_v218gn_bwd_cuda_kernelI6__halfLi320ELi3ELi32ELi40ELi256ELb0ELb1ELi16ELi320ELi320ELi4ELb1ELi20ELb0ELb0ELNS_15WgradSyncMethodE3ENS_16CompileConditionILi1000EEEEEvPT_S6_S6_PKS5_S8_S8_S8_PKfflPfPj)
        /*01f4*/ 	.short	0x0380
        /*01f6*/ 	.short	0x0060


	//----- nvinfo : EIATTR_SW_WAR
	.align		4
.L_1747:
        /*01f8*/ 	.byte	0x04, 0x36
        /*01fa*/ 	.short	(.L_1749 - .L_1748)
.L_1748:
        /*01fc*/ 	.word	0x00000008
.L_1749:


//--------------------- .nv.info._ZN13group_norm_v218gn_bwd_cuda_kernelI6__halfLi320ELi1ELi32ELi40ELi256ELb0ELb1ELi32ELi320ELi320ELi4ELb1ELi16ELb0ELb0ELNS_15WgradSyncMethodE3ENS_16CompileConditionILi1000EEEEEvPT_S6_S6_PKS5_S8_S8_S8_PKfflPfPj --------------------------
	.section	.nv.info._ZN13group_norm_v218gn_bwd_cuda_kernelI6__halfLi320ELi1ELi32ELi40ELi256ELb0ELb1ELi32ELi320ELi320ELi4ELb1ELi16ELb0ELb0ELNS_15WgradSyncMethodE3ENS_16CompileConditionILi1000EEEEEvPT_S6_S6_PKS5_S8_S8_S8_PKfflPfPj,"",@"SHT_CUDA_INFO"
	.sectionflags	@""
	.align	4


	//----- nvinfo : EIATTR_CUDA_API_VERSION
	.align		4
        /*0000*/ 	.byte	0x04, 0x37
        /*0002*/ 	.short	(.L_1751 - .L_1750)
.L_1750:
        /*0004*/ 	.word	0x00000082


	//----- nvinfo : EIATTR_KPARAM_INFO
	.align		4
.L_1751:
        /*0008*/ 	.byte	0x04, 0x17
        /*000a*/ 	.short	(.L_1753 - .L_1752)
.L_1752:
        /*000c*/ 	.word	0x00000000
        /*0010*/ 	.short	0x000b
        /*0012*/ 	.short	0x0058
        /*0014*/ 	.byte	0x00, 0xf5, 0x21, 0x00


	//----- nvinfo : EIATTR_KPARAM_INFO
	.align		4
.L_1753:
        /*0018*/ 	.byte	0x04, 0x17
        /*001a*/ 	.short	(.L_1755 - .L_1754)
.L_1754:
        /*001c*/ 	.word	0x00000000
        /*0020*/ 	.short	0x000a
        /*0022*/ 	.short	0x0050
        /*0024*/ 	.byte	0x00, 0xf5, 0x21, 0x00


	//----- nvinfo : EIATTR_KPARAM_INFO
	.align		4
.L_1755:
        /*0028*/ 	.byte	0x04, 0x17
        /*002a*/ 	.short	(.L_1757 - .L_1756)
.L_1756:
        /*002c*/ 	.word	0x00000000
        /*0030*/ 	.short	0x0009
        /*0032*/ 	.short	0x0048
        /*0034*/ 	.byte	0x00, 0xf0, 0x21, 0x00


	//----- nvinfo : EIATTR_KPARAM_INFO
	.align		4
.L_1757:
        /*0038*/ 	.byte	0x04, 0x17
        /*003a*/ 	.short	(.L_1759 - .L_1758)
.L_1758:
        /*003c*/ 	.word	0x00000000
        /*0040*/ 	.short	0x0008
        /*0042*/ 	.short	0x0040
        /*0044*/ 	.byte	0x00, 0xf0, 0x11, 0x00


	//----- nvinfo : EIATTR_KPARAM_INFO
	.align		4
.L_1759:
        /*0048*/ 	.byte	0x04, 0x17
        /*004a*/ 	.short	(.L_1761 - .L_1760)
.L_1760:
        /*004c*/ 	.word	0x00000000
        /*0050*/ 	.short	0x0007
        /*0052*/ 	.short	0x0038
        /*0054*/ 	.byte	0x00, 0xf5, 0x21, 0x00


	//----- nvinfo : EIATTR_KPARAM_INFO
	.align		4
.L_1761:
        /*0058*/ 	.byte	0x04, 0x17
        /*005a*/ 	.short	(.L_1763 - .L_1762)
.L_1762:
        /*005c*/ 	.word	0x00000000
        /*0060*/ 	.short	0x0006
        /*0062*/ 	.short	0x0030
        /*0064*/ 	.byte	0x00, 0xf5, 0x21, 0x00


	//----- nvinfo : EIATTR_KPARAM_INFO
	.align		4
.L_1763:
        /*0068*/ 	.byte	0x04, 0x17
        /*006a*/ 	.short	(.L_1765 - .L_1764)
.L_1764:
        /*006c*/ 	.word	0x00000000
        /*0070*/ 	.short	0x0005
        /*0072*/ 	.short	0x0028
        /*0074*/ 	.byte	0x00, 0xf5, 0x21, 0x00


	//----- nvinfo : EIATTR_KPARAM_INFO
	.align		4
.L_1765:
        /*0078*/ 	.byte	0x04, 0x17
        /*007a*/ 	.short	(.L_1767 - .L_1766)
.L_1766:
        /*007c*/ 	.word	0x00000000
        /*0080*/ 	.short	0x0004
        /*0082*/ 	.short	0x0020
        /*0084*/ 	.byte	0x00, 0xf5, 0x21, 0x00


	//----- nvinfo : EIATTR_KPARAM_INFO
	.align		4
.L_1767:
        /*0088*/ 	.byte	0x04, 0x17
        /*008a*/ 	.short	(.L_1769 - .L_1768)
.L_1768:
        /*008c*/ 	.word	0x00000000
        /*0090*/ 	.short	0x0003
        /*0092*/ 	.short	0x0018
        /*0094*/ 	.byte	0x00, 0xf5, 0x21, 0x00


	//----- nvinfo : EIATTR_KPARAM_INFO
	.align		4
.L_1769:
        /*0098*/ 	.byte	0x04, 0x17
        /*009a*/ 	.short	(.L_1771 - .L_1770)
.L_1770:
        /*009c*/ 	.word	0x00000000
        /*00a0*/ 	.short	0x0002
        /*00a2*/ 	.short	0x0010
        /*00a4*/ 	.byte	0x00, 0xf5, 0x21, 0x00


	//----- nvinfo : EIATTR_KPARAM_INFO
	.align		4
.L_1771:
        /*00a8*/ 	.byte	0x04, 0x17
        /*00aa*/ 	.short	(.L_1773 - .L_1772)
.L_1772:
        /*00ac*/ 	.word	0x00000000
        /*00b0*/ 	.short	0x0001
        /*00b2*/ 	.short	0x0008
        /*00b4*/ 	.byte	0x00, 0xf5, 0x21, 0x00


	//----- nvinfo : EIATTR_KPARAM_INFO
	.align		4
.L_1773:
        /*00b8*/ 	.byte	0x04, 0x17
        /*00ba*/ 	.short	(.L_1775 - .L_1774)
.L_1774:
        /*00bc*/ 	.word	0x00000000
        /*00c0*/ 	.short	0x0000
        /*00c2*/ 	.short	0x0000
        /*00c4*/ 	.byte	0x00, 0xf5, 0x21, 0x00


	//----- nvinfo : EIATTR_SPARSE_MMA_MASK
	.align		4
.L_1775:
        /*00c8*/ 	.byte	0x03, 0x50
        /*00ca*/ 	.short	0x0000


	//----- nvinfo : EIATTR_MAXREG_COUNT
	.align		4
        /*00cc*/ 	.byte	0x03, 0x1b
        /*00ce*/ 	.short	0x00a8


	//----- nvinfo : EIATTR_NUM_BARRIERS
	.align		4
        /*00d0*/ 	.byte	0x02, 0x4c
        /*00d2*/ 	.byte	0x01
	.zero		1


	//----- nvinfo : EIATTR_MERCURY_ISA_VERSION
	.align		4
        /*00d4*/ 	.byte	0x03, 0x5f
        /*00d6*/ 	.short	0x0101


	//----- nvinfo : EIATTR_COOP_GROUP_MASK_REGIDS
	.align		4
        /*00d8*/ 	.byte	0x04, 0x29
        /*00da*/ 	.short	(.L_1777 - .L_1776)


	//   ....[0]....
.L_1776:
        /*00dc*/ 	.word	0xffffffff


	//   ....[1]....
        /*00e0*/ 	.word	0xffffffff


	//   ....[2]....
        /*00e4*/ 	.word	0xffffffff


	//   ....[3]....
        /*00e8*/ 	.word	0xffffffff


	//   ....[4]....
        /*00ec*/ 	.word	0xffffffff


	//   ....[5]....
        /*00f0*/ 	.word	0xffffffff


	//   ....[6]....
        /*00f4*/ 	.word	0xffffffff


	//   ....[7]....
        /*00f8*/ 	.word	0xffffffff


	//   ....[8]....
        /*00fc*/ 	.word	0xffffffff


	//   ....[9]....
        /*0100*/ 	.word	0xffffffff


	//   ....[10]....
        /*0104*/ 	.word	0x05000019


	//   ....[11]....
        /*0108*/ 	.word	0x0500001a


	//   ....[12]....
        /*010c*/ 	.word	0x0500001c


	//   ....[13]....
        /*0110*/ 	.word	0x0500001b


	//   ....[14]....
        /*0114*/ 	.word	0x0500001d


	//   ....[15]....
        /*0118*/ 	.word	0x0500001e


	//   ....[16]....
        /*011c*/ 	.word	0x05000020


	//   ....[17]....
        /*0120*/ 	.word	0x0500000d


	//   ....[18]....
        /*0124*/ 	.word	0x0500001b


	//   ....[19]....
        /*0128*/ 	.word	0x0500001b


	//   ....[20]....
        /*012c*/ 	.word	0x0500001b


	//   ....[21]....
        /*0130*/ 	.word	0x0500001b


	//   ....[22]....
        /*0134*/ 	.word	0x0500001b


	//   ....[23]....
        /*0138*/ 	.word	0x0500001b


	//   ....[24]....
        /*013c*/ 	.word	0x0500001b


	//   ....[25]....
        /*0140*/ 	.word	0x0500001b


	//----- nvinfo : EIATTR_COOP_GROUP_INSTR_OFFSETS
	.align		4
.L_1777:
        /*0144*/ 	.byte	0x04, 0x28
        /*0146*/ 	.short	(.L_1779 - .L_1778)


	//   ....[0]....
.L_1778:
        /*0148*/ 	.word	0x00002290


	//   ....[1]....
        /*014c*/ 	.word	0x000022b0


	//   ....[2]....
        /*0150*/ 	.word	0x00002300


	//   ....[3]....
        /*0154*/ 	.word	0x00002320


	//   ....[4]....
        /*0158*/ 	.word	0x00002650


	//   ....[5]....
        /*015c*/ 	.word	0x00002690


	//   ....[6]....
        /*0160*/ 	.word	0x000026c0


	//   ....[7]....
        /*0164*/ 	.word	0x000026d0


	//   ....[8]....
        /*0168*/ 	.word	0x00002700


	//   ....[9]....
        /*016c*/ 	.word	0x00002710


	//   ....[10]....
        /*0170*/ 	.word	0x00003b30


	//   ....[11]....
        /*0174*/ 	.word	0x00003b60


	//   ....[12]....
        /*0178*/ 	.word	0x00003bb0


	//   ....[13]....
        /*017c*/ 	.word	0x00003bd0


	//   ....[14]....
        /*0180*/ 	.word	0x00003c00


	//   ....[15]....
        /*0184*/ 	.word	0x00003c10


	//   ....[16]....
        /*0188*/ 	.word	0x00003c40


	//   ....[17]....
        /*018c*/ 	.word	0x00003c50


	//   ....[18]....
        /*0190*/ 	.word	0x00003e20


	//   ....[19]....
        /*0194*/ 	.word	0x00003eb0


	//   ....[20]....
        /*0198*/ 	.word	0x00003f20


	//   ....[21]....
        /*019c*/ 	.word	0x00003f80


	//   ....[22]....
        /*01a0*/ 	.word	0x00003ff0


	//   ....[23]....
        /*01a4*/ 	.word	0x00004050


	//   ....[24]....
        /*01a8*/ 	.word	0x000040c0


	//   ....[25]....
        /*01ac*/ 	.word	0x00004120


	//----- nvinfo : EIATTR_VRC_CTA_INIT_COUNT
	.align		4
.L_1779:
        /*01b0*/ 	.byte	0x02, 0x4a
	.zero		1
	.zero		1


	//----- nvinfo : EIATTR_EXIT_INSTR_OFFSETS
	.align		4
        /*01b4*/ 	.byte	0x04, 0x1c
        /*01b6*/ 	.short	(.L_1781 - .L_1780)


	//   ....[0]....
.L_1780:
        /*01b8*/ 	.word	0x00002fb0


	//   ....[1]....
        /*01bc*/ 	.word	0x00003db0


	//----- nvinfo : EIATTR_MAX_THREADS
	.align		4
.L_1781:
        /*01c0*/ 	.byte	0x04, 0x05
        /*01c2*/ 	.short	(.L_1783 - .L_1782)
.L_1782:
        /*01c4*/ 	.word	0x00000140
        /*01c8*/ 	.word	0x00000001
        /*01cc*/ 	.word	0x00000001


	//----- nvinfo : EIATTR_CRS_STACK_SIZE
	.align		4
.L_1783:
        /*01d0*/ 	.byte	0x04, 0x1e
        /*01d2*/ 	.short	(.L_1785 - .L_1784)
.L_1784:
        /*01d4*/ 	.word	0x00000000


	//----- nvinfo : EIATTR_CBANK_PARAM_SIZE
	.align		4
.L_1785:
        /*01d8*/ 	.byte	0x03, 0x19
        /*01da*/ 	.short	0x0060


	//----- nvinfo : EIATTR_PARAM_CBANK
	.align		4
        /*01dc*/ 	.byte	0x04, 0x0a
        /*01de*/ 	.short	(.L_1787 - .L_1786)
	.align		4
.L_1786:
        /*01e0*/ 	.word	index@(.nv.constant0._ZN13group_norm_v218gn_bwd_cuda_kernelI6__halfLi320ELi1ELi32ELi40ELi256ELb0ELb1ELi32ELi320ELi320ELi4ELb1ELi16ELb0ELb0ELNS_15WgradSyncMethodE3ENS_16CompileConditionILi1000EEEEEvPT_S6_S6_PKS5_S8_S8_S8_PKfflPfPj)
        /*01e4*/ 	.short	0x0380
        /*01e6*/ 	.short	0x0060


	//----- nvinfo : EIATTR_SW_WAR
	.align		4
.L_1787:
        /*01e8*/ 	.byte	0x04, 0x36
        /*01ea*/ 	.short	(.L_1789 - .L_1788)
.L_1788:
        /*01ec*/ 	.word	0x00000008
.L_1789:


//--------------------- .nv.info._ZN13group_norm_v218gn_bwd_cuda_kernelI6__halfLi320ELi1ELi32ELi40ELi256ELb0ELb1ELi64ELi320ELi320ELi4ELb1ELi36ELb0ELb0ELNS_15WgradSyncMethodE3ENS_16CompileConditionILi1000EEEEEvPT_S6_S6_PKS5_S8_S8_S8_PKfflPfPj --------------------------
	.section	.nv.info._ZN13group_norm_v218gn_bwd_cuda_kernelI6__halfLi320ELi1ELi32ELi40ELi256ELb0ELb1ELi64ELi320ELi320ELi4ELb1ELi36ELb0ELb0ELNS_15WgradSyncMethodE3ENS_16CompileConditionILi1000EEEEEvPT_S6_S6_PKS5_S8_S8_S8_PKfflPfPj,"",@"SHT_CUDA_INFO"
	.sectionflags	@""
	.align	4


	//----- nvinfo : EIATTR_CUDA_API_VERSION
	.align		4
        /*0000*/ 	.byte	0x04, 0x37
        /*0002*/ 	.short	(.L_1791 - .L_1790)
.L_1790:
        /*0004*/ 	.word	0x00000082


	//----- nvinfo : EIATTR_KPARAM_INFO
	.align		4
.L_1791:
        /*0008*/ 	.byte	0x04, 0x17
        /*000a*/ 	.short	(.L_1793 - .L_1792)
.L_1792:
        /*000c*/ 	.word	0x00000000
        /*0010*/ 	.short	0x000b
        /*0012*/ 	.short	0x0058
        /*0014*/ 	.byte	0x00, 0xf5, 0x21, 0x00


	//----- nvinfo : EIATTR_KPARAM_INFO
	.align		4
.L_1793:
        /*0018*/ 	.byte	0x04, 0x17
        /*001a*/ 	.short	(.L_1795 - .L_1794)
.L_1794:
        /*001c*/ 	.word	0x00000000
        /*0020*/ 	.short	0x000a
        /*0022*/ 	.short	0x0050
        /*0024*/ 	.byte	0x00, 0xf5, 0x21, 0x00


	//----- nvinfo : EIATTR_KPARAM_INFO
	.align		4
.L_1795:
        /*0028*/ 	.byte	0x04, 0x17
        /*002a*/ 	.short	(.L_1797 - .L_1796)
.L_1796:
        /*002c*/ 	.word	0x00000000
        /*0030*/ 	.short	0x0009
        /*0032*/ 	.short	0x0048
        /*0034*/ 	.byte	0x00, 0xf0, 0x21, 0x00


	//----- nvinfo : EIATTR_KPARAM_INFO
	.align		4
.L_1797:
        /*0038*/ 	.byte	0x04, 0x17
        /*003a*/ 	.short	(.L_1799 - .L_1798)
.L_1798:
        /*003c*/ 	.word	0x00000000
        /*0040*/ 	.short	0x0008
        /*0042*/ 	.short	0x0040
        /*0044*/ 	.byte	0x00, 0xf0, 0x11, 0x00


	//----- nvinfo : EIATTR_KPARAM_INFO
	.align		4
.L_1799:
        /*0048*/ 	.byte	0x04, 0x17
        /*004a*/ 	.short	(.L_1801 - .L_1800)
.L_1800:
        /*004c*/ 	.word	0x00000000
        /*0050*/ 	.short	0x0007
        /*0052*/ 	.short	0x0038
        /*0054*/ 	.byte	0x00, 0xf5, 0x21, 0x00


	//----- nvinfo : EIATTR_KPARAM_INFO
	.align		4
.L_1801:
        /*0058*/ 	.byte	0x04, 0x17
        /*005a*/ 	.short	(.L_1803 - .L_1802)
.L_1802:
        /*005c*/ 	.word	0x00000000
        /*0060*/ 	.short	0x0006
        /*0062*/ 	.short	0x0030
        /*0064*/ 	.byte	0x00, 0xf5, 0x21, 0x00


	//----- nvinfo : EIATTR_KPARAM_INFO
	.align		4
.L_1803:
        /*0068*/ 	.byte	0x04, 0x17
        /*006a*/ 	.short	(.L_1805 - .L_1804)
.L_1804:
        /*006c*/ 	.word	0x00000000
        /*0070*/ 	.short	0x0005
        /*0072*/ 	.short	0x0028
        /*0074*/ 	.byte	0x00, 0xf5, 0x21, 0x00


	//----- nvinfo : EIATTR_KPARAM_INFO
	.align		4
.L_1805:
        /*0078*/ 	.byte	0x04, 0x17
        /*007a*/ 	.short	(.L_1807 - .L_1806)
.L_1806:
        /*007c*/ 	.word	0x00000000
        /*0080*/ 	.short	0x0004
        /*0082*/ 	.short	0x0020
        /*0084*/ 	.byte	0x00, 0xf5, 0x21, 0x00


	//----- nvinfo : EIATTR_KPARAM_INFO
	.align		4
.L_1807:
        /*0088*/ 	.byte	0x04, 0x17
        /*008a*/ 	.short	(.L_1809 - .L_1808)
.L_1808:
        /*008c*/ 	.word	0x00000000
        /*0090*/ 	.short	0x0003
        /*0092*/ 	.short	0x0018
        /*0094*/ 	.byte	0x00, 0xf5, 0x21, 0x00


	//----- nvinfo : EIATTR_KPARAM_INFO
	.align		4
.L_1809:
        /*0098*/ 	.byte	0x04, 0x17
        /*009a*/ 	.short	(.L_1811 - .L_1810)
.L_1810:
        /*009c*/ 	.word	0x00000000
        /*00a0*/ 	.short	0x0002
        /*00a2*/ 	.short	0x0010
        /*00a4*/ 	.byte	0x00, 0xf5, 0x21, 0x00


	//----- nvinfo : EIATTR_KPARAM_INFO
	.align		4
.L_1811:
        /*00a8*/ 	.byte	0x04, 0x17
        /*00aa*/ 	.short	(.L_1813 - .L_1812)
.L_1812:
        /*00ac*/ 	.word	0x00000000
        /*00b0*/ 	.short	0x0001
        /*00b2*/ 	.short	0x0008
        /*00b4*/ 	.byte	0x00, 0xf5, 0x21, 0x00


	//----- nvinfo : EIATTR_KPARAM_INFO
	.align		4
.L_1813:
        /*00b8*/ 	.byte	0x04, 0x17
        /*00ba*/ 	.short	(.L_1815 - .L_1814)
.L_1814:
        /*00bc*/ 	.word	0x00000000
        /*00c0*/ 	.short	0x0000
        /*00c2*/ 	.short	0x0000
        /*00c4*/ 	.byte	0x00, 0xf5, 0x21, 0x00


	//----- nvinfo : EIATTR_SPARSE_MMA_MASK
	.align		4
.L_1815:
        /*00c8*/ 	.byte	0x03, 0x50
        /*00ca*/ 	.short	0x0000


	//----- nvinfo : EIATTR_MAXREG_COUNT
	.align		4
        /*00cc*/ 	.byte	0x03, 0x1b
        /*00ce*/ 	.short	0x00a8


	//----- nvinfo : EIATTR_NUM_BARRIERS
	.align		4
        /*00d0*/ 	.byte	0x02, 0x4c
        /*00d2*/ 	.byte	0x01
	.zero		1


	//----- nvinfo : EIATTR_ANNOTATIONS
	.align		4
        /*00d4*/ 	.byte	0x04, 0x55
        /*00d6*/ 	.short	(.L_1817 - .L_1816)


	//   ....[0]....
.L_1816:
        /* <DEDUP_REMOVED lines=15> */


	//----- nvinfo : EIATTR_MERCURY_ISA_VERSION
	.align		4
.L_1817:
        /*01b8*/ 	.byte	0x03, 0x5f
        /*01ba*/ 	.short	0x0101


	//----- nvinfo : EIATTR_INT_WARP_WIDE_INSTR_OFFSETS
	.align		4
        /*01bc*/ 	.byte	0x04, 0x31
        /*01be*/ 	.short	(.L_1819 - .L_1818)


	//   ....[0]....
.L_1818:
        /*01c0*/ 	.word	0x000038b0


	//   ....[1]....
        /*01c4*/ 	.word	0x00003cd0


	//----- nvinfo : EIATTR_COOP_GROUP_MASK_REGIDS
	.align		4
.L_1819:
        /*01c8*/ 	.byte	0x04, 0x29
        /*01ca*/ 	.short	(.L_1821 - .L_1820)


	//   ....[0]....
.L_1820:
        /*01cc*/ 	.word	0xffffffff


	//   ....[1]....
        /*01d0*/ 	.word	0xffffffff


	//   ....[2]....
        /*01d4*/ 	.word	0xffffffff


	//   ....[3]....
        /*01d8*/ 	.word	0xffffffff


	//   ....[4]....
        /*01dc*/ 	.word	0xffffffff


	//   ....[5]....
        /*01e0*/ 	.word	0xffffffff


	//   ....[6]....
        /*01e4*/ 	.word	0xffffffff


	//   ....[7]....
        /*01e8*/ 	.word	0xffffffff


	//   ....[8]....
        /*01ec*/ 	.word	0x05000019


	//   ....[9]....
        /*01f0*/ 	.word	0x05000018


	//   ....[10]....
        /*01f4*/ 	.word	0x0500001a


	//   ....[11]....
        /*01f8*/ 	.word	0x0500001b


	//   ....[12]....
        /*01fc*/ 	.word	0x0500001d


	//   ....[13]....
        /*0200*/ 	.word	0x0500001c


	//   ....[14]....
        /*0204*/ 	.word	0x0500001e


	//   ....[15]....
        /*0208*/ 	.word	0x0500000b


	//   ....[16]....
        /*020c*/ 	.word	0x0500001a


	//   ....[17]....
        /*0210*/ 	.word	0x0500001a


	//   ....[18]....
        /*0214*/ 	.word	0x0500001a


	//   ....[19]....
        /*0218*/ 	.word	0x0500001a


	//   ....[20]....
        /*021c*/ 	.word	0x0500001a


	//   ....[21]....
        /*0220*/ 	.word	0x0500001a


	//   ....[22]....
        /*0224*/ 	.word	0x0500001a


	//   ....[23]....
        /*0228*/ 	.word	0x0500001a


	//----- nvinfo : EIATTR_COOP_GROUP_INSTR_OFFSETS
	.align		4
.L_1821:
        /*022c*/ 	.byte	0x04, 0x28
        /*022e*/ 	.short	(.L_1823 - .L_1822)


	//   ....[0]....
.L_1822:
        /*0230*/ 	.word	0x00003880


	//   ....[1]....
        /*0234*/ 	.word	0x000038a0


	//   ....[2]....
        /*0238*/ 	.word	0x00003930


	//   ....[3]....
        /*023c*/ 	.word	0x00003950


	//   ....[4]....
        /*0240*/ 	.word	0x00003de0


	//   ....[5]....
        /*0244*/ 	.word	0x00003df0


	//   ....[6]....
        /*0248*/ 	.word	0x00003e20


	//   ....[7]....
        /*024c*/ 	.word	0x00003e40


	//   ....[8]....
        /*0250*/ 	.word	0x00005a70


	//   ....[9]....
        /*0254*/ 	.word	0x00005aa0


	//   ....[10]....
        /*0258*/ 	.word	0x00005af0


	//   ....[11]....
        /*025c*/ 	.word	0x00005b10


	//   ....[12]....
        /*0260*/ 	.word	0x00005b40


	//   ....[13]....
        /*0264*/ 	.word	0x00005b50


	//   ....[14]....
        /*0268*/ 	.word	0x00005b80


	//   ....[15]....
        /*026c*/ 	.word	0x00005b90


	//   ....[16]....
        /*0270*/ 	.word	0x00005d60


	//   ....[17]....
        /*0274*/ 	.word	0x00005df0


	//   ....[18]....
        /*0278*/ 	.word	0x00005e60


	//   ....[19]....
        /*027c*/ 	.word	0x00005ec0


	//   ....[20]....
        /*0280*/ 	.word	0x00005f30


	//   ....[21]....
        /*0284*/ 	.word	0x00005f90


	//   ....[22]....
        /*0288*/ 	.word	0x00006000


	//   ....[23]....
        /*028c*/ 	.word	0x00006060


	//----- nvinfo : EIATTR_VRC_CTA_INIT_COUNT
	.align		4
.L_1823:
        /*0290*/ 	.byte	0x02, 0x4a
	.zero		1
	.zero		1


	//----- nvinfo : EIATTR_EXIT_INSTR_OFFSETS
	.align		4
        /*0294*/ 	.byte	0x04, 0x1c
        /*0296*/ 	.short	(.L_1825 - .L_1824)


	//   ....[0]....
.L_1824:
        /*0298*/ 	.word	0x00004ed0


	//   ....[1]....
        /*029c*/ 	.word	0x00005cf0


	//----- nvinfo : EIATTR_MAX_THREADS
	.align		4
.L_1825:
        /*02a0*/ 	.byte	0x04, 0x05
        /*02a2*/ 	.short	(.L_1827 - .L_1826)
.L_1826:
        /*02a4*/ 	.word	0x00000140
        /*02a8*/ 	.word	0x00000001
        /*02ac*/ 	.word	0x00000001


	//----- nvinfo : EIATTR_CRS_STACK_SIZE
	.align		4
.L_1827:
        /*02b0*/ 	.byte	0x04, 0x1e
        /*02b2*/ 	.short	(.L_1829 - .L_1828)
.L_1828:
        /*02b4*/ 	.word	0x00000000


	//----- nvinfo : EIATTR_CBANK_PARAM_SIZE
	.align		4
.L_1829:
        /*02b8*/ 	.byte	0x03, 0x19
        /*02ba*/ 	.short	0x0060


	//----- nvinfo : EIATTR_PARAM_CBANK
	.align		4
        /*02bc*/ 	.byte	0x04, 0x0a
        /*02be*/ 	.short	(.L_1831 - .L_1830)
	.align		4
.L_1830:
        /*02c0*/ 	.word	index@(.nv.constant0._ZN13group_norm_v218gn_bwd_cuda_kernelI6__halfLi320ELi1ELi32ELi40ELi256ELb0ELb1ELi64ELi320ELi320ELi4ELb1ELi36ELb0ELb0ELNS_15WgradSyncMethodE3ENS_16CompileConditionILi1000EEEEEvPT_S6_S6_PKS5_S8_S8_S8_PKfflPfPj)
        /*02c4*/ 	.short	0x0380
        /*02c6*/ 	.short	0x0060


	//----- nvinfo : EIATTR_SW_WAR
	.align		4
.L_1831:
        /*02c8*/ 	.byte	0x04, 0x36
        /*02ca*/ 	.short	(.L_1833 - .L_1832)
.L_1832:
        /*02cc*/ 	.word	0x00000008
.L_1833:


//--------------------- .nv.info._ZN13group_norm_v218gn_bwd_cuda_kernelI6__halfLi320ELi3ELi32ELi40ELi256ELb0ELb1ELi32ELi320ELi320ELi4ELb1ELi40ELb0ELb0ELNS_15WgradSyncMethodE3ENS_16CompileConditionILi1000EEEEEvPT_S6_S6_PKS5_S8_S8_S8_PKfflPfPj --------------------------
	.section	.nv.info._ZN13group_norm_v218gn_bwd_cuda_kernelI6__halfLi320ELi3ELi32ELi40ELi256ELb0ELb1ELi32ELi320ELi320ELi4ELb1ELi40ELb0ELb0ELNS_15WgradSyncMethodE3ENS_16CompileConditionILi1000EEEEEvPT_S6_S6_PKS5_S8_S8_S8_PKfflPfPj,"",@"SHT_CUDA_INFO"
	.sectionflags	@""
	.align	4


	//----- nvinfo : EIATTR_CUDA_API_VERSION
	.align		4
        /*0000*/ 	.byte	0x04, 0x37
        /*0002*/ 	.short	(.L_1835 - .L_1834)
.L_1834:
        /*0004*/ 	.word	0x00000082


	//----- nvinfo : EIATTR_KPARAM_INFO
	.align		4
.L_1835:
        /*0008*/ 	.byte	0x04, 0x17
        /*000a*/ 	.short	(.L_1837 - .L_1836)
.L_1836:
        /*000c*/ 	.word	0x00000000
        /*0010*/ 	.short	0x000b
        /*0012*/ 	.short	0x0058
        /*0014*/ 	.byte	0x00, 0xf5, 0x21, 0x00


	//----- nvinfo : EIATTR_KPARAM_INFO
	.align		4
.L_1837:
        /*0018*/ 	.byte	0x04, 0x17
        /*001a*/ 	.short	(.L_1839 - .L_1838)
.L_1838:
        /*001c*/ 	.word	0x00000000
        /*0020*/ 	.short	0x000a
        /*0022*/ 	.short	0x0050
        /*0024*/ 	.byte	0x00, 0xf5, 0x21, 0x00


	//----- nvinfo : EIATTR_KPARAM_INFO
	.align		4
.L_1839:
        /*0028*/ 	.byte	0x04, 0x17
        /*002a*/ 	.short	(.L_1841 - .L_1840)
.L_1840:
        /*002c*/ 	.word	0x00000000
        /*0030*/ 	.short	0x0009
        /*0032*/ 	.short	0x0048
        /*0034*/ 	.byte	0x00, 0xf0, 0x21, 0x00


	//----- nvinfo : EIATTR_KPARAM_INFO
	.align		4
.L_1841:
        /*0038*/ 	.byte	0x04, 0x17
        /*003a*/ 	.short	(.L_1843 - .L_1842)
.L_1842:
        /*003c*/ 	.word	0x00000000
        /*0040*/ 	.short	0x0008
        /*0042*/ 	.short	0x0040
        /*0044*/ 	.byte	0x00, 0xf0, 0x11, 0x00


	//----- nvinfo : EIATTR_KPARAM_INFO
	.align		4
.L_1843:
        /*0048*/ 	.byte	0x04, 0x17
        /*004a*/ 	.short	(.L_1845 - .L_1844)
.L_1844:
        /*004c*/ 	.word	0x00000000
        /*0050*/ 	.short	0x0007
        /*0052*/ 	.short	0x0038
        /*0054*/ 	.byte	0x00, 0xf5, 0x21, 0x00


	//----- nvinfo : EIATTR_KPARAM_INFO
	.align		4
.L_1845:
        /*0058*/ 	.byte	0x04, 0x17
        /*005a*/ 	.short	(.L_1847 - .L_1846)
.L_1846:
        /*005c*/ 	.word	0x00000000
        /*0060*/ 	.short	0x0006
        /*0062*/ 	.short	0x0030
        /*0064*/ 	.byte	0x00, 0xf5, 0x21, 0x00


	//----- nvinfo : EIATTR_KPARAM_INFO
	.align		4
.L_1847:
        /*0068*/ 	.byte	0x04, 0x17
        /*006a*/ 	.short	(.L_1849 - .L_1848)
.L_1848:
        /*006c*/ 	.word	0x00000000
        /*0070*/ 	.short	0x0005
        /*0072*/ 	.short	0x0028
        /*0074*/ 	.byte	0x00, 0xf5, 0x21, 0x00


	//----- nvinfo : EIATTR_KPARAM_INFO
	.align		4
.L_1849:
        /*0078*/ 	.byte	0x04, 0x17
        /*007a*/ 	.short	(.L_1851 - .L_1850)
.L_1850:
        /*007c*/ 	.word	0x00000000
        /*0080*/ 	.short	0x0004
        /*0082*/ 	.short	0x0020
        /*0084*/ 	.byte	0x00, 0xf5, 0x21, 0x00


	//----- nvinfo : EIATTR_KPARAM_INFO
	.align		4
.L_1851:
        /*0088*/ 	.byte	0x04, 0x17
        /*008a*/ 	.short	(.L_1853 - .L_1852)
.L_1852:
        /*008c*/ 	.word	0x00000000
        /*0090*/ 	.short	0x0003
        /*0092*/ 	.short	0x0018
        /*0094*/ 	.byte	0x00, 0xf5, 0x21, 0x00


	//----- nvinfo : EIATTR_KPARAM_INFO
	.align		4
.L_1853:
        /*0098*/ 	.byte	0x04, 0x17
        /*009a*/ 	.short	(.L_1855 - .L_1854)
.L_1854:
        /*009c*/ 	.word	0x00000000
        /*00a0*/ 	.short	0x0002
        /*00a2*/ 	.short	0x0010
        /*00a4*/ 	.byte	0x00, 0xf5, 0x21, 0x00


	//----- nvinfo : EIATTR_KPARAM_INFO
	.align		4
.L_1855:
        /*00a8*/ 	.byte	0x04, 0x17
        /*00aa*/ 	.short	(.L_1857 - .L_1856)
.L_1856:
        /*00ac*/ 	.word	0x00000000
        /*00b0*/ 	.short	0x0001
        /*00b2*/ 	.short	0x0008
        /*00b4*/ 	.byte	0x00, 0xf5, 0x21, 0x00


	//----- nvinfo : EIATTR_KPARAM_INFO
	.align		4
.L_1857:
        /*00b8*/ 	.byte	0x04, 0x17
        /*00ba*/ 	.short	(.L_1859 - .L_1858)
.L_1858:
        /*00bc*/ 	.word	0x00000000
        /*00c0*/ 	.short	0x0000
        /*00c2*/ 	.short	0x0000
        /*00c4*/ 	.byte	0x00, 0xf5, 0x21, 0x00


	//----- nvinfo : EIATTR_SPARSE_MMA_MASK
	.align		4
.L_1859:
        /*00c8*/ 	.byte	0x03, 0x50
        /*00ca*/ 	.short	0x0000


	//----- nvinfo : EIATTR_MAXREG_COUNT
	.align		4
        /*00cc*/ 	.byte	0x03, 0x1b
        /*00ce*/ 	.short	0x0040


	//----- nvinfo : EIATTR_NUM_BARRIERS
	.align		4
        /*00d0*/ 	.byte	0x02, 0x4c
        /*00d2*/ 	.byte	0x01
	.zero		1


	//----- nvinfo : EIATTR_ANNOTATIONS
	.align		4
        /*00d4*/ 	.byte	0x04, 0x55
        /*00d6*/ 	.short	(.L_1861 - .L_1860)


	//   ....[0]....
.L_1860:
        /* <DEDUP_REMOVED lines=76> */


	//----- nvinfo : EIATTR_MERCURY_ISA_VERSION
	.align		4
.L_1861:
        /*0580*/ 	.byte	0x03, 0x5f
        /*0582*/ 	.short	0x0101


	//----- nvinfo : EIATTR_COOP_GROUP_MASK_REGIDS
	.align		4
        /*0584*/ 	.byte	0x04, 0x29
        /*0586*/ 	.short	(.L_1863 - .L_1862)


	//   ....[0]....
.L_1862:
        /*0588*/ 	.word	0xffffffff


	//   ....[1]....
        /*058c*/ 	.word	0xffffffff


	//   ....[2]....
        /*0590*/ 	.word	0xffffffff


	//   ....[3]....
        /*0594*/ 	.word	0xffffffff


	//   ....[4]....
        /*0598*/ 	.word	0xffffffff


	//   ....[5]....
        /*059c*/ 	.word	0xffffffff


	//   ....[6]....
        /*05a0*/ 	.word	0xffffffff


	//   ....[7]....
        /*05a4*/ 	.word	0xffffffff


	//   ....[8]....
        /*05a8*/ 	.word	0xffffffff


	//   ....[9]....
        /*05ac*/ 	.word	0xffffffff


	//   ....[10]....
        /*05b0*/ 	.word	0x05000010


	//   ....[11]....
        /*05b4*/ 	.word	0x0500000f


	//   ....[12]....
        /*05b8*/ 	.word	0x05000011


	//   ....[13]....
        /*05bc*/ 	.word	0x05000012


	//   ....[14]....
        /*05c0*/ 	.word	0x05000014


	//   ....[15]....
        /*05c4*/ 	.word	0x05000013


	//   ....[16]....
        /*05c8*/ 	.word	0x05000015


	//   ....[17]....
        /*05cc*/ 	.word	0x0500000a


	//   ....[18]....
        /*05d0*/ 	.word	0x05000011


	//   ....[19]....
        /*05d4*/ 	.word	0x05000011


	//   ....[20]....
        /*05d8*/ 	.word	0x05000011


	//   ....[21]....
        /*05dc*/ 	.word	0x05000011


	//   ....[22]....
        /*05e0*/ 	.word	0x05000011


	//   ....[23]....
        /*05e4*/ 	.word	0x05000011


	//   ....[24]....
        /*05e8*/ 	.word	0x05000011


	//   ....[25]....
        /*05ec*/ 	.word	0x05000011


	//----- nvinfo : EIATTR_COOP_GROUP_INSTR_OFFSETS
	.align		4
.L_1863:
        /*05f0*/ 	.byte	0x04, 0x28
        /*05f2*/ 	.short	(.L_1865 - .L_1864)


	//   ....[0]....
.L_1864:
        /*05f4*/ 	.word	0x00002b50


	//   ....[1]....
        /*05f8*/ 	.word	0x00002b70


	//   ....[2]....
        /*05fc*/ 	.word	0x00002bb0


	//   ....[3]....
        /*0600*/ 	.word	0x00002bc0


	//   ....[4]....
        /*0604*/ 	.word	0x000032c0


	//   ....[5]....
        /*0608*/ 	.word	0x000032e0


	//   ....[6]....
        /*060c*/ 	.word	0x00003300


	//   ....[7]....
        /*0610*/ 	.word	0x00003320


	//   ....[8]....
        /*0614*/ 	.word	0x00003340


	//   ....[9]....
        /*0618*/ 	.word	0x00003360


	//   ....[10]....
        /*061c*/ 	.word	0x000049d0


	//   ....[11]....
        /*0620*/ 	.word	0x00004a00


	//   ....[12]....
        /*0624*/ 	.word	0x00004a50


	//   ....[13]....
        /*0628*/ 	.word	0x00004a70


	//   ....[14]....
        /*062c*/ 	.word	0x00004aa0


	//   ....[15]....
        /*0630*/ 	.word	0x00004ab0


	//   ....[16]....
        /*0634*/ 	.word	0x00004ae0


	//   ....[17]....
        /*0638*/ 	.word	0x00004af0


	//   ....[18]....
        /*063c*/ 	.word	0x00004cb0


	//   ....[19]....
        /*0640*/ 	.word	0x00004d40


	//   ....[20]....
        /*0644*/ 	.word	0x00004db0


	//   ....[21]....
        /*0648*/ 	.word	0x00004e10


	//   ....[22]....
        /*064c*/ 	.word	0x00004e80


	//   ....[23]....
        /*0650*/ 	.word	0x00004ee0


	//   ....[24]....
        /*0654*/ 	.word	0x00004f50


	//   ....[25]....
        /*0658*/ 	.word	0x00004fb0


	//----- nvinfo : EIATTR_VRC_CTA_INIT_COUNT
	.align		4
.L_1865:
        /*065c*/ 	.byte	0x02, 0x4a
	.zero		1
	.zero		1


	//----- nvinfo : EIATTR_EXIT_INSTR_OFFSETS
	.align		4
        /*0660*/ 	.byte	0x04, 0x1c
        /*0662*/ 	.short	(.L_1867 - .L_1866)


	//   ....[0]....
.L_1866:
        /*0664*/ 	.word	0x00003e50


	//   ....[1]....
        /*0668*/ 	.word	0x00004c40


	//----- nvinfo : EIATTR_MAX_THREADS
	.align		4
.L_1867:
        /*066c*/ 	.byte	0x04, 0x05
        /*066e*/ 	.short	(.L_1869 - .L_1868)
.L_1868:
        /*0670*/ 	.word	0x00000140
        /*0674*/ 	.word	0x00000001
        /*0678*/ 	.word	0x00000001


	//----- nvinfo : EIATTR_CRS_STACK_SIZE
	.align		4
.L_1869:
        /*067c*/ 	.byte	0x04, 0x1e
        /*067e*/ 	.short	(.L_1871 - .L_1870)
.L_1870:
        /*0680*/ 	.word	0x00000000


	//----- nvinfo : EIATTR_CBANK_PARAM_SIZE
	.align		4
.L_1871:
        /*0684*/ 	.byte	0x03, 0x19
        /*0686*/ 	.short	0x0060


	//----- nvinfo : EIATTR_PARAM_CBANK
	.align		4
        /*0688*/ 	.byte	0x04, 0x0a
        /*068a*/ 	.short	(.L_1873 - .L_1872)
	.align		4
.L_1872:
        /*068c*/ 	.word	index@(.nv.constant0._ZN13group_norm_v218gn_bwd_cuda_kernelI6__halfLi320ELi3ELi32ELi40ELi256ELb0ELb1ELi32ELi320ELi320ELi4ELb1ELi40ELb0ELb0ELNS_15WgradSyncMethodE3ENS_16CompileConditionILi1000EEEEEvPT_S6_S6_PKS5_S8_S8_S8_PKfflPfPj)
        /*0690*/ 	.short	0x0380
        /*0692*/ 	.short	0x0060


	//----- nvinfo : EIATTR_SW_WAR
	.align		4
.L_1873:
        /*0694*/ 	.byte	0x04, 0x36
        /*0696*/ 	.short	(.L_1875 - .L_1874)
.L_1874:
        /*0698*/ 	.word	0x00000008
.L_1875:


//--------------------- .nv.info._ZN13group_norm_v218gn_bwd_cuda_kernelI6__halfLi320ELi2ELi32ELi40ELi256ELb0ELb1ELi32ELi320ELi320ELi4ELb1ELi36ELb0ELb0ELNS_15WgradSyncMethodE3ENS_16CompileConditionILi1000EEEEEvPT_S6_S6_PKS5_S8_S8_S8_PKfflPfPj --------------------------
	.section	.nv.info._ZN13group_norm_v218gn_bwd_cuda_kernelI6__halfLi320ELi2ELi32ELi40ELi256ELb0ELb1ELi32ELi320ELi320ELi4ELb1ELi36ELb0ELb0ELNS_15WgradSyncMethodE3ENS_16CompileConditionILi1000EEEEEvPT_S6_S6_PKS5_S8_S8_S8_PKfflPfPj,"",@"SHT_CUDA_INFO"
	.sectionflags	@""
	.align	4


	//----- nvinfo : EIATTR_CUDA_API_VERSION
	.align		4
        /*0000*/ 	.byte	0x04, 0x37
        /*0002*/ 	.short	(.L_1877 - .L_1876)
.L_1876:
        /*0004*/ 	.word	0x00000082


	//----- nvinfo : EIATTR_KPARAM_INFO
	.align		4
.L_1877:
        /*0008*/ 	.byte	0x04, 0x17
        /*000a*/ 	.short	(.L_1879 - .L_1878)
.L_1878:
        /*000c*/ 	.word	0x00000000
        /*0010*/ 	.short	0x000b
        /*0012*/ 	.short	0x0058
        /*0014*/ 	.byte	0x00, 0xf5, 0x21, 0x00


	//----- nvinfo : EIATTR_KPARAM_INFO
	.align		4
.L_1879:
        /*0018*/ 	.byte	0x04, 0x17
        /*001a*/ 	.short	(.L_1881 - .L_1880)
.L_1880:
        /*001c*/ 	.word	0x00000000
        /*0020*/ 	.short	0x000a
        /*0022*/ 	.short	0x0050
        /*0024*/ 	.byte	0x00, 0xf5, 0x21, 0x00


	//----- nvinfo : EIATTR_KPARAM_INFO
	.align		4
.L_1881:
        /*0028*/ 	.byte	0x04, 0x17
        /*002a*/ 	.short	(.L_1883 - .L_1882)
.L_1882:
        /*002c*/ 	.word	0x00000000
        /*0030*/ 	.short	0x0009
        /*0032*/ 	.short	0x0048
        /*0034*/ 	.byte	0x00, 0xf0, 0x21, 0x00


	//----- nvinfo : EIATTR_KPARAM_INFO
	.align		4
.L_1883:
        /*0038*/ 	.byte	0x04, 0x17
        /*003a*/ 	.short	(.L_1885 - .L_1884)
.L_1884:
        /*003c*/ 	.word	0x00000000
        /*0040*/ 	.short	0x0008
        /*0042*/ 	.short	0x0040
        /*0044*/ 	.byte	0x00, 0xf0, 0x11, 0x00


	//----- nvinfo : EIATTR_KPARAM_INFO
	.align		4
.L_1885:
        /*0048*/ 	.byte	0x04, 0x17
        /*004a*/ 	.short	(.L_1887 - .L_1886)
.L_1886:
        /*004c*/ 	.word	0x00000000
        /*0050*/ 	.short	0x0007
        /*0052*/ 	.short	0x0038
        /*0054*/ 	.byte	0x00, 0xf5, 0x21, 0x00


	//----- nvinfo : EIATTR_KPARAM_INFO
	.align		4
.L_1887:
        /*0058*/ 	.byte	0x04, 0x17
        /*005a*/ 	.short	(.L_1889 - .L_1888)
.L_1888:
        /*005c*/ 	.word	0x00000000
        /*0060*/ 	.short	0x0006
        /*0062*/ 	.short	0x0030
        /*0064*/ 	.byte	0x00, 0xf5, 0x21, 0x00


	//----- nvinfo : EIATTR_KPARAM_INFO
	.align		4
.L_1889:
        /*0068*/ 	.byte	0x04, 0x17
        /*006a*/ 	.short	(.L_1891 - .L_1890)
.L_1890:
        /*006c*/ 	.word	0x00000000
        /*0070*/ 	.short	0x0005
        /*0072*/ 	.short	0x0028
        /*0074*/ 	.byte	0x00, 0xf5, 0x21, 0x00


	//----- nvinfo : EIATTR_KPARAM_INFO
	.align		4
.L_1891:
        /*0078*/ 	.byte	0x04, 0x17
        /*007a*/ 	.short	(.L_1893 - .L_1892)
.L_1892:
        /*007c*/ 	.word	0x00000000
        /*0080*/ 	.short	0x0004
        /*0082*/ 	.short	0x0020
        /*0084*/ 	.byte	0x00, 0xf5, 0x21, 0x00


	//----- nvinfo : EIATTR_KPARAM_INFO
	.align		4
.L_1893:
        /*0088*/ 	.byte	0x04, 0x17
        /*008a*/ 	.short	(.L_1895 - .L_1894)
.L_1894:
        /*008c*/ 	.word	0x00000000
        /*0090*/ 	.short	0x0003
        /*0092*/ 	.short	0x0018
        /*0094*/ 	.byte	0x00, 0xf5, 0x21, 0x00


	//----- nvinfo : EIATTR_KPARAM_INFO
	.align		4
.L_1895:
        /*0098*/ 	.byte	0x04, 0x17
        /*009a*/ 	.short	(.L_1897 - .L_1896)
.L_1896:
        /*009c*/ 	.word	0x00000000
        /*00a0*/ 	.short	0x0002
        /*00a2*/ 	.short	0x0010
        /*00a4*/ 	.byte	0x00, 0xf5, 0x21, 0x00


	//----- nvinfo : EIATTR_KPARAM_INFO
	.align		4
.L_1897:
        /*00a8*/ 	.byte	0x04, 0x17
        /*00aa*/ 	.short	(.L_1899 - .L_1898)
.L_1898:
        /*00ac*/ 	.word	0x00000000
        /*00b0*/ 	.short	0x0001
        /*00b2*/ 	.short	0x0008
        /*00b4*/ 	.byte	0x00, 0xf5, 0x21, 0x00


	//----- nvinfo : EIATTR_KPARAM_INFO
	.align		4
.L_1899:
        /*00b8*/ 	.byte	0x04, 0x17
        /*00ba*/ 	.short	(.L_1901 - .L_1900)
.L_1900:
        /*00bc*/ 	.word	0x00000000
        /*00c0*/ 	.short	0x0000
        /*00c2*/ 	.short	0x0000
        /*00c4*/ 	.byte	0x00, 0xf5, 0x21, 0x00


	//----- nvinfo : EIATTR_SPARSE_MMA_MASK
	.align		4
.L_1901:
        /*00c8*/ 	.byte	0x03, 0x50
        /*00ca*/ 	.short	0x0000


	//----- nvinfo : EIATTR_MAXREG_COUNT
	.align		4
        /*00cc*/ 	.byte	0x03, 0x1b
        /*00ce*/ 	.short	0x0060


	//----- nvinfo : EIATTR_NUM_BARRIERS
	.align		4
        /*00d0*/ 	.byte	0x02, 0x4c
        /*00d2*/ 	.byte	0x01
	.zero		1


	//----- nvinfo : EIATTR_MERCURY_ISA_VERSION
	.align		4
        /*00d4*/ 	.byte	0x03, 0x5f
        /*00d6*/ 	.short	0x0101


	//----- nvinfo : EIATTR_COOP_GROUP_MASK_REGIDS
	.align		4
        /*00d8*/ 	.byte	0x04, 0x29
        /*00da*/ 	.short	(.L_1903 - .L_1902)


	//   ....[0]....
.L_1902:
        /*00dc*/ 	.word	0xffffffff


	//   ....[1]....
        /*00e0*/ 	.word	0xffffffff


	//   ....[2]....
        /*00e4*/ 	.word	0xffffffff


	//   ....[3]....
        /*00e8*/ 	.word	0xffffffff


	//   ....[4]....
        /*00ec*/ 	.word	0xffffffff


	//   ....[5]....
        /*00f0*/ 	.word	0xffffffff


	//   ....[6]....
        /*00f4*/ 	.word	0xffffffff


	//   ....[7]....
        /*00f8*/ 	.word	0xffffffff


	//   ....[8]....
        /*00fc*/ 	.word	0xffffffff


	//   ....[9]....
        /*0100*/ 	.word	0xffffffff


	//   ....[10]....
        /*0104*/ 	.word	0x0500001b


	//   ....[11]....
        /*0108*/ 	.word	0x0500001c


	//   ....[12]....
        /*010c*/ 	.word	0x0500001e


	//   ....[13]....
        /*0110*/ 	.word	0x0500001d


	//   ....[14]....
        /*0114*/ 	.word	0x0500001f


	//   ....[15]....
        /*0118*/ 	.word	0x05000020


	//   ....[16]....
        /*011c*/ 	.word	0x05000022


	//   ....[17]....
        /*0120*/ 	.word	0x05000015


	//   ....[18]....
        /*0124*/ 	.word	0x0500001d


	//   ....[19]....
        /*0128*/ 	.word	0x0500001d


	//   ....[20]....
        /*012c*/ 	.word	0x0500001d


	//   ....[21]....
        /*0130*/ 	.word	0x0500001d


	//   ....[22]....
        /*0134*/ 	.word	0x0500001d


	//   ....[23]....
        /*0138*/ 	.word	0x0500001d


	//   ....[24]....
        /*013c*/ 	.word	0x0500001d


	//   ....[25]....
        /*0140*/ 	.word	0x0500001d


	//----- nvinfo : EIATTR_COOP_GROUP_INSTR_OFFSETS
	.align		4
.L_1903:
        /*0144*/ 	.byte	0x04, 0x28
        /*0146*/ 	.short	(.L_1905 - .L_1904)


	//   ....[0]....
.L_1904:
        /*0148*/ 	.word	0x00002380


	//   ....[1]....
        /*014c*/ 	.word	0x000023b0


	//   ....[2]....
        /*0150*/ 	.word	0x000023e0


	//   ....[3]....
        /*0154*/ 	.word	0x000023f0


	//   ....[4]....
        /*0158*/ 	.word	0x00002990


	//   ....[5]....
        /*015c*/ 	.word	0x000029a0


	//   ....[6]....
        /*0160*/ 	.word	0x000029d0


	//   ....[7]....
        /*0164*/ 	.word	0x000029f0


	//   ....[8]....
        /*0168*/ 	.word	0x00002a30


	//   ....[9]....
        /*016c*/ 	.word	0x00002a40


	//   ....[10]....
        /*0170*/ 	.word	0x00003e70


	//   ....[11]....
        /*0174*/ 	.word	0x00003ea0


	//   ....[12]....
        /*0178*/ 	.word	0x00003ef0


	//   ....[13]....
        /*017c*/ 	.word	0x00003f10


	//   ....[14]....
        /*0180*/ 	.word	0x00003f40


	//   ....[15]....
        /*0184*/ 	.word	0x00003f50


	//   ....[16]....
        /*0188*/ 	.word	0x00003f80


	//   ....[17]....
        /*018c*/ 	.word	0x00003f90


	//   ....[18]....
        /*0190*/ 	.word	0x00004160


	//   ....[19]....
        /*0194*/ 	.word	0x000041f0


	//   ....[20]....
        /*0198*/ 	.word	0x00004260


	//   ....[21]....
        /*019c*/ 	.word	0x000042c0


	//   ....[22]....
        /*01a0*/ 	.word	0x00004330


	//   ....[23]....
        /*01a4*/ 	.word	0x00004390


	//   ....[24]....
        /*01a8*/ 	.word	0x00004400


	//   ....[25]....
        /*01ac*/ 	.word	0x00004460


	//----- nvinfo : EIATTR_VRC_CTA_INIT_COUNT
	.align		4
.L_1905:
        /*01b0*/ 	.byte	0x02, 0x4a
	.zero		1
	.zero		1


	//----- nvinfo : EIATTR_EXIT_INSTR_OFFSETS
	.align		4
        /*01b4*/ 	.byte	0x04, 0x1c
        /*01b6*/ 	.short	(.L_1907 - .L_1906)


	//   ....[0]....
.L_1906:
        /*01b8*/ 	.word	0x00003300


	//   ....[1]....
        /*01bc*/ 	.word	0x000040f0


	//----- nvinfo : EIATTR_MAX_THREADS
	.align		4
.L_1907:
        /*01c0*/ 	.byte	0x04, 0x05
        /*01c2*/ 	.short	(.L_1909 - .L_1908)
.L_1908:
        /*01c4*/ 	.word	0x00000140
        /*01c8*/ 	.word	0x00000001
        /*01cc*/ 	.word	0x00000001


	//----- nvinfo : EIATTR_CRS_STACK_SIZE
	.align		4
.L_1909:
        /*01d0*/ 	.byte	0x04, 0x1e
        /*01d2*/ 	.short	(.L_1911 - .L_1910)
.L_1910:
        /*01d4*/ 	.word	0x00000000


	//----- nvinfo : EIATTR_CBANK_PARAM_SIZE
	.align		4
.L_1911:
        /*01d8*/ 	.byte	0x03, 0x19
        /*01da*/ 	.short	0x0060


	//----- nvinfo : EIATTR_PARAM_CBANK
	.align		4
        /*01dc*/ 	.byte	0x04, 0x0a
        /*01de*/ 	.short	(.L_1913 - .L_1912)
	.align		4
.L_1912:
        /*01e0*/ 	.word	index@(.nv.constant0._ZN13group_norm_v218gn_bwd_cuda_kernelI6__halfLi320ELi2ELi32ELi40ELi256ELb0ELb1ELi32ELi320ELi320ELi4ELb1ELi36ELb0ELb0ELNS_15WgradSyncMethodE3ENS_16CompileConditionILi1000EEEEEvPT_S6_S6_PKS5_S8_S8_S8_PKfflPfPj)
        /*01e4*/ 	.short	0x0380
        /*01e6*/ 	.short	0x0060


	//----- nvinfo : EIATTR_SW_WAR
	.align		4
.L_1913:
        /*01e8*/ 	.byte	0x04, 0x36
        /*01ea*/ 	.short	(.L_1915 - .L_1914)
.L_1914:
        /*01ec*/ 	.word	0x00000008
.L_1915:


//--------------------- .nv.info._ZN13group_norm_v218gn_bwd_cuda_kernelI6__halfLi320ELi3ELi16ELi80ELi256ELb1ELb1ELi4ELi320ELi320ELi4ELb1ELi5ELb0ELb0ELNS_15WgradSyncMethodE2ENS_16CompileConditionILi1000EEEEEvPT_S6_S6_PKS5_S8_S8_S8_PKfflPfPj --------------------------
	.section	.nv.info._ZN13group_norm_v218gn_bwd_cuda_kernelI6__halfLi320ELi3ELi16ELi80ELi256ELb1ELb1ELi4ELi320ELi320ELi4ELb1ELi5ELb0ELb0ELNS_15WgradSyncMethodE2ENS_16CompileConditionILi1000EEEEEvPT_S6_S6_PKS5_S8_S8_S8_PKfflPfPj,"",@"SHT_CUDA_INFO"
	.sectionflags	@""
	.align	4


	//----- nvinfo : EIATTR_CUDA_API_VERSION
	.align		4
        /*0000*/ 	.byte	0x04, 0x37
        /*0002*/ 	.short	(.L_1917 - .L_1916)
.L_1916:
        /*0004*/ 	.word	0x00000082


	//----- nvinfo : EIATTR_KPARAM_INFO
	.align		4
.L_1917:
        /*0008*/ 	.byte	0x04, 0x17
        /*000a*/ 	.short	(.L_1919 - .L_1918)
.L_1918:
        /*000c*/ 	.word	0x00000000
        /*0010*/ 	.short	0x000b
        /*0012*/ 	.short	0x0058
        /*0014*/ 	.byte	0x00, 0xf5, 0x21, 0x00


	//----- nvinfo : EIATTR_KPARAM_INFO
	.align		4
.L_1919:
        /*0018*/ 	.byte	0x04, 0x17
        /*001a*/ 	.short	(.L_1921 - .L_1920)
.L_1920:
        /*001c*/ 	.word	0x00000000
        /*0020*/ 	.short	0x000a
        /*0022*/ 	.short	0x0050
        /*0024*/ 	.byte	0x00, 0xf5, 0x21, 0x00


	//----- nvinfo : EIATTR_KPARAM_INFO
	.align		4
.L_1921:
        /*0028*/ 	.byte	0x04, 0x17
        /*002a*/ 	.short	(.L_1923 - .L_1922)
.L_1922:
        /*002c*/ 	.word	0x00000000
        /*0030*/ 	.short	0x0009
        /*0032*/ 	.short	0x0048
        /*0034*/ 	.byte	0x00, 0xf0, 0x21, 0x00


	//----- nvinfo : EIATTR_KPARAM_INFO
	.align		4
.L_1923:
        /*0038*/ 	.byte	0x04, 0x17
        /*003a*/ 	.short	(.L_1925 - .L_1924)
.L_1924:
        /*003c*/ 	.word	0x00000000
        /*0040*/ 	.short	0x0008
        /*0042*/ 	.short	0x0040
        /*0044*/ 	.byte	0x00, 0xf0, 0x11, 0x00


	//----- nvinfo : EIATTR_KPARAM_INFO
	.align		4
.L_1925:
        /*0048*/ 	.byte	0x04, 0x17
        /*004a*/ 	.short	(.L_1927 - .L_1926)
.L_1926:
        /*004c*/ 	.word	0x00000000
        /*0050*/ 	.short	0x0007
        /*0052*/ 	.short	0x0038
        /*0054*/ 	.byte	0x00, 0xf5, 0x21, 0x00


	//----- nvinfo : EIATTR_KPARAM_INFO
	.align		4
.L_1927:
        /*0058*/ 	.byte	0x04, 0x17
        /*005a*/ 	.short	(.L_1929 - .L_1928)
.L_1928:
        /*005c*/ 	.word	0x00000000
        /*0060*/ 	.short	0x0006
        /*0062*/ 	.short	0x0030
        /*0064*/ 	.byte	0x00, 0xf5, 0x21, 0x00


	//----- nvinfo : EIATTR_KPARAM_INFO
	.align		4
.L_1929:
        /*0068*/ 	.byte	0x04, 0x17
        /*006a*/ 	.short	(.L_1931 - .L_1930)
.L_1930:
        /*006c*/ 	.word	0x00000000
        /*0070*/ 	.short	0x0005
        /*0072*/ 	.short	0x0028
        /*0074*/ 	.byte	0x00, 0xf5, 0x21, 0x00


	//----- nvinfo : EIATTR_KPARAM_INFO
	.align		4
.L_1931:
        /*0078*/ 	.byte	0x04, 0x17
        /*007a*/ 	.short	(.L_1933 - .L_1932)
.L_1932:
        /*007c*/ 	.word	0x00000000
        /*0080*/ 	.short	0x0004
        /*0082*/ 	.short	0x0020
        /*0084*/ 	.byte	0x00, 0xf5, 0x21, 0x00


	//----- nvinfo : EIATTR_KPARAM_INFO
	.align		4
.L_1933:
        /*0088*/ 	.byte	0x04, 0x17
        /*008a*/ 	.short	(.L_1935 - .L_1934)
.L_1934:
        /*008c*/ 	.word	0x00000000
        /*0090*/ 	.short	0x0003
        /*0092*/ 	.short	0x0018
        /*0094*/ 	.byte	0x00, 0xf5, 0x21, 0x00


	//----- nvinfo : EIATTR_KPARAM_INFO
	.align		4
.L_1935:
        /*0098*/ 	.byte	0x04, 0x17
        /*009a*/ 	.short	(.L_1937 - .L_1936)
.L_1936:
        /*009c*/ 	.word	0x00000000
        /*00a0*/ 	.short	0x0002
        /*00a2*/ 	.short	0x0010
        /*00a4*/ 	.byte	0x00, 0xf5, 0x21, 0x00


	//----- nvinfo : EIATTR_KPARAM_INFO
	.align		4
.L_1937:
        /*00a8*/ 	.byte	0x04, 0x17
        /*00aa*/ 	.short	(.L_1939 - .L_1938)
.L_1938:
        /*00ac*/ 	.word	0x00000000
        /*00b0*/ 	.short	0x0001
        /*00b2*/ 	.short	0x0008
        /*00b4*/ 	.byte	0x00, 0xf5, 0x21, 0x00


	//----- nvinfo : EIATTR_KPARAM_INFO
	.align		4
.L_1939:
        /*00b8*/ 	.byte	0x04, 0x17
        /*00ba*/ 	.short	(.L_1941 - .L_1940)
.L_1940:
        /*00bc*/ 	.word	0x00000000
        /*00c0*/ 	.short	0x0000
        /*00c2*/ 	.short	0x0000
        /*00c4*/ 	.byte	0x00, 0xf5, 0x21, 0x00


	//----- nvinfo : EIATTR_SPARSE_MMA_MASK
	.align		4
.L_1941:
        /*00c8*/ 	.byte	0x03, 0x50
        /*00ca*/ 	.short	0x0000


	//----- nvinfo : EIATTR_MAXREG_COUNT
	.align		4
        /*00cc*/ 	.byte	0x03, 0x1b
        /*00ce*/ 	.short	0x0040


	//----- nvinfo : EIATTR_NUM_BARRIERS
	.align		4
        /*00d0*/ 	.byte	0x02, 0x4c
        /*00d2*/ 	.byte	0x01
	.zero		1


	//----- nvinfo : EIATTR_MERCURY_ISA_VERSION
	.align		4
        /*00d4*/ 	.byte	0x03, 0x5f
        /*00d6*/ 	.short	0x0101


	//----- nvinfo : EIATTR_COOP_GROUP_MASK_REGIDS
	.align		4
        /*00d8*/ 	.byte	0x04, 0x29
        /*00da*/ 	.short	(.L_1943 - .L_1942)


	//   ....[0]....
.L_1942:
        /*00dc*/ 	.word	0xffffffff


	//   ....[1]....
        /*00e0*/ 	.word	0xffffffff


	//   ....[2]....
        /*00e4*/ 	.word	0xffffffff


	//   ....[3]....
        /*00e8*/ 	.word	0xffffffff


	//   ....[4]....
        /*00ec*/ 	.word	0xffffffff


	//   ....[5]....
        /*00f0*/ 	.word	0xffffffff


	//   ....[6]....
        /*00f4*/ 	.word	0xffffffff


	//   ....[7]....
        /*00f8*/ 	.word	0xffffffff


	//   ....[8]....
        /*00fc*/ 	.word	0xffffffff


	//   ....[9]....
        /*0100*/ 	.word	0xffffffff


	//   ....[10]....
        /*0104*/ 	.word	0xffffffff


	//   ....[11]....
        /*0108*/ 	.word	0xffffffff


	//   ....[12]....
        /*010c*/ 	.word	0xffffffff


	//   ....[13]....
        /*0110*/ 	.word	0xffffffff


	//   ....[14]....
        /*0114*/ 	.word	0x05000010


	//   ....[15]....
        /*0118*/ 	.word	0x0500000f


	//   ....[16]....
        /*011c*/ 	.word	0x05000011


	//   ....[17]....
        /*0120*/ 	.word	0x05000012


	//   ....[18]....
        /*0124*/ 	.word	0x05000014


	//   ....[19]....
        /*0128*/ 	.word	0x05000013


	//   ....[20]....
        /*012c*/ 	.word	0x05000015


	//   ....[21]....
        /*0130*/ 	.word	0x0500000a


	//   ....[22]....
        /*0134*/ 	.word	0x05000011


	//   ....[23]....
        /*0138*/ 	.word	0x05000011


	//   ....[24]....
        /*013c*/ 	.word	0x05000011


	//   ....[25]....
        /*0140*/ 	.word	0x05000011


	//   ....[26]....
        /*0144*/ 	.word	0x05000011


	//   ....[27]....
        /*0148*/ 	.word	0x05000011


	//   ....[28]....
        /*014c*/ 	.word	0x05000011


	//   ....[29]....
        /*0150*/ 	.word	0x05000011


	//----- nvinfo : EIATTR_COOP_GROUP_INSTR_OFFSETS
	.align		4
.L_1943:
        /*0154*/ 	.byte	0x04, 0x28
        /*0156*/ 	.short	(.L_1945 - .L_1944)


	//   ....[0]....
.L_1944:
        /*0158*/ 	.word	0x00001740


	//   ....[1]....
        /*015c*/ 	.word	0x00001770


	//   ....[2]....
        /*0160*/ 	.word	0x000017f0


	//   ....[3]....
        /*0164*/ 	.word	0x00001830


	//   ....[4]....
        /*0168*/ 	.word	0x00001d50


	//   ....[5]....
        /*016c*/ 	.word	0x00001d60


	//   ....[6]....
        /*0170*/ 	.word	0x00001d90


	//   ....[7]....
        /*0174*/ 	.word	0x00001da0


	//   ....[8]....
        /*0178*/ 	.word	0x00001dd0


	//   ....[9]....
        /*017c*/ 	.word	0x00001de0


	//   ....[10]....
        /*0180*/ 	.word	0x00001e10


	//   ....[11]....
        /*0184*/ 	.word	0x00001e20


	//   ....[12]....
        /*0188*/ 	.word	0x00001e50


	//   ....[13]....
        /*018c*/ 	.word	0x00001e60


	//   ....[14]....
        /*0190*/ 	.word	0x00002b70


	//   ....[15]....
        /*0194*/ 	.word	0x00002ba0


	//   ....[16]....
        /*0198*/ 	.word	0x00002bd0


	//   ....[17]....
        /*019c*/ 	.word	0x00002bf0


	//   ....[18]....
        /*01a0*/ 	.word	0x00002c20


	//   ....[19]....
        /*01a4*/ 	.word	0x00002c30


	//   ....[20]....
        /*01a8*/ 	.word	0x00002c60


	//   ....[21]....
        /*01ac*/ 	.word	0x00002c70


	//   ....[22]....
        /*01b0*/ 	.word	0x00002e30


	//   ....[23]....
        /*01b4*/ 	.word	0x00002ec0


	//   ....[24]....
        /*01b8*/ 	.word	0x00002f30


	//   ....[25]....
        /*01bc*/ 	.word	0x00002f90


	//   ....[26]....
        /*01c0*/ 	.word	0x00003000


	//   ....[27]....
        /*01c4*/ 	.word	0x00003060


	//   ....[28]....
        /*01c8*/ 	.word	0x000030d0


	//   ....[29]....
        /*01cc*/ 	.word	0x00003130


	//----- nvinfo : EIATTR_VRC_CTA_INIT_COUNT
	.align		4
.L_1945:
        /*01d0*/ 	.byte	0x02, 0x4a
	.zero		1
	.zero		1


	//----- nvinfo : EIATTR_EXIT_INSTR_OFFSETS
	.align		4
        /*01d4*/ 	.byte	0x04, 0x1c
        /*01d6*/ 	.short	(.L_1947 - .L_1946)


	//   ....[0]....
.L_1946:
        /*01d8*/ 	.word	0x00002030


	//   ....[1]....
        /*01dc*/ 	.word	0x00002dc0


	//----- nvinfo : EIATTR_MAX_THREADS
	.align		4
.L_1947:
        /*01e0*/ 	.byte	0x04, 0x05
        /*01e2*/ 	.short	(.L_1949 - .L_1948)
.L_1948:
        /*01e4*/ 	.word	0x00000140
        /*01e8*/ 	.word	0x00000001
        /*01ec*/ 	.word	0x00000001


	//----- nvinfo : EIATTR_CRS_STACK_SIZE
	.align		4
.L_1949:
        /*01f0*/ 	.byte	0x04, 0x1e
        /*01f2*/ 	.short	(.L_1951 - .L_1950)
.L_1950:
        /*01f4*/ 	.word	0x00000000


	//----- nvinfo : EIATTR_CBANK_PARAM_SIZE
	.align		4
.L_1951:
        /*01f8*/ 	.byte	0x03, 0x19
        /*01fa*/ 	.short	0x0060


	//----- nvinfo : EIATTR_PARAM_CBANK
	.align		4
        /*01fc*/ 	.byte	0x04, 0x0a
        /*01fe*/ 	.short	(.L_1953 - .L_1952)
	.align		4
.L_1952:
        /*0200*/ 	.word	index@(.nv.constant0._ZN13group_norm_v218gn_bwd_cuda_kernelI6__halfLi320ELi3ELi16ELi80ELi256ELb1ELb1ELi4ELi320ELi320ELi4ELb1ELi5ELb0ELb0ELNS_15WgradSyncMethodE2ENS_16CompileConditionILi1000EEEEEvPT_S6_S6_PKS5_S8_S8_S8_PKfflPfPj)
        /*0204*/ 	.short	0x0380
        /*0206*/ 	.short	0x0060


	//----- nvinfo : EIATTR_SW_WAR
	.align		4
.L_1953:
        /*0208*/ 	.byte	0x04, 0x36
        /*020a*/ 	.short	(.L_1955 - .L_1954)
.L_1954:
        /*020c*/ 	.word	0x00000008
.L_1955:


//--------------------- .nv.info._ZN13group_norm_v218gn_bwd_cuda_kernelI6__halfLi320ELi1ELi16ELi80ELi256ELb1ELb1ELi8ELi320ELi320ELi4ELb1ELi4ELb0ELb0ELNS_15WgradSyncMethodE3ENS_16CompileConditionILi1000EEEEEvPT_S6_S6_PKS5_S8_S8_S8_PKfflPfPj --------------------------
	.section	.nv.info._ZN13group_norm_v218gn_bwd_cuda_kernelI6__halfLi320ELi1ELi16ELi80ELi256ELb1ELb1ELi8ELi320ELi320ELi4ELb1ELi4ELb0ELb0ELNS_15WgradSyncMethodE3ENS_16CompileConditionILi1000EEEEEvPT_S6_S6_PKS5_S8_S8_S8_PKfflPfPj,"",@"SHT_CUDA_INFO"
	.sectionflags	@""
	.align	4


	//----- nvinfo : EIATTR_CUDA_API_VERSION
	.align		4
        /*0000*/ 	.byte	0x04, 0x37
        /*0002*/ 	.short	(.L_1957 - .L_1956)
.L_1956:
        /*0004*/ 	.word	0x00000082


	//----- nvinfo : EIATTR_KPARAM_INFO
	.align		4
.L_1957:
        /*0008*/ 	.byte	0x04, 0x17
        /*000a*/ 	.short	(.L_1959 - .L_1958)
.L_1958:
        /*000c*/ 	.word	0x00000000
        /*0010*/ 	.short	0x000b
        /*0012*/ 	.short	0x0058
        /*0014*/ 	.byte	0x00, 0xf5, 0x21, 0x00


	//----- nvinfo : EIATTR_KPARAM_INFO
	.align		4
.L_1959:
        /*0018*/ 	.byte	0x04, 0x17
        /*001a*/ 	.short	(.L_1961 - .L_1960)
.L_1960:
        /*001c*/ 	.word	0x00000000
        /*0020*/ 	.short	0x000a
        /*0022*/ 	.short	0x0050
        /*0024*/ 	.byte	0x00, 0xf5, 0x21, 0x00


	//----- nvinfo : EIATTR_KPARAM_INFO
	.align		4
.L_1961:
        /*0028*/ 	.byte	0x04, 0x17
        /*002a*/ 	.short	(.L_1963 - .L_1962)
.L_1962:
        /*002c*/ 	.word	0x00000000
        /*0030*/ 	.short	0x0009
        /*0032*/ 	.short	0x0048
        /*0034*/ 	.byte	0x00, 0xf0, 0x21, 0x00


	//----- nvinfo : EIATTR_KPARAM_INFO
	.align		4
.L_1963:
        /*0038*/ 	.byte	0x04, 0x17
        /*003a*/ 	.short	(.L_1965 - .L_1964)
.L_1964:
        /*003c*/ 	.word	0x00000000
        /*0040*/ 	.short	0x0008
        /*0042*/ 	.short	0x0040
        /*0044*/ 	.byte	0x00, 0xf0, 0x11, 0x00


	//----- nvinfo : EIATTR_KPARAM_INFO
	.align		4
.L_1965:
        /*0048*/ 	.byte	0x04, 0x17
        /*004a*/ 	.short	(.L_1967 - .L_1966)
.L_1966:
        /*004c*/ 	.word	0x00000000
        /*0050*/ 	.short	0x0007
        /*0052*/ 	.short	0x0038
        /*0054*/ 	.byte	0x00, 0xf5, 0x21, 0x00


	//----- nvinfo : EIATTR_KPARAM_INFO
	.align		4
.L_1967:
        /*0058*/ 	.byte	0x04, 0x17
        /*005a*/ 	.short	(.L_1969 - .L_1968)
.L_1968:
        /*005c*/ 	.word	0x00000000
        /*0060*/ 	.short	0x0006
        /*0062*/ 	.short	0x0030
        /*0064*/ 	.byte	0x00, 0xf5, 0x21, 0x00


	//----- nvinfo : EIATTR_KPARAM_INFO
	.align		4
.L_1969:
        /*0068*/ 	.byte	0x04, 0x17
        /*006a*/ 	.short	(.L_1971 - .L_1970)
.L_1970:
        /*006c*/ 	.word	0x00000000
        /*0070*/ 	.short	0x0005
        /*0072*/ 	.short	0x0028
        /*0074*/ 	.byte	0x00, 0xf5, 0x21, 0x00


	//----- nvinfo : EIATTR_KPARAM_INFO
	.align		4
.L_1971:
        /*0078*/ 	.byte	0x04, 0x17
        /*007a*/ 	.short	(.L_1973 - .L_1972)
.L_1972:
        /*007c*/ 	.word	0x00000000
        /*0080*/ 	.short	0x0004
        /*0082*/ 	.short	0x0020
        /*0084*/ 	.byte	0x00, 0xf5, 0x21, 0x00


	//----- nvinfo : EIATTR_KPARAM_INFO
	.align		4
.L_1973:
        /*0088*/ 	.byte	0x04, 0x17
        /*008a*/ 	.short	(.L_1975 - .L_1974)
.L_1974:
        /*008c*/ 	.word	0x00000000
        /*0090*/ 	.short	0x0003
        /*0092*/ 	.short	0x0018
        /*0094*/ 	.byte	0x00, 0xf5, 0x21, 0x00


	//----- nvinfo : EIATTR_KPARAM_INFO
	.align		4
.L_1975:
        /*0098*/ 	.byte	0x04, 0x17
        /*009a*/ 	.short	(.L_1977 - .L_1976)
.L_1976:
        /*009c*/ 	.word	0x00000000
        /*00a0*/ 	.short	0x0002
        /*00a2*/ 	.short	0x0010
        /*00a4*/ 	.byte	0x00, 0xf5, 0x21, 0x00


	//----- nvinfo : EIATTR_KPARAM_INFO
	.align		4
.L_1977:
        /*00a8*/ 	.byte	0x04, 0x17
        /*00aa*/ 	.short	(.L_1979 - .L_1978)
.L_1978:
        /*00ac*/ 	.word	0x00000000
        /*00b0*/ 	.short	0x0001
        /*00b2*/ 	.short	0x0008
        /*00b4*/ 	.byte	0x00, 0xf5, 0x21, 0x00


	//----- nvinfo : EIATTR_KPARAM_INFO
	.align		4
.L_1979:
        /*00b8*/ 	.byte	0x04, 0x17
        /*00ba*/ 	.short	(.L_1981 - .L_1980)
.L_1980:
        /*00bc*/ 	.word	0x00000000
        /*00c0*/ 	.short	0x0000
        /*00c2*/ 	.short	0x0000
        /*00c4*/ 	.byte	0x00, 0xf5, 0x21, 0x00


	//----- nvinfo : EIATTR_SPARSE_MMA_MASK
	.align		4
.L_1981:
        /*00c8*/ 	.byte	0x03, 0x50
        /*00ca*/ 	.short	0x0000


	//----- nvinfo : EIATTR_MAXREG_COUNT
	.align		4
        /*00cc*/ 	.byte	0x03, 0x1b
        /*00ce*/ 	.short	0x00a8


	//----- nvinfo : EIATTR_NUM_BARRIERS
	.align		4
        /*00d0*/ 	.byte	0x02, 0x4c
        /*00d2*/ 	.byte	0x01
	.zero		1


	//----- nvinfo : EIATTR_MERCURY_ISA_VERSION
	.align		4
        /*00d4*/ 	.byte	0x03, 0x5f
        /*00d6*/ 	.short	0x0101


	//----- nvinfo : EIATTR_COOP_GROUP_MASK_REGIDS
	.align		4
        /*00d8*/ 	.byte	0x04, 0x29
        /*00da*/ 	.short	(.L_1983 - .L_1982)


	//   ....[0]....
.L_1982:
        /*00dc*/ 	.word	0xffffffff


	//   ....[1]....
        /*00e0*/ 	.word	0xffffffff


	//   ....[2]....
        /*00e4*/ 	.word	0xffffffff


	//   ....[3]....
        /*00e8*/ 	.word	0xffffffff


	//   ....[4]....
        /*00ec*/ 	.word	0xffffffff


	//   ....[5]....
        /*00f0*/ 	.word	0xffffffff


	//   ....[6]....
        /*00f4*/ 	.word	0xffffffff


	//   ....[7]....
        /*00f8*/ 	.word	0xffffffff


	//   ....[8]....
        /*00fc*/ 	.word	0xffffffff


	//   ....[9]....
        /*0100*/ 	.word	0xffffffff


	//   ....[10]....
        /*0104*/ 	.word	0xffffffff


	//   ....[11]....
        /*0108*/ 	.word	0xffffffff


	//   ....[12]....
        /*010c*/ 	.word	0xffffffff


	//   ....[13]....
        /*0110*/ 	.word	0xffffffff


	//   ....[14]....
        /*0114*/ 	.word	0x0500001d


	//   ....[15]....
        /*0118*/ 	.word	0x0500001e


	//   ....[16]....
        /*011c*/ 	.word	0x05000020


	//   ....[17]....
        /*0120*/ 	.word	0x0500001f


	//   ....[18]....
        /*0124*/ 	.word	0x05000021


	//   ....[19]....
        /*0128*/ 	.word	0x05000022


	//   ....[20]....
        /*012c*/ 	.word	0x05000024


	//   ....[21]....
        /*0130*/ 	.word	0x05000017


	//   ....[22]....
        /*0134*/ 	.word	0x0500001f


	//   ....[23]....
        /*0138*/ 	.word	0x0500001f


	//   ....[24]....
        /*013c*/ 	.word	0x0500001f


	//   ....[25]....
        /*0140*/ 	.word	0x0500001f


	//   ....[26]....
        /*0144*/ 	.word	0x0500001f


	//   ....[27]....
        /*0148*/ 	.word	0x0500001f


	//   ....[28]....
        /*014c*/ 	.word	0x0500001f


	//   ....[29]....
        /*0150*/ 	.word	0x0500001f


	//----- nvinfo : EIATTR_COOP_GROUP_INSTR_OFFSETS
	.align		4
.L_1983:
        /*0154*/ 	.byte	0x04, 0x28
        /*0156*/ 	.short	(.L_1985 - .L_1984)


	//   ....[0]....
.L_1984:
        /*0158*/ 	.word	0x00001dc0


	//   ....[1]....
        /*015c*/ 	.word	0x00001de0


	//   ....[2]....
        /*0160*/ 	.word	0x00001e30


	//   ....[3]....
        /*0164*/ 	.word	0x00001e50


	//   ....[4]....
        /*0168*/ 	.word	0x00002180


	//   ....[5]....
        /*016c*/ 	.word	0x000021c0


	//   ....[6]....
        /*0170*/ 	.word	0x000021f0


	//   ....[7]....
        /*0174*/ 	.word	0x00002200


	//   ....[8]....
        /*0178*/ 	.word	0x00002230


	//   ....[9]....
        /*017c*/ 	.word	0x00002240


	//   ....[10]....
        /*0180*/ 	.word	0x00002270


	//   ....[11]....
        /*0184*/ 	.word	0x00002280


	//   ....[12]....
        /*0188*/ 	.word	0x000022b0


	//   ....[13]....
        /*018c*/ 	.word	0x000022c0


	//   ....[14]....
        /*0190*/ 	.word	0x00003100


	//   ....[15]....
        /*0194*/ 	.word	0x00003130


	//   ....[16]....
        /*0198*/ 	.word	0x00003180


	//   ....[17]....
        /*019c*/ 	.word	0x000031a0


	//   ....[18]....
        /*01a0*/ 	.word	0x000031d0


	//   ....[19]....
        /*01a4*/ 	.word	0x000031e0


	//   ....[20]....
        /*01a8*/ 	.word	0x00003210


	//   ....[21]....
        /*01ac*/ 	.word	0x00003220


	//   ....[22]....
        /*01b0*/ 	.word	0x000033f0


	//   ....[23]....
        /*01b4*/ 	.word	0x00003480


	//   ....[24]....
        /*01b8*/ 	.word	0x000034f0


	//   ....[25]....
        /*01bc*/ 	.word	0x00003550


	//   ....[26]....
        /*01c0*/ 	.word	0x000035c0


	//   ....[27]....
        /*01c4*/ 	.word	0x00003620


	//   ....[28]....
        /*01c8*/ 	.word	0x00003690


	//   ....[29]....
        /*01cc*/ 	.word	0x000036f0


	//----- nvinfo : EIATTR_VRC_CTA_INIT_COUNT
	.align		4
.L_1985:
        /*01d0*/ 	.byte	0x02, 0x4a
	.zero		1
	.zero		1


	//----- nvinfo : EIATTR_EXIT_INSTR_OFFSETS
	.align		4
        /*01d4*/ 	.byte	0x04, 0x1c
        /*01d6*/ 	.short	(.L_1987 - .L_1986)


	//   ....[0]....
.L_1986:
        /*01d8*/ 	.word	0x000025c0


	//   ....[1]....
        /*01dc*/ 	.word	0x00003380


	//----- nvinfo : EIATTR_MAX_THREADS
	.align		4
.L_1987:
        /*01e0*/ 	.byte	0x04, 0x05
        /*01e2*/ 	.short	(.L_1989 - .L_1988)
.L_1988:
        /*01e4*/ 	.word	0x00000140
        /*01e8*/ 	.word	0x00000001
        /*01ec*/ 	.word	0x00000001


	//----- nvinfo : EIATTR_CRS_STACK_SIZE
	.align		4
.L_1989:
        /*01f0*/ 	.byte	0x04, 0x1e
        /*01f2*/ 	.short	(.L_1991 - .L_1990)
.L_1990:
        /*01f4*/ 	.word	0x00000000


	//----- nvinfo : EIATTR_CBANK_PARAM_SIZE
	.align		4
.L_1991:
        /*01f8*/ 	.byte	0x03, 0x19
        /*01fa*/ 	.short	0x0060


	//----- nvinfo : EIATTR_PARAM_CBANK
	.align		4
        /*01fc*/ 	.byte	0x04, 0x0a
        /*01fe*/ 	.short	(.L_1993 - .L_1992)
	.align		4
.L_1992:
        /*0200*/ 	.word	index@(.nv.constant0._ZN13group_norm_v218gn_bwd_cuda_kernelI6__halfLi320ELi1ELi16ELi80ELi256ELb1ELb1ELi8ELi320ELi320ELi4ELb1ELi4ELb0ELb0ELNS_15WgradSyncMethodE3ENS_16CompileConditionILi1000EEEEEvPT_S6_S6_PKS5_S8_S8_S8_PKfflPfPj)
        /*0204*/ 	.short	0x0380
        /*0206*/ 	.short	0x0060


	//----- nvinfo : EIATTR_SW_WAR
	.align		4
.L_1993:
        /*0208*/ 	.byte	0x04, 0x36
        /*020a*/ 	.short	(.L_1995 - .L_1994)
.L_1994:
        /*020c*/ 	.word	0x00000008
.L_1995:


//--------------------- .nv.info._ZN13group_norm_v218gn_bwd_cuda_kernelI6__halfLi320ELi3ELi16ELi80ELi256ELb1ELb1ELi8ELi320ELi320ELi4ELb1ELi8ELb0ELb0ELNS_15WgradSyncMethodE3ENS_16CompileConditionILi1000EEEEEvPT_S6_S6_PKS5_S8_S8_S8_PKfflPfPj --------------------------
	.section	.nv.info._ZN13group_norm_v218gn_bwd_cuda_kernelI6__halfLi320ELi3ELi16ELi80ELi256ELb1ELb1ELi8ELi320ELi320ELi4ELb1ELi8ELb0ELb0ELNS_15WgradSyncMethodE3ENS_16CompileConditionILi1000EEEEEvPT_S6_S6_PKS5_S8_S8_S8_PKfflPfPj,"",@"SHT_CUDA_INFO"
	.sectionflags	@""
	.align	4


	//----- nvinfo : EIATTR_CUDA_API_VERSION
	.align		4
        /*0000*/ 	.byte	0x04, 0x37
        /*0002*/ 	.short	(.L_1997 - .L_1996)
.L_1996:
        /*0004*/ 	.word	0x00000082


	//----- nvinfo : EIATTR_KPARAM_INFO
	.align		4
.L_1997:
        /*0008*/ 	.byte	0x04, 0x17
        /*000a*/ 	.short	(.L_1999 - .L_1998)
.L_1998:
        /*000c*/ 	.word	0x00000000
        /*0010*/ 	.short	0x000b
        /*0012*/ 	.short	0x0058
        /*0014*/ 	.byte	0x00, 0xf5, 0x21, 0x00


	//----- nvinfo : EIATTR_KPARAM_INFO
	.align		4
.L_1999:
        /*0018*/ 	.byte	0x04, 0x17
        /*001a*/ 	.short	(.L_2001 - .L_2000)
.L_2000:
        /*001c*/ 	.word	0x00000000
        /*0020*/ 	.short	0x000a
        /*0022*/ 	.short	0x0050
        /*0024*/ 	.byte	0x00, 0xf5, 0x21, 0x00


	//----- nvinfo : EIATTR_KPARAM_INFO
	.align		4
.L_2001:
        /*0028*/ 	.byte	0x04, 0x17
        /*002a*/ 	.short	(.L_2003 - .L_2002)
.L_2002:
        /*002c*/ 	.word	0x00000000
        /*0030*/ 	.short	0x0009
        /*0032*/ 	.short	0x0048
        /*0034*/ 	.byte	0x00, 0xf0, 0x21, 0x00


	//----- nvinfo : EIATTR_KPARAM_INFO
	.align		4
.L_2003:
        /*0038*/ 	.byte	0x04, 0x17
        /*003a*/ 	.short	(.L_2005 - .L_2004)
.L_2004:
        /*003c*/ 	.word	0x00000000
        /*0040*/ 	.short	0x0008
        /*0042*/ 	.short	0x0040
        /*0044*/ 	.byte	0x00, 0xf0, 0x11, 0x00


	//----- nvinfo : EIATTR_KPARAM_INFO
	.align		4
.L_2005:
        /*0048*/ 	.byte	0x04, 0x17
        /*004a*/ 	.short	(.L_2007 - .L_2006)
.L_2006:
        /*004c*/ 	.word	0x00000000
        /*0050*/ 	.short	0x0007
        /*0052*/ 	.short	0x0038
        /*0054*/ 	.byte	0x00, 0xf5, 0x21, 0x00


	//----- nvinfo : EIATTR_KPARAM_INFO
	.align		4
.L_2007:
        /*0058*/ 	.byte	0x04, 0x17
        /*005a*/ 	.short	(.L_2009 - .L_2008)
.L_2008:
        /*005c*/ 	.word	0x00000000
        /*0060*/ 	.short	0x0006
        /*0062*/ 	.short	0x0030
        /*0064*/ 	.byte	0x00, 0xf5, 0x21, 0x00


	//----- nvinfo : EIATTR_KPARAM_INFO
	.align		4
.L_2009:
        /*0068*/ 	.byte	0x04, 0x17
        /*006a*/ 	.short	(.L_2011 - .L_2010)
.L_2010:
        /*006c*/ 	.word	0x00000000
        /*0070*/ 	.short	0x0005
        /*0072*/ 	.short	0x0028
        /*0074*/ 	.byte	0x00, 0xf5, 0x21, 0x00


	//----- nvinfo : EIATTR_KPARAM_INFO
	.align		4
.L_2011:
        /*0078*/ 	.byte	0x04, 0x17
        /*007a*/ 	.short	(.L_2013 - .L_2012)
.L_2012:
        /*007c*/ 	.word	0x00000000
        /*0080*/ 	.short	0x0004
        /*0082*/ 	.short	0x0020
        /*0084*/ 	.byte	0x00, 0xf5, 0x21, 0x00


	//----- nvinfo : EIATTR_KPARAM_INFO
	.align		4
.L_2013:
        /*0088*/ 	.byte	0x04, 0x17
        /*008a*/ 	.short	(.L_2015 - .L_2014)
.L_2014:
        /*008c*/ 	.word	0x00000000
        /*0090*/ 	.short	0x0003
        /*0092*/ 	.short	0x0018
        /*0094*/ 	.byte	0x00, 0xf5, 0x21, 0x00


	//----- nvinfo : EIATTR_KPARAM_INFO
	.align		4
.L_2015:
        /*0098*/ 	.byte	0x04, 0x17
        /*009a*/ 	.short	(.L_2017 - .L_2016)
.L_2016:
        /*009c*/ 	.word	0x00000000
        /*00a0*/ 	.short	0x0002
        /*00a2*/ 	.short	0x0010
        /*00a4*/ 	.byte	0x00, 0xf5, 0x21, 0x00


	//----- nvinfo : EIATTR_KPARAM_INFO
	.align		4
.L_2017:
        /*00a8*/ 	.byte	0x04, 0x17
        /*00aa*/ 	.short	(.L_2019 - .L_2018)
.L_2018:
        /*00ac*/ 	.word	0x00000000
        /*00b0*/ 	.short	0x0001
        /*00b2*/ 	.short	0x0008
        /*00b4*/ 	.byte	0x00, 0xf5, 0x21, 0x00


	//----- nvinfo : EIATTR_KPARAM_INFO
	.align		4
.L_2019:
        /*00b8*/ 	.byte	0x04, 0x17
        /*00ba*/ 	.short	(.L_2021 - .L_2020)
.L_2020:
        /*00bc*/ 	.word	0x00000000
        /*00c0*/ 	.short	0x0000
        /*00c2*/ 	.short	0x0000
        /*00c4*/ 	.byte	0x00, 0xf5, 0x21, 0x00


	//----- nvinfo : EIATTR_SPARSE_MMA_MASK
	.align		4
.L_2021:
        /*00c8*/ 	.byte	0x03, 0x50
        /*00ca*/ 	.short	0x0000


	//----- nvinfo : EIATTR_MAXREG_COUNT
	.align		4
        /*00cc*/ 	.byte	0x03, 0x1b
        /*00ce*/ 	.short	0x0040


	//----- nvinfo : EIATTR_NUM_BARRIERS
	.align		4
        /*00d0*/ 	.byte	0x02, 0x4c
        /*00d2*/ 	.byte	0x01
	.zero		1


	//----- nvinfo : EIATTR_MERCURY_ISA_VERSION
	.align		4
        /*00d4*/ 	.byte	0x03, 0x5f
        /*00d6*/ 	.short	0x0101


	//----- nvinfo : EIATTR_COOP_GROUP_MASK_REGIDS
	.align		4
        /*00d8*/ 	.byte	0x04, 0x29
        /*00da*/ 	.short	(.L_2023 - .L_2022)


	//   ....[0]....
.L_2022:
        /*00dc*/ 	.word	0xffffffff


	//   ....[1]....
        /*00e0*/ 	.word	0xffffffff


	//   ....[2]....
        /*00e4*/ 	.word	0xffffffff


	//   ....[3]....
        /*00e8*/ 	.word	0xffffffff


	//   ....[4]....
        /*00ec*/ 	.word	0xffffffff


	//   ....[5]....
        /*00f0*/ 	.word	0xffffffff


	//   ....[6]....
        /*00f4*/ 	.word	0xffffffff


	//   ....[7]....
        /*00f8*/ 	.word	0xffffffff


	//   ....[8]....
        /*00fc*/ 	.word	0xffffffff


	//   ....[9]....
        /*0100*/ 	.word	0xffffffff


	//   ....[10]....
        /*0104*/ 	.word	0xffffffff


	//   ....[11]....
        /*0108*/ 	.word	0xffffffff


	//   ....[12]....
        /*010c*/ 	.word	0xffffffff


	//   ....[13]....
        /*0110*/ 	.word	0xffffffff


	//   ....[14]....
        /*0114*/ 	.word	0x05000010


	//   ....[15]....
        /*0118*/ 	.word	0x0500000f


	//   ....[16]....
        /*011c*/ 	.word	0x05000011


	//   ....[17]....
        /*0120*/ 	.word	0x05000012


	//   ....[18]....
        /*0124*/ 	.word	0x05000014


	//   ....[19]....
        /*0128*/ 	.word	0x05000013


	//   ....[20]....
        /*012c*/ 	.word	0x05000015


	//   ....[21]....
        /*0130*/ 	.word	0x0500000a


	//   ....[22]....
        /*0134*/ 	.word	0x05000011


	//   ....[23]....
        /*0138*/ 	.word	0x05000011


	//   ....[24]....
        /*013c*/ 	.word	0x05000011


	//   ....[25]....
        /*0140*/ 	.word	0x05000011


	//   ....[26]....
        /*0144*/ 	.word	0x05000011


	//   ....[27]....
        /*0148*/ 	.word	0x05000011


	//   ....[28]....
        /*014c*/ 	.word	0x05000011


	//   ....[29]....
        /*0150*/ 	.word	0x05000011


	//----- nvinfo : EIATTR_COOP_GROUP_INSTR_OFFSETS
	.align		4
.L_2023:
        /*0154*/ 	.byte	0x04, 0x28
        /*0156*/ 	.short	(.L_2025 - .L_2024)


	//   ....[0]....
.L_2024:
        /*0158*/ 	.word	0x00001db0


	//   ....[1]....
        /*015c*/ 	.word	0x00001de0


	//   ....[2]....
        /*0160*/ 	.word	0x00001e10


	//   ....[3]....
        /*0164*/ 	.word	0x00001e20


	//   ....[4]....
        /*0168*/ 	.word	0x00002340


	//   ....[5]....
        /*016c*/ 	.word	0x00002350


	//   ....[6]....
        /*0170*/ 	.word	0x00002380


	//   ....[7]....
        /*0174*/ 	.word	0x00002390


	//   ....[8]....
        /*0178*/ 	.word	0x000023c0


	//   ....[9]....
        /*017c*/ 	.word	0x000023d0


	//   ....[10]....
        /*0180*/ 	.word	0x00002400


	//   ....[11]....
        /*0184*/ 	.word	0x00002420


	//   ....[12]....
        /*0188*/ 	.word	0x00002450


	//   ....[13]....
        /*018c*/ 	.word	0x00002460


	//   ....[14]....
        /*0190*/ 	.word	0x000032f0


	//   ....[15]....
        /*0194*/ 	.word	0x00003320


	//   ....[16]....
        /*0198*/ 	.word	0x00003370


	//   ....[17]....
        /*019c*/ 	.word	0x00003390


	//   ....[18]....
        /*01a0*/ 	.word	0x000033c0


	//   ....[19]....
        /*01a4*/ 	.word	0x000033d0


	//   ....[20]....
        /*01a8*/ 	.word	0x00003400


	//   ....[21]....
        /*01ac*/ 	.word	0x00003410


	//   ....[22]....
        /*01b0*/ 	.word	0x000035d0


	//   ....[23]....
        /*01b4*/ 	.word	0x00003660


	//   ....[24]....
        /*01b8*/ 	.word	0x000036d0


	//   ....[25]....
        /*01bc*/ 	.word	0x00003730


	//   ....[26]....
        /*01c0*/ 	.word	0x000037a0


	//   ....[27]....
        /*01c4*/ 	.word	0x00003800


	//   ....[28]....
        /*01c8*/ 	.word	0x00003870


	//   ....[29]....
        /*01cc*/ 	.word	0x000038d0


	//----- nvinfo : EIATTR_VRC_CTA_INIT_COUNT
	.align		4
.L_2025:
        /*01d0*/ 	.byte	0x02, 0x4a
	.zero		1
	.zero		1


	//----- nvinfo : EIATTR_EXIT_INSTR_OFFSETS
	.align		4
        /*01d4*/ 	.byte	0x04, 0x1c
        /*01d6*/ 	.short	(.L_2027 - .L_2026)


	//   ....[0]....
.L_2026:
        /*01d8*/ 	.word	0x00002780


	//   ....[1]....
        /*01dc*/ 	.word	0x00003560


	//----- nvinfo : EIATTR_MAX_THREADS
	.align		4
.L_2027:
        /*01e0*/ 	.byte	0x04, 0x05
        /*01e2*/ 	.short	(.L_2029 - .L_2028)
.L_2028:
        /*01e4*/ 	.word	0x00000140
        /*01e8*/ 	.word	0x00000001
        /*01ec*/ 	.word	0x00000001


	//----- nvinfo : EIATTR_CRS_STACK_SIZE
	.align		4
.L_2029:
        /*01f0*/ 	.byte	0x04, 0x1e
        /*01f2*/ 	.short	(.L_2031 - .L_2030)
.L_2030:
        /*01f4*/ 	.word	0x00000000


	//----- nvinfo : EIATTR_CBANK_PARAM_SIZE
	.align		4
.L_2031:
        /*01f8*/ 	.byte	0x03, 0x19
        /*01fa*/ 	.short	0x0060


	//----- nvinfo : EIATTR_PARAM_CBANK
	.align		4
        /*01fc*/ 	.byte	0x04, 0x0a
        /*01fe*/ 	.short	(.L_2033 - .L_2032)
	.align		4
.L_2032:
        /*0200*/ 	.word	index@(.nv.constant0._ZN13group_norm_v218gn_bwd_cuda_kernelI6__halfLi320ELi3ELi16ELi80ELi256ELb1ELb1ELi8ELi320ELi320ELi4ELb1ELi8ELb0ELb0ELNS_15WgradSyncMethodE3ENS_16CompileConditionILi1000EEEEEvPT_S6_S6_PKS5_S8_S8_S8_PKfflPfPj)
        /*0204*/ 	.short	0x0380
        /*0206*/ 	.short	0x0060


	//----- nvinfo : EIATTR_SW_WAR
	.align		4
.L_2033:
        /*0208*/ 	.byte	0x04, 0x36
        /*020a*/ 	.short	(.L_2035 - .L_2034)
.L_2034:
        /*020c*/ 	.word	0x00000008
.L_2035:


//--------------------- .nv.info._ZN13group_norm_v218gn_bwd_cuda_kernelI6__halfLi320ELi1ELi16ELi80ELi256ELb1ELb1ELi16ELi320ELi320ELi4ELb1ELi8ELb0ELb0ELNS_15WgradSyncMethodE3ENS_16CompileConditionILi1000EEEEEvPT_S6_S6_PKS5_S8_S8_S8_PKfflPfPj --------------------------
	.section	.nv.info._ZN13group_norm_v218gn_bwd_cuda_kernelI6__halfLi320ELi1ELi16ELi80ELi256ELb1ELb1ELi16ELi320ELi320ELi4ELb1ELi8ELb0ELb0ELNS_15WgradSyncMethodE3ENS_16CompileConditionILi1000EEEEEvPT_S6_S6_PKS5_S8_S8_S8_PKfflPfPj,"",@"SHT_CUDA_INFO"
	.sectionflags	@""
	.align	4


	//----- nvinfo : EIATTR_CUDA_API_VERSION
	.align		4
        /*0000*/ 	.byte	0x04, 0x37
        /*0002*/ 	.short	(.L_2037 - .L_2036)
.L_2036:
        /*0004*/ 	.word	0x00000082


	//----- nvinfo : EIATTR_KPARAM_INFO
	.align		4
.L_2037:
        /*0008*/ 	.byte	0x04, 0x17
        /*000a*/ 	.short	(.L_2039 - .L_2038)
.L_2038:
        /*000c*/ 	.word	0x00000000
        /*0010*/ 	.short	0x000b
        /*0012*/ 	.short	0x0058
        /*0014*/ 	.byte	0x00, 0xf5, 0x21, 0x00


	//----- nvinfo : EIATTR_KPARAM_INFO
	.align		4
.L_2039:
        /*0018*/ 	.byte	0x04, 0x17
        /*001a*/ 	.short	(.L_2041 - .L_2040)
.L_2040:
        /*001c*/ 	.word	0x00000000
        /*0020*/ 	.short	0x000a
        /*0022*/ 	.short	0x0050
        /*0024*/ 	.byte	0x00, 0xf5, 0x21, 0x00


	//----- nvinfo : EIATTR_KPARAM_INFO
	.align		4
.L_2041:
        /*0028*/ 	.byte	0x04, 0x17
        /*002a*/ 	.short	(.L_2043 - .L_2042)
.L_2042:
        /*002c*/ 	.word	0x00000000
        /*0030*/ 	.short	0x0009
        /*0032*/ 	.short	0x0048
        /*0034*/ 	.byte	0x00, 0xf0, 0x21, 0x00


	//----- nvinfo : EIATTR_KPARAM_INFO
	.align		4
.L_2043:
        /*0038*/ 	.byte	0x04, 0x17
        /*003a*/ 	.short	(.L_2045 - .L_2044)
.L_2044:
        /*003c*/ 	.word	0x00000000
        /*0040*/ 	.short	0x0008
        /*0042*/ 	.short	0x0040
        /*0044*/ 	.byte	0x00, 0xf0, 0x11, 0x00


	//----- nvinfo : EIATTR_KPARAM_INFO
	.align		4
.L_2045:
        /*0048*/ 	.byte	0x04, 0x17
        /*004a*/ 	.short	(.L_2047 - .L_2046)
.L_2046:
        /*004c*/ 	.word	0x00000000
        /*0050*/ 	.short	0x0007
        /*0052*/ 	.short	0x0038
        /*0054*/ 	.byte	0x00, 0xf5, 0x21, 0x00


	//----- nvinfo : EIATTR_KPARAM_INFO
	.align		4
.L_2047:
        /*0058*/ 	.byte	0x04, 0x17
        /*005a*/ 	.short	(.L_2049 - .L_2048)
.L_2048:
        /*005c*/ 	.word	0x00000000
        /*0060*/ 	.short	0x0006
        /*0062*/ 	.short	0x0030
        /*0064*/ 	.byte	0x00, 0xf5, 0x21, 0x00


	//----- nvinfo : EIATTR_KPARAM_INFO
	.align		4
.L_2049:
        /*0068*/ 	.byte	0x04, 0x17
        /*006a*/ 	.short	(.L_2051 - .L_2050)
.L_2050:
        /*006c*/ 	.word	0x00000000
        /*0070*/ 	.short	0x0005
        /*0072*/ 	.short	0x0028
        /*0074*/ 	.byte	0x00, 0xf5, 0x21, 0x00


	//----- nvinfo : EIATTR_KPARAM_INFO
	.align		4
.L_2051:
        /*0078*/ 	.byte	0x04, 0x17
        /*007a*/ 	.short	(.L_2053 - .L_2052)
.L_2052:
        /*007c*/ 	.word	0x00000000
        /*0080*/ 	.short	0x0004
        /*0082*/ 	.short	0x0020
        /*0084*/ 	.byte	0x00, 0xf5, 0x21, 0x00


	//----- nvinfo : EIATTR_KPARAM_INFO
	.align		4
.L_2053:
        /*0088*/ 	.byte	0x04, 0x17
        /*008a*/ 	.short	(.L_2055 - .L_2054)
.L_2054:
        /*008c*/ 	.word	0x00000000
        /*0090*/ 	.short	0x0003
        /*0092*/ 	.short	0x0018
        /*0094*/ 	.byte	0x00, 0xf5, 0x21, 0x00


	//----- nvinfo : EIATTR_KPARAM_INFO
	.align		4
.L_2055:
        /*0098*/ 	.byte	0x04, 0x17
        /*009a*/ 	.short	(.L_2057 - .L_2056)
.L_2056:
        /*009c*/ 	.word	0x00000000
        /*00a0*/ 	.short	0x0002
        /*00a2*/ 	.short	0x0010
        /*00a4*/ 	.byte	0x00, 0xf5, 0x21, 0x00


	//----- nvinfo : EIATTR_KPARAM_INFO
	.align		4
.L_2057:
        /*00a8*/ 	.byte	0x04, 0x17
        /*00aa*/ 	.short	(.L_2059 - .L_2058)
.L_2058:
        /*00ac*/ 	.word	0x00000000
        /*00b0*/ 	.short	0x0001
        /*00b2*/ 	.short	0x0008
        /*00b4*/ 	.byte	0x00, 0xf5, 0x21, 0x00


	//----- nvinfo : EIATTR_KPARAM_INFO
	.align		4
.L_2059:
        /*00b8*/ 	.byte	0x04, 0x17
        /*00ba*/ 	.short	(.L_2061 - .L_2060)
.L_2060:
        /*00bc*/ 	.word	0x00000000
        /*00c0*/ 	.short	0x0000
        /*00c2*/ 	.short	0x0000
        /*00c4*/ 	.byte	0x00, 0xf5, 0x21, 0x00


	//----- nvinfo : EIATTR_SPARSE_MMA_MASK
	.align		4
.L_2061:
        /*00c8*/ 	.byte	0x03, 0x50
        /*00ca*/ 	.short	0x0000


	//----- nvinfo : EIATTR_MAXREG_COUNT
	.align		4
        /*00cc*/ 	.byte	0x03, 0x1b
        /*00ce*/ 	.short	0x00a8


	//----- nvinfo : EIATTR_NUM_BARRIERS
	.align		4
        /*00d0*/ 	.byte	0x02, 0x4c
        /*00d2*/ 	.byte	0x01
	.zero		1


	//----- nvinfo : EIATTR_MERCURY_ISA_VERSION
	.align		4
        /*00d4*/ 	.byte	0x03, 0x5f
        /*00d6*/ 	.short	0x0101


	//----- nvinfo : EIATTR_COOP_GROUP_MASK_REGIDS
	.align		4
        /*00d8*/ 	.byte	0x04, 0x29
        /*00da*/ 	.short	(.L_2063 - .L_2062)


	//   ....[0]....
.L_2062:
        /*00dc*/ 	.word	0xffffffff


	//   ....[1]....
        /*00e0*/ 	.word	0xffffffff


	//   ....[2]....
        /*00e4*/ 	.word	0xffffffff


	//   ....[3]....
        /*00e8*/ 	.word	0xffffffff


	//   ....[4]....
        /*00ec*/ 	.word	0xffffffff


	//   ....[5]....
        /*00f0*/ 	.word	0xffffffff


	//   ....[6]....
        /*00f4*/ 	.word	0xffffffff


	//   ....[7]....
        /*00f8*/ 	.word	0xffffffff


	//   ....[8]....
        /*00fc*/ 	.word	0xffffffff


	//   ....[9]....
        /*0100*/ 	.word	0xffffffff


	//   ....[10]....
        /*0104*/ 	.word	0xffffffff


	//   ....[11]....
        /*0108*/ 	.word	0xffffffff


	//   ....[12]....
        /*010c*/ 	.word	0x05000019


	//   ....[13]....
        /*0110*/ 	.word	0x0500001a


	//   ....[14]....
        /*0114*/ 	.word	0x0500001c


	//   ....[15]....
        /*0118*/ 	.word	0x0500001b


	//   ....[16]....
        /*011c*/ 	.word	0x0500001d


	//   ....[17]....
        /*0120*/ 	.word	0x0500001e


	//   ....[18]....
        /*0124*/ 	.word	0x05000020


	//   ....[19]....
        /*0128*/ 	.word	0x0500000d


	//   ....[20]....
        /*012c*/ 	.word	0x0500001b


	//   ....[21]....
        /*0130*/ 	.word	0x0500001b


	//   ....[22]....
        /*0134*/ 	.word	0x0500001b


	//   ....[23]....
        /*0138*/ 	.word	0x0500001b


	//   ....[24]....
        /*013c*/ 	.word	0x0500001b


	//   ....[25]....
        /*0140*/ 	.word	0x0500001b


	//   ....[26]....
        /*0144*/ 	.word	0x0500001b


	//   ....[27]....
        /*0148*/ 	.word	0x0500001b


	//----- nvinfo : EIATTR_COOP_GROUP_INSTR_OFFSETS
	.align		4
.L_2063:
        /*014c*/ 	.byte	0x04, 0x28
        /*014e*/ 	.short	(.L_2065 - .L_2064)


	//   ....[0]....
.L_2064:
        /*0150*/ 	.word	0x00002700


	//   ....[1]....
        /*0154*/ 	.word	0x00002720


	//   ....[2]....
        /*0158*/ 	.word	0x00002780


	//   ....[3]....
        /*015c*/ 	.word	0x00002790


	//   ....[4]....
        /*0160*/ 	.word	0x00002ac0


	//   ....[5]....
        /*0164*/ 	.word	0x00002b00


	//   ....[6]....
        /*0168*/ 	.word	0x00002b30


	//   ....[7]....
        /*016c*/ 	.word	0x00002b40


	//   ....[8]....
        /*0170*/ 	.word	0x00002b70


	//   ....[9]....
        /*0174*/ 	.word	0x00002b80


	//   ....[10]....
        /*0178*/ 	.word	0x00002bb0


	//   ....[11]....
        /*017c*/ 	.word	0x00002bc0


	//   ....[12]....
        /*0180*/ 	.word	0x00003c20


	//   ....[13]....
        /*0184*/ 	.word	0x00003c50


	//   ....[14]....
        /*0188*/ 	.word	0x00003ca0


	//   ....[15]....
        /*018c*/ 	.word	0x00003cc0


	//   ....[16]....
        /*0190*/ 	.word	0x00003cf0


	//   ....[17]....
        /*0194*/ 	.word	0x00003d00


	//   ....[18]....
        /*0198*/ 	.word	0x00003d30


	//   ....[19]....
        /*019c*/ 	.word	0x00003d40


	//   ....[20]....
        /*01a0*/ 	.word	0x00003f10


	//   ....[21]....
        /*01a4*/ 	.word	0x00003fa0


	//   ....[22]....
        /*01a8*/ 	.word	0x00004010


	//   ....[23]....
        /*01ac*/ 	.word	0x00004070


	//   ....[24]....
        /*01b0*/ 	.word	0x000040e0


	//   ....[25]....
        /*01b4*/ 	.word	0x00004140


	//   ....[26]....
        /*01b8*/ 	.word	0x000041b0


	//   ....[27]....
        /*01bc*/ 	.word	0x00004210


	//----- nvinfo : EIATTR_VRC_CTA_INIT_COUNT
	.align		4
.L_2065:
        /*01c0*/ 	.byte	0x02, 0x4a
	.zero		1
	.zero		1


	//----- nvinfo : EIATTR_EXIT_INSTR_OFFSETS
	.align		4
        /*01c4*/ 	.byte	0x04, 0x1c
        /*01c6*/ 	.short	(.L_2067 - .L_2066)


	//   ....[0]....
.L_2066:
        /*01c8*/ 	.word	0x000030a0


	//   ....[1]....
        /*01cc*/ 	.word	0x00003ea0


	//----- nvinfo : EIATTR_MAX_THREADS
	.align		4
.L_2067:
        /*01d0*/ 	.byte	0x04, 0x05
        /*01d2*/ 	.short	(.L_2069 - .L_2068)
.L_2068:
        /*01d4*/ 	.word	0x00000140
        /*01d8*/ 	.word	0x00000001
        /*01dc*/ 	.word	0x00000001


	//----- nvinfo : EIATTR_CRS_STACK_SIZE
	.align		4
.L_2069:
        /*01e0*/ 	.byte	0x04, 0x1e
        /*01e2*/ 	.short	(.L_2071 - .L_2070)
.L_2070:
        /*01e4*/ 	.word	0x00000000


	//----- nvinfo : EIATTR_CBANK_PARAM_SIZE
	.align		4
.L_2071:
        /*01e8*/ 	.byte	0x03, 0x19
        /*01ea*/ 	.short	0x0060


	//----- nvinfo : EIATTR_PARAM_CBANK
	.align		4
        /*01ec*/ 	.byte	0x04, 0x0a
        /*01ee*/ 	.short	(.L_2073 - .L_2072)
	.align		4
.L_2072:
        /*01f0*/ 	.word	index@(.nv.constant0._ZN13group_norm_v218gn_bwd_cuda_kernelI6__halfLi320ELi1ELi16ELi80ELi256ELb1ELb1ELi16ELi320ELi320ELi4ELb1ELi8ELb0ELb0ELNS_15WgradSyncMethodE3ENS_16CompileConditionILi1000EEEEEvPT_S6_S6_PKS5_S8_S8_S8_PKfflPfPj)
        /*01f4*/ 	.short	0x0380
        /*01f6*/ 	.short	0x0060


	//----- nvinfo : EIATTR_SW_WAR
	.align		4
.L_2073:
        /*01f8*/ 	.byte	0x04, 0x36
        /*01fa*/ 	.short	(.L_2075 - .L_2074)
.L_2074:
        /*01fc*/ 	.word	0x00000008
.L_2075:


//--------------------- .nv.info._ZN13group_norm_v218gn_bwd_cuda_kernelI6__halfLi320ELi3ELi16ELi80ELi256ELb1ELb1ELi16ELi320ELi320ELi4ELb1ELi20ELb0ELb0ELNS_15WgradSyncMethodE3ENS_16CompileConditionILi1000EEEEEvPT_S6_S6_PKS5_S8_S8_S8_PKfflPfPj --------------------------
	.section	.nv.info._ZN13group_norm_v218gn_bwd_cuda_kernelI6__halfLi320ELi3ELi16ELi80ELi256ELb1ELb1ELi16ELi320ELi320ELi4ELb1ELi20ELb0ELb0ELNS_15WgradSyncMethodE3ENS_16CompileConditionILi1000EEEEEvPT_S6_S6_PKS5_S8_S8_S8_PKfflPfPj,"",@"SHT_CUDA_INFO"
	.sectionflags	@""
	.align	4


	//----- nvinfo : EIATTR_CUDA_API_VERSION
	.align		4
        /*0000*/ 	.byte	0x04, 0x37
        /*0002*/ 	.short	(.L_2077 - .L_2076)
.L_2076:
        /*0004*/ 	.word	0x00000082


	//----- nvinfo : EIATTR_KPARAM_INFO
	.align		4
.L_2077:
        /*0008*/ 	.byte	0x04, 0x17
        /*000a*/ 	.short	(.L_2079 - .L_2078)
.L_2078:
        /*000c*/ 	.word	0x00000000
        /*0010*/ 	.short	0x000b
        /*0012*/ 	.short	0x0058
        /*0014*/ 	.byte	0x00, 0xf5, 0x21, 0x00


	//----- nvinfo : EIATTR_KPARAM_INFO
	.align		4
.L_2079:
        /*0018*/ 	.byte	0x04, 0x17
        /*001a*/ 	.short	(.L_2081 - .L_2080)
.L_2080:
        /*001c*/ 	.word	0x00000000
        /*0020*/ 	.short	0x000a
        /*0022*/ 	.short	0x0050
        /*0024*/ 	.byte	0x00, 0xf5, 0x21, 0x00


	//----- nvinfo : EIATTR_KPARAM_INFO
	.align		4
.L_2081:
        /*0028*/ 	.byte	0x04, 0x17
        /*002a*/ 	.short	(.L_2083 - .L_2082)
.L_2082:
        /*002c*/ 	.word	0x00000000
        /*0030*/ 	.short	0x0009
        /*0032*/ 	.short	0x0048
        /*0034*/ 	.byte	0x00, 0xf0, 0x21, 0x00


	//----- nvinfo : EIATTR_KPARAM_INFO
	.align		4
.L_2083:
        /*0038*/ 	.byte	0x04, 0x17
        /*003a*/ 	.short	(.L_2085 - .L_2084)
.L_2084:
        /*003c*/ 	.word	0x00000000
        /*0040*/ 	.short	0x0008
        /*0042*/ 	.short	0x0040
        /*0044*/ 	.byte	0x00, 0xf0, 0x11, 0x00


	//----- nvinfo : EIATTR_KPARAM_INFO
	.align		4
.L_2085:
        /*0048*/ 	.byte	0x04, 0x17
        /*004a*/ 	.short	(.L_2087 - .L_2086)
.L_2086:
        /*004c*/ 	.word	0x00000000
        /*0050*/ 	.short	0x0007
        /*0052*/ 	.short	0x0038
        /*0054*/ 	.byte	0x00, 0xf5, 0x21, 0x00


	//----- nvinfo : EIATTR_KPARAM_INFO
	.align		4
.L_2087:
        /*0058*/ 	.byte	0x04, 0x17
        /*005a*/ 	.short	(.L_2089 - .L_2088)
.L_2088:
        /*005c*/ 	.word	0x00000000
        /*0060*/ 	.short	0x0006
        /*0062*/ 	.short	0x0030
        /*0064*/ 	.byte	0x00, 0xf5, 0x21, 0x00


	//----- nvinfo : EIATTR_KPARAM_INFO
	.align		4
.L_2089:
        /*0068*/ 	.byte	0x04, 0x17
        /*006a*/ 	.short	(.L_2091 - .L_2090)
.L_2090:
        /*006c*/ 	.word	0x00000000
        /*0070*/ 	.short	0x0005
        /*0072*/ 	.short	0x0028
        /*0074*/ 	.byte	0x00, 0xf5, 0x21, 0x00


	//----- nvinfo : EIATTR_KPARAM_INFO
	.align		4
.L_2091:
        /*0078*/ 	.byte	0x04, 0x17
        /*007a*/ 	.short	(.L_2093 - .L_2092)
.L_2092:
        /*007c*/ 	.word	0x00000000
        /*0080*/ 	.short	0x0004
        /*0082*/ 	.short	0x0020
        /*0084*/ 	.byte	0x00, 0xf5, 0x21, 0x00


	//----- nvinfo : EIATTR_KPARAM_INFO
	.align		4
.L_2093:
        /*0088*/ 	.byte	0x04, 0x17
        /*008a*/ 	.short	(.L_2095 - .L_2094)
.L_2094:
        /*008c*/ 	.word	0x00000000
        /*0090*/ 	.short	0x0003
        /*0092*/ 	.short	0x0018
        /*0094*/ 	.byte	0x00, 0xf5, 0x21, 0x00


	//----- nvinfo : EIATTR_KPARAM_INFO
	.align		4
.L_2095:
        /*0098*/ 	.byte	0x04, 0x17
        /*009a*/ 	.short	(.L_2097 - .L_2096)
.L_2096:
        /*009c*/ 	.word	0x00000000
        /*00a0*/ 	.short	0x0002
        /*00a2*/ 	.short	0x0010
        /*00a4*/ 	.byte	0x00, 0xf5, 0x21, 0x00


	//----- nvinfo : EIATTR_KPARAM_INFO
	.align		4
.L_2097:
        /*00a8*/ 	.byte	0x04, 0x17
        /*00aa*/ 	.short	(.L_2099 - .L_2098)
.L_2098:
        /*00ac*/ 	.word	0x00000000
        /*00b0*/ 	.short	0x0001
        /*00b2*/ 	.short	0x0008
        /*00b4*/ 	.byte	0x00, 0xf5, 0x21, 0x00


	//----- nvinfo : EIATTR_KPARAM_INFO
	.align		4
.L_2099:
        /*00b8*/ 	.byte	0x04, 0x17
        /*00ba*/ 	.short	(.L_2101 - .L_2100)
.L_2100:
        /*00bc*/ 	.word	0x00000000
        /*00c0*/ 	.short	0x0000
        /*00c2*/ 	.short	0x0000
        /*00c4*/ 	.byte	0x00, 0xf5, 0x21, 0x00


	//----- nvinfo : EIATTR_SPARSE_MMA_MASK
	.align		4
.L_2101:
        /*00c8*/ 	.byte	0x03, 0x50
        /*00ca*/ 	.short	0x0000


	//----- nvinfo : EIATTR_MAXREG_COUNT
	.align		4
        /*00cc*/ 	.byte	0x03, 0x1b
        /*00ce*/ 	.short	0x0040


	//----- nvinfo : EIATTR_NUM_BARRIERS
	.align		4
        /*00d0*/ 	.byte	0x02, 0x4c
        /*00d2*/ 	.byte	0x01
	.zero		1


	//----- nvinfo : EIATTR_MERCURY_ISA_VERSION
	.align		4
        /*00d4*/ 	.byte	0x03, 0x5f
        /*00d6*/ 	.short	0x0101


	//----- nvinfo : EIATTR_COOP_GROUP_MASK_REGIDS
	.align		4
        /*00d8*/ 	.byte	0x04, 0x29
        /*00da*/ 	.short	(.L_2103 - .L_2102)


	//   ....[0]....
.L_2102:
        /*00dc*/ 	.word	0xffffffff


	//   ....[1]....
        /*00e0*/ 	.word	0xffffffff


	//   ....[2]....
        /*00e4*/ 	.word	0xffffffff


	//   ....[3]....
        /*00e8*/ 	.word	0xffffffff


	//   ....[4]....
        /*00ec*/ 	.word	0xffffffff


	//   ....[5]....
        /*00f0*/ 	.word	0xffffffff


	//   ....[6]....
        /*00f4*/ 	.word	0xffffffff


	//   ....[7]....
        /*00f8*/ 	.word	0xffffffff


	//   ....[8]....
        /*00fc*/ 	.word	0xffffffff


	//   ....[9]....
        /*0100*/ 	.word	0xffffffff


	//   ....[10]....
        /*0104*/ 	.word	0xffffffff


	//   ....[11]....
        /*0108*/ 	.word	0xffffffff


	//   ....[12]....
        /*010c*/ 	.word	0x05000010


	//   ....[13]....
        /*0110*/ 	.word	0x0500000f


	//   ....[14]....
        /*0114*/ 	.word	0x05000011


	//   ....[15]....
        /*0118*/ 	.word	0x05000012


	//   ....[16]....
        /*011c*/ 	.word	0x05000014


	//   ....[17]....
        /*0120*/ 	.word	0x05000013


	//   ....[18]....
        /*0124*/ 	.word	0x05000015


	//   ....[19]....
        /*0128*/ 	.word	0x0500000a


	//   ....[20]....
        /*012c*/ 	.word	0x05000011


	//   ....[21]....
        /*0130*/ 	.word	0x05000011


	//   ....[22]....
        /*0134*/ 	.word	0x05000011


	//   ....[23]....
        /*0138*/ 	.word	0x05000011


	//   ....[24]....
        /*013c*/ 	.word	0x05000011


	//   ....[25]....
        /*0140*/ 	.word	0x05000011


	//   ....[26]....
        /*0144*/ 	.word	0x05000011


	//   ....[27]....
        /*0148*/ 	.word	0x05000011


	//----- nvinfo : EIATTR_COOP_GROUP_INSTR_OFFSETS
	.align		4
.L_2103:
        /*014c*/ 	.byte	0x04, 0x28
        /*014e*/ 	.short	(.L_2105 - .L_2104)


	//   ....[0]....
.L_2104:
        /*0150*/ 	.word	0x00002800


	//   ....[1]....
        /*0154*/ 	.word	0x00002830


	//   ....[2]....
        /*0158*/ 	.word	0x00002860


	//   ....[3]....
        /*015c*/ 	.word	0x00002870


	//   ....[4]....
        /*0160*/ 	.word	0x00002df0


	//   ....[5]....
        /*0164*/ 	.word	0x00002e00


	//   ....[6]....
        /*0168*/ 	.word	0x00002e30


	//   ....[7]....
        /*016c*/ 	.word	0x00002e40


	//   ....[8]....
        /*0170*/ 	.word	0x00002e80


	//   ....[9]....
        /*0174*/ 	.word	0x00002e90


	//   ....[10]....
        /*0178*/ 	.word	0x00002ec0


	//   ....[11]....
        /*017c*/ 	.word	0x00002ed0


	//   ....[12]....
        /*0180*/ 	.word	0x00003f60


	//   ....[13]....
        /*0184*/ 	.word	0x00003f90


	//   ....[14]....
        /*0188*/ 	.word	0x00003fe0


	//   ....[15]....
        /*018c*/ 	.word	0x00004000


	//   ....[16]....
        /*0190*/ 	.word	0x00004030


	//   ....[17]....
        /*0194*/ 	.word	0x00004040


	//   ....[18]....
        /*0198*/ 	.word	0x00004070


	//   ....[19]....
        /*019c*/ 	.word	0x00004080


	//   ....[20]....
        /*01a0*/ 	.word	0x00004240


	//   ....[21]....
        /*01a4*/ 	.word	0x000042d0


	//   ....[22]....
        /*01a8*/ 	.word	0x00004340


	//   ....[23]....
        /*01ac*/ 	.word	0x000043a0


	//   ....[24]....
        /*01b0*/ 	.word	0x00004410


	//   ....[25]....
        /*01b4*/ 	.word	0x00004470


	//   ....[26]....
        /*01b8*/ 	.word	0x000044e0


	//   ....[27]....
        /*01bc*/ 	.word	0x00004540


	//----- nvinfo : EIATTR_VRC_CTA_INIT_COUNT
	.align		4
.L_2105:
        /*01c0*/ 	.byte	0x02, 0x4a
	.zero		1
	.zero		1


	//----- nvinfo : EIATTR_EXIT_INSTR_OFFSETS
	.align		4
        /*01c4*/ 	.byte	0x04, 0x1c
        /*01c6*/ 	.short	(.L_2107 - .L_2106)


	//   ....[0]....
.L_2106:
        /*01c8*/ 	.word	0x000033f0


	//   ....[1]....
        /*01cc*/ 	.word	0x000041d0


	//----- nvinfo : EIATTR_MAX_THREADS
	.align		4
.L_2107:
        /*01d0*/ 	.byte	0x04, 0x05
        /*01d2*/ 	.short	(.L_2109 - .L_2108)
.L_2108:
        /*01d4*/ 	.word	0x00000140
        /*01d8*/ 	.word	0x00000001
        /*01dc*/ 	.word	0x00000001


	//----- nvinfo : EIATTR_CRS_STACK_SIZE
	.align		4
.L_2109:
        /*01e0*/ 	.byte	0x04, 0x1e
        /*01e2*/ 	.short	(.L_2111 - .L_2110)
.L_2110:
        /*01e4*/ 	.word	0x00000000


	//----- nvinfo : EIATTR_CBANK_PARAM_SIZE
	.align		4
.L_2111:
        /*01e8*/ 	.byte	0x03, 0x19
        /*01ea*/ 	.short	0x0060


	//----- nvinfo : EIATTR_PARAM_CBANK
	.align		4
        /*01ec*/ 	.byte	0x04, 0x0a
        /*01ee*/ 	.short	(.L_2113 - .L_2112)
	.align		4
.L_2112:
        /*01f0*/ 	.word	index@(.nv.constant0._ZN13group_norm_v218gn_bwd_cuda_kernelI6__halfLi320ELi3ELi16ELi80ELi256ELb1ELb1ELi16ELi320ELi320ELi4ELb1ELi20ELb0ELb0ELNS_15WgradSyncMethodE3ENS_16CompileConditionILi1000EEEEEvPT_S6_S6_PKS5_S8_S8_S8_PKfflPfPj)
        /*01f4*/ 	.short	0x0380
        /*01f6*/ 	.short	0x0060


	//----- nvinfo : EIATTR_SW_WAR
	.align		4
.L_2113:
        /*01f8*/ 	.byte	0x04, 0x36
        /*01fa*/ 	.short	(.L_2115 - .L_2114)
.L_2114:
        /*01fc*/ 	.word	0x00000008
.L_2115:


//--------------------- .nv.info._ZN13group_norm_v218gn_bwd_cuda_kernelI6__halfLi320ELi1ELi16ELi80ELi256ELb1ELb1ELi32ELi320ELi320ELi4ELb1ELi16ELb0ELb0ELNS_15WgradSyncMethodE3ENS_16CompileConditionILi1000EEEEEvPT_S6_S6_PKS5_S8_S8_S8_PKfflPfPj --------------------------
	.section	.nv.info._ZN13group_norm_v218gn_bwd_cuda_kernelI6__halfLi320ELi1ELi16ELi80ELi256ELb1ELb1ELi32ELi320ELi320ELi4ELb1ELi16ELb0ELb0ELNS_15WgradSyncMethodE3ENS_16CompileConditionILi1000EEEEEvPT_S6_S6_PKS5_S8_S8_S8_PKfflPfPj,"",@"SHT_CUDA_INFO"
	.sectionflags	@""
	.align	4


	//----- nvinfo : EIATTR_CUDA_API_VERSION
	.align		4
        /*0000*/ 	.byte	0x04, 0x37
        /*0002*/ 	.short	(.L_2117 - .L_2116)
.L_2116:
        /*0004*/ 	.word	0x00000082


	//----- nvinfo : EIATTR_KPARAM_INFO
	.align		4
.L_2117:
        /*0008*/ 	.byte	0x04, 0x17
        /*000a*/ 	.short	(.L_2119 - .L_2118)
.L_2118:
        /*000c*/ 	.word	0x00000000
        /*0010*/ 	.short	0x000b
        /*0012*/ 	.short	0x0058
        /*0014*/ 	.byte	0x00, 0xf5, 0x21, 0x00


	//----- nvinfo : EIATTR_KPARAM_INFO
	.align		4
.L_2119:
        /*0018*/ 	.byte	0x04, 0x17
        /*001a*/ 	.short	(.L_2121 - .L_2120)
.L_2120:
        /*001c*/ 	.word	0x00000000
        /*0020*/ 	.short	0x000a
        /*0022*/ 	.short	0x0050
        /*0024*/ 	.byte	0x00, 0xf5, 0x21, 0x00


	//----- nvinfo : EIATTR_KPARAM_INFO
	.align		4
.L_2121:
        /*0028*/ 	.byte	0x04, 0x17
        /*002a*/ 	.short	(.L_2123 - .L_2122)
.L_2122:
        /*002c*/ 	.word	0x00000000
        /*0030*/ 	.short	0x0009
        /*0032*/ 	.short	0x0048
        /*0034*/ 	.byte	0x00, 0xf0, 0x21, 0x00


	//----- nvinfo : EIATTR_KPARAM_INFO
	.align		4
.L_2123:
        /*0038*/ 	.byte	0x04, 0x17
        /*003a*/ 	.short	(.L_2125 - .L_2124)
.L_2124:
        /*003c*/ 	.word	0x00000000
        /*0040*/ 	.short	0x0008
        /*0042*/ 	.short	0x0040
        /*0044*/ 	.byte	0x00, 0xf0, 0x11, 0x00


	//----- nvinfo : EIATTR_KPARAM_INFO
	.align		4
.L_2125:
        /*0048*/ 	.byte	0x04, 0x17
        /*004a*/ 	.short	(.L_2127 - .L_2126)
.L_2126:
        /*004c*/ 	.word	0x00000000
        /*0050*/ 	.short	0x0007
        /*0052*/ 	.short	0x0038
        /*0054*/ 	.byte	0x00, 0xf5, 0x21, 0x00


	//----- nvinfo : EIATTR_KPARAM_INFO
	.align		4
.L_2127:
        /*0058*/ 	.byte	0x04, 0x17
        /*005a*/ 	.short	(.L_2129 - .L_2128)
.L_2128:
        /*005c*/ 	.word	0x00000000
        /*0060*/ 	.short	0x0006
        /*0062*/ 	.short	0x0030
        /*0064*/ 	.byte	0x00, 0xf5, 0x21, 0x00


	//----- nvinfo : EIATTR_KPARAM_INFO
	.align		4
.L_2129:
        /*0068*/ 	.byte	0x04, 0x17
        /*006a*/ 	.short	(.L_2131 - .L_2130)
.L_2130:
        /*006c*/ 	.word	0x00000000
        /*0070*/ 	.short	0x0005
        /*0072*/ 	.short	0x0028
        /*0074*/ 	.byte	0x00, 0xf5, 0x21, 0x00


	//----- nvinfo : EIATTR_KPARAM_INFO
	.align		4
.L_2131:
        /*0078*/ 	.byte	0x04, 0x17
        /*007a*/ 	.short	(.L_2133 - .L_2132)
.L_2132:
        /*007c*/ 	.word	0x00000000
        /*0080*/ 	.short	0x0004
        /*0082*/ 	.short	0x0020
        /*0084*/ 	.byte	0x00, 0xf5, 0x21, 0x00


	//----- nvinfo : EIATTR_KPARAM_INFO
	.align		4
.L_2133:
        /*0088*/ 	.byte	0x04, 0x17
        /*008a*/ 	.short	(.L_2135 - .L_2134)
.L_2134:
        /*008c*/ 	.word	0x00000000
        /*0090*/ 	.short	0x0003
        /*0092*/ 	.short	0x0018
        /*0094*/ 	.byte	0x00, 0xf5, 0x21, 0x00


	//----- nvinfo : EIATTR_KPARAM_INFO
	.align		4
.L_2135:
        /*0098*/ 	.byte	0x04, 0x17
        /*009a*/ 	.short	(.L_2137 - .L_2136)
.L_2136:
        /*009c*/ 	.word	0x00000000
        /*00a0*/ 	.short	0x0002
        /*00a2*/ 	.short	0x0010
        /*00a4*/ 	.byte	0x00, 0xf5, 0x21, 0x00


	//----- nvinfo : EIATTR_KPARAM_INFO
	.align		4
.L_2137:
        /*00a8*/ 	.byte	0x04, 0x17
        /*00aa*/ 	.short	(.L_2139 - .L_2138)
.L_2138:
        /*00ac*/ 	.word	0x00000000
        /*00b0*/ 	.short	0x0001
        /*00b2*/ 	.short	0x0008
        /*00b4*/ 	.byte	0x00, 0xf5, 0x21, 0x00


	//----- nvinfo : EIATTR_KPARAM_INFO
	.align		4
.L_2139:
        /*00b8*/ 	.byte	0x04, 0x17
        /*00ba*/ 	.short	(.L_2141 - .L_2140)
.L_2140:
        /*00bc*/ 	.word	0x00000000
        /*00c0*/ 	.short	0x0000
        /*00c2*/ 	.short	0x0000
        /*00c4*/ 	.byte	0x00, 0xf5, 0x21, 0x00


	//----- nvinfo : EIATTR_SPARSE_MMA_MASK
	.align		4
.L_2141:
        /*00c8*/ 	.byte	0x03, 0x50
        /*00ca*/ 	.short	0x0000


	//----- nvinfo : EIATTR_MAXREG_COUNT
	.align		4
        /*00cc*/ 	.byte	0x03, 0x1b
        /*00ce*/ 	.short	0x00a8


	//----- nvinfo : EIATTR_NUM_BARRIERS
	.align		4
        /*00d0*/ 	.byte	0x02, 0x4c
        /*00d2*/ 	.byte	0x01
	.zero		1


	//----- nvinfo : EIATTR_MERCURY_ISA_VERSION
	.align		4
        /*00d4*/ 	.byte	0x03, 0x5f
        /*00d6*/ 	.short	0x0101


	//----- nvinfo : EIATTR_COOP_GROUP_MASK_REGIDS
	.align		4
        /*00d8*/ 	.byte	0x04, 0x29
        /*00da*/ 	.short	(.L_2143 - .L_2142)


	//   ....[0]....
.L_2142:
        /*00dc*/ 	.word	0xffffffff


	//   ....[1]....
        /*00e0*/ 	.word	0xffffffff


	//   ....[2]....
        /*00e4*/ 	.word	0xffffffff


	//   ....[3]....
        /*00e8*/ 	.word	0xffffffff


	//   ....[4]....
        /*00ec*/ 	.word	0xffffffff


	//   ....[5]....
        /*00f0*/ 	.word	0xffffffff


	//   ....[6]....
        /*00f4*/ 	.word	0xffffffff


	//   ....[7]....
        /*00f8*/ 	.word	0xffffffff


	//   ....[8]....
        /*00fc*/ 	.word	0xffffffff


	//   ....[9]....
        /*0100*/ 	.word	0xffffffff


	//   ....[10]....
        /*0104*/ 	.word	0x05000017


	//   ....[11]....
        /*0108*/ 	.word	0x0500001a


	//   ....[12]....
        /*010c*/ 	.word	0x0500001c


	//   ....[13]....
        /*0110*/ 	.word	0x05000019


	//   ....[14]....
        /*0114*/ 	.word	0x0500001b


	//   ....[15]....
        /*0118*/ 	.word	0x0500001e


	//   ....[16]....
        /*011c*/ 	.word	0x05000020


	//   ....[17]....
        /*0120*/ 	.word	0x0500000d


	//   ....[18]....
        /*0124*/ 	.word	0x05000019


	//   ....[19]....
        /*0128*/ 	.word	0x05000019


	//   ....[20]....
        /*012c*/ 	.word	0x05000019


	//   ....[21]....
        /*0130*/ 	.word	0x05000019


	//   ....[22]....
        /*0134*/ 	.word	0x05000019


	//   ....[23]....
        /*0138*/ 	.word	0x05000019


	//   ....[24]....
        /*013c*/ 	.word	0x05000019


	//   ....[25]....
        /*0140*/ 	.word	0x05000019


	//----- nvinfo : EIATTR_COOP_GROUP_INSTR_OFFSETS
	.align		4
.L_2143:
        /*0144*/ 	.byte	0x04, 0x28
        /*0146*/ 	.short	(.L_2145 - .L_2144)


	//   ....[0]....
.L_2144:
        /*0148*/ 	.word	0x00003980


	//   ....[1]....
        /*014c*/ 	.word	0x000039a0


	//   ....[2]....
        /*0150*/ 	.word	0x000039f0


	//   ....[3]....
        /*0154*/ 	.word	0x00003a10


	//   ....[4]....
        /*0158*/ 	.word	0x00003d40


	//   ....[5]....
        /*015c*/ 	.word	0x00003d80


	//   ....[6]....
        /*0160*/ 	.word	0x00003db0


	//   ....[7]....
        /*0164*/ 	.word	0x00003dc0


	//   ....[8]....
        /*0168*/ 	.word	0x00003df0


	//   ....[9]....
        /*016c*/ 	.word	0x00003e00


	//   ....[10]....
        /*0170*/ 	.word	0x00005230


	//   ....[11]....
        /*0174*/ 	.word	0x00005260


	//   ....[12]....
        /*0178*/ 	.word	0x000052b0


	//   ....[13]....
        /*017c*/ 	.word	0x000052d0


	//   ....[14]....
        /*0180*/ 	.word	0x00005300


	//   ....[15]....
        /*0184*/ 	.word	0x00005310


	//   ....[16]....
        /*0188*/ 	.word	0x00005340


	//   ....[17]....
        /*018c*/ 	.word	0x00005350


	//   ....[18]....
        /*0190*/ 	.word	0x00005520


	//   ....[19]....
        /*0194*/ 	.word	0x000055b0


	//   ....[20]....
        /*0198*/ 	.word	0x00005620


	//   ....[21]....
        /*019c*/ 	.word	0x00005680


	//   ....[22]....
        /*01a0*/ 	.word	0x000056f0


	//   ....[23]....
        /*01a4*/ 	.word	0x00005750


	//   ....[24]....
        /*01a8*/ 	.word	0x000057c0


	//   ....[25]....
        /*01ac*/ 	.word	0x00005820


	//----- nvinfo : EIATTR_VRC_CTA_INIT_COUNT
	.align		4
.L_2145:
        /*01b0*/ 	.byte	0x02, 0x4a
	.zero		1
	.zero		1


	//----- nvinfo : EIATTR_EXIT_INSTR_OFFSETS
	.align		4
        /*01b4*/ 	.byte	0x04, 0x1c
        /*01b6*/ 	.short	(.L_2147 - .L_2146)


	//   ....[0]....
.L_2146:
        /*01b8*/ 	.word	0x000046a0


	//   ....[1]....
        /*01bc*/ 	.word	0x000054b0


	//----- nvinfo : EIATTR_MAX_THREADS
	.align		4
.L_2147:
        /*01c0*/ 	.byte	0x04, 0x05
        /*01c2*/ 	.short	(.L_2149 - .L_2148)
.L_2148:
        /*01c4*/ 	.word	0x00000140
        /*01c8*/ 	.word	0x00000001
        /*01cc*/ 	.word	0x00000001


	//----- nvinfo : EIATTR_CRS_STACK_SIZE
	.align		4
.L_2149:
        /*01d0*/ 	.byte	0x04, 0x1e
        /*01d2*/ 	.short	(.L_2151 - .L_2150)
.L_2150:
        /*01d4*/ 	.word	0x00000000


	//----- nvinfo : EIATTR_CBANK_PARAM_SIZE
	.align		4
.L_2151:
        /*01d8*/ 	.byte	0x03, 0x19
        /*01da*/ 	.short	0x0060


	//----- nvinfo : EIATTR_PARAM_CBANK
	.align		4
        /*01dc*/ 	.byte	0x04, 0x0a
        /*01de*/ 	.short	(.L_2153 - .L_2152)
	.align		4
.L_2152:
        /*01e0*/ 	.word	index@(.nv.constant0._ZN13group_norm_v218gn_bwd_cuda_kernelI6__halfLi320ELi1ELi16ELi80ELi256ELb1ELb1ELi32ELi320ELi320ELi4ELb1ELi16ELb0ELb0ELNS_15WgradSyncMethodE3ENS_16CompileConditionILi1000EEEEEvPT_S6_S6_PKS5_S8_S8_S8_PKfflPfPj)
        /*01e4*/ 	.short	0x0380
        /*01e6*/ 	.short	0x0060


	//----- nvinfo : EIATTR_SW_WAR
	.align		4
.L_2153:
        /*01e8*/ 	.byte	0x04, 0x36
        /*01ea*/ 	.short	(.L_2155 - .L_2154)
.L_2154:
        /*01ec*/ 	.word	0x00000008
.L_2155:


//--------------------- .nv.info._ZN13group_norm_v218gn_bwd_cuda_kernelI6__halfLi320ELi1ELi16ELi80ELi256ELb1ELb1ELi64ELi320ELi320ELi4ELb1ELi36ELb0ELb0ELNS_15WgradSyncMethodE3ENS_16CompileConditionILi1000EEEEEvPT_S6_S6_PKS5_S8_S8_S8_PKfflPfPj --------------------------
	.section	.nv.info._ZN13group_norm_v218gn_bwd_cuda_kernelI6__halfLi320ELi1ELi16ELi80ELi256ELb1ELb1ELi64ELi320ELi320ELi4ELb1ELi36ELb0ELb0ELNS_15WgradSyncMethodE3ENS_16CompileConditionILi1000EEEEEvPT_S6_S6_PKS5_S8_S8_S8_PKfflPfPj,"",@"SHT_CUDA_INFO"
	.sectionflags	@""
	.align	4


	//----- nvinfo : EIATTR_CUDA_API_VERSION
	.align		4
        /*0000*/ 	.byte	0x04, 0x37
        /*0002*/ 	.short	(.L_2157 - .L_2156)
.L_2156:
        /*0004*/ 	.word	0x00000082


	//----- nvinfo : EIATTR_KPARAM_INFO
	.align		4
.L_2157:
        /*0008*/ 	.byte	0x04, 0x17
        /*000a*/ 	.short	(.L_2159 - .L_2158)
.L_2158:
        /*000c*/ 	.word	0x00000000
        /*0010*/ 	.short	0x000b
        /*0012*/ 	.short	0x0058
        /*0014*/ 	.byte	0x00, 0xf5, 0x21, 0x00


	//----- nvinfo : EIATTR_KPARAM_INFO
	.align		4
.L_2159:
        /*0018*/ 	.byte	0x04, 0x17
        /*001a*/ 	.short	(.L_2161 - .L_2160)
.L_2160:
        /*001c*/ 	.word	0x00000000
        /*0020*/ 	.short	0x000a
        /*0022*/ 	.short	0x0050
        /*0024*/ 	.byte	0x00, 0xf5, 0x21, 0x00


	//----- nvinfo : EIATTR_KPARAM_INFO
	.align		4
.L_2161:
        /*0028*/ 	.byte	0x04, 0x17
        /*002a*/ 	.short	(.L_2163 - .L_2162)
.L_2162:
        /*002c*/ 	.word	0x00000000
        /*0030*/ 	.short	0x0009
        /*0032*/ 	.short	0x0048
        /*0034*/ 	.byte	0x00, 0xf0, 0x21, 0x00


	//----- nvinfo : EIATTR_KPARAM_INFO
	.align		4
.L_2163:
        /*0038*/ 	.byte	0x04, 0x17
        /*003a*/ 	.short	(.L_2165 - .L_2164)
.L_2164:
        /*003c*/ 	.word	0x00000000
        /*0040*/ 	.short	0x0008
        /*0042*/ 	.short	0x0040
        /*0044*/ 	.byte	0x00, 0xf0, 0x11, 0x00


	//----- nvinfo : EIATTR_KPARAM_INFO
	.align		4
.L_2165:
        /*0048*/ 	.byte	0x04, 0x17
        /*004a*/ 	.short	(.L_2167 - .L_2166)
.L_2166:
        /*004c*/ 	.word	0x00000000
        /*0050*/ 	.short	0x0007
        /*0052*/ 	.short	0x0038
        /*0054*/ 	.byte	0x00, 0xf5, 0x21, 0x00


	//----- nvinfo : EIATTR_KPARAM_INFO
	.align		4
.L_2167:
        /*0058*/ 	.byte	0x04, 0x17
        /*005a*/ 	.short	(.L_2169 - .L_2168)
.L_2168:
        /*005c*/ 	.word	0x00000000
        /*0060*/ 	.short	0x0006
        /*0062*/ 	.short	0x0030
        /*0064*/ 	.byte	0x00, 0xf5, 0x21, 0x00


	//----- nvinfo : EIATTR_KPARAM_INFO
	.align		4
.L_2169:
        /*0068*/ 	.byte	0x04, 0x17
        /*006a*/ 	.short	(.L_2171 - .L_2170)
.L_2170:
        /*006c*/ 	.word	0x00000000
        /*0070*/ 	.short	0x0005
        /*0072*/ 	.short	0x0028
        /*0074*/ 	.byte	0x00, 0xf5, 0x21, 0x00


	//----- nvinfo : EIATTR_KPARAM_INFO
	.align		4
.L_2171:
        /*0078*/ 	.byte	0x04, 0x17
        /*007a*/ 	.short	(.L_2173 - .L_2172)
.L_2172:
        /*007c*/ 	.word	0x00000000
        /*0080*/ 	.short	0x0004
        /*0082*/ 	.short	0x0020
        /*0084*/ 	.byte	0x00, 0xf5, 0x21, 0x00


	//----- nvinfo : EIATTR_KPARAM_INFO
	.align		4
.L_2173:
        /*0088*/ 	.byte	0x04, 0x17
        /*008a*/ 	.short	(.L_2175 - .L_2174)
.L_2174:
        /*008c*/ 	.word	0x00000000
        /*0090*/ 	.short	0x0003
        /*0092*/ 	.short	0x0018
        /*0094*/ 	.byte	0x00, 0xf5, 0x21, 0x00


	//----- nvinfo : EIATTR_KPARAM_INFO
	.align		4
.L_2175:
        /*0098*/ 	.byte	0x04, 0x17
        /*009a*/ 	.short	(.L_2177 - .L_2176)
.L_2176:
        /*009c*/ 	.word	0x00000000
        /*00a0*/ 	.short	0x0002
        /*00a2*/ 	.short	0x0010
        /*00a4*/ 	.byte	0x00, 0xf5, 0x21, 0x00


	//----- nvinfo : EIATTR_KPARAM_INFO
	.align		4
.L_2177:
        /*00a8*/ 	.byte	0x04, 0x17
        /*00aa*/ 	.short	(.L_2179 - .L_2178)
.L_2178:
        /*00ac*/ 	.word	0x00000000
        /*00b0*/ 	.short	0x0001
        /*00b2*/ 	.short	0x0008
        /*00b4*/ 	.byte	0x00, 0xf5, 0x21, 0x00


	//----- nvinfo : EIATTR_KPARAM_INFO
	.align		4
.L_2179:
        /*00b8*/ 	.byte	0x04, 0x17
        /*00ba*/ 	.short	(.L_2181 - .L_2180)
.L_2180:
        /*00bc*/ 	.word	0x00000000
        /*00c0*/ 	.short	0x0000
        /*00c2*/ 	.short	0x0000
        /*00c4*/ 	.byte	0x00, 0xf5, 0x21, 0x00


	//----- nvinfo : EIATTR_SPARSE_MMA_MASK
	.align		4
.L_2181:
        /*00c8*/ 	.byte	0x03, 0x50
        /*00ca*/ 	.short	0x0000


	//----- nvinfo : EIATTR_MAXREG_COUNT
	.align		4
        /*00cc*/ 	.byte	0x03, 0x1b
        /*00ce*/ 	.short	0x00a8


	//----- nvinfo : EIATTR_NUM_BARRIERS
	.align		4
        /*00d0*/ 	.byte	0x02, 0x4c
        /*00d2*/ 	.byte	0x01
	.zero		1


	//----- nvinfo : EIATTR_ANNOTATIONS
	.align		4
        /*00d4*/ 	.byte	0x04, 0x55
        /*00d6*/ 	.short	(.L_2183 - .L_2182)


	//   ....[0]....
.L_2182:
        /* <DEDUP_REMOVED lines=20> */


	//----- nvinfo : EIATTR_MERCURY_ISA_VERSION
	.align		4
.L_2183:
        /*0208*/ 	.byte	0x03, 0x5f
        /*020a*/ 	.short	0x0101


	//----- nvinfo : EIATTR_INT_WARP_WIDE_INSTR_OFFSETS
	.align		4
        /*020c*/ 	.byte	0x04, 0x31
        /*020e*/ 	.short	(.L_2185 - .L_2184)


	//   ....[0]....
.L_2184:
        /*0210*/ 	.word	0x000061b0


	//   ....[1]....
        /*0214*/ 	.word	0x000065c0


	//----- nvinfo : EIATTR_COOP_GROUP_MASK_REGIDS
	.align		4
.L_2185:
        /*0218*/ 	.byte	0x04, 0x29
        /*021a*/ 	.short	(.L_2187 - .L_2186)


	//   ....[0]....
.L_2186:
        /*021c*/ 	.word	0xffffffff


	//   ....[1]....
        /*0220*/ 	.word	0xffffffff


	//   ....[2]....
        /*0224*/ 	.word	0xffffffff


	//   ....[3]....
        /*0228*/ 	.word	0xffffffff


	//   ....[4]....
        /*022c*/ 	.word	0xffffffff


	//   ....[5]....
        /*0230*/ 	.word	0xffffffff


	//   ....[6]....
        /*0234*/ 	.word	0xffffffff


	//   ....[7]....
        /*0238*/ 	.word	0xffffffff


	//   ....[8]....
        /*023c*/ 	.word	0x05000019


	//   ....[9]....
        /*0240*/ 	.word	0x05000018


	//   ....[10]....
        /*0244*/ 	.word	0x0500001a


	//   ....[11]....
        /*0248*/ 	.word	0x0500001b


	//   ....[12]....
        /*024c*/ 	.word	0x0500001d


	//   ....[13]....
        /*0250*/ 	.word	0x0500001c


	//   ....[14]....
        /*0254*/ 	.word	0x0500001e


	//   ....[15]....
        /*0258*/ 	.word	0x0500000b


	//   ....[16]....
        /*025c*/ 	.word	0x0500001a


	//   ....[17]....
        /*0260*/ 	.word	0x0500001a


	//   ....[18]....
        /*0264*/ 	.word	0x0500001a


	//   ....[19]....
        /*0268*/ 	.word	0x0500001a


	//   ....[20]....
        /*026c*/ 	.word	0x0500001a


	//   ....[21]....
        /*0270*/ 	.word	0x0500001a


	//   ....[22]....
        /*0274*/ 	.word	0x0500001a


	//   ....[23]....
        /*0278*/ 	.word	0x0500001a


	//----- nvinfo : EIATTR_COOP_GROUP_INSTR_OFFSETS
	.align		4
.L_2187:
        /*027c*/ 	.byte	0x04, 0x28
        /*027e*/ 	.short	(.L_2189 - .L_2188)


	//   ....[0]....
.L_2188:
        /*0280*/ 	.word	0x00006180


	//   ....[1]....
        /*0284*/ 	.word	0x000061a0


	//   ....[2]....
        /*0288*/ 	.word	0x00006230


	//   ....[3]....
        /*028c*/ 	.word	0x00006250


	//   ....[4]....
        /*0290*/ 	.word	0x00006730


	//   ....[5]....
        /*0294*/ 	.word	0x00006750


	//   ....[6]....
        /*0298*/ 	.word	0x00006770


	//   ....[7]....
        /*029c*/ 	.word	0x00006790


	//   ....[8]....
        /*02a0*/ 	.word	0x00008390


	//   ....[9]....
        /*02a4*/ 	.word	0x000083c0


	//   ....[10]....
        /*02a8*/ 	.word	0x00008410


	//   ....[11]....
        /*02ac*/ 	.word	0x00008430


	//   ....[12]....
        /*02b0*/ 	.word	0x00008460


	//   ....[13]....
        /*02b4*/ 	.word	0x00008470


	//   ....[14]....
        /*02b8*/ 	.word	0x000084a0


	//   ....[15]....
        /*02bc*/ 	.word	0x000084b0


	//   ....[16]....
        /*02c0*/ 	.word	0x00008680


	//   ....[17]....
        /*02c4*/ 	.word	0x00008710


	//   ....[18]....
        /*02c8*/ 	.word	0x00008780


	//   ....[19]....
        /*02cc*/ 	.word	0x000087e0


	//   ....[20]....
        /*02d0*/ 	.word	0x00008850


	//   ....[21]....
        /*02d4*/ 	.word	0x000088b0


	//   ....[22]....
        /*02d8*/ 	.word	0x00008920


	//   ....[23]....
        /*02dc*/ 	.word	0x00008980


	//----- nvinfo : EIATTR_VRC_CTA_INIT_COUNT
	.align		4
.L_2189:
        /*02e0*/ 	.byte	0x02, 0x4a
	.zero		1
	.zero		1


	//----- nvinfo : EIATTR_EXIT_INSTR_OFFSETS
	.align		4
        /*02e4*/ 	.byte	0x04, 0x1c
        /*02e6*/ 	.short	(.L_2191 - .L_2190)


	//   ....[0]....
.L_2190:
        /*02e8*/ 	.word	0x000077f0


	//   ....[1]....
        /*02ec*/ 	.word	0x00008610


	//----- nvinfo : EIATTR_MAX_THREADS
	.align		4
.L_2191:
        /*02f0*/ 	.byte	0x04, 0x05
        /*02f2*/ 	.short	(.L_2193 - .L_2192)
.L_2192:
        /*02f4*/ 	.word	0x00000140
        /*02f8*/ 	.word	0x00000001
        /*02fc*/ 	.word	0x00000001


	//----- nvinfo : EIATTR_CRS_STACK_SIZE
	.align		4
.L_2193:
        /*0300*/ 	.byte	0x04, 0x1e
        /*0302*/ 	.short	(.L_2195 - .L_2194)
.L_2194:
        /*0304*/ 	.word	0x00000000


	//----- nvinfo : EIATTR_CBANK_PARAM_SIZE
	.align		4
.L_2195:
        /*0308*/ 	.byte	0x03, 0x19
        /*030a*/ 	.short	0x0060


	//----- nvinfo : EIATTR_PARAM_CBANK
	.align		4
        /*030c*/ 	.byte	0x04, 0x0a
        /*030e*/ 	.short	(.L_2197 - .L_2196)
	.align		4
.L_2196:
        /*0310*/ 	.word	index@(.nv.constant0._ZN13group_norm_v218gn_bwd_cuda_kernelI6__halfLi320ELi1ELi16ELi80ELi256ELb1ELb1ELi64ELi320ELi320ELi4ELb1ELi36ELb0ELb0ELNS_15WgradSyncMethodE3ENS_16CompileConditionILi1000EEEEEvPT_S6_S6_PKS5_S8_S8_S8_PKfflPfPj)
        /*0314*/ 	.short	0x0380
        /*0316*/ 	.short	0x0060


	//----- nvinfo : EIATTR_SW_WAR
	.align		4
.L_2197:
        /*0318*/ 	.byte	0x04, 0x36
        /*031a*/ 	.short	(.L_2199 - .L_2198)
.L_2198:
        /*031c*/ 	.word	0x00000008
.L_2199:


//--------------------- .nv.info._ZN13group_norm_v218gn_bwd_cuda_kernelI6__halfLi320ELi3ELi16ELi80ELi256ELb1ELb1ELi32ELi320ELi320ELi4ELb1ELi40ELb0ELb0ELNS_15WgradSyncMethodE3ENS_16CompileConditionILi1000EEEEEvPT_S6_S6_PKS5_S8_S8_S8_PKfflPfPj --------------------------
	.section	.nv.info._ZN13group_norm_v218gn_bwd_cuda_kernelI6__halfLi320ELi3ELi16ELi80ELi256ELb1ELb1ELi32ELi320ELi320ELi4ELb1ELi40ELb0ELb0ELNS_15WgradSyncMethodE3ENS_16CompileConditionILi1000EEEEEvPT_S6_S6_PKS5_S8_S8_S8_PKfflPfPj,"",@"SHT_CUDA_INFO"
	.sectionflags	@""
	.align	4


	//----- nvinfo : EIATTR_CUDA_API_VERSION
	.align		4
        /*0000*/ 	.byte	0x04, 0x37
        /*0002*/ 	.short	(.L_2201 - .L_2200)
.L_2200:
        /*0004*/ 	.word	0x00000082


	//----- nvinfo : EIATTR_KPARAM_INFO
	.align		4
.L_2201:
        /*0008*/ 	.byte	0x04, 0x17
        /*000a*/ 	.short	(.L_2203 - .L_2202)
.L_2202:
        /*000c*/ 	.word	0x00000000
        /*0010*/ 	.short	0x000b
        /*0012*/ 	.short	0x0058
        /*0014*/ 	.byte	0x00, 0xf5, 0x21, 0x00


	//----- nvinfo : EIATTR_KPARAM_INFO
	.align		4
.L_2203:
        /*0018*/ 	.byte	0x04, 0x17
        /*001a*/ 	.short	(.L_2205 - .L_2204)
.L_2204:
        /*001c*/ 	.word	0x00000000
        /*0020*/ 	.short	0x000a
        /*0022*/ 	.short	0x0050
        /*0024*/ 	.byte	0x00, 0xf5, 0x21, 0x00


	//----- nvinfo : EIATTR_KPARAM_INFO
	.align		4
.L_2205:
        /*0028*/ 	.byte	0x04, 0x17
        /*002a*/ 	.short	(.L_2207 - .L_2206)
.L_2206:
        /*002c*/ 	.word	0x00000000
        /*0030*/ 	.short	0x0009
        /*0032*/ 	.short	0x0048
        /*0034*/ 	.byte	0x00, 0xf0, 0x21, 0x00


	//----- nvinfo : EIATTR_KPARAM_INFO
	.align		4
.L_2207:
        /*0038*/ 	.byte	0x04, 0x17
        /*003a*/ 	.short	(.L_2209 - .L_2208)
.L_2208:
        /*003c*/ 	.word	0x00000000
        /*0040*/ 	.short	0x0008
        /*0042*/ 	.short	0x0040
        /*0044*/ 	.byte	0x00, 0xf0, 0x11, 0x00


	//----- nvinfo : EIATTR_KPARAM_INFO
	.align		4
.L_2209:
        /*0048*/ 	.byte	0x04, 0x17
        /*004a*/ 	.short	(.L_2211 - .L_2210)
.L_2210:
        /*004c*/ 	.word	0x00000000
        /*0050*/ 	.short	0x0007
        /*0052*/ 	.short	0x0038
        /*0054*/ 	.byte	0x00, 0xf5, 0x21, 0x00


	//----- nvinfo : EIATTR_KPARAM_INFO
	.align		4
.L_2211:
        /*0058*/ 	.byte	0x04, 0x17
        /*005a*/ 	.short	(.L_2213 - .L_2212)
.L_2212:
        /*005c*/ 	.word	0x00000000
        /*0060*/ 	.short	0x0006
        /*0062*/ 	.short	0x0030
        /*0064*/ 	.byte	0x00, 0xf5, 0x21, 0x00


	//----- nvinfo : EIATTR_KPARAM_INFO
	.align		4
.L_2213:
        /*0068*/ 	.byte	0x04, 0x17
        /*006a*/ 	.short	(.L_2215 - .L_2214)
.L_2214:
        /*006c*/ 	.word	0x00000000
        /*0070*/ 	.short	0x0005
        /*0072*/ 	.short	0x0028
        /*0074*/ 	.byte	0x00, 0xf5, 0x21, 0x00


	//----- nvinfo : EIATTR_KPARAM_INFO
	.align		4
.L_2215:
        /*0078*/ 	.byte	0x04, 0x17
        /*007a*/ 	.short	(.L_2217 - .L_2216)
.L_2216:
        /*007c*/ 	.word	0x00000000
        /*0080*/ 	.short	0x0004
        /*0082*/ 	.short	0x0020
        /*0084*/ 	.byte	0x00, 0xf5, 0x21, 0x00


	//----- nvinfo : EIATTR_KPARAM_INFO
	.align		4
.L_2217:
        /*0088*/ 	.byte	0x04, 0x17
        /*008a*/ 	.short	(.L_2219 - .L_2218)
.L_2218:
        /*008c*/ 	.word	0x00000000
        /*0090*/ 	.short	0x0003
        /*0092*/ 	.short	0x0018
        /*0094*/ 	.byte	0x00, 0xf5, 0x21, 0x00


	//----- nvinfo : EIATTR_KPARAM_INFO
	.align		4
.L_2219:
        /*0098*/ 	.byte	0x04, 0x17
        /*009a*/ 	.short	(.L_2221 - .L_2220)
.L_2220:
        /*009c*/ 	.word	0x00000000
        /*00a0*/ 	.short	0x0002
        /*00a2*/ 	.short	0x0010
        /*00a4*/ 	.byte	0x00, 0xf5, 0x21, 0x00


	//----- nvinfo : EIATTR_KPARAM_INFO
	.align		4
.L_2221:
        /*00a8*/ 	.byte	0x04, 0x17
        /*00aa*/ 	.short	(.L_2223 - .L_2222)
.L_2222:
        /*00ac*/ 	.word	0x00000000
        /*00b0*/ 	.short	0x0001
        /*00b2*/ 	.short	0x0008
        /*00b4*/ 	.byte	0x00, 0xf5, 0x21, 0x00


	//----- nvinfo : EIATTR_KPARAM_INFO
	.align		4
.L_2223:
        /*00b8*/ 	.byte	0x04, 0x17
        /*00ba*/ 	.short	(.L_2225 - .L_2224)
.L_2224:
        /*00bc*/ 	.word	0x00000000
        /*00c0*/ 	.short	0x0000
        /*00c2*/ 	.short	0x0000
        /*00c4*/ 	.byte	0x00, 0xf5, 0x21, 0x00


	//----- nvinfo : EIATTR_SPARSE_MMA_MASK
	.align		4
.L_2225:
        /*00c8*/ 	.byte	0x03, 0x50
        /*00ca*/ 	.short	0x0000


	//----- nvinfo : EIATTR_MAXREG_COUNT
	.align		4
        /*00cc*/ 	.byte	0x03, 0x1b
        /*00ce*/ 	.short	0x0040


	//----- nvinfo : EIATTR_NUM_BARRIERS
	.align		4
        /*00d0*/ 	.byte	0x02, 0x4c
        /*00d2*/ 	.byte	0x01
	.zero		1


	//----- nvinfo : EIATTR_ANNOTATIONS
	.align		4
        /*00d4*/ 	.byte	0x04, 0x55
        /*00d6*/ 	.short	(.L_2227 - .L_2226)


	//   ....[0]....
.L_2226:
        /* <DEDUP_REMOVED lines=84> */


	//----- nvinfo : EIATTR_MERCURY_ISA_VERSION
	.align		4
.L_2227:
        /*0608*/ 	.byte	0x03, 0x5f
        /*060a*/ 	.short	0x0101


	//----- nvinfo : EIATTR_COOP_GROUP_MASK_REGIDS
	.align		4
        /*060c*/ 	.byte	0x04, 0x29
        /*060e*/ 	.short	(.L_2229 - .L_2228)


	//   ....[0]....
.L_2228:
        /*0610*/ 	.word	0xffffffff


	//   ....[1]....
        /*0614*/ 	.word	0xffffffff


	//   ....[2]....
        /*0618*/ 	.word	0xffffffff


	//   ....[3]....
        /*061c*/ 	.word	0xffffffff


	//   ....[4]....
        /*0620*/ 	.word	0xffffffff


	//   ....[5]....
        /*0624*/ 	.word	0xffffffff


	//   ....[6]....
        /*0628*/ 	.word	0xffffffff


	//   ....[7]....
        /*062c*/ 	.word	0xffffffff


	//   ....[8]....
        /*0630*/ 	.word	0xffffffff


	//   ....[9]....
        /*0634*/ 	.word	0xffffffff


	//   ....[10]....
        /*0638*/ 	.word	0x05000010


	//   ....[11]....
        /*063c*/ 	.word	0x0500000f


	//   ....[12]....
        /*0640*/ 	.word	0x05000011


	//   ....[13]....
        /*0644*/ 	.word	0x05000012


	//   ....[14]....
        /*0648*/ 	.word	0x05000014


	//   ....[15]....
        /*064c*/ 	.word	0x05000013


	//   ....[16]....
        /*0650*/ 	.word	0x05000015


	//   ....[17]....
        /*0654*/ 	.word	0x0500000a


	//   ....[18]....
        /*0658*/ 	.word	0x05000011


	//   ....[19]....
        /*065c*/ 	.word	0x05000011


	//   ....[20]....
        /*0660*/ 	.word	0x05000011


	//   ....[21]....
        /*0664*/ 	.word	0x05000011


	//   ....[22]....
        /*0668*/ 	.word	0x05000011


	//   ....[23]....
        /*066c*/ 	.word	0x05000011


	//   ....[24]....
        /*0670*/ 	.word	0x05000011


	//   ....[25]....
        /*0674*/ 	.word	0x05000011


	//----- nvinfo : EIATTR_COOP_GROUP_INSTR_OFFSETS
	.align		4
.L_2229:
        /*0678*/ 	.byte	0x04, 0x28
        /*067a*/ 	.short	(.L_2231 - .L_2230)


	//   ....[0]....
.L_2230:
        /*067c*/ 	.word	0x00004260


	//   ....[1]....
        /*0680*/ 	.word	0x00004290


	//   ....[2]....
        /*0684*/ 	.word	0x000042c0


	//   ....[3]....
        /*0688*/ 	.word	0x000042d0


	//   ....[4]....
        /*068c*/ 	.word	0x00004960


	//   ....[5]....
        /*0690*/ 	.word	0x00004980


	//   ....[6]....
        /*0694*/ 	.word	0x000049a0


	//   ....[7]....
        /*0698*/ 	.word	0x000049c0


	//   ....[8]....
        /*069c*/ 	.word	0x000049e0


	//   ....[9]....
        /*06a0*/ 	.word	0x00004a10


	//   ....[10]....
        /*06a4*/ 	.word	0x00006000


	//   ....[11]....
        /*06a8*/ 	.word	0x00006030


	//   ....[12]....
        /*06ac*/ 	.word	0x00006080


	//   ....[13]....
        /*06b0*/ 	.word	0x000060a0


	//   ....[14]....
        /*06b4*/ 	.word	0x000060d0


	//   ....[15]....
        /*06b8*/ 	.word	0x000060e0


	//   ....[16]....
        /*06bc*/ 	.word	0x00006110


	//   ....[17]....
        /*06c0*/ 	.word	0x00006120


	//   ....[18]....
        /*06c4*/ 	.word	0x000062e0


	//   ....[19]....
        /*06c8*/ 	.word	0x00006370


	//   ....[20]....
        /*06cc*/ 	.word	0x000063e0


	//   ....[21]....
        /*06d0*/ 	.word	0x00006440


	//   ....[22]....
        /*06d4*/ 	.word	0x000064b0


	//   ....[23]....
        /*06d8*/ 	.word	0x00006510


	//   ....[24]....
        /*06dc*/ 	.word	0x00006580


	//   ....[25]....
        /*06e0*/ 	.word	0x000065e0


	//----- nvinfo : EIATTR_VRC_CTA_INIT_COUNT
	.align		4
.L_2231:
        /*06e4*/ 	.byte	0x02, 0x4a
	.zero		1
	.zero		1


	//----- nvinfo : EIATTR_EXIT_INSTR_OFFSETS
	.align		4
        /*06e8*/ 	.byte	0x04, 0x1c
        /*06ea*/ 	.short	(.L_2233 - .L_2232)


	//   ....[0]....
.L_2232:
        /*06ec*/ 	.word	0x00005490


	//   ....[1]....
        /*06f0*/ 	.word	0x00006270


	//----- nvinfo : EIATTR_MAX_THREADS
	.align		4
.L_2233:
        /*06f4*/ 	.byte	0x04, 0x05
        /*06f6*/ 	.short	(.L_2235 - .L_2234)
.L_2234:
        /*06f8*/ 	.word	0x00000140
        /*06fc*/ 	.word	0x00000001
        /*0700*/ 	.word	0x00000001


	//----- nvinfo : EIATTR_CRS_STACK_SIZE
	.align		4
.L_2235:
        /*0704*/ 	.byte	0x04, 0x1e
        /*0706*/ 	.short	(.L_2237 - .L_2236)
.L_2236:
        /*0708*/ 	.word	0x00000000


	//----- nvinfo : EIATTR_CBANK_PARAM_SIZE
	.align		4
.L_2237:
        /*070c*/ 	.byte	0x03, 0x19
        /*070e*/ 	.short	0x0060


	//----- nvinfo : EIATTR_PARAM_CBANK
	.align		4
        /*0710*/ 	.byte	0x04, 0x0a
        /*0712*/ 	.short	(.L_2239 - .L_2238)
	.align		4
.L_2238:
        /*0714*/ 	.word	index@(.nv.constant0._ZN13group_norm_v218gn_bwd_cuda_kernelI6__halfLi320ELi3ELi16ELi80ELi256ELb1ELb1ELi32ELi320ELi320ELi4ELb1ELi40ELb0ELb0ELNS_15WgradSyncMethodE3ENS_16CompileConditionILi1000EEEEEvPT_S6_S6_PKS5_S8_S8_S8_PKfflPfPj)
        /*0718*/ 	.short	0x0380
        /*071a*/ 	.short	0x0060


	//----- nvinfo : EIATTR_SW_WAR
	.align		4
.L_2239:
        /*071c*/ 	.byte	0x04, 0x36
        /*071e*/ 	.short	(.L_2241 - .L_2240)
.L_2240:
        /*0720*/ 	.word	0x00000008
.L_2241:


//--------------------- .nv.info._ZN13group_norm_v218gn_bwd_cuda_kernelI6__halfLi320ELi2ELi16ELi80ELi256ELb1ELb1ELi32ELi320ELi320ELi4ELb1ELi36ELb0ELb0ELNS_15WgradSyncMethodE3ENS_16CompileConditionILi1000EEEEEvPT_S6_S6_PKS5_S8_S8_S8_PKfflPfPj --------------------------
	.section	.nv.info._ZN13group_norm_v218gn_bwd_cuda_kernelI6__halfLi320ELi2ELi16ELi80ELi256ELb1ELb1ELi32ELi320ELi320ELi4ELb1ELi36ELb0ELb0ELNS_15WgradSyncMethodE3ENS_16CompileConditionILi1000EEEEEvPT_S6_S6_PKS5_S8_S8_S8_PKfflPfPj,"",@"SHT_CUDA_INFO"
	.sectionflags	@""
	.align	4


	//----- nvinfo : EIATTR_CUDA_API_VERSION
	.align		4
        /*0000*/ 	.byte	0x04, 0x37
        /*0002*/ 	.short	(.L_2243 - .L_2242)
.L_2242:
        /*0004*/ 	.word	0x00000082


	//----- nvinfo : EIATTR_KPARAM_INFO
	.align		4
.L_2243:
        /*0008*/ 	.byte	0x04, 0x17
        /*000a*/ 	.short	(.L_2245 - .L_2244)
.L_2244:
        /*000c*/ 	.word	0x00000000
        /*0010*/ 	.short	0x000b
        /*0012*/ 	.short	0x0058
        /*0014*/ 	.byte	0x00, 0xf5, 0x21, 0x00


	//----- nvinfo : EIATTR_KPARAM_INFO
	.align		4
.L_2245:
        /*0018*/ 	.byte	0x04, 0x17
        /*001a*/ 	.short	(.L_2247 - .L_2246)
.L_2246:
        /*001c*/ 	.word	0x00000000
        /*0020*/ 	.short	0x000a
        /*0022*/ 	.short	0x0050
        /*0024*/ 	.byte	0x00, 0xf5, 0x21, 0x00


	//----- nvinfo : EIATTR_KPARAM_INFO
	.align		4
.L_2247:
        /*0028*/ 	.byte	0x04, 0x17
        /*002a*/ 	.short	(.L_2249 - .L_2248)
.L_2248:
        /*002c*/ 	.word	0x00000000
        /*0030*/ 	.short	0x0009
        /*0032*/ 	.short	0x0048
        /*0034*/ 	.byte	0x00, 0xf0, 0x21, 0x00


	//----- nvinfo : EIATTR_KPARAM_INFO
	.align		4
.L_2249:
        /*0038*/ 	.byte	0x04, 0x17
        /*003a*/ 	.short	(.L_2251 - .L_2250)
.L_2250:
        /*003c*/ 	.word	0x00000000
        /*0040*/ 	.short	0x0008
        /*0042*/ 	.short	0x0040
        /*0044*/ 	.byte	0x00, 0xf0, 0x11, 0x00


	//----- nvinfo : EIATTR_KPARAM_INFO
	.align		4
.L_2251:
        /*0048*/ 	.byte	0x04, 0x17
        /*004a*/ 	.short	(.L_2253 - .L_2252)
.L_2252:
        /*004c*/ 	.word	0x00000000
        /*0050*/ 	.short	0x0007
        /*0052*/ 	.short	0x0038
        /*0054*/ 	.byte	0x00, 0xf5, 0x21, 0x00


	//----- nvinfo : EIATTR_KPARAM_INFO
	.align		4
.L_2253:
        /*0058*/ 	.byte	0x04, 0x17
        /*005a*/ 	.short	(.L_2255 - .L_2254)
.L_2254:
        /*005c*/ 	.word	0x00000000
        /*0060*/ 	.short	0x0006
        /*0062*/ 	.short	0x0030
        /*0064*/ 	.byte	0x00, 0xf5, 0x21, 0x00


	//----- nvinfo : EIATTR_KPARAM_INFO
	.align		4
.L_2255:
        /*0068*/ 	.byte	0x04, 0x17
        /*006a*/ 	.short	(.L_2257 - .L_2256)
.L_2256:
        /*006c*/ 	.word	0x00000000
        /*0070*/ 	.short	0x0005
        /*0072*/ 	.short	0x0028
        /*0074*/ 	.byte	0x00, 0xf5, 0x21, 0x00


	//----- nvinfo : EIATTR_KPARAM_INFO
	.align		4
.L_2257:
        /*0078*/ 	.byte	0x04, 0x17
        /*007a*/ 	.short	(.L_2259 - .L_2258)
.L_2258:
        /*007c*/ 	.word	0x00000000
        /*0080*/ 	.short	0x0004
        /*0082*/ 	.short	0x0020
        /*0084*/ 	.byte	0x00, 0xf5, 0x21, 0x00


	//----- nvinfo : EIATTR_KPARAM_INFO
	.align		4
.L_2259:
        /*0088*/ 	.byte	0x04, 0x17
        /*008a*/ 	.short	(.L_2261 - .L_2260)
.L_2260:
        /*008c*/ 	.word	0x00000000
        /*0090*/ 	.short	0x0003
        /*0092*/ 	.short	0x0018
        /*0094*/ 	.byte	0x00, 0xf5, 0x21, 0x00


	//----- nvinfo : EIATTR_KPARAM_INFO
	.align		4
.L_2261:
        /*0098*/ 	.byte	0x04, 0x17
        /*009a*/ 	.short	(.L_2263 - .L_2262)
.L_2262:
        /*009c*/ 	.word	0x00000000
        /*00a0*/ 	.short	0x0002
        /*00a2*/ 	.short	0x0010
        /*00a4*/ 	.byte	0x00, 0xf5, 0x21, 0x00


	//----- nvinfo : EIATTR_KPARAM_INFO
	.align		4
.L_2263:
        /*00a8*/ 	.byte	0x04, 0x17
        /*00aa*/ 	.short	(.L_2265 - .L_2264)
.L_2264:
        /*00ac*/ 	.word	0x00000000
        /*00b0*/ 	.short	0x0001
        /*00b2*/ 	.short	0x0008
        /*00b4*/ 	.byte	0x00, 0xf5, 0x21, 0x00


	//----- nvinfo : EIATTR_KPARAM_INFO
	.align		4
.L_2265:
        /*00b8*/ 	.byte	0x04, 0x17
        /*00ba*/ 	.short	(.L_2267 - .L_2266)
.L_2266:
        /*00bc*/ 	.word	0x00000000
        /*00c0*/ 	.short	0x0000
        /*00c2*/ 	.short	0x0000
        /*00c4*/ 	.byte	0x00, 0xf5, 0x21, 0x00


	//----- nvinfo : EIATTR_SPARSE_MMA_MASK
	.align		4
.L_2267:
        /*00c8*/ 	.byte	0x03, 0x50
        /*00ca*/ 	.short	0x0000


	//----- nvinfo : EIATTR_MAXREG_COUNT
	.align		4
        /*00cc*/ 	.byte	0x03, 0x1b
        /*00ce*/ 	.short	0x0060


	//----- nvinfo : EIATTR_NUM_BARRIERS
	.align		4
        /*00d0*/ 	.byte	0x02, 0x4c
        /*00d2*/ 	.byte	0x01
	.zero		1


	//----- nvinfo : EIATTR_MERCURY_ISA_VERSION
	.align		4
        /*00d4*/ 	.byte	0x03, 0x5f
        /*00d6*/ 	.short	0x0101


	//----- nvinfo : EIATTR_COOP_GROUP_MASK_REGIDS
	.align		4
        /*00d8*/ 	.byte	0x04, 0x29
        /*00da*/ 	.short	(.L_2269 - .L_2268)


	//   ....[0]....
.L_2268:
        /*00dc*/ 	.word	0xffffffff


	//   ....[1]....
        /*00e0*/ 	.word	0xffffffff


	//   ....[2]....
        /*00e4*/ 	.word	0xffffffff


	//   ....[3]....
        /*00e8*/ 	.word	0xffffffff


	//   ....[4]....
        /*00ec*/ 	.word	0xffffffff


	//   ....[5]....
        /*00f0*/ 	.word	0xffffffff


	//   ....[6]....
        /*00f4*/ 	.word	0xffffffff


	//   ....[7]....
        /*00f8*/ 	.word	0xffffffff


	//   ....[8]....
        /*00fc*/ 	.word	0xffffffff


	//   ....[9]....
        /*0100*/ 	.word	0xffffffff


	//   ....[10]....
        /*0104*/ 	.word	0x0500001e


	//   ....[11]....
        /*0108*/ 	.word	0x05000019


	//   ....[12]....
        /*010c*/ 	.word	0x0500001b


	//   ....[13]....
        /*0110*/ 	.word	0x05000020


	//   ....[14]....
        /*0114*/ 	.word	0x05000022


	//   ....[15]....
        /*0118*/ 	.word	0x0500001d


	//   ....[16]....
        /*011c*/ 	.word	0x0500001f


	//   ....[17]....
        /*0120*/ 	.word	0x05000014


	//   ....[18]....
        /*0124*/ 	.word	0x0500001b


	//   ....[19]....
        /*0128*/ 	.word	0x0500001b


	//   ....[20]....
        /*012c*/ 	.word	0x0500001b


	//   ....[21]....
        /*0130*/ 	.word	0x0500001b


	//   ....[22]....
        /*0134*/ 	.word	0x0500001b


	//   ....[23]....
        /*0138*/ 	.word	0x0500001b


	//   ....[24]....
        /*013c*/ 	.word	0x0500001b


	//   ....[25]....
        /*0140*/ 	.word	0x0500001b


	//----- nvinfo : EIATTR_COOP_GROUP_INSTR_OFFSETS
	.align		4
.L_2269:
        /*0144*/ 	.byte	0x04, 0x28
        /*0146*/ 	.short	(.L_2271 - .L_2270)


	//   ....[0]....
.L_2270:
        /*0148*/ 	.word	0x00003a80


	//   ....[1]....
        /*014c*/ 	.word	0x00003ab0


	//   ....[2]....
        /*0150*/ 	.word	0x00003ae0


	//   ....[3]....
        /*0154*/ 	.word	0x00003af0


	//   ....[4]....
        /*0158*/ 	.word	0x00004070


	//   ....[5]....
        /*015c*/ 	.word	0x00004080


	//   ....[6]....
        /*0160*/ 	.word	0x000040b0


	//   ....[7]....
        /*0164*/ 	.word	0x000040d0


	//   ....[8]....
        /*0168*/ 	.word	0x00004110


	//   ....[9]....
        /*016c*/ 	.word	0x00004120


	//   ....[10]....
        /*0170*/ 	.word	0x00005550


	//   ....[11]....
        /*0174*/ 	.word	0x00005580


	//   ....[12]....
        /*0178*/ 	.word	0x000055d0


	//   ....[13]....
        /*017c*/ 	.word	0x000055f0


	//   ....[14]....
        /*0180*/ 	.word	0x00005620


	//   ....[15]....
        /*0184*/ 	.word	0x00005630


	//   ....[16]....
        /*0188*/ 	.word	0x00005660


	//   ....[17]....
        /*018c*/ 	.word	0x00005670


	//   ....[18]....
        /*0190*/ 	.word	0x00005830


	//   ....[19]....
        /*0194*/ 	.word	0x000058c0


	//   ....[20]....
        /*0198*/ 	.word	0x00005930


	//   ....[21]....
        /*019c*/ 	.word	0x00005990


	//   ....[22]....
        /*01a0*/ 	.word	0x00005a00


	//   ....[23]....
        /*01a4*/ 	.word	0x00005a60


	//   ....[24]....
        /*01a8*/ 	.word	0x00005ad0


	//   ....[25]....
        /*01ac*/ 	.word	0x00005b30


	//----- nvinfo : EIATTR_VRC_CTA_INIT_COUNT
	.align		4
.L_2271:
        /*01b0*/ 	.byte	0x02, 0x4a
	.zero		1
	.zero		1


	//----- nvinfo : EIATTR_EXIT_INSTR_OFFSETS
	.align		4
        /*01b4*/ 	.byte	0x04, 0x1c
        /*01b6*/ 	.short	(.L_2273 - .L_2272)


	//   ....[0]....
.L_2272:
        /*01b8*/ 	.word	0x000049e0


	//   ....[1]....
        /*01bc*/ 	.word	0x000057c0


	//----- nvinfo : EIATTR_MAX_THREADS
	.align		4
.L_2273:
        /*01c0*/ 	.byte	0x04, 0x05
        /*01c2*/ 	.short	(.L_2275 - .L_2274)
.L_2274:
        /*01c4*/ 	.word	0x00000140
        /*01c8*/ 	.word	0x00000001
        /*01cc*/ 	.word	0x00000001


	//----- nvinfo : EIATTR_CRS_STACK_SIZE
	.align		4
.L_2275:
        /*01d0*/ 	.byte	0x04, 0x1e
        /*01d2*/ 	.short	(.L_2277 - .L_2276)
.L_2276:
        /*01d4*/ 	.word	0x00000000


	//----- nvinfo : EIATTR_CBANK_PARAM_SIZE
	.align		4
.L_2277:
        /*01d8*/ 	.byte	0x03, 0x19
        /*01da*/ 	.short	0x0060


	//----- nvinfo : EIATTR_PARAM_CBANK
	.align		4
        /*01dc*/ 	.byte	0x04, 0x0a
        /*01de*/ 	.short	(.L_2279 - .L_2278)
	.align		4
.L_2278:
        /*01e0*/ 	.word	index@(.nv.constant0._ZN13group_norm_v218gn_bwd_cuda_kernelI6__halfLi320ELi2ELi16ELi80ELi256ELb1ELb1ELi32ELi320ELi320ELi4ELb1ELi36ELb0ELb0ELNS_15WgradSyncMethodE3ENS_16CompileConditionILi1000EEEEEvPT_S6_S6_PKS5_S8_S8_S8_PKfflPfPj)
        /*01e4*/ 	.short	0x0380
        /*01e6*/ 	.short	0x0060


	//----- nvinfo : EIATTR_SW_WAR
	.align		4
.L_2279:
        /*01e8*/ 	.byte	0x04, 0x36
        /*01ea*/ 	.short	(.L_2281 - .L_2280)
.L_2280:
        /*01ec*/ 	.word	0x00000008
.L_2281:


//--------------------- .nv.info._ZN13group_norm_v214gn_cuda_kernelI6__halfLi320ELi1ELi32ELi40ELi256ELb0ELi256ELi40ELi40ELi4ELb0ELi116ELb0ELb0ENS_16CompileConditionILi1000EEEEEvPT_PKS4_S7_S7_flPfS8_Pj --------------------------
	.section	.nv.info._ZN13group_norm_v214gn_cuda_kernelI6__halfLi320ELi1ELi32ELi40ELi256ELb0ELi256ELi40ELi40ELi4ELb0ELi116ELb0ELb0ENS_16CompileConditionILi1000EEEEEvPT_PKS4_S7_S7_flPfS8_Pj,"",@"SHT_CUDA_INFO"
	.sectionflags	@""
	.align	4


	//----- nvinfo : EIATTR_CUDA_API_VERSION
	.align		4
        /*0000*/ 	.byte	0x04, 0x37
        /*0002*/ 	.short	(.L_2283 - .L_2282)
.L_2282:
        /*0004*/ 	.word	0x00000082


	//----- nvinfo : EIATTR_KPARAM_INFO
	.align		4
.L_2283:
        /*0008*/ 	.byte	0x04, 0x17
        /*000a*/ 	.short	(.L_2285 - .L_2284)
.L_2284:
        /*000c*/ 	.word	0x00000000
        /*0010*/ 	.short	0x0008
        /*0012*/ 	.short	0x0040
        /*0014*/ 	.byte	0x00, 0xf5, 0x21, 0x00


	//----- nvinfo : EIATTR_KPARAM_INFO
	.align		4
.L_2285:
        /*0018*/ 	.byte	0x04, 0x17
        /*001a*/ 	.short	(.L_2287 - .L_2286)
.L_2286:
        /*001c*/ 	.word	0x00000000
        /*0020*/ 	.short	0x0007
        /*0022*/ 	.short	0x0038
        /*0024*/ 	.byte	0x00, 0xf5, 0x21, 0x00


	//----- nvinfo : EIATTR_KPARAM_INFO
	.align		4
.L_2287:
        /*0028*/ 	.byte	0x04, 0x17
        /*002a*/ 	.short	(.L_2289 - .L_2288)
.L_2288:
        /*002c*/ 	.word	0x00000000
        /*0030*/ 	.short	0x0006
        /*0032*/ 	.short	0x0030
        /*0034*/ 	.byte	0x00, 0xf5, 0x21, 0x00


	//----- nvinfo : EIATTR_KPARAM_INFO
	.align		4
.L_2289:
        /*0038*/ 	.byte	0x04, 0x17
        /*003a*/ 	.short	(.L_2291 - .L_2290)
.L_2290:
        /*003c*/ 	.word	0x00000000
        /*0040*/ 	.short	0x0005
        /*0042*/ 	.short	0x0028
        /*0044*/ 	.byte	0x00, 0xf0, 0x21, 0x00


	//----- nvinfo : EIATTR_KPARAM_INFO
	.align		4
.L_2291:
        /*0048*/ 	.byte	0x04, 0x17
        /*004a*/ 	.short	(.L_2293 - .L_2292)
.L_2292:
        /*004c*/ 	.word	0x00000000
        /*0050*/ 	.short	0x0004
        /*0052*/ 	.short	0x0020
        /*0054*/ 	.byte	0x00, 0xf0, 0x11, 0x00


	//----- nvinfo : EIATTR_KPARAM_INFO
	.align		4
.L_2293:
        /*0058*/ 	.byte	0x04, 0x17
        /*005a*/ 	.short	(.L_2295 - .L_2294)
.L_2294:
        /*005c*/ 	.word	0x00000000
        /*0060*/ 	.short	0x0003
        /*0062*/ 	.short	0x0018
        /*0064*/ 	.byte	0x00, 0xf5, 0x21, 0x00


	//----- nvinfo : EIATTR_KPARAM_INFO
	.align		4
.L_2295:
        /*0068*/ 	.byte	0x04, 0x17
        /*006a*/ 	.short	(.L_2297 - .L_2296)
.L_2296:
        /*006c*/ 	.word	0x00000000
        /*0070*/ 	.short	0x0002
        /*0072*/ 	.short	0x0010
        /*0074*/ 	.byte	0x00, 0xf5, 0x21, 0x00


	//----- nvinfo : EIATTR_KPARAM_INFO
	.align		4
.L_2297:
        /*0078*/ 	.byte	0x04, 0x17
        /*007a*/ 	.short	(.L_2299 - .L_2298)
.L_2298:
        /*007c*/ 	.word	0x00000000
        /*0080*/ 	.short	0x0001
        /*0082*/ 	.short	0x0008
        /*0084*/ 	.byte	0x00, 0xf5, 0x21, 0x00


	//----- nvinfo : EIATTR_KPARAM_INFO
	.align		4
.L_2299:
        /*0088*/ 	.byte	0x04, 0x17
        /*008a*/ 	.short	(.L_2301 - .L_2300)
.L_2300:
        /*008c*/ 	.word	0x00000000
        /*0090*/ 	.short	0x0000
        /*0092*/ 	.short	0x0000
        /*0094*/ 	.byte	0x00, 0xf5, 0x21, 0x00


	//----- nvinfo : EIATTR_SPARSE_MMA_MASK
	.align		4
.L_2301:
        /*0098*/ 	.byte	0x03, 0x50
        /*009a*/ 	.short	0x0000


	//----- nvinfo : EIATTR_MAXREG_COUNT
	.align		4
        /*009c*/ 	.byte	0x03, 0x1b
        /*009e*/ 	.short	0x00a8


	//----- nvinfo : EIATTR_NUM_BARRIERS
	.align		4
        /*00a0*/ 	.byte	0x02, 0x4c
        /*00a2*/ 	.byte	0x01
	.zero		1


	//----- nvinfo : EIATTR_MERCURY_ISA_VERSION
	.align		4
        /*00a4*/ 	.byte	0x03, 0x5f
        /*00a6*/ 	.short	0x0101


	//----- nvinfo : EIATTR_COOP_GROUP_MASK_REGIDS
	.align		4
        /*00a8*/ 	.byte	0x04, 0x29
        /*00aa*/ 	.short	(.L_2303 - .L_2302)


	//   ....[0]....
.L_2302:
        /*00ac*/ 	.word	0xffffffff


	//   ....[1]....
        /*00b0*/ 	.word	0xffffffff


	//   ....[2]....
        /*00b4*/ 	.word	0xffffffff


	//   ....[3]....
        /*00b8*/ 	.word	0xffffffff


	//   ....[4]....
        /*00bc*/ 	.word	0xffffffff


	//   ....[5]....
        /*00c0*/ 	.word	0xffffffff


	//   ....[6]....
        /*00c4*/ 	.word	0xffffffff


	//   ....[7]....
        /*00c8*/ 	.word	0xffffffff


	//   ....[8]....
        /*00cc*/ 	.word	0xffffffff


	//   ....[9]....
        /*00d0*/ 	.word	0xffffffff


	//   ....[10]....
        /*00d4*/ 	.word	0xffffffff


	//   ....[11]....
        /*00d8*/ 	.word	0xffffffff


	//   ....[12]....
        /*00dc*/ 	.word	0xffffffff


	//   ....[13]....
        /*00e0*/ 	.word	0xffffffff


	//   ....[14]....
        /*00e4*/ 	.word	0xffffffff


	//   ....[15]....
        /*00e8*/ 	.word	0xffffffff


	//   ....[16]....
        /*00ec*/ 	.word	0xffffffff


	//   ....[17]....
        /*00f0*/ 	.word	0xffffffff


	//   ....[18]....
        /*00f4*/ 	.word	0x0500001c


	//   ....[19]....
        /*00f8*/ 	.word	0x0500001c


	//   ....[20]....
        /*00fc*/ 	.word	0x0500001c


	//   ....[21]....
        /*0100*/ 	.word	0x0500001c


	//   ....[22]....
        /*0104*/ 	.word	0x0500001c


	//   ....[23]....
        /*0108*/ 	.word	0x0500001c


	//   ....[24]....
        /*010c*/ 	.word	0x0500001c


	//   ....[25]....
        /*0110*/ 	.word	0x0500001c


	//----- nvinfo : EIATTR_COOP_GROUP_INSTR_OFFSETS
	.align		4
.L_2303:
        /*0114*/ 	.byte	0x04, 0x28
        /*0116*/ 	.short	(.L_2305 - .L_2304)


	//   ....[0]....
.L_2304:
        /*0118*/ 	.word	0x000008c0


	//   ....[1]....
        /*011c*/ 	.word	0x000008d0


	//   ....[2]....
        /*0120*/ 	.word	0x00000900


	//   ....[3]....
        /*0124*/ 	.word	0x00000910


	//   ....[4]....
        /*0128*/ 	.word	0x00000940


	//   ....[5]....
        /*012c*/ 	.word	0x00000950


	//   ....[6]....
        /*0130*/ 	.word	0x00000980


	//   ....[7]....
        /*0134*/ 	.word	0x00000990


	//   ....[8]....
        /*0138*/ 	.word	0x000009c0


	//   ....[9]....
        /*013c*/ 	.word	0x000009d0


	//   ....[10]....
        /*0140*/ 	.word	0x00000b00


	//   ....[11]....
        /*0144*/ 	.word	0x00000b10


	//   ....[12]....
        /*0148*/ 	.word	0x00000b40


	//   ....[13]....
        /*014c*/ 	.word	0x00000b50


	//   ....[14]....
        /*0150*/ 	.word	0x00000b80


	//   ....[15]....
        /*0154*/ 	.word	0x00000b90


	//   ....[16]....
        /*0158*/ 	.word	0x00000bc0


	//   ....[17]....
        /*015c*/ 	.word	0x00000bd0


	//   ....[18]....
        /*0160*/ 	.word	0x00001710


	//   ....[19]....
        /*0164*/ 	.word	0x00001760


	//   ....[20]....
        /*0168*/ 	.word	0x000017d0


	//   ....[21]....
        /*016c*/ 	.word	0x00001830


	//   ....[22]....
        /*0170*/ 	.word	0x000018a0


	//   ....[23]....
        /*0174*/ 	.word	0x00001900


	//   ....[24]....
        /*0178*/ 	.word	0x00001970


	//   ....[25]....
        /*017c*/ 	.word	0x000019d0


	//----- nvinfo : EIATTR_VRC_CTA_INIT_COUNT
	.align		4
.L_2305:
        /*0180*/ 	.byte	0x02, 0x4a
	.zero		1
	.zero		1


	//----- nvinfo : EIATTR_EXIT_INSTR_OFFSETS
	.align		4
        /*0184*/ 	.byte	0x04, 0x1c
        /*0186*/ 	.short	(.L_2307 - .L_2306)


	//   ....[0]....
.L_2306:
        /*0188*/ 	.word	0x000016b0


	//----- nvinfo : EIATTR_MAX_THREADS
	.align		4
.L_2307:
        /*018c*/ 	.byte	0x04, 0x05
        /*018e*/ 	.short	(.L_2309 - .L_2308)
.L_2308:
        /*0190*/ 	.word	0x00000140
        /*0194*/ 	.word	0x00000001
        /*0198*/ 	.word	0x00000001


	//----- nvinfo : EIATTR_CRS_STACK_SIZE
	.align		4
.L_2309:
        /*019c*/ 	.byte	0x04, 0x1e
        /*019e*/ 	.short	(.L_2311 - .L_2310)
.L_2310:
        /*01a0*/ 	.word	0x00000000


	//----- nvinfo : EIATTR_CBANK_PARAM_SIZE
	.align		4
.L_2311:
        /*01a4*/ 	.byte	0x03, 0x19
        /*01a6*/ 	.short	0x0048


	//----- nvinfo : EIATTR_PARAM_CBANK
	.align		4
        /*01a8*/ 	.byte	0x04, 0x0a
        /*01aa*/ 	.short	(.L_2313 - .L_2312)
	.align		4
.L_2312:
        /*01ac*/ 	.word	index@(.nv.constant0._ZN13group_norm_v214gn_cuda_kernelI6__halfLi320ELi1ELi32ELi40ELi256ELb0ELi256ELi40ELi40ELi4ELb0ELi116ELb0ELb0ENS_16CompileConditionILi1000EEEEEvPT_PKS4_S7_S7_flPfS8_Pj)
        /*01b0*/ 	.short	0x0380
        /*01b2*/ 	.short	0x0048


	//----- nvinfo : EIATTR_SW_WAR
	.align		4
.L_2313:
        /*01b4*/ 	.byte	0x04, 0x36
        /*01b6*/ 	.short	(.L_2315 - .L_2314)
.L_2314:
        /*01b8*/ 	.word	0x00000008
.L_2315:


//--------------------- .nv.info._ZN13group_norm_v214gn_cuda_kernelI6__halfLi320ELi1ELi32ELi40ELi256ELb0ELi256ELi40ELi40ELi4ELb0ELi148ELb0ELb0ENS_16CompileConditionILi1000EEEEEvPT_PKS4_S7_S7_flPfS8_Pj --------------------------
	.section	.nv.info._ZN13group_norm_v214gn_cuda_kernelI6__halfLi320ELi1ELi32ELi40ELi256ELb0ELi256ELi40ELi40ELi4ELb0ELi148ELb0ELb0ENS_16CompileConditionILi1000EEEEEvPT_PKS4_S7_S7_flPfS8_Pj,"",@"SHT_CUDA_INFO"
	.sectionflags	@""
	.align	4


	//----- nvinfo : EIATTR_CUDA_API_VERSION
	.align		4
        /*0000*/ 	.byte	0x04, 0x37
        /*0002*/ 	.short	(.L_2317 - .L_2316)
.L_2316:
        /*0004*/ 	.word	0x00000082


	//----- nvinfo : EIATTR_KPARAM_INFO
	.align		4
.L_2317:
        /*0008*/ 	.byte	0x04, 0x17
        /*000a*/ 	.short	(.L_2319 - .L_2318)
.L_2318:
        /*000c*/ 	.word	0x00000000
        /*0010*/ 	.short	0x0008
        /*0012*/ 	.short	0x0040
        /*0014*/ 	.byte	0x00, 0xf5, 0x21, 0x00


	//----- nvinfo : EIATTR_KPARAM_INFO
	.align		4
.L_2319:
        /*0018*/ 	.byte	0x04, 0x17
        /*001a*/ 	.short	(.L_2321 - .L_2320)
.L_2320:
        /*001c*/ 	.word	0x00000000
        /*0020*/ 	.short	0x0007
        /*0022*/ 	.short	0x0038
        /*0024*/ 	.byte	0x00, 0xf5, 0x21, 0x00


	//----- nvinfo : EIATTR_KPARAM_INFO
	.align		4
.L_2321:
        /*0028*/ 	.byte	0x04, 0x17
        /*002a*/ 	.short	(.L_2323 - .L_2322)
.L_2322:
        /*002c*/ 	.word	0x00000000
        /*0030*/ 	.short	0x0006
        /*0032*/ 	.short	0x0030
        /*0034*/ 	.byte	0x00, 0xf5, 0x21, 0x00


	//----- nvinfo : EIATTR_KPARAM_INFO
	.align		4
.L_2323:
        /*0038*/ 	.byte	0x04, 0x17
        /*003a*/ 	.short	(.L_2325 - .L_2324)
.L_2324:
        /*003c*/ 	.word	0x00000000
        /*0040*/ 	.short	0x0005
        /*0042*/ 	.short	0x0028
        /*0044*/ 	.byte	0x00, 0xf0, 0x21, 0x00


	//----- nvinfo : EIATTR_KPARAM_INFO
	.align		4
.L_2325:
        /*0048*/ 	.byte	0x04, 0x17
        /*004a*/ 	.short	(.L_2327 - .L_2326)
.L_2326:
        /*004c*/ 	.word	0x00000000
        /*0050*/ 	.short	0x0004
        /*0052*/ 	.short	0x0020
        /*0054*/ 	.byte	0x00, 0xf0, 0x11, 0x00


	//----- nvinfo : EIATTR_KPARAM_INFO
	.align		4
.L_2327:
        /*0058*/ 	.byte	0x04, 0x17
        /*005a*/ 	.short	(.L_2329 - .L_2328)
.L_2328:
        /*005c*/ 	.word	0x00000000
        /*0060*/ 	.short	0x0003
        /*0062*/ 	.short	0x0018
        /*0064*/ 	.byte	0x00, 0xf5, 0x21, 0x00


	//----- nvinfo : EIATTR_KPARAM_INFO
	.align		4
.L_2329:
        /*0068*/ 	.byte	0x04, 0x17
        /*006a*/ 	.short	(.L_2331 - .L_2330)
.L_2330:
        /*006c*/ 	.word	0x00000000
        /*0070*/ 	.short	0x0002
        /*0072*/ 	.short	0x0010
        /*0074*/ 	.byte	0x00, 0xf5, 0x21, 0x00


	//----- nvinfo : EIATTR_KPARAM_INFO
	.align		4
.L_2331:
        /*0078*/ 	.byte	0x04, 0x17
        /*007a*/ 	.short	(.L_2333 - .L_2332)
.L_2332:
        /*007c*/ 	.word	0x00000000
        /*0080*/ 	.short	0x0001
        /*0082*/ 	.short	0x0008
        /*0084*/ 	.byte	0x00, 0xf5, 0x21, 0x00


	//----- nvinfo : EIATTR_KPARAM_INFO
	.align		4
.L_2333:
        /*0088*/ 	.byte	0x04, 0x17
        /*008a*/ 	.short	(.L_2335 - .L_2334)
.L_2334:
        /*008c*/ 	.word	0x00000000
        /*0090*/ 	.short	0x0000
        /*0092*/ 	.short	0x0000
        /*0094*/ 	.byte	0x00, 0xf5, 0x21, 0x00


	//----- nvinfo : EIATTR_SPARSE_MMA_MASK
	.align		4
.L_2335:
        /*0098*/ 	.byte	0x03, 0x50
        /*009a*/ 	.short	0x0000


	//----- nvinfo : EIATTR_MAXREG_COUNT
	.align		4
        /*009c*/ 	.byte	0x03, 0x1b
        /*009e*/ 	.short	0x00a8


	//----- nvinfo : EIATTR_NUM_BARRIERS
	.align		4
        /*00a0*/ 	.byte	0x02, 0x4c
        /*00a2*/ 	.byte	0x01
	.zero		1


	//----- nvinfo : EIATTR_MERCURY_ISA_VERSION
	.align		4
        /*00a4*/ 	.byte	0x03, 0x5f
        /*00a6*/ 	.short	0x0101


	//----- nvinfo : EIATTR_COOP_GROUP_MASK_REGIDS
	.align		4
        /*00a8*/ 	.byte	0x04, 0x29
        /*00aa*/ 	.short	(.L_2337 - .L_2336)


	//   ....[0]....
.L_2336:
        /*00ac*/ 	.word	0xffffffff


	//   ....[1]....
        /*00b0*/ 	.word	0xffffffff


	//   ....[2]....
        /*00b4*/ 	.word	0xffffffff


	//   ....[3]....
        /*00b8*/ 	.word	0xffffffff


	//   ....[4]....
        /*00bc*/ 	.word	0xffffffff


	//   ....[5]....
        /*00c0*/ 	.word	0xffffffff


	//   ....[6]....
        /*00c4*/ 	.word	0xffffffff


	//   ....[7]....
        /*00c8*/ 	.word	0xffffffff


	//   ....[8]....
        /*00cc*/ 	.word	0xffffffff


	//   ....[9]....
        /*00d0*/ 	.word	0xffffffff


	//   ....[10]....
        /*00d4*/ 	.word	0xffffffff


	//   ....[11]....
        /*00d8*/ 	.word	0xffffffff


	//   ....[12]....
        /*00dc*/ 	.word	0xffffffff


	//   ....[13]....
        /*00e0*/ 	.word	0xffffffff


	//   ....[14]....
        /*00e4*/ 	.word	0xffffffff


	//   ....[15]....
        /*00e8*/ 	.word	0xffffffff


	//   ....[16]....
        /*00ec*/ 	.word	0xffffffff


	//   ....[17]....
        /*00f0*/ 	.word	0xffffffff


	//   ....[18]....
        /*00f4*/ 	.word	0x0500001c


	//   ....[19]....
        /*00f8*/ 	.word	0x0500001c


	//   ....[20]....
        /*00fc*/ 	.word	0x0500001c


	//   ....[21]....
        /*0100*/ 	.word	0x0500001c


	//   ....[22]....
        /*0104*/ 	.word	0x0500001c


	//   ....[23]....
        /*0108*/ 	.word	0x0500001c


	//   ....[24]....
        /*010c*/ 	.word	0x0500001c


	//   ....[25]....
        /*0110*/ 	.word	0x0500001c


	//----- nvinfo : EIATTR_COOP_GROUP_INSTR_OFFSETS
	.align		4
.L_2337:
        /*0114*/ 	.byte	0x04, 0x28
        /*0116*/ 	.short	(.L_2339 - .L_2338)


	//   ....[0]....
.L_2338:
        /*0118*/ 	.word	0x000008c0


	//   ....[1]....
        /*011c*/ 	.word	0x000008d0


	//   ....[2]....
        /*0120*/ 	.word	0x00000900


	//   ....[3]....
        /*0124*/ 	.word	0x00000910


	//   ....[4]....
        /*0128*/ 	.word	0x00000940


	//   ....[5]....
        /*012c*/ 	.word	0x00000950


	//   ....[6]....
        /*0130*/ 	.word	0x00000980


	//   ....[7]....
        /*0134*/ 	.word	0x00000990


	//   ....[8]....
        /*0138*/ 	.word	0x000009c0


	//   ....[9]....
        /*013c*/ 	.word	0x000009d0


	//   ....[10]....
        /*0140*/ 	.word	0x00000b00


	//   ....[11]....
        /*0144*/ 	.word	0x00000b10


	//   ....[12]....
        /*0148*/ 	.word	0x00000b40


	//   ....[13]....
        /*014c*/ 	.word	0x00000b50


	//   ....[14]....
        /*0150*/ 	.word	0x00000b80


	//   ....[15]....
        /*0154*/ 	.word	0x00000b90


	//   ....[16]....
        /*0158*/ 	.word	0x00000bc0


	//   ....[17]....
        /*015c*/ 	.word	0x00000bd0


	//   ....[18]....
        /*0160*/ 	.word	0x00001710


	//   ....[19]....
        /*0164*/ 	.word	0x00001760


	//   ....[20]....
        /*0168*/ 	.word	0x000017d0


	//   ....[21]....
        /*016c*/ 	.word	0x00001830


	//   ....[22]....
        /*0170*/ 	.word	0x000018a0


	//   ....[23]....
        /*0174*/ 	.word	0x00001900


	//   ....[24]....
        /*0178*/ 	.word	0x00001970


	//   ....[25]....
        /*017c*/ 	.word	0x000019d0


	//----- nvinfo : EIATTR_VRC_CTA_INIT_COUNT
	.align		4
.L_2339:
        /*0180*/ 	.byte	0x02, 0x4a
	.zero		1
	.zero		1


	//----- nvinfo : EIATTR_EXIT_INSTR_OFFSETS
	.align		4
        /*0184*/ 	.byte	0x04, 0x1c
        /*0186*/ 	.short	(.L_2341 - .L_2340)


	//   ....[0]....
.L_2340:
        /*0188*/ 	.word	0x000016b0


	//----- nvinfo : EIATTR_MAX_THREADS
	.align		4
.L_2341:
        /*018c*/ 	.byte	0x04, 0x05
        /*018e*/ 	.short	(.L_2343 - .L_2342)
.L_2342:
        /*0190*/ 	.word	0x00000140
        /*0194*/ 	.word	0x00000001
        /*0198*/ 	.word	0x00000001


	//----- nvinfo : EIATTR_CRS_STACK_SIZE
	.align		4
.L_2343:
        /*019c*/ 	.byte	0x04, 0x1e
        /*019e*/ 	.short	(.L_2345 - .L_2344)
.L_2344:
        /*01a0*/ 	.word	0x00000000


	//----- nvinfo : EIATTR_CBANK_PARAM_SIZE
	.align		4
.L_2345:
        /*01a4*/ 	.byte	0x03, 0x19
        /*01a6*/ 	.short	0x0048


	//----- nvinfo : EIATTR_PARAM_CBANK
	.align		4
        /*01a8*/ 	.byte	0x04, 0x0a
        /*01aa*/ 	.short	(.L_2347 - .L_2346)
	.align		4
.L_2346:
        /*01ac*/ 	.word	index@(.nv.constant0._ZN13group_norm_v214gn_cuda_kernelI6__halfLi320ELi1ELi32ELi40ELi256ELb0ELi256ELi40ELi40ELi4ELb0ELi148ELb0ELb0ENS_16CompileConditionILi1000EEEEEvPT_PKS4_S7_S7_flPfS8_Pj)
        /*01b0*/ 	.short	0x0380
        /*01b2*/ 	.short	0x0048


	//----- nvinfo : EIATTR_SW_WAR
	.align		4
.L_2347:
        /*01b4*/ 	.byte	0x04, 0x36
        /*01b6*/ 	.short	(.L_2349 - .L_2348)
.L_2348:
        /*01b8*/ 	.word	0x00000008
.L_2349:


//--------------------- .nv.info._ZN13group_norm_v214gn_cuda_kernelI6__halfLi320ELi3ELi16ELi80ELi256ELb1ELi4ELi320ELi320ELi4ELb1ELi5ELb0ELb0ENS_16CompileConditionILi1000EEEEEvPT_PKS4_S7_S7_flPfS8_Pj --------------------------
	.section	.nv.info._ZN13group_norm_v214gn_cuda_kernelI6__halfLi320ELi3ELi16ELi80ELi256ELb1ELi4ELi320ELi320ELi4ELb1ELi5ELb0ELb0ENS_16CompileConditionILi1000EEEEEvPT_PKS4_S7_S7_flPfS8_Pj,"",@"SHT_CUDA_INFO"
	.sectionflags	@""
	.align	4


	//----- nvinfo : EIATTR_CUDA_API_VERSION
	.align		4
        /*0000*/ 	.byte	0x04, 0x37
        /*0002*/ 	.short	(.L_2351 - .L_2350)
.L_2350:
        /*0004*/ 	.word	0x00000082


	//----- nvinfo : EIATTR_KPARAM_INFO
	.align		4
.L_2351:
        /*0008*/ 	.byte	0x04, 0x17
        /*000a*/ 	.short	(.L_2353 - .L_2352)
.L_2352:
        /*000c*/ 	.word	0x00000000
        /*0010*/ 	.short	0x0008
        /*0012*/ 	.short	0x0040
        /*0014*/ 	.byte	0x00, 0xf5, 0x21, 0x00


	//----- nvinfo : EIATTR_KPARAM_INFO
	.align		4
.L_2353:
        /*0018*/ 	.byte	0x04, 0x17
        /*001a*/ 	.short	(.L_2355 - .L_2354)
.L_2354:
        /*001c*/ 	.word	0x00000000
        /*0020*/ 	.short	0x0007
        /*0022*/ 	.short	0x0038
        /*0024*/ 	.byte	0x00, 0xf5, 0x21, 0x00


	//----- nvinfo : EIATTR_KPARAM_INFO
	.align		4
.L_2355:
        /*0028*/ 	.byte	0x04, 0x17
        /*002a*/ 	.short	(.L_2357 - .L_2356)
.L_2356:
        /*002c*/ 	.word	0x00000000
        /*0030*/ 	.short	0x0006
        /*0032*/ 	.short	0x0030
        /*0034*/ 	.byte	0x00, 0xf5, 0x21, 0x00


	//----- nvinfo : EIATTR_KPARAM_INFO
	.align		4
.L_2357:
        /*0038*/ 	.byte	0x04, 0x17
        /*003a*/ 	.short	(.L_2359 - .L_2358)
.L_2358:
        /*003c*/ 	.word	0x00000000
        /*0040*/ 	.short	0x0005
        /*0042*/ 	.short	0x0028
        /*0044*/ 	.byte	0x00, 0xf0, 0x21, 0x00


	//----- nvinfo : EIATTR_KPARAM_INFO
	.align		4
.L_2359:
        /*0048*/ 	.byte	0x04, 0x17
        /*004a*/ 	.short	(.L_2361 - .L_2360)
.L_2360:
        /*004c*/ 	.word	0x00000000
        /*0050*/ 	.short	0x0004
        /*0052*/ 	.short	0x0020
        /*0054*/ 	.byte	0x00, 0xf0, 0x11, 0x00


	//----- nvinfo : EIATTR_KPARAM_INFO
	.align		4
.L_2361:
        /*0058*/ 	.byte	0x04, 0x17
        /*005a*/ 	.short	(.L_2363 - .L_2362)
.L_2362:
        /*005c*/ 	.word	0x00000000
        /*0060*/ 	.short	0x0003
        /*0062*/ 	.short	0x0018
        /*0064*/ 	.byte	0x00, 0xf5, 0x21, 0x00


	//----- nvinfo : EIATTR_KPARAM_INFO
	.align		4
.L_2363:
        /*0068*/ 	.byte	0x04, 0x17
        /*006a*/ 	.short	(.L_2365 - .L_2364)
.L_2364:
        /*006c*/ 	.word	0x00000000
        /*0070*/ 	.short	0x0002
        /*0072*/ 	.short	0x0010
        /*0074*/ 	.byte	0x00, 0xf5, 0x21, 0x00


	//----- nvinfo : EIATTR_KPARAM_INFO
	.align		4
.L_2365:
        /*0078*/ 	.byte	0x04, 0x17
        /*007a*/ 	.short	(.L_2367 - .L_2366)
.L_2366:
        /*007c*/ 	.word	0x00000000
        /*0080*/ 	.short	0x0001
        /*0082*/ 	.short	0x0008
        /*0084*/ 	.byte	0x00, 0xf5, 0x21, 0x00


	//----- nvinfo : EIATTR_KPARAM_INFO
	.align		4
.L_2367:
        /*0088*/ 	.byte	0x04, 0x17
        /*008a*/ 	.short	(.L_2369 - .L_2368)
.L_2368:
        /*008c*/ 	.word	0x00000000
        /*0090*/ 	.short	0x0000
        /*0092*/ 	.short	0x0000
        /*0094*/ 	.byte	0x00, 0xf5, 0x21, 0x00


	//----- nvinfo : EIATTR_SPARSE_MMA_MASK
	.align		4
.L_2369:
        /*0098*/ 	.byte	0x03, 0x50
        /*009a*/ 	.short	0x0000


	//----- nvinfo : EIATTR_MAXREG_COUNT
	.align		4
        /*009c*/ 	.byte	0x03, 0x1b
        /*009e*/ 	.short	0x0040


	//----- nvinfo : EIATTR_NUM_BARRIERS
	.align		4
        /*00a0*/ 	.byte	0x02, 0x4c
        /*00a2*/ 	.byte	0x01
	.zero		1


	//----- nvinfo : EIATTR_MERCURY_ISA_VERSION
	.align		4
        /*00a4*/ 	.byte	0x03, 0x5f
        /*00a6*/ 	.short	0x0101


	//----- nvinfo : EIATTR_COOP_GROUP_MASK_REGIDS
	.align		4
        /*00a8*/ 	.byte	0x04, 0x29
        /*00aa*/ 	.short	(.L_2371 - .L_2370)


	//   ....[0]....
.L_2370:
        /*00ac*/ 	.word	0xffffffff


	//   ....[1]....
        /*00b0*/ 	.word	0xffffffff


	//   ....[2]....
        /*00b4*/ 	.word	0xffffffff


	//   ....[3]....
        /*00b8*/ 	.word	0xffffffff


	//   ....[4]....
        /*00bc*/ 	.word	0xffffffff


	//   ....[5]....
        /*00c0*/ 	.word	0xffffffff


	//   ....[6]....
        /*00c4*/ 	.word	0xffffffff


	//   ....[7]....
        /*00c8*/ 	.word	0xffffffff


	//   ....[8]....
        /*00cc*/ 	.word	0xffffffff


	//   ....[9]....
        /*00d0*/ 	.word	0xffffffff


	//   ....[10]....
        /*00d4*/ 	.word	0xffffffff


	//   ....[11]....
        /*00d8*/ 	.word	0xffffffff


	//   ....[12]....
        /*00dc*/ 	.word	0xffffffff


	//   ....[13]....
        /*00e0*/ 	.word	0xffffffff


	//----- nvinfo : EIATTR_COOP_GROUP_INSTR_OFFSETS
	.align		4
.L_2371:
        /*00e4*/ 	.byte	0x04, 0x28
        /*00e6*/ 	.short	(.L_2373 - .L_2372)


	//   ....[0]....
.L_2372:
        /*00e8*/ 	.word	0x00000f40


	//   ....[1]....
        /*00ec*/ 	.word	0x00000f70


	//   ....[2]....
        /*00f0*/ 	.word	0x00000fe0


	//   ....[3]....
        /*00f4*/ 	.word	0x00000ff0


	//   ....[4]....
        /*00f8*/ 	.word	0x00001250


	//   ....[5]....
        /*00fc*/ 	.word	0x00001280


	//   ....[6]....
        /*0100*/ 	.word	0x000012b0


	//   ....[7]....
        /*0104*/ 	.word	0x000012c0


	//   ....[8]....
        /*0108*/ 	.word	0x000012f0


	//   ....[9]....
        /*010c*/ 	.word	0x00001300


	//   ....[10]....
        /*0110*/ 	.word	0x00001330


	//   ....[11]....
        /*0114*/ 	.word	0x00001340


	//   ....[12]....
        /*0118*/ 	.word	0x00001370


	//   ....[13]....
        /*011c*/ 	.word	0x00001380


	//----- nvinfo : EIATTR_VRC_CTA_INIT_COUNT
	.align		4
.L_2373:
        /*0120*/ 	.byte	0x02, 0x4a
	.zero		1
	.zero		1


	//----- nvinfo : EIATTR_EXIT_INSTR_OFFSETS
	.align		4
        /*0124*/ 	.byte	0x04, 0x1c
        /*0126*/ 	.short	(.L_2375 - .L_2374)


	//   ....[0]....
.L_2374:
        /*0128*/ 	.word	0x00000070


	//   ....[1]....
        /*012c*/ 	.word	0x000018b0


	//----- nvinfo : EIATTR_MAX_THREADS
	.align		4
.L_2375:
        /*0130*/ 	.byte	0x04, 0x05
        /*0132*/ 	.short	(.L_2377 - .L_2376)
.L_2376:
        /*0134*/ 	.word	0x00000140
        /*0138*/ 	.word	0x00000001
        /*013c*/ 	.word	0x00000001


	//----- nvinfo : EIATTR_CRS_STACK_SIZE
	.align		4
.L_2377:
        /*0140*/ 	.byte	0x04, 0x1e
        /*0142*/ 	.short	(.L_2379 - .L_2378)
.L_2378:
        /*0144*/ 	.word	0x00000000


	//----- nvinfo : EIATTR_CBANK_PARAM_SIZE
	.align		4
.L_2379:
        /*0148*/ 	.byte	0x03, 0x19
        /*014a*/ 	.short	0x0048


	//----- nvinfo : EIATTR_PARAM_CBANK
	.align		4
        /*014c*/ 	.byte	0x04, 0x0a
        /*014e*/ 	.short	(.L_2381 - .L_2380)
	.align		4
.L_2380:
        /*0150*/ 	.word	index@(.nv.constant0._ZN13group_norm_v214gn_cuda_kernelI6__halfLi320ELi3ELi16ELi80ELi256ELb1ELi4ELi320ELi320ELi4ELb1ELi5ELb0ELb0ENS_16CompileConditionILi1000EEEEEvPT_PKS4_S7_S7_flPfS8_Pj)
        /*0154*/ 	.short	0x0380
        /*0156*/ 	.short	0x0048


	//----- nvinfo : EIATTR_SW_WAR
	.align		4
.L_2381:
        /*0158*/ 	.byte	0x04, 0x36
        /*015a*/ 	.short	(.L_2383 - .L_2382)
.L_2382:
        /*015c*/ 	.word	0x00000008
.L_2383:


//--------------------- .nv.info._ZN13group_norm_v214gn_cuda_kernelI6__halfLi320ELi1ELi16ELi80ELi256ELb1ELi8ELi320ELi320ELi4ELb1ELi4ELb0ELb0ENS_16CompileConditionILi1000EEEEEvPT_PKS4_S7_S7_flPfS8_Pj --------------------------
	.section	.nv.info._ZN13group_norm_v214gn_cuda_kernelI6__halfLi320ELi1ELi16ELi80ELi256ELb1ELi8ELi320ELi320ELi4ELb1ELi4ELb0ELb0ENS_16CompileConditionILi1000EEEEEvPT_PKS4_S7_S7_flPfS8_Pj,"",@"SHT_CUDA_INFO"
	.sectionflags	@""
	.align	4


	//----- nvinfo : EIATTR_CUDA_API_VERSION
	.align		4
        /*0000*/ 	.byte	0x04, 0x37
        /*0002*/ 	.short	(.L_2385 - .L_2384)
.L_2384:
        /*0004*/ 	.word	0x00000082


	//----- nvinfo : EIATTR_KPARAM_INFO
	.align		4
.L_2385:
        /*0008*/ 	.byte	0x04, 0x17
        /*000a*/ 	.short	(.L_2387 - .L_2386)
.L_2386:
        /*000c*/ 	.word	0x00000000
        /*0010*/ 	.short	0x0008
        /*0012*/ 	.short	0x0040
        /*0014*/ 	.byte	0x00, 0xf5, 0x21, 0x00


	//----- nvinfo : EIATTR_KPARAM_INFO
	.align		4
.L_2387:
        /*0018*/ 	.byte	0x04, 0x17
        /*001a*/ 	.short	(.L_2389 - .L_2388)
.L_2388:
        /*001c*/ 	.word	0x00000000
        /*0020*/ 	.short	0x0007
        /*0022*/ 	.short	0x0038
        /*0024*/ 	.byte	0x00, 0xf5, 0x21, 0x00


	//----- nvinfo : EIATTR_KPARAM_INFO
	.align		4
.L_2389:
        /*0028*/ 	.byte	0x04, 0x17
        /*002a*/ 	.short	(.L_2391 - .L_2390)
.L_2390:
        /*002c*/ 	.word	0x00000000
        /*0030*/ 	.short	0x0006
        /*0032*/ 	.short	0x0030
        /*0034*/ 	.byte	0x00, 0xf5, 0x21, 0x00


	//----- nvinfo : EIATTR_KPARAM_INFO
	.align		4
.L_2391:
        /*0038*/ 	.byte	0x04, 0x17
        /*003a*/ 	.short	(.L_2393 - .L_2392)
.L_2392:
        /*003c*/ 	.word	0x00000000
        /*0040*/ 	.short	0x0005
        /*0042*/ 	.short	0x0028
        /*0044*/ 	.byte	0x00, 0xf0, 0x21, 0x00


	//----- nvinfo : EIATTR_KPARAM_INFO
	.align		4
.L_2393:
        /*0048*/ 	.byte	0x04, 0x17
        /*004a*/ 	.short	(.L_2395 - .L_2394)
.L_2394:
        /*004c*/ 	.word	0x00000000
        /*0050*/ 	.short	0x0004
        /*0052*/ 	.short	0x0020
        /*0054*/ 	.byte	0x00, 0xf0, 0x11, 0x00


	//----- nvinfo : EIATTR_KPARAM_INFO
	.align		4
.L_2395:
        /*0058*/ 	.byte	0x04, 0x17
        /*005a*/ 	.short	(.L_2397 - .L_2396)
.L_2396:
        /*005c*/ 	.word	0x00000000
        /*0060*/ 	.short	0x0003
        /*0062*/ 	.short	0x0018
        /*0064*/ 	.byte	0x00, 0xf5, 0x21, 0x00


	//----- nvinfo : EIATTR_KPARAM_INFO
	.align		4
.L_2397:
        /*0068*/ 	.byte	0x04, 0x17
        /*006a*/ 	.short	(.L_2399 - .L_2398)
.L_2398:
        /*006c*/ 	.word	0x00000000
        /*0070*/ 	.short	0x0002
        /*0072*/ 	.short	0x0010
        /*0074*/ 	.byte	0x00, 0xf5, 0x21, 0x00


	//----- nvinfo : EIATTR_KPARAM_INFO
	.align		4
.L_2399:
        /*0078*/ 	.byte	0x04, 0x17
        /*007a*/ 	.short	(.L_2401 - .L_2400)
.L_2400:
        /*007c*/ 	.word	0x00000000
        /*0080*/ 	.short	0x0001
        /*0082*/ 	.short	0x0008
        /*0084*/ 	.byte	0x00, 0xf5, 0x21, 0x00


	//----- nvinfo : EIATTR_KPARAM_INFO
	.align		4
.L_2401:
        /*0088*/ 	.byte	0x04, 0x17
        /*008a*/ 	.short	(.L_2403 - .L_2402)
.L_2402:
        /*008c*/ 	.word	0x00000000
        /*0090*/ 	.short	0x0000
        /*0092*/ 	.short	0x0000
        /*0094*/ 	.byte	0x00, 0xf5, 0x21, 0x00


	//----- nvinfo : EIATTR_SPARSE_MMA_MASK
	.align		4
.L_2403:
        /*0098*/ 	.byte	0x03, 0x50
        /*009a*/ 	.short	0x0000


	//----- nvinfo : EIATTR_MAXREG_COUNT
	.align		4
        /*009c*/ 	.byte	0x03, 0x1b
        /*009e*/ 	.short	0x00a8


	//----- nvinfo : EIATTR_NUM_BARRIERS
	.align		4
        /*00a0*/ 	.byte	0x02, 0x4c
        /*00a2*/ 	.byte	0x01
	.zero		1


	//----- nvinfo : EIATTR_MERCURY_ISA_VERSION
	.align		4
        /*00a4*/ 	.byte	0x03, 0x5f
        /*00a6*/ 	.short	0x0101


	//----- nvinfo : EIATTR_COOP_GROUP_MASK_REGIDS
	.align		4
        /*00a8*/ 	.byte	0x04, 0x29
        /*00aa*/ 	.short	(.L_2405 - .L_2404)


	//   ....[0]....
.L_2404:
        /*00ac*/ 	.word	0xffffffff


	//   ....[1]....
        /*00b0*/ 	.word	0xffffffff


	//   ....[2]....
        /*00b4*/ 	.word	0xffffffff


	//   ....[3]....
        /*00b8*/ 	.word	0xffffffff


	//   ....[4]....
        /*00bc*/ 	.word	0xffffffff


	//   ....[5]....
        /*00c0*/ 	.word	0xffffffff


	//   ....[6]....
        /*00c4*/ 	.word	0xffffffff


	//   ....[7]....
        /*00c8*/ 	.word	0xffffffff


	//   ....[8]....
        /*00cc*/ 	.word	0xffffffff


	//   ....[9]....
        /*00d0*/ 	.word	0xffffffff


	//   ....[10]....
        /*00d4*/ 	.word	0xffffffff


	//   ....[11]....
        /*00d8*/ 	.word	0xffffffff


	//   ....[12]....
        /*00dc*/ 	.word	0xffffffff


	//   ....[13]....
        /*00e0*/ 	.word	0xffffffff


	//----- nvinfo : EIATTR_COOP_GROUP_INSTR_OFFSETS
	.align		4
.L_2405:
        /*00e4*/ 	.byte	0x04, 0x28
        /*00e6*/ 	.short	(.L_2407 - .L_2406)


	//   ....[0]....
.L_2406:
        /*00e8*/ 	.word	0x00000fe0


	//   ....[1]....
        /*00ec*/ 	.word	0x00001010


	//   ....[2]....
        /*00f0*/ 	.word	0x00001070


	//   ....[3]....
        /*00f4*/ 	.word	0x00001080


	//   ....[4]....
        /*00f8*/ 	.word	0x00001290


	//   ....[5]....
        /*00fc*/ 	.word	0x000012d0


	//   ....[6]....
        /*0100*/ 	.word	0x00001390


	//   ....[7]....
        /*0104*/ 	.word	0x000013a0


	//   ....[8]....
        /*0108*/ 	.word	0x000013d0


	//   ....[9]....
        /*010c*/ 	.word	0x000013e0


	//   ....[10]....
        /*0110*/ 	.word	0x00001420


	//   ....[11]....
        /*0114*/ 	.word	0x00001430


	//   ....[12]....
        /*0118*/ 	.word	0x00001460


	//   ....[13]....
        /*011c*/ 	.word	0x00001470


	//----- nvinfo : EIATTR_VRC_CTA_INIT_COUNT
	.align		4
.L_2407:
        /*0120*/ 	.byte	0x02, 0x4a
	.zero		1
	.zero		1


	//----- nvinfo : EIATTR_EXIT_INSTR_OFFSETS
	.align		4
        /*0124*/ 	.byte	0x04, 0x1c
        /*0126*/ 	.short	(.L_2409 - .L_2408)


	//   ....[0]....
.L_2408:
        /*0128*/ 	.word	0x00000060


	//   ....[1]....
        /*012c*/ 	.word	0x00001a70


	//----- nvinfo : EIATTR_MAX_THREADS
	.align		4
.L_2409:
        /*0130*/ 	.byte	0x04, 0x05
        /*0132*/ 	.short	(.L_2411 - .L_2410)
.L_2410:
        /*0134*/ 	.word	0x00000140
        /*0138*/ 	.word	0x00000001
        /*013c*/ 	.word	0x00000001


	//----- nvinfo : EIATTR_CRS_STACK_SIZE
	.align		4
.L_2411:
        /*0140*/ 	.byte	0x04, 0x1e
        /*0142*/ 	.short	(.L_2413 - .L_2412)
.L_2412:
        /*0144*/ 	.word	0x00000000


	//----- nvinfo : EIATTR_CBANK_PARAM_SIZE
	.align		4
.L_2413:
        /*0148*/ 	.byte	0x03, 0x19
        /*014a*/ 	.short	0x0048


	//----- nvinfo : EIATTR_PARAM_CBANK
	.align		4
        /*014c*/ 	.byte	0x04, 0x0a
        /*014e*/ 	.short	(.L_2415 - .L_2414)
	.align		4
.L_2414:
        /*0150*/ 	.word	index@(.nv.constant0._ZN13group_norm_v214gn_cuda_kernelI6__halfLi320ELi1ELi16ELi80ELi256ELb1ELi8ELi320ELi320ELi4ELb1ELi4ELb0ELb0ENS_16CompileConditionILi1000EEEEEvPT_PKS4_S7_S7_flPfS8_Pj)
        /*0154*/ 	.short	0x0380
        /*0156*/ 	.short	0x0048


	//----- nvinfo : EIATTR_SW_WAR
	.align		4
.L_2415:
        /*0158*/ 	.byte	0x04, 0x36
        /*015a*/ 	.short	(.L_2417 - .L_2416)
.L_2416:
        /*015c*/ 	.word	0x00000008
.L_2417:


//--------------------- .nv.info._ZN13group_norm_v214gn_cuda_kernelI6__halfLi320ELi3ELi16ELi80ELi256ELb1ELi8ELi320ELi320ELi4ELb1ELi10ELb0ELb0ENS_16CompileConditionILi1000EEEEEvPT_PKS4_S7_S7_flPfS8_Pj --------------------------
	.section	.nv.info._ZN13group_norm_v214gn_cuda_kernelI6__halfLi320ELi3ELi16ELi80ELi256ELb1ELi8ELi320ELi320ELi4ELb1ELi10ELb0ELb0ENS_16CompileConditionILi1000EEEEEvPT_PKS4_S7_S7_flPfS8_Pj,"",@"SHT_CUDA_INFO"
	.sectionflags	@""
	.align	4


	//----- nvinfo : EIATTR_CUDA_API_VERSION
	.align		4
        /*0000*/ 	.byte	0x04, 0x37
        /*0002*/ 	.short	(.L_2419 - .L_2418)
.L_2418:
        /*0004*/ 	.word	0x00000082


	//----- nvinfo : EIATTR_KPARAM_INFO
	.align		4
.L_2419:
        /*0008*/ 	.byte	0x04, 0x17
        /*000a*/ 	.short	(.L_2421 - .L_2420)
.L_2420:
        /*000c*/ 	.word	0x00000000
        /*0010*/ 	.short	0x0008
        /*0012*/ 	.short	0x0040
        /*0014*/ 	.byte	0x00, 0xf5, 0x21, 0x00


	//----- nvinfo : EIATTR_KPARAM_INFO
	.align		4
.L_2421:
        /*0018*/ 	.byte	0x04, 0x17
        /*001a*/ 	.short	(.L_2423 - .L_2422)
.L_2422:
        /*001c*/ 	.word	0x00000000
        /*0020*/ 	.short	0x0007
        /*0022*/ 	.short	0x0038
        /*0024*/ 	.byte	0x00, 0xf5, 0x21, 0x00


	//----- nvinfo : EIATTR_KPARAM_INFO
	.align		4
.L_2423:
        /*0028*/ 	.byte	0x04, 0x17
        /*002a*/ 	.short	(.L_2425 - .L_2424)
.L_2424:
        /*002c*/ 	.word	0x00000000
        /*0030*/ 	.short	0x0006
        /*0032*/ 	.short	0x0030
        /*0034*/ 	.byte	0x00, 0xf5, 0x21, 0x00


	//----- nvinfo : EIATTR_KPARAM_INFO
	.align		4
.L_2425:
        /*0038*/ 	.byte	0x04, 0x17
        /*003a*/ 	.short	(.L_2427 - .L_2426)
.L_2426:
        /*003c*/ 	.word	0x00000000
        /*0040*/ 	.short	0x0005
        /*0042*/ 	.short	0x0028
        /*0044*/ 	.byte	0x00, 0xf0, 0x21, 0x00


	//----- nvinfo : EIATTR_KPARAM_INFO
	.align		4
.L_2427:
        /*0048*/ 	.byte	0x04, 0x17
        /*004a*/ 	.short	(.L_2429 - .L_2428)
.L_2428:
        /*004c*/ 	.word	0x00000000
        /*0050*/ 	.short	0x0004
        /*0052*/ 	.short	0x0020
        /*0054*/ 	.byte	0x00, 0xf0, 0x11, 0x00


	//----- nvinfo : EIATTR_KPARAM_INFO
	.align		4
.L_2429:
        /*0058*/ 	.byte	0x04, 0x17
        /*005a*/ 	.short	(.L_2431 - .L_2430)
.L_2430:
        /*005c*/ 	.word	0x00000000
        /*0060*/ 	.short	0x0003
        /*0062*/ 	.short	0x0018
        /*0064*/ 	.byte	0x00, 0xf5, 0x21, 0x00


	//----- nvinfo : EIATTR_KPARAM_INFO
	.align		4
.L_2431:
        /*0068*/ 	.byte	0x04, 0x17
        /*006a*/ 	.short	(.L_2433 - .L_2432)
.L_2432:
        /*006c*/ 	.word	0x00000000
        /*0070*/ 	.short	0x0002
        /*0072*/ 	.short	0x0010
        /*0074*/ 	.byte	0x00, 0xf5, 0x21, 0x00


	//----- nvinfo : EIATTR_KPARAM_INFO
	.align		4
.L_2433:
        /*0078*/ 	.byte	0x04, 0x17
        /*007a*/ 	.short	(.L_2435 - .L_2434)
.L_2434:
        /*007c*/ 	.word	0x00000000
        /*0080*/ 	.short	0x0001
        /*0082*/ 	.short	0x0008
        /*0084*/ 	.byte	0x00, 0xf5, 0x21, 0x00


	//----- nvinfo : EIATTR_KPARAM_INFO
	.align		4
.L_2435:
        /*0088*/ 	.byte	0x04, 0x17
        /*008a*/ 	.short	(.L_2437 - .L_2436)
.L_2436:
        /*008c*/ 	.word	0x00000000
        /*0090*/ 	.short	0x0000
        /*0092*/ 	.short	0x0000
        /*0094*/ 	.byte	0x00, 0xf5, 0x21, 0x00


	//----- nvinfo : EIATTR_SPARSE_MMA_MASK
	.align		4
.L_2437:
        /*0098*/ 	.byte	0x03, 0x50
        /*009a*/ 	.short	0x0000


	//----- nvinfo : EIATTR_MAXREG_COUNT
	.align		4
        /*009c*/ 	.byte	0x03, 0x1b
        /*009e*/ 	.short	0x0040


	//----- nvinfo : EIATTR_NUM_BARRIERS
	.align		4
        /*00a0*/ 	.byte	0x02, 0x4c
        /*00a2*/ 	.byte	0x01
	.zero		1


	//----- nvinfo : EIATTR_MERCURY_ISA_VERSION
	.align		4
        /*00a4*/ 	.byte	0x03, 0x5f
        /*00a6*/ 	.short	0x0101


	//----- nvinfo : EIATTR_COOP_GROUP_MASK_REGIDS
	.align		4
        /*00a8*/ 	.byte	0x04, 0x29
        /*00aa*/ 	.short	(.L_2439 - .L_2438)


	//   ....[0]....
.L_2438:
        /*00ac*/ 	.word	0xffffffff


	//   ....[1]....
        /*00b0*/ 	.word	0xffffffff


	//   ....[2]....
        /*00b4*/ 	.word	0xffffffff


	//   ....[3]....
        /*00b8*/ 	.word	0xffffffff


	//   ....[4]....
        /*00bc*/ 	.word	0xffffffff


	//   ....[5]....
        /*00c0*/ 	.word	0xffffffff


	//   ....[6]....
        /*00c4*/ 	.word	0xffffffff


	//   ....[7]....
        /*00c8*/ 	.word	0xffffffff


	//   ....[8]....
        /*00cc*/ 	.word	0xffffffff


	//   ....[9]....
        /*00d0*/ 	.word	0xffffffff


	//   ....[10]....
        /*00d4*/ 	.word	0xffffffff


	//   ....[11]....
        /*00d8*/ 	.word	0xffffffff


	//   ....[12]....
        /*00dc*/ 	.word	0xffffffff


	//   ....[13]....
        /*00e0*/ 	.word	0xffffffff


	//----- nvinfo : EIATTR_COOP_GROUP_INSTR_OFFSETS
	.align		4
.L_2439:
        /*00e4*/ 	.byte	0x04, 0x28
        /*00e6*/ 	.short	(.L_2441 - .L_2440)


	//   ....[0]....
.L_2440:
        /*00e8*/ 	.word	0x00001010


	//   ....[1]....
        /*00ec*/ 	.word	0x00001040


	//   ....[2]....
        /*00f0*/ 	.word	0x000010b0


	//   ....[3]....
        /*00f4*/ 	.word	0x000010c0


	//   ....[4]....
        /*00f8*/ 	.word	0x000012b0


	//   ....[5]....
        /*00fc*/ 	.word	0x000012e0


	//   ....[6]....
        /*0100*/ 	.word	0x00001310


	//   ....[7]....
        /*0104*/ 	.word	0x00001320


	//   ....[8]....
        /*0108*/ 	.word	0x00001350


	//   ....[9]....
        /*010c*/ 	.word	0x00001360


	//   ....[10]....
        /*0110*/ 	.word	0x00001390


	//   ....[11]....
        /*0114*/ 	.word	0x000013a0


	//   ....[12]....
        /*0118*/ 	.word	0x000013d0


	//   ....[13]....
        /*011c*/ 	.word	0x000013e0


	//----- nvinfo : EIATTR_VRC_CTA_INIT_COUNT
	.align		4
.L_2441:
        /*0120*/ 	.byte	0x02, 0x4a
	.zero		1
	.zero		1


	//----- nvinfo : EIATTR_EXIT_INSTR_OFFSETS
	.align		4
        /*0124*/ 	.byte	0x04, 0x1c
        /*0126*/ 	.short	(.L_2443 - .L_2442)


	//   ....[0]....
.L_2442:
        /*0128*/ 	.word	0x00000070


	//   ....[1]....
        /*012c*/ 	.word	0x00001b40


	//----- nvinfo : EIATTR_MAX_THREADS
	.align		4
.L_2443:
        /*0130*/ 	.byte	0x04, 0x05
        /*0132*/ 	.short	(.L_2445 - .L_2444)
.L_2444:
        /*0134*/ 	.word	0x00000140
        /*0138*/ 	.word	0x00000001
        /*013c*/ 	.word	0x00000001


	//----- nvinfo : EIATTR_CRS_STACK_SIZE
	.align		4
.L_2445:
        /*0140*/ 	.byte	0x04, 0x1e
        /*0142*/ 	.short	(.L_2447 - .L_2446)
.L_2446:
        /*0144*/ 	.word	0x00000000


	//----- nvinfo : EIATTR_CBANK_PARAM_SIZE
	.align		4
.L_2447:
        /*0148*/ 	.byte	0x03, 0x19
        /*014a*/ 	.short	0x0048


	//----- nvinfo : EIATTR_PARAM_CBANK
	.align		4
        /*014c*/ 	.byte	0x04, 0x0a
        /*014e*/ 	.short	(.L_2449 - .L_2448)
	.align		4
.L_2448:
        /*0150*/ 	.word	index@(.nv.constant0._ZN13group_norm_v214gn_cuda_kernelI6__halfLi320ELi3ELi16ELi80ELi256ELb1ELi8ELi320ELi320ELi4ELb1ELi10ELb0ELb0ENS_16CompileConditionILi1000EEEEEvPT_PKS4_S7_S7_flPfS8_Pj)
        /*0154*/ 	.short	0x0380
        /*0156*/ 	.short	0x0048


	//----- nvinfo : EIATTR_SW_WAR
	.align		4
.L_2449:
        /*0158*/ 	.byte	0x04, 0x36
        /*015a*/ 	.short	(.L_2451 - .L_2450)
.L_2450:
        /*015c*/ 	.word	0x00000008
.L_2451:


//--------------------- .nv.info._ZN13group_norm_v214gn_cuda_kernelI6__halfLi320ELi1ELi16ELi80ELi256ELb1ELi16ELi320ELi320ELi4ELb1ELi9ELb0ELb0ENS_16CompileConditionILi1000EEEEEvPT_PKS4_S7_S7_flPfS8_Pj --------------------------
	.section	.nv.info._ZN13group_norm_v214gn_cuda_kernelI6__halfLi320ELi1ELi16ELi80ELi256ELb1ELi16ELi320ELi320ELi4ELb1ELi9ELb0ELb0ENS_16CompileConditionILi1000EEEEEvPT_PKS4_S7_S7_flPfS8_Pj,"",@"SHT_CUDA_INFO"
	.sectionflags	@""
	.align	4


	//----- nvinfo : EIATTR_CUDA_API_VERSION
	.align		4
        /*0000*/ 	.byte	0x04, 0x37
        /*0002*/ 	.short	(.L_2453 - .L_2452)
.L_2452:
        /*0004*/ 	.word	0x00000082


	//----- nvinfo : EIATTR_KPARAM_INFO
	.align		4
.L_2453:
        /*0008*/ 	.byte	0x04, 0x17
        /*000a*/ 	.short	(.L_2455 - .L_2454)
.L_2454:
        /*000c*/ 	.word	0x00000000
        /*0010*/ 	.short	0x0008
        /*0012*/ 	.short	0x0040
        /*0014*/ 	.byte	0x00, 0xf5, 0x21, 0x00


	//----- nvinfo : EIATTR_KPARAM_INFO
	.align		4
.L_2455:
        /*0018*/ 	.byte	0x04, 0x17
        /*001a*/ 	.short	(.L_2457 - .L_2456)
.L_2456:
        /*001c*/ 	.word	0x00000000
        /*0020*/ 	.short	0x0007
        /*0022*/ 	.short	0x0038
        /*0024*/ 	.byte	0x00, 0xf5, 0x21, 0x00


	//----- nvinfo : EIATTR_KPARAM_INFO
	.align		4
.L_2457:
        /*0028*/ 	.byte	0x04, 0x17
        /*002a*/ 	.short	(.L_2459 - .L_2458)
.L_2458:
        /*002c*/ 	.word	0x00000000
        /*0030*/ 	.short	0x0006
        /*0032*/ 	.short	0x0030
        /*0034*/ 	.byte	0x00, 0xf5, 0x21, 0x00


	//----- nvinfo : EIATTR_KPARAM_INFO
	.align		4
.L_2459:
        /*0038*/ 	.byte	0x04, 0x17
        /*003a*/ 	.short	(.L_2461 - .L_2460)
.L_2460:
        /*003c*/ 	.word	0x00000000
        /*0040*/ 	.short	0x0005
        /*0042*/ 	.short	0x0028
        /*0044*/ 	.byte	0x00, 0xf0, 0x21, 0x00


	//----- nvinfo : EIATTR_KPARAM_INFO
	.align		4
.L_2461:
        /*0048*/ 	.byte	0x04, 0x17
        /*004a*/ 	.short	(.L_2463 - .L_2462)
.L_2462:
        /*004c*/ 	.word	0x00000000
        /*0050*/ 	.short	0x0004
        /*0052*/ 	.short	0x0020
        /*0054*/ 	.byte	0x00, 0xf0, 0x11, 0x00


	//----- nvinfo : EIATTR_KPARAM_INFO
	.align		4
.L_2463:
        /*0058*/ 	.byte	0x04, 0x17
        /*005a*/ 	.short	(.L_2465 - .L_2464)
.L_2464:
        /*005c*/ 	.word	0x00000000
        /*0060*/ 	.short	0x0003
        /*0062*/ 	.short	0x0018
        /*0064*/ 	.byte	0x00, 0xf5, 0x21, 0x00


	//----- nvinfo : EIATTR_KPARAM_INFO
	.align		4
.L_2465:
        /*0068*/ 	.byte	0x04, 0x17
        /*006a*/ 	.short	(.L_2467 - .L_2466)
.L_2466:
        /*006c*/ 	.word	0x00000000
        /*0070*/ 	.short	0x0002
        /*0072*/ 	.short	0x0010
        /*0074*/ 	.byte	0x00, 0xf5, 0x21, 0x00


	//----- nvinfo : EIATTR_KPARAM_INFO
	.align		4
.L_2467:
        /*0078*/ 	.byte	0x04, 0x17
        /*007a*/ 	.short	(.L_2469 - .L_2468)
.L_2468:
        /*007c*/ 	.word	0x00000000
        /*0080*/ 	.short	0x0001
        /*0082*/ 	.short	0x0008
        /*0084*/ 	.byte	0x00, 0xf5, 0x21, 0x00


	//----- nvinfo : EIATTR_KPARAM_INFO
	.align		4
.L_2469:
        /*0088*/ 	.byte	0x04, 0x17
        /*008a*/ 	.short	(.L_2471 - .L_2470)
.L_2470:
        /*008c*/ 	.word	0x00000000
        /*0090*/ 	.short	0x0000
        /*0092*/ 	.short	0x0000
        /*0094*/ 	.byte	0x00, 0xf5, 0x21, 0x00


	//----- nvinfo : EIATTR_SPARSE_MMA_MASK
	.align		4
.L_2471:
        /*0098*/ 	.byte	0x03, 0x50
        /*009a*/ 	.short	0x0000


	//----- nvinfo : EIATTR_MAXREG_COUNT
	.align		4
        /*009c*/ 	.byte	0x03, 0x1b
        /*009e*/ 	.short	0x00a8


	//----- nvinfo : EIATTR_NUM_BARRIERS
	.align		4
        /*00a0*/ 	.byte	0x02, 0x4c
        /*00a2*/ 	.byte	0x01
	.zero		1


	//----- nvinfo : EIATTR_MERCURY_ISA_VERSION
	.align		4
        /*00a4*/ 	.byte	0x03, 0x5f
        /*00a6*/ 	.short	0x0101


	//----- nvinfo : EIATTR_COOP_GROUP_MASK_REGIDS
	.align		4
        /*00a8*/ 	.byte	0x04, 0x29
        /*00aa*/ 	.short	(.L_2473 - .L_2472)


	//   ....[0]....
.L_2472:
        /*00ac*/ 	.word	0xffffffff


	//   ....[1]....
        /*00b0*/ 	.word	0xffffffff


	//   ....[2]....
        /*00b4*/ 	.word	0xffffffff


	//   ....[3]....
        /*00b8*/ 	.word	0xffffffff


	//   ....[4]....
        /*00bc*/ 	.word	0xffffffff


	//   ....[5]....
        /*00c0*/ 	.word	0xffffffff


	//   ....[6]....
        /*00c4*/ 	.word	0xffffffff


	//   ....[7]....
        /*00c8*/ 	.word	0xffffffff


	//   ....[8]....
        /*00cc*/ 	.word	0xffffffff


	//   ....[9]....
        /*00d0*/ 	.word	0xffffffff


	//   ....[10]....
        /*00d4*/ 	.word	0xffffffff


	//   ....[11]....
        /*00d8*/ 	.word	0xffffffff


	//----- nvinfo : EIATTR_COOP_GROUP_INSTR_OFFSETS
	.align		4
.L_2473:
        /*00dc*/ 	.byte	0x04, 0x28
        /*00de*/ 	.short	(.L_2475 - .L_2474)


	//   ....[0]....
.L_2474:
        /*00e0*/ 	.word	0x000011a0


	//   ....[1]....
        /*00e4*/ 	.word	0x000011d0


	//   ....[2]....
        /*00e8*/ 	.word	0x00001240


	//   ....[3]....
        /*00ec*/ 	.word	0x00001260


	//   ....[4]....
        /*00f0*/ 	.word	0x00001430


	//   ....[5]....
        /*00f4*/ 	.word	0x00001460


	//   ....[6]....
        /*00f8*/ 	.word	0x00001490


	//   ....[7]....
        /*00fc*/ 	.word	0x000014a0


	//   ....[8]....
        /*0100*/ 	.word	0x000014d0


	//   ....[9]....
        /*0104*/ 	.word	0x000014e0


	//   ....[10]....
        /*0108*/ 	.word	0x00001510


	//   ....[11]....
        /*010c*/ 	.word	0x00001520


	//----- nvinfo : EIATTR_VRC_CTA_INIT_COUNT
	.align		4
.L_2475:
        /*0110*/ 	.byte	0x02, 0x4a
	.zero		1
	.zero		1


	//----- nvinfo : EIATTR_EXIT_INSTR_OFFSETS
	.align		4
        /*0114*/ 	.byte	0x04, 0x1c
        /*0116*/ 	.short	(.L_2477 - .L_2476)


	//   ....[0]....
.L_2476:
        /*0118*/ 	.word	0x00000070


	//   ....[1]....
        /*011c*/ 	.word	0x000020e0


	//----- nvinfo : EIATTR_MAX_THREADS
	.align		4
.L_2477:
        /*0120*/ 	.byte	0x04, 0x05
        /*0122*/ 	.short	(.L_2479 - .L_2478)
.L_2478:
        /*0124*/ 	.word	0x00000140
        /*0128*/ 	.word	0x00000001
        /*012c*/ 	.word	0x00000001


	//----- nvinfo : EIATTR_CRS_STACK_SIZE
	.align		4
.L_2479:
        /*0130*/ 	.byte	0x04, 0x1e
        /*0132*/ 	.short	(.L_2481 - .L_2480)
.L_2480:
        /*0134*/ 	.word	0x00000000


	//----- nvinfo : EIATTR_CBANK_PARAM_SIZE
	.align		4
.L_2481:
        /*0138*/ 	.byte	0x03, 0x19
        /*013a*/ 	.short	0x0048


	//----- nvinfo : EIATTR_PARAM_CBANK
	.align		4
        /*013c*/ 	.byte	0x04, 0x0a
        /*013e*/ 	.short	(.L_2483 - .L_2482)
	.align		4
.L_2482:
        /*0140*/ 	.word	index@(.nv.constant0._ZN13group_norm_v214gn_cuda_kernelI6__halfLi320ELi1ELi16ELi80ELi256ELb1ELi16ELi320ELi320ELi4ELb1ELi9ELb0ELb0ENS_16CompileConditionILi1000EEEEEvPT_PKS4_S7_S7_flPfS8_Pj)
        /*0144*/ 	.short	0x0380
        /*0146*/ 	.short	0x0048


	//----- nvinfo : EIATTR_SW_WAR
	.align		4
.L_2483:
        /*0148*/ 	.byte	0x04, 0x36
        /*014a*/ 	.short	(.L_2485 - .L_2484)
.L_2484:
        /*014c*/ 	.word	0x00000008
.L_2485:


//--------------------- .nv.info._ZN13group_norm_v214gn_cuda_kernelI6__halfLi320ELi3ELi16ELi80ELi256ELb1ELi16ELi320ELi320ELi4ELb1ELi21ELb0ELb0ENS_16CompileConditionILi1000EEEEEvPT_PKS4_S7_S7_flPfS8_Pj --------------------------
	.section	.nv.info._ZN13group_norm_v214gn_cuda_kernelI6__halfLi320ELi3ELi16ELi80ELi256ELb1ELi16ELi320ELi320ELi4ELb1ELi21ELb0ELb0ENS_16CompileConditionILi1000EEEEEvPT_PKS4_S7_S7_flPfS8_Pj,"",@"SHT_CUDA_INFO"
	.sectionflags	@""
	.align	4


	//----- nvinfo : EIATTR_CUDA_API_VERSION
	.align		4
        /*0000*/ 	.byte	0x04, 0x37
        /*0002*/ 	.short	(.L_2487 - .L_2486)
.L_2486:
        /*0004*/ 	.word	0x00000082


	//----- nvinfo : EIATTR_KPARAM_INFO
	.align		4
.L_2487:
        /*0008*/ 	.byte	0x04, 0x17
        /*000a*/ 	.short	(.L_2489 - .L_2488)
.L_2488:
        /*000c*/ 	.word	0x00000000
        /*0010*/ 	.short	0x0008
        /*0012*/ 	.short	0x0040
        /*0014*/ 	.byte	0x00, 0xf5, 0x21, 0x00


	//----- nvinfo : EIATTR_KPARAM_INFO
	.align		4
.L_2489:
        /*0018*/ 	.byte	0x04, 0x17
        /*001a*/ 	.short	(.L_2491 - .L_2490)
.L_2490:
        /*001c*/ 	.word	0x00000000
        /*0020*/ 	.short	0x0007
        /*0022*/ 	.short	0x0038
        /*0024*/ 	.byte	0x00, 0xf5, 0x21, 0x00


	//----- nvinfo : EIATTR_KPARAM_INFO
	.align		4
.L_2491:
        /*0028*/ 	.byte	0x04, 0x17
        /*002a*/ 	.short	(.L_2493 - .L_2492)
.L_2492:
        /*002c*/ 	.word	0x00000000
        /*0030*/ 	.short	0x0006
        /*0032*/ 	.short	0x0030
        /*0034*/ 	.byte	0x00, 0xf5, 0x21, 0x00


	//----- nvinfo : EIATTR_KPARAM_INFO
	.align		4
.L_2493:
        /*0038*/ 	.byte	0x04, 0x17
        /*003a*/ 	.short	(.L_2495 - .L_2494)
.L_2494:
        /*003c*/ 	.word	0x00000000
        /*0040*/ 	.short	0x0005
        /*0042*/ 	.short	0x0028
        /*0044*/ 	.byte	0x00, 0xf0, 0x21, 0x00


	//----- nvinfo : EIATTR_KPARAM_INFO
	.align		4
.L_2495:
        /*0048*/ 	.byte	0x04, 0x17
        /*004a*/ 	.short	(.L_2497 - .L_2496)
.L_2496:
        /*004c*/ 	.word	0x00000000
        /*0050*/ 	.short	0x0004
        /*0052*/ 	.short	0x0020
        /*0054*/ 	.byte	0x00, 0xf0, 0x11, 0x00


	//----- nvinfo : EIATTR_KPARAM_INFO
	.align		4
.L_2497:
        /*0058*/ 	.byte	0x04, 0x17
        /*005a*/ 	.short	(.L_2499 - .L_2498)
.L_2498:
        /*005c*/ 	.word	0x00000000
        /*0060*/ 	.short	0x0003
        /*0062*/ 	.short	0x0018
        /*0064*/ 	.byte	0x00, 0xf5, 0x21, 0x00


	//----- nvinfo : EIATTR_KPARAM_INFO
	.align		4
.L_2499:
        /*0068*/ 	.byte	0x04, 0x17
        /*006a*/ 	.short	(.L_2501 - .L_2500)
.L_2500:
        /*006c*/ 	.word	0x00000000
        /*0070*/ 	.short	0x0002
        /*0072*/ 	.short	0x0010
        /*0074*/ 	.byte	0x00, 0xf5, 0x21, 0x00


	//----- nvinfo : EIATTR_KPARAM_INFO
	.align		4
.L_2501:
        /*0078*/ 	.byte	0x04, 0x17
        /*007a*/ 	.short	(.L_2503 - .L_2502)
.L_2502:
        /*007c*/ 	.word	0x00000000
        /*0080*/ 	.short	0x0001
        /*0082*/ 	.short	0x0008
        /*0084*/ 	.byte	0x00, 0xf5, 0x21, 0x00


	//----- nvinfo : EIATTR_KPARAM_INFO
	.align		4
.L_2503:
        /*0088*/ 	.byte	0x04, 0x17
        /*008a*/ 	.short	(.L_2505 - .L_2504)
.L_2504:
        /*008c*/ 	.word	0x00000000
        /*0090*/ 	.short	0x0000
        /*0092*/ 	.short	0x0000
        /*0094*/ 	.byte	0x00, 0xf5, 0x21, 0x00


	//----- nvinfo : EIATTR_SPARSE_MMA_MASK
	.align		4
.L_2505:
        /*0098*/ 	.byte	0x03, 0x50
        /*009a*/ 	.short	0x0000


	//----- nvinfo : EIATTR_MAXREG_COUNT
	.align		4
        /*009c*/ 	.byte	0x03, 0x1b
        /*009e*/ 	.short	0x0040


	//----- nvinfo : EIATTR_NUM_BARRIERS
	.align		4
        /*00a0*/ 	.byte	0x02, 0x4c
        /*00a2*/ 	.byte	0x01
	.zero		1


	//----- nvinfo : EIATTR_MERCURY_ISA_VERSION
	.align		4
        /*00a4*/ 	.byte	0x03, 0x5f
        /*00a6*/ 	.short	0x0101


	//----- nvinfo : EIATTR_COOP_GROUP_MASK_REGIDS
	.align		4
        /*00a8*/ 	.byte	0x04, 0x29
        /*00aa*/ 	.short	(.L_2507 - .L_2506)


	//   ....[0]....
.L_2506:
        /*00ac*/ 	.word	0xffffffff


	//   ....[1]....
        /*00b0*/ 	.word	0xffffffff


	//   ....[2]....
        /*00b4*/ 	.word	0xffffffff


	//   ....[3]....
        /*00b8*/ 	.word	0xffffffff


	//   ....[4]....
        /*00bc*/ 	.word	0xffffffff


	//   ....[5]....
        /*00c0*/ 	.word	0xffffffff


	//   ....[6]....
        /*00c4*/ 	.word	0xffffffff


	//   ....[7]....
        /*00c8*/ 	.word	0xffffffff


	//   ....[8]....
        /*00cc*/ 	.word	0xffffffff


	//   ....[9]....
        /*00d0*/ 	.word	0xffffffff


	//   ....[10]....
        /*00d4*/ 	.word	0xffffffff


	//   ....[11]....
        /*00d8*/ 	.word	0xffffffff


	//----- nvinfo : EIATTR_COOP_GROUP_INSTR_OFFSETS
	.align		4
.L_2507:
        /*00dc*/ 	.byte	0x04, 0x28
        /*00de*/ 	.short	(.L_2509 - .L_2508)


	//   ....[0]....
.L_2508:
        /*00e0*/ 	.word	0x000010f0


	//   ....[1]....
        /*00e4*/ 	.word	0x00001120


	//   ....[2]....
        /*00e8*/ 	.word	0x000011e0


	//   ....[3]....
        /*00ec*/ 	.word	0x000011f0


	//   ....[4]....
        /*00f0*/ 	.word	0x000013f0


	//   ....[5]....
        /*00f4*/ 	.word	0x00001400


	//   ....[6]....
        /*00f8*/ 	.word	0x00001430


	//   ....[7]....
        /*00fc*/ 	.word	0x00001440


	//   ....[8]....
        /*0100*/ 	.word	0x00001470


	//   ....[9]....
        /*0104*/ 	.word	0x00001480


	//   ....[10]....
        /*0108*/ 	.word	0x000014c0


	//   ....[11]....
        /*010c*/ 	.word	0x000014e0


	//----- nvinfo : EIATTR_VRC_CTA_INIT_COUNT
	.align		4
.L_2509:
        /*0110*/ 	.byte	0x02, 0x4a
	.zero		1
	.zero		1


	//----- nvinfo : EIATTR_EXIT_INSTR_OFFSETS
	.align		4
        /*0114*/ 	.byte	0x04, 0x1c
        /*0116*/ 	.short	(.L_2511 - .L_2510)


	//   ....[0]....
.L_2510:
        /*0118*/ 	.word	0x00000070


	//   ....[1]....
        /*011c*/ 	.word	0x00002130


	//----- nvinfo : EIATTR_MAX_THREADS
	.align		4
.L_2511:
        /*0120*/ 	.byte	0x04, 0x05
        /*0122*/ 	.short	(.L_2513 - .L_2512)
.L_2512:
        /*0124*/ 	.word	0x00000140
        /*0128*/ 	.word	0x00000001
        /*012c*/ 	.word	0x00000001


	//----- nvinfo : EIATTR_CRS_STACK_SIZE
	.align		4
.L_2513:
        /*0130*/ 	.byte	0x04, 0x1e
        /*0132*/ 	.short	(.L_2515 - .L_2514)
.L_2514:
        /*0134*/ 	.word	0x00000000


	//----- nvinfo : EIATTR_CBANK_PARAM_SIZE
	.align		4
.L_2515:
        /*0138*/ 	.byte	0x03, 0x19
        /*013a*/ 	.short	0x0048


	//----- nvinfo : EIATTR_PARAM_CBANK
	.align		4
        /*013c*/ 	.byte	0x04, 0x0a
        /*013e*/ 	.short	(.L_2517 - .L_2516)
	.align		4
.L_2516:
        /*0140*/ 	.word	index@(.nv.constant0._ZN13group_norm_v214gn_cuda_kernelI6__halfLi320ELi3ELi16ELi80ELi256ELb1ELi16ELi320ELi320ELi4ELb1ELi21ELb0ELb0ENS_16CompileConditionILi1000EEEEEvPT_PKS4_S7_S7_flPfS8_Pj)
        /*0144*/ 	.short	0x0380
        /*0146*/ 	.short	0x0048


	//----- nvinfo : EIATTR_SW_WAR
	.align		4
.L_2517:
        /*0148*/ 	.byte	0x04, 0x36
        /*014a*/ 	.short	(.L_2519 - .L_2518)
.L_2518:
        /*014c*/ 	.word	0x00000008
.L_2519:


//--------------------- .nv.info._ZN13group_norm_v214gn_cuda_kernelI6__halfLi320ELi1ELi16ELi80ELi256ELb1ELi32ELi320ELi320ELi4ELb1ELi18ELb0ELb0ENS_16CompileConditionILi1000EEEEEvPT_PKS4_S7_S7_flPfS8_Pj --------------------------
	.section	.nv.info._ZN13group_norm_v214gn_cuda_kernelI6__halfLi320ELi1ELi16ELi80ELi256ELb1ELi32ELi320ELi320ELi4ELb1ELi18ELb0ELb0ENS_16CompileConditionILi1000EEEEEvPT_PKS4_S7_S7_flPfS8_Pj,"",@"SHT_CUDA_INFO"
	.sectionflags	@""
	.align	4


	//----- nvinfo : EIATTR_CUDA_API_VERSION
	.align		4
        /*0000*/ 	.byte	0x04, 0x37
        /*0002*/ 	.short	(.L_2521 - .L_2520)
.L_2520:
        /*0004*/ 	.word	0x00000082


	//----- nvinfo : EIATTR_KPARAM_INFO
	.align		4
.L_2521:
        /*0008*/ 	.byte	0x04, 0x17
        /*000a*/ 	.short	(.L_2523 - .L_2522)
.L_2522:
        /*000c*/ 	.word	0x00000000
        /*0010*/ 	.short	0x0008
        /*0012*/ 	.short	0x0040
        /*0014*/ 	.byte	0x00, 0xf5, 0x21, 0x00


	//----- nvinfo : EIATTR_KPARAM_INFO
	.align		4
.L_2523:
        /*0018*/ 	.byte	0x04, 0x17
        /*001a*/ 	.short	(.L_2525 - .L_2524)
.L_2524:
        /*001c*/ 	.word	0x00000000
        /*0020*/ 	.short	0x0007
        /*0022*/ 	.short	0x0038
        /*0024*/ 	.byte	0x00, 0xf5, 0x21, 0x00


	//----- nvinfo : EIATTR_KPARAM_INFO
	.align		4
.L_2525:
        /*0028*/ 	.byte	0x04, 0x17
        /*002a*/ 	.short	(.L_2527 - .L_2526)
.L_2526:
        /*002c*/ 	.word	0x00000000
        /*0030*/ 	.short	0x0006
        /*0032*/ 	.short	0x0030
        /*0034*/ 	.byte	0x00, 0xf5, 0x21, 0x00


	//----- nvinfo : EIATTR_KPARAM_INFO
	.align		4
.L_2527:
        /*0038*/ 	.byte	0x04, 0x17
        /*003a*/ 	.short	(.L_2529 - .L_2528)
.L_2528:
        /*003c*/ 	.word	0x00000000
        /*0040*/ 	.short	0x0005
        /*0042*/ 	.short	0x0028
        /*0044*/ 	.byte	0x00, 0xf0, 0x21, 0x00


	//----- nvinfo : EIATTR_KPARAM_INFO
	.align		4
.L_2529:
        /*0048*/ 	.byte	0x04, 0x17
        /*004a*/ 	.short	(.L_2531 - .L_2530)
.L_2530:
        /*004c*/ 	.word	0x00000000
        /*0050*/ 	.short	0x0004
        /*0052*/ 	.short	0x0020
        /*0054*/ 	.byte	0x00, 0xf0, 0x11, 0x00


	//----- nvinfo : EIATTR_KPARAM_INFO
	.align		4
.L_2531:
        /*0058*/ 	.byte	0x04, 0x17
        /*005a*/ 	.short	(.L_2533 - .L_2532)
.L_2532:
        /*005c*/ 	.word	0x00000000
        /*0060*/ 	.short	0x0003
        /*0062*/ 	.short	0x0018
        /*0064*/ 	.byte	0x00, 0xf5, 0x21, 0x00


	//----- nvinfo : EIATTR_KPARAM_INFO
	.align		4
.L_2533:
        /*0068*/ 	.byte	0x04, 0x17
        /*006a*/ 	.short	(.L_2535 - .L_2534)
.L_2534:
        /*006c*/ 	.word	0x00000000
        /*0070*/ 	.short	0x0002
        /*0072*/ 	.short	0x0010
        /*0074*/ 	.byte	0x00, 0xf5, 0x21, 0x00


	//----- nvinfo : EIATTR_KPARAM_INFO
	.align		4
.L_2535:
        /*0078*/ 	.byte	0x04, 0x17
        /*007a*/ 	.short	(.L_2537 - .L_2536)
.L_2536:
        /*007c*/ 	.word	0x00000000
        /*0080*/ 	.short	0x0001
        /*0082*/ 	.short	0x0008
        /*0084*/ 	.byte	0x00, 0xf5, 0x21, 0x00


	//----- nvinfo : EIATTR_KPARAM_INFO
	.align		4
.L_2537:
        /*0088*/ 	.byte	0x04, 0x17
        /*008a*/ 	.short	(.L_2539 - .L_2538)
.L_2538:
        /*008c*/ 	.word	0x00000000
        /*0090*/ 	.short	0x0000
        /*0092*/ 	.short	0x0000
        /*0094*/ 	.byte	0x00, 0xf5, 0x21, 0x00


	//----- nvinfo : EIATTR_SPARSE_MMA_MASK
	.align		4
.L_2539:
        /*0098*/ 	.byte	0x03, 0x50
        /*009a*/ 	.short	0x0000


	//----- nvinfo : EIATTR_MAXREG_COUNT
	.align		4
        /*009c*/ 	.byte	0x03, 0x1b
        /*009e*/ 	.short	0x00a8


	//----- nvinfo : EIATTR_NUM_BARRIERS
	.align		4
        /*00a0*/ 	.byte	0x02, 0x4c
        /*00a2*/ 	.byte	0x01
	.zero		1


	//----- nvinfo : EIATTR_MERCURY_ISA_VERSION
	.align		4
        /*00a4*/ 	.byte	0x03, 0x5f
        /*00a6*/ 	.short	0x0101


	//----- nvinfo : EIATTR_COOP_GROUP_MASK_REGIDS
	.align		4
        /*00a8*/ 	.byte	0x04, 0x29
        /*00aa*/ 	.short	(.L_2541 - .L_2540)


	//   ....[0]....
.L_2540:
        /*00ac*/ 	.word	0xffffffff


	//   ....[1]....
        /*00b0*/ 	.word	0xffffffff


	//   ....[2]....
        /*00b4*/ 	.word	0xffffffff


	//   ....[3]....
        /*00b8*/ 	.word	0xffffffff


	//   ....[4]....
        /*00bc*/ 	.word	0xffffffff


	//   ....[5]....
        /*00c0*/ 	.word	0xffffffff


	//   ....[6]....
        /*00c4*/ 	.word	0xffffffff


	//   ....[7]....
        /*00c8*/ 	.word	0xffffffff


	//   ....[8]....
        /*00cc*/ 	.word	0xffffffff


	//   ....[9]....
        /*00d0*/ 	.word	0xffffffff


	//----- nvinfo : EIATTR_COOP_GROUP_INSTR_OFFSETS
	.align		4
.L_2541:
        /*00d4*/ 	.byte	0x04, 0x28
        /*00d6*/ 	.short	(.L_2543 - .L_2542)


	//   ....[0]....
.L_2542:
        /*00d8*/ 	.word	0x000014f0


	//   ....[1]....
        /*00dc*/ 	.word	0x00001520


	//   ....[2]....
        /*00e0*/ 	.word	0x00001570


	//   ....[3]....
        /*00e4*/ 	.word	0x000015a0


	//   ....[4]....
        /*00e8*/ 	.word	0x00001780


	//   ....[5]....
        /*00ec*/ 	.word	0x000017b0


	//   ....[6]....
        /*00f0*/ 	.word	0x000017e0


	//   ....[7]....
        /*00f4*/ 	.word	0x000017f0


	//   ....[8]....
        /*00f8*/ 	.word	0x00001820


	//   ....[9]....
        /*00fc*/ 	.word	0x00001830


	//----- nvinfo : EIATTR_VRC_CTA_INIT_COUNT
	.align		4
.L_2543:
        /*0100*/ 	.byte	0x02, 0x4a
	.zero		1
	.zero		1


	//----- nvinfo : EIATTR_EXIT_INSTR_OFFSETS
	.align		4
        /*0104*/ 	.byte	0x04, 0x1c
        /*0106*/ 	.short	(.L_2545 - .L_2544)


	//   ....[0]....
.L_2544:
        /*0108*/ 	.word	0x00000070


	//   ....[1]....
        /*010c*/ 	.word	0x00002cb0


	//----- nvinfo : EIATTR_MAX_THREADS
	.align		4
.L_2545:
        /*0110*/ 	.byte	0x04, 0x05
        /*0112*/ 	.short	(.L_2547 - .L_2546)
.L_2546:
        /*0114*/ 	.word	0x00000140
        /*0118*/ 	.word	0x00000001
        /*011c*/ 	.word	0x00000001


	//----- nvinfo : EIATTR_CRS_STACK_SIZE
	.align		4
.L_2547:
        /*0120*/ 	.byte	0x04, 0x1e
        /*0122*/ 	.short	(.L_2549 - .L_2548)
.L_2548:
        /*0124*/ 	.word	0x00000000


	//----- nvinfo : EIATTR_CBANK_PARAM_SIZE
	.align		4
.L_2549:
        /*0128*/ 	.byte	0x03, 0x19
        /*012a*/ 	.short	0x0048


	//----- nvinfo : EIATTR_PARAM_CBANK
	.align		4
        /*012c*/ 	.byte	0x04, 0x0a
        /*012e*/ 	.short	(.L_2551 - .L_2550)
	.align		4
.L_2550:
        /*0130*/ 	.word	index@(.nv.constant0._ZN13group_norm_v214gn_cuda_kernelI6__halfLi320ELi1ELi16ELi80ELi256ELb1ELi32ELi320ELi320ELi4ELb1ELi18ELb0ELb0ENS_16CompileConditionILi1000EEEEEvPT_PKS4_S7_S7_flPfS8_Pj)
        /*0134*/ 	.short	0x0380
        /*0136*/ 	.short	0x0048


	//----- nvinfo : EIATTR_SW_WAR
	.align		4
.L_2551:
        /*0138*/ 	.byte	0x04, 0x36
        /*013a*/ 	.short	(.L_2553 - .L_2552)
.L_2552:
        /*013c*/ 	.word	0x00000008
.L_2553:


//--------------------- .nv.info._ZN13group_norm_v214gn_cuda_kernelI6__halfLi320ELi3ELi16ELi80ELi256ELb1ELi32ELi320ELi320ELi4ELb1ELi43ELb0ELb0ENS_16CompileConditionILi1000EEEEEvPT_PKS4_S7_S7_flPfS8_Pj --------------------------
	.section	.nv.info._ZN13group_norm_v214gn_cuda_kernelI6__halfLi320ELi3ELi16ELi80ELi256ELb1ELi32ELi320ELi320ELi4ELb1ELi43ELb0ELb0ENS_16CompileConditionILi1000EEEEEvPT_PKS4_S7_S7_flPfS8_Pj,"",@"SHT_CUDA_INFO"
	.sectionflags	@""
	.align	4


	//----- nvinfo : EIATTR_CUDA_API_VERSION
	.align		4
        /*0000*/ 	.byte	0x04, 0x37
        /*0002*/ 	.short	(.L_2555 - .L_2554)
.L_2554:
        /*0004*/ 	.word	0x00000082


	//----- nvinfo : EIATTR_KPARAM_INFO
	.align		4
.L_2555:
        /*0008*/ 	.byte	0x04, 0x17
        /*000a*/ 	.short	(.L_2557 - .L_2556)
.L_2556:
        /*000c*/ 	.word	0x00000000
        /*0010*/ 	.short	0x0008
        /*0012*/ 	.short	0x0040
        /*0014*/ 	.byte	0x00, 0xf5, 0x21, 0x00


	//----- nvinfo : EIATTR_KPARAM_INFO
	.align		4
.L_2557:
        /*0018*/ 	.byte	0x04, 0x17
        /*001a*/ 	.short	(.L_2559 - .L_2558)
.L_2558:
        /*001c*/ 	.word	0x00000000
        /*0020*/ 	.short	0x0007
        /*0022*/ 	.short	0x0038
        /*0024*/ 	.byte	0x00, 0xf5, 0x21, 0x00


	//----- nvinfo : EIATTR_KPARAM_INFO
	.align		4
.L_2559:
        /*0028*/ 	.byte	0x04, 0x17
        /*002a*/ 	.short	(.L_2561 - .L_2560)
.L_2560:
        /*002c*/ 	.word	0x00000000
        /*0030*/ 	.short	0x0006
        /*0032*/ 	.short	0x0030
        /*0034*/ 	.byte	0x00, 0xf5, 0x21, 0x00


	//----- nvinfo : EIATTR_KPARAM_INFO
	.align		4
.L_2561:
        /*0038*/ 	.byte	0x04, 0x17
        /*003a*/ 	.short	(.L_2563 - .L_2562)
.L_2562:
        /*003c*/ 	.word	0x00000000
        /*0040*/ 	.short	0x0005
        /*0042*/ 	.short	0x0028
        /*0044*/ 	.byte	0x00, 0xf0, 0x21, 0x00


	//----- nvinfo : EIATTR_KPARAM_INFO
	.align		4
.L_2563:
        /*0048*/ 	.byte	0x04, 0x17
        /*004a*/ 	.short	(.L_2565 - .L_2564)
.L_2564:
        /*004c*/ 	.word	0x00000000
        /*0050*/ 	.short	0x0004
        /*0052*/ 	.short	0x0020
        /*0054*/ 	.byte	0x00, 0xf0, 0x11, 0x00


	//----- nvinfo : EIATTR_KPARAM_INFO
	.align		4
.L_2565:
        /*0058*/ 	.byte	0x04, 0x17
        /*005a*/ 	.short	(.L_2567 - .L_2566)
.L_2566:
        /*005c*/ 	.word	0x00000000
        /*0060*/ 	.short	0x0003
        /*0062*/ 	.short	0x0018
        /*0064*/ 	.byte	0x00, 0xf5, 0x21, 0x00


	//----- nvinfo : EIATTR_KPARAM_INFO
	.align		4
.L_2567:
        /*0068*/ 	.byte	0x04, 0x17
        /*006a*/ 	.short	(.L_2569 - .L_2568)
.L_2568:
        /*006c*/ 	.word	0x00000000
        /*0070*/ 	.short	0x0002
        /*0072*/ 	.short	0x0010
        /*0074*/ 	.byte	0x00, 0xf5, 0x21, 0x00


	//----- nvinfo : EIATTR_KPARAM_INFO
	.align		4
.L_2569:
        /*0078*/ 	.byte	0x04, 0x17
        /*007a*/ 	.short	(.L_2571 - .L_2570)
.L_2570:
        /*007c*/ 	.word	0x00000000
        /*0080*/ 	.short	0x0001
        /*0082*/ 	.short	0x0008
        /*0084*/ 	.byte	0x00, 0xf5, 0x21, 0x00


	//----- nvinfo : EIATTR_KPARAM_INFO
	.align		4
.L_2571:
        /*0088*/ 	.byte	0x04, 0x17
        /*008a*/ 	.short	(.L_2573 - .L_2572)
.L_2572:
        /*008c*/ 	.word	0x00000000
        /*0090*/ 	.short	0x0000
        /*0092*/ 	.short	0x0000
        /*0094*/ 	.byte	0x00, 0xf5, 0x21, 0x00


	//----- nvinfo : EIATTR_SPARSE_MMA_MASK
	.align		4
.L_2573:
        /*0098*/ 	.byte	0x03, 0x50
        /*009a*/ 	.short	0x0000


	//----- nvinfo : EIATTR_MAXREG_COUNT
	.align		4
        /*009c*/ 	.byte	0x03, 0x1b
        /*009e*/ 	.short	0x0040


	//----- nvinfo : EIATTR_NUM_BARRIERS
	.align		4
        /*00a0*/ 	.byte	0x02, 0x4c
        /*00a2*/ 	.byte	0x01
	.zero		1


	//----- nvinfo : EIATTR_MERCURY_ISA_VERSION
	.align		4
        /*00a4*/ 	.byte	0x03, 0x5f
        /*00a6*/ 	.short	0x0101


	//----- nvinfo : EIATTR_COOP_GROUP_MASK_REGIDS
	.align		4
        /*00a8*/ 	.byte	0x04, 0x29
        /*00aa*/ 	.short	(.L_2575 - .L_2574)


	//   ....[0]....
.L_2574:
        /*00ac*/ 	.word	0xffffffff


	//   ....[1]....
        /*00b0*/ 	.word	0xffffffff


	//   ....[2]....
        /*00b4*/ 	.word	0xffffffff


	//   ....[3]....
        /*00b8*/ 	.word	0xffffffff


	//   ....[4]....
        /*00bc*/ 	.word	0xffffffff


	//   ....[5]....
        /*00c0*/ 	.word	0xffffffff


	//   ....[6]....
        /*00c4*/ 	.word	0xffffffff


	//   ....[7]....
        /*00c8*/ 	.word	0xffffffff


	//   ....[8]....
        /*00cc*/ 	.word	0xffffffff


	//   ....[9]....
        /*00d0*/ 	.word	0xffffffff


	//----- nvinfo : EIATTR_COOP_GROUP_INSTR_OFFSETS
	.align		4
.L_2575:
        /*00d4*/ 	.byte	0x04, 0x28
        /*00d6*/ 	.short	(.L_2577 - .L_2576)


	//   ....[0]....
.L_2576:
        /*00d8*/ 	.word	0x00001470


	//   ....[1]....
        /*00dc*/ 	.word	0x000014b0


	//   ....[2]....
        /*00e0*/ 	.word	0x000014f0


	//   ....[3]....
        /*00e4*/ 	.word	0x00001500


	//   ....[4]....
        /*00e8*/ 	.word	0x00001860


	//   ....[5]....
        /*00ec*/ 	.word	0x00001890


	//   ....[6]....
        /*00f0*/ 	.word	0x000018c0


	//   ....[7]....
        /*00f4*/ 	.word	0x000018d0


	//   ....[8]....
        /*00f8*/ 	.word	0x00001900


	//   ....[9]....
        /*00fc*/ 	.word	0x00001910


	//----- nvinfo : EIATTR_VRC_CTA_INIT_COUNT
	.align		4
.L_2577:
        /*0100*/ 	.byte	0x02, 0x4a
	.zero		1
	.zero		1


	//----- nvinfo : EIATTR_EXIT_INSTR_OFFSETS
	.align		4
        /*0104*/ 	.byte	0x04, 0x1c
        /*0106*/ 	.short	(.L_2579 - .L_2578)


	//   ....[0]....
.L_2578:
        /*0108*/ 	.word	0x00000070


	//   ....[1]....
        /*010c*/ 	.word	0x00002dc0


	//----- nvinfo : EIATTR_MAX_THREADS
	.align		4
.L_2579:
        /*0110*/ 	.byte	0x04, 0x05
        /*0112*/ 	.short	(.L_2581 - .L_2580)
.L_2580:
        /*0114*/ 	.word	0x00000140
        /*0118*/ 	.word	0x00000001
        /*011c*/ 	.word	0x00000001


	//----- nvinfo : EIATTR_CRS_STACK_SIZE
	.align		4
.L_2581:
        /*0120*/ 	.byte	0x04, 0x1e
        /*0122*/ 	.short	(.L_2583 - .L_2582)
.L_2582:
        /*0124*/ 	.word	0x00000000


	//----- nvinfo : EIATTR_CBANK_PARAM_SIZE
	.align		4
.L_2583:
        /*0128*/ 	.byte	0x03, 0x19
        /*012a*/ 	.short	0x0048


	//----- nvinfo : EIATTR_PARAM_CBANK
	.align		4
        /*012c*/ 	.byte	0x04, 0x0a
        /*012e*/ 	.short	(.L_2585 - .L_2584)
	.align		4
.L_2584:
        /*0130*/ 	.word	index@(.nv.constant0._ZN13group_norm_v214gn_cuda_kernelI6__halfLi320ELi3ELi16ELi80ELi256ELb1ELi32ELi320ELi320ELi4ELb1ELi43ELb0ELb0ENS_16CompileConditionILi1000EEEEEvPT_PKS4_S7_S7_flPfS8_Pj)
        /*0134*/ 	.short	0x0380
        /*0136*/ 	.short	0x0048


	//----- nvinfo : EIATTR_SW_WAR
	.align		4
.L_2585:
        /*0138*/ 	.byte	0x04, 0x36
        /*013a*/ 	.short	(.L_2587 - .L_2586)
.L_2586:
        /*013c*/ 	.word	0x00000008
.L_2587:


//--------------------- .nv.info._ZN13group_norm_v214gn_cuda_kernelI6__halfLi320ELi1ELi16ELi80ELi256ELb1ELi64ELi320ELi320ELi4ELb1ELi37ELb0ELb0ENS_16CompileConditionILi1000EEEEEvPT_PKS4_S7_S7_flPfS8_Pj --------------------------
	.section	.nv.info._ZN13group_norm_v214gn_cuda_kernelI6__halfLi320ELi1ELi16ELi80ELi256ELb1ELi64ELi320ELi320ELi4ELb1ELi37ELb0ELb0ENS_16CompileConditionILi1000EEEEEvPT_PKS4_S7_S7_flPfS8_Pj,"",@"SHT_CUDA_INFO"
	.sectionflags	@""
	.align	4


	//----- nvinfo : EIATTR_CUDA_API_VERSION
	.align		4
        /*0000*/ 	.byte	0x04, 0x37
        /*0002*/ 	.short	(.L_2589 - .L_2588)
.L_2588:
        /*0004*/ 	.word	0x00000082


	//----- nvinfo : EIATTR_KPARAM_INFO
	.align		4
.L_2589:
        /*0008*/ 	.byte	0x04, 0x17
        /*000a*/ 	.short	(.L_2591 - .L_2590)
.L_2590:
        /*000c*/ 	.word	0x00000000
        /*0010*/ 	.short	0x0008
        /*0012*/ 	.short	0x0040
        /*0014*/ 	.byte	0x00, 0xf5, 0x21, 0x00


	//----- nvinfo : EIATTR_KPARAM_INFO
	.align		4
.L_2591:
        /*0018*/ 	.byte	0x04, 0x17
        /*001a*/ 	.short	(.L_2593 - .L_2592)
.L_2592:
        /*001c*/ 	.word	0x00000000
        /*0020*/ 	.short	0x0007
        /*0022*/ 	.short	0x0038
        /*0024*/ 	.byte	0x00, 0xf5, 0x21, 0x00


	//----- nvinfo : EIATTR_KPARAM_INFO
	.align		4
.L_2593:
        /*0028*/ 	.byte	0x04, 0x17
        /*002a*/ 	.short	(.L_2595 - .L_2594)
.L_2594:
        /*002c*/ 	.word	0x00000000
        /*0030*/ 	.short	0x0006
        /*0032*/ 	.short	0x0030
        /*0034*/ 	.byte	0x00, 0xf5, 0x21, 0x00


	//----- nvinfo : EIATTR_KPARAM_INFO
	.align		4
.L_2595:
        /*0038*/ 	.byte	0x04, 0x17
        /*003a*/ 	.short	(.L_2597 - .L_2596)
.L_2596:
        /*003c*/ 	.word	0x00000000
        /*0040*/ 	.short	0x0005
        /*0042*/ 	.short	0x0028
        /*0044*/ 	.byte	0x00, 0xf0, 0x21, 0x00


	//----- nvinfo : EIATTR_KPARAM_INFO
	.align		4
.L_2597:
        /*0048*/ 	.byte	0x04, 0x17
        /*004a*/ 	.short	(.L_2599 - .L_2598)
.L_2598:
        /*004c*/ 	.word	0x00000000
        /*0050*/ 	.short	0x0004
        /*0052*/ 	.short	0x0020
        /*0054*/ 	.byte	0x00, 0xf0, 0x11, 0x00


	//----- nvinfo : EIATTR_KPARAM_INFO
	.align		4
.L_2599:
        /*0058*/ 	.byte	0x04, 0x17
        /*005a*/ 	.short	(.L_2601 - .L_2600)
.L_2600:
        /*005c*/ 	.word	0x00000000
        /*0060*/ 	.short	0x0003
        /*0062*/ 	.short	0x0018
        /*0064*/ 	.byte	0x00, 0xf5, 0x21, 0x00


	//----- nvinfo : EIATTR_KPARAM_INFO
	.align		4
.L_2601:
        /*0068*/ 	.byte	0x04, 0x17
        /*006a*/ 	.short	(.L_2603 - .L_2602)
.L_2602:
        /*006c*/ 	.word	0x00000000
        /*0070*/ 	.short	0x0002
        /*0072*/ 	.short	0x0010
        /*0074*/ 	.byte	0x00, 0xf5, 0x21, 0x00


	//----- nvinfo : EIATTR_KPARAM_INFO
	.align		4
.L_2603:
        /*0078*/ 	.byte	0x04, 0x17
        /*007a*/ 	.short	(.L_2605 - .L_2604)
.L_2604:
        /*007c*/ 	.word	0x00000000
        /*0080*/ 	.short	0x0001
        /*0082*/ 	.short	0x0008
        /*0084*/ 	.byte	0x00, 0xf5, 0x21, 0x00


	//----- nvinfo : EIATTR_KPARAM_INFO
	.align		4
.L_2605:
        /*0088*/ 	.byte	0x04, 0x17
        /*008a*/ 	.short	(.L_2607 - .L_2606)
.L_2606:
        /*008c*/ 	.word	0x00000000
        /*0090*/ 	.short	0x0000
        /*0092*/ 	.short	0x0000
        /*0094*/ 	.byte	0x00, 0xf5, 0x21, 0x00


	//----- nvinfo : EIATTR_SPARSE_MMA_MASK
	.align		4
.L_2607:
        /*0098*/ 	.byte	0x03, 0x50
        /*009a*/ 	.short	0x0000


	//----- nvinfo : EIATTR_MAXREG_COUNT
	.align		4
        /*009c*/ 	.byte	0x03, 0x1b
        /*009e*/ 	.short	0x00a8


	//----- nvinfo : EIATTR_NUM_BARRIERS
	.align		4
        /*00a0*/ 	.byte	0x02, 0x4c
        /*00a2*/ 	.byte	0x01
	.zero		1


	//----- nvinfo : EIATTR_MERCURY_ISA_VERSION
	.align		4
        /*00a4*/ 	.byte	0x03, 0x5f
        /*00a6*/ 	.short	0x0101


	//----- nvinfo : EIATTR_COOP_GROUP_MASK_REGIDS
	.align		4
        /*00a8*/ 	.byte	0x04, 0x29
        /*00aa*/ 	.short	(.L_2609 - .L_2608)


	//   ....[0]....
.L_2608:
        /*00ac*/ 	.word	0xffffffff


	//   ....[1]....
        /*00b0*/ 	.word	0xffffffff


	//   ....[2]....
        /*00b4*/ 	.word	0xffffffff


	//   ....[3]....
        /*00b8*/ 	.word	0xffffffff


	//   ....[4]....
        /*00bc*/ 	.word	0xffffffff


	//   ....[5]....
        /*00c0*/ 	.word	0xffffffff


	//   ....[6]....
        /*00c4*/ 	.word	0xffffffff


	//   ....[7]....
        /*00c8*/ 	.word	0xffffffff


	//----- nvinfo : EIATTR_COOP_GROUP_INSTR_OFFSETS
	.align		4
.L_2609:
        /*00cc*/ 	.byte	0x04, 0x28
        /*00ce*/ 	.short	(.L_2611 - .L_2610)


	//   ....[0]....
.L_2610:
        /*00d0*/ 	.word	0x00001b40


	//   ....[1]....
        /*00d4*/ 	.word	0x00001b70


	//   ....[2]....
        /*00d8*/ 	.word	0x00001bd0


	//   ....[3]....
        /*00dc*/ 	.word	0x00001bf0


	//   ....[4]....
        /*00e0*/ 	.word	0x00001de0


	//   ....[5]....
        /*00e4*/ 	.word	0x00001e10


	//   ....[6]....
        /*00e8*/ 	.word	0x00001e50


	//   ....[7]....
        /*00ec*/ 	.word	0x00001e60


	//----- nvinfo : EIATTR_VRC_CTA_INIT_COUNT
	.align		4
.L_2611:
        /*00f0*/ 	.byte	0x02, 0x4a
	.zero		1
	.zero		1


	//----- nvinfo : EIATTR_EXIT_INSTR_OFFSETS
	.align		4
        /*00f4*/ 	.byte	0x04, 0x1c
        /*00f6*/ 	.short	(.L_2613 - .L_2612)


	//   ....[0]....
.L_2612:
        /*00f8*/ 	.word	0x00000070


	//   ....[1]....
        /*00fc*/ 	.word	0x00004400


	//----- nvinfo : EIATTR_MAX_THREADS
	.align		4
.L_2613:
        /*0100*/ 	.byte	0x04, 0x05
        /*0102*/ 	.short	(.L_2615 - .L_2614)
.L_2614:
        /*0104*/ 	.word	0x00000140
        /*0108*/ 	.word	0x00000001
        /*010c*/ 	.word	0x00000001


	//----- nvinfo : EIATTR_CRS_STACK_SIZE
	.align		4
.L_2615:
        /*0110*/ 	.byte	0x04, 0x1e
        /*0112*/ 	.short	(.L_2617 - .L_2616)
.L_2616:
        /*0114*/ 	.word	0x00000000


	//----- nvinfo : EIATTR_CBANK_PARAM_SIZE
	.align		4
.L_2617:
        /*0118*/ 	.byte	0x03, 0x19
        /*011a*/ 	.short	0x0048


	//----- nvinfo : EIATTR_PARAM_CBANK
	.align		4
        /*011c*/ 	.byte	0x04, 0x0a
        /*011e*/ 	.short	(.L_2619 - .L_2618)
	.align		4
.L_2618:
        /*0120*/ 	.word	index@(.nv.constant0._ZN13group_norm_v214gn_cuda_kernelI6__halfLi320ELi1ELi16ELi80ELi256ELb1ELi64ELi320ELi320ELi4ELb1ELi37ELb0ELb0ENS_16CompileConditionILi1000EEEEEvPT_PKS4_S7_S7_flPfS8_Pj)
        /*0124*/ 	.short	0x0380
        /*0126*/ 	.short	0x0048


	//----- nvinfo : EIATTR_SW_WAR
	.align		4
.L_2619:
        /*0128*/ 	.byte	0x04, 0x36
        /*012a*/ 	.short	(.L_2621 - .L_2620)
.L_2620:
        /*012c*/ 	.word	0x00000008
.L_2621:


//--------------------- .nv.info._ZN13group_norm_v214gn_cuda_kernelI6__halfLi320ELi3ELi16ELi80ELi256ELb1ELi64ELi320ELi320ELi4ELb1ELi87ELb0ELb0ENS_16CompileConditionILi1000EEEEEvPT_PKS4_S7_S7_flPfS8_Pj --------------------------
	.section	.nv.info._ZN13group_norm_v214gn_cuda_kernelI6__halfLi320ELi3ELi16ELi80ELi256ELb1ELi64ELi320ELi320ELi4ELb1ELi87ELb0ELb0ENS_16CompileConditionILi1000EEEEEvPT_PKS4_S7_S7_flPfS8_Pj,"",@"SHT_CUDA_INFO"
	.sectionflags	@""
	.align	4


	//----- nvinfo : EIATTR_CUDA_API_VERSION
	.align		4
        /*0000*/ 	.byte	0x04, 0x37
        /*0002*/ 	.short	(.L_2623 - .L_2622)
.L_2622:
        /*0004*/ 	.word	0x00000082


	//----- nvinfo : EIATTR_KPARAM_INFO
	.align		4
.L_2623:
        /*0008*/ 	.byte	0x04, 0x17
        /*000a*/ 	.short	(.L_2625 - .L_2624)
.L_2624:
        /*000c*/ 	.word	0x00000000
        /*0010*/ 	.short	0x0008
        /*0012*/ 	.short	0x0040
        /*0014*/ 	.byte	0x00, 0xf5, 0x21, 0x00


	//----- nvinfo : EIATTR_KPARAM_INFO
	.align		4
.L_2625:
        /*0018*/ 	.byte	0x04, 0x17
        /*001a*/ 	.short	(.L_2627 - .L_2626)
.L_2626:
        /*001c*/ 	.word	0x00000000
        /*0020*/ 	.short	0x0007
        /*0022*/ 	.short	0x0038
        /*0024*/ 	.byte	0x00, 0xf5, 0x21, 0x00


	//----- nvinfo : EIATTR_KPARAM_INFO
	.align		4
.L_2627:
        /*0028*/ 	.byte	0x04, 0x17
        /*002a*/ 	.short	(.L_2629 - .L_2628)
.L_2628:
        /*002c*/ 	.word	0x00000000
        /*0030*/ 	.short	0x0006
        /*0032*/ 	.short	0x0030
        /*0034*/ 	.byte	0x00, 0xf5, 0x21, 0x00


	//----- nvinfo : EIATTR_KPARAM_INFO
	.align		4
.L_2629:
        /*0038*/ 	.byte	0x04, 0x17
        /*003a*/ 	.short	(.L_2631 - .L_2630)
.L_2630:
        /*003c*/ 	.word	0x00000000
        /*0040*/ 	.short	0x0005
        /*0042*/ 	.short	0x0028
        /*0044*/ 	.byte	0x00, 0xf0, 0x21, 0x00


	//----- nvinfo : EIATTR_KPARAM_INFO
	.align		4
.L_2631:
        /*0048*/ 	.byte	0x04, 0x17
        /*004a*/ 	.short	(.L_2633 - .L_2632)
.L_2632:
        /*004c*/ 	.word	0x00000000
        /*0050*/ 	.short	0x0004
        /*0052*/ 	.short	0x0020
        /*0054*/ 	.byte	0x00, 0xf0, 0x11, 0x00


	//----- nvinfo : EIATTR_KPARAM_INFO
	.align		4
.L_2633:
        /*0058*/ 	.byte	0x04, 0x17
        /*005a*/ 	.short	(.L_2635 - .L_2634)
.L_2634:
        /*005c*/ 	.word	0x00000000
        /*0060*/ 	.short	0x0003
        /*0062*/ 	.short	0x0018
        /*0064*/ 	.byte	0x00, 0xf5, 0x21, 0x00


	//----- nvinfo : EIATTR_KPARAM_INFO
	.align		4
.L_2635:
        /*0068*/ 	.byte	0x04, 0x17
        /*006a*/ 	.short	(.L_2637 - .L_2636)
.L_2636:
        /*006c*/ 	.word	0x00000000
        /*0070*/ 	.short	0x0002
        /*0072*/ 	.short	0x0010
        /*0074*/ 	.byte	0x00, 0xf5, 0x21, 0x00


	//----- nvinfo : EIATTR_KPARAM_INFO
	.align		4
.L_2637:
        /*0078*/ 	.byte	0x04, 0x17
        /*007a*/ 	.short	(.L_2639 - .L_2638)
.L_2638:
        /*007c*/ 	.word	0x00000000
        /*0080*/ 	.short	0x0001
        /*0082*/ 	.short	0x0008
        /*0084*/ 	.byte	0x00, 0xf5, 0x21, 0x00


	//----- nvinfo : EIATTR_KPARAM_INFO
	.align		4
.L_2639:
        /*0088*/ 	.byte	0x04, 0x17
        /*008a*/ 	.short	(.L_2641 - .L_2640)
.L_2640:
        /*008c*/ 	.word	0x00000000
        /*0090*/ 	.short	0x0000
        /*0092*/ 	.short	0x0000
        /*0094*/ 	.byte	0x00, 0xf5, 0x21, 0x00


	//----- nvinfo : EIATTR_SPARSE_MMA_MASK
	.align		4
.L_2641:
        /*0098*/ 	.byte	0x03, 0x50
        /*009a*/ 	.short	0x0000


	//----- nvinfo : EIATTR_MAXREG_COUNT
	.align		4
        /*009c*/ 	.byte	0x03, 0x1b
        /*009e*/ 	.short	0x0040


	//----- nvinfo : EIATTR_NUM_BARRIERS
	.align		4
        /*00a0*/ 	.byte	0x02, 0x4c
        /*00a2*/ 	.byte	0x01
	.zero		1


	//----- nvinfo : EIATTR_ANNOTATIONS
	.align		4
        /*00a4*/ 	.byte	0x04, 0x55
        /*00a6*/ 	.short	(.L_2643 - .L_2642)


	//   ....[0]....
.L_2642:
        /* <DEDUP_REMOVED lines=41> */


	//----- nvinfo : EIATTR_MERCURY_ISA_VERSION
	.align		4
.L_2643:
        /*0328*/ 	.byte	0x03, 0x5f
        /*032a*/ 	.short	0x0101


	//----- nvinfo : EIATTR_COOP_GROUP_MASK_REGIDS
	.align		4
        /*032c*/ 	.byte	0x04, 0x29
        /*032e*/ 	.short	(.L_2645 - .L_2644)


	//   ....[0]....
.L_2644:
        /*0330*/ 	.word	0xffffffff


	//   ....[1]....
        /*0334*/ 	.word	0xffffffff


	//   ....[2]....
        /*0338*/ 	.word	0xffffffff


	//   ....[3]....
        /*033c*/ 	.word	0xffffffff


	//   ....[4]....
        /*0340*/ 	.word	0xffffffff


	//   ....[5]....
        /*0344*/ 	.word	0xffffffff


	//   ....[6]....
        /*0348*/ 	.word	0xffffffff


	//   ....[7]....
        /*034c*/ 	.word	0xffffffff


	//----- nvinfo : EIATTR_COOP_GROUP_INSTR_OFFSETS
	.align		4
.L_2645:
        /*0350*/ 	.byte	0x04, 0x28
        /*0352*/ 	.short	(.L_2647 - .L_2646)


	//   ....[0]....
.L_2646:
        /*0354*/ 	.word	0x00001bd0


	//   ....[1]....
        /*0358*/ 	.word	0x00001bf0


	//   ....[2]....
        /*035c*/ 	.word	0x00001c30


	//   ....[3]....
        /*0360*/ 	.word	0x00001c40


	//   ....[4]....
        /*0364*/ 	.word	0x00001ff0


	//   ....[5]....
        /*0368*/ 	.word	0x00002000


	//   ....[6]....
        /*036c*/ 	.word	0x00002030


	//   ....[7]....
        /*0370*/ 	.word	0x00002040


	//----- nvinfo : EIATTR_VRC_CTA_INIT_COUNT
	.align		4
.L_2647:
        /*0374*/ 	.byte	0x02, 0x4a
	.zero		1
	.zero		1


	//----- nvinfo : EIATTR_EXIT_INSTR_OFFSETS
	.align		4
        /*0378*/ 	.byte	0x04, 0x1c
        /*037a*/ 	.short	(.L_2649 - .L_2648)


	//   ....[0]....
.L_2648:
        /*037c*/ 	.word	0x00000080


	//   ....[1]....
        /*0380*/ 	.word	0x00004af0


	//----- nvinfo : EIATTR_MAX_THREADS
	.align		4
.L_2649:
        /*0384*/ 	.byte	0x04, 0x05
        /*0386*/ 	.short	(.L_2651 - .L_2650)
.L_2650:
        /*0388*/ 	.word	0x00000140
        /*038c*/ 	.word	0x00000001
        /*0390*/ 	.word	0x00000001


	//----- nvinfo : EIATTR_CRS_STACK_SIZE
	.align		4
.L_2651:
        /*0394*/ 	.byte	0x04, 0x1e
        /*0396*/ 	.short	(.L_2653 - .L_2652)
.L_2652:
        /*0398*/ 	.word	0x00000000


	//----- nvinfo : EIATTR_CBANK_PARAM_SIZE
	.align		4
.L_2653:
        /*039c*/ 	.byte	0x03, 0x19
        /*039e*/ 	.short	0x0048


	//----- nvinfo : EIATTR_PARAM_CBANK
	.align		4
        /*03a0*/ 	.byte	0x04, 0x0a
        /*03a2*/ 	.short	(.L_2655 - .L_2654)
	.align		4
.L_2654:
        /*03a4*/ 	.word	index@(.nv.constant0._ZN13group_norm_v214gn_cuda_kernelI6__halfLi320ELi3ELi16ELi80ELi256ELb1ELi64ELi320ELi320ELi4ELb1ELi87ELb0ELb0ENS_16CompileConditionILi1000EEEEEvPT_PKS4_S7_S7_flPfS8_Pj)
        /*03a8*/ 	.short	0x0380
        /*03aa*/ 	.short	0x0048


	//----- nvinfo : EIATTR_SW_WAR
	.align		4
.L_2655:
        /*03ac*/ 	.byte	0x04, 0x36
        /*03ae*/ 	.short	(.L_2657 - .L_2656)
.L_2656:
        /*03b0*/ 	.word	0x00000008
.L_2657:


//--------------------- .nv.info._ZN13group_norm_v214gn_cuda_kernelI6__halfLi320ELi1ELi16ELi80ELi256ELb1ELi128ELi320ELi320ELi4ELb1ELi74ELb0ELb0ENS_16CompileConditionILi1000EEEEEvPT_PKS4_S7_S7_flPfS8_Pj --------------------------
	.section	.nv.info._ZN13group_norm_v214gn_cuda_kernelI6__halfLi320ELi1ELi16ELi80ELi256ELb1ELi128ELi320ELi320ELi4ELb1ELi74ELb0ELb0ENS_16CompileConditionILi1000EEEEEvPT_PKS4_S7_S7_flPfS8_Pj,"",@"SHT_CUDA_INFO"
	.sectionflags	@""
	.align	4


	//----- nvinfo : EIATTR_CUDA_API_VERSION
	.align		4
        /*0000*/ 	.byte	0x04, 0x37
        /*0002*/ 	.short	(.L_2659 - .L_2658)
.L_2658:
        /*0004*/ 	.word	0x00000082


	//----- nvinfo : EIATTR_KPARAM_INFO
	.align		4
.L_2659:
        /*0008*/ 	.byte	0x04, 0x17
        /*000a*/ 	.short	(.L_2661 - .L_2660)
.L_2660:
        /*000c*/ 	.word	0x00000000
        /*0010*/ 	.short	0x0008
        /*0012*/ 	.short	0x0040
        /*0014*/ 	.byte	0x00, 0xf5, 0x21, 0x00


	//----- nvinfo : EIATTR_KPARAM_INFO
	.align		4
.L_2661:
        /*0018*/ 	.byte	0x04, 0x17
        /*001a*/ 	.short	(.L_2663 - .L_2662)
.L_2662:
        /*001c*/ 	.word	0x00000000
        /*0020*/ 	.short	0x0007
        /*0022*/ 	.short	0x0038
        /*0024*/ 	.byte	0x00, 0xf5, 0x21, 0x00


	//----- nvinfo : EIATTR_KPARAM_INFO
	.align		4
.L_2663:
        /*0028*/ 	.byte	0x04, 0x17
        /*002a*/ 	.short	(.L_2665 - .L_2664)
.L_2664:
        /*002c*/ 	.word	0x00000000
        /*0030*/ 	.short	0x0006
        /*0032*/ 	.short	0x0030
        /*0034*/ 	.byte	0x00, 0xf5, 0x21, 0x00


	//----- nvinfo : EIATTR_KPARAM_INFO
	.align		4
.L_2665:
        /*0038*/ 	.byte	0x04, 0x17
        /*003a*/ 	.short	(.L_2667 - .L_2666)
.L_2666:
        /*003c*/ 	.word	0x00000000
        /*0040*/ 	.short	0x0005
        /*0042*/ 	.short	0x0028
        /*0044*/ 	.byte	0x00, 0xf0, 0x21, 0x00


	//----- nvinfo : EIATTR_KPARAM_INFO
	.align		4
.L_2667:
        /*0048*/ 	.byte	0x04, 0x17
        /*004a*/ 	.short	(.L_2669 - .L_2668)
.L_2668:
        /*004c*/ 	.word	0x00000000
        /*0050*/ 	.short	0x0004
        /*0052*/ 	.short	0x0020
        /*0054*/ 	.byte	0x00, 0xf0, 0x11, 0x00


	//----- nvinfo : EIATTR_KPARAM_INFO
	.align		4
.L_2669:
        /*0058*/ 	.byte	0x04, 0x17
        /*005a*/ 	.short	(.L_2671 - .L_2670)
.L_2670:
        /*005c*/ 	.word	0x00000000
        /*0060*/ 	.short	0x0003
        /*0062*/ 	.short	0x0018
        /*0064*/ 	.byte	0x00, 0xf5, 0x21, 0x00


	//----- nvinfo : EIATTR_KPARAM_INFO
	.align		4
.L_2671:
        /*0068*/ 	.byte	0x04, 0x17
        /*006a*/ 	.short	(.L_2673 - .L_2672)
.L_2672:
        /*006c*/ 	.word	0x00000000
        /*0070*/ 	.short	0x0002
        /*0072*/ 	.short	0x0010
        /*0074*/ 	.byte	0x00, 0xf5, 0x21, 0x00


	//----- nvinfo : EIATTR_KPARAM_INFO
	.align		4
.L_2673:
        /*0078*/ 	.byte	0x04, 0x17
        /*007a*/ 	.short	(.L_2675 - .L_2674)
.L_2674:
        /*007c*/ 	.word	0x00000000
        /*0080*/ 	.short	0x0001
        /*0082*/ 	.short	0x0008
        /*0084*/ 	.byte	0x00, 0xf5, 0x21, 0x00


	//----- nvinfo : EIATTR_KPARAM_INFO
	.align		4
.L_2675:
        /*0088*/ 	.byte	0x04, 0x17
        /*008a*/ 	.short	(.L_2677 - .L_2676)
.L_2676:
        /*008c*/ 	.word	0x00000000
        /*0090*/ 	.short	0x0000
        /*0092*/ 	.short	0x0000
        /*0094*/ 	.byte	0x00, 0xf5, 0x21, 0x00


	//----- nvinfo : EIATTR_SPARSE_MMA_MASK
	.align		4
.L_2677:
        /*0098*/ 	.byte	0x03, 0x50
        /*009a*/ 	.short	0x0000


	//----- nvinfo : EIATTR_MAXREG_COUNT
	.align		4
        /*009c*/ 	.byte	0x03, 0x1b
        /*009e*/ 	.short	0x00a8


	//----- nvinfo : EIATTR_NUM_BARRIERS
	.align		4
        /*00a0*/ 	.byte	0x02, 0x4c
        /*00a2*/ 	.byte	0x01
	.zero		1


	//----- nvinfo : EIATTR_MERCURY_ISA_VERSION
	.align		4
        /*00a4*/ 	.byte	0x03, 0x5f
        /*00a6*/ 	.short	0x0101


	//----- nvinfo : EIATTR_INT_WARP_WIDE_INSTR_OFFSETS
	.align		4
        /*00a8*/ 	.byte	0x04, 0x31
        /*00aa*/ 	.short	(.L_2679 - .L_2678)


	//   ....[0]....
.L_2678:
        /*00ac*/ 	.word	0x00002a10


	//----- nvinfo : EIATTR_COOP_GROUP_MASK_REGIDS
	.align		4
.L_2679:
        /*00b0*/ 	.byte	0x04, 0x29
        /*00b2*/ 	.short	(.L_2681 - .L_2680)


	//   ....[0]....
.L_2680:
        /*00b4*/ 	.word	0xffffffff


	//   ....[1]....
        /*00b8*/ 	.word	0xffffffff


	//   ....[2]....
        /*00bc*/ 	.word	0xffffffff


	//   ....[3]....
        /*00c0*/ 	.word	0xffffffff


	//   ....[4]....
        /*00c4*/ 	.word	0xffffffff


	//   ....[5]....
        /*00c8*/ 	.word	0xffffffff


	//----- nvinfo : EIATTR_COOP_GROUP_INSTR_OFFSETS
	.align		4
.L_2681:
        /*00cc*/ 	.byte	0x04, 0x28
        /*00ce*/ 	.short	(.L_2683 - .L_2682)


	//   ....[0]....
.L_2682:
        /*00d0*/ 	.word	0x000029b0


	//   ....[1]....
        /*00d4*/ 	.word	0x000029e0


	//   ....[2]....
        /*00d8*/ 	.word	0x00002a60


	//   ....[3]....
        /*00dc*/ 	.word	0x00002a80


	//   ....[4]....
        /*00e0*/ 	.word	0x00002cc0


	//   ....[5]....
        /*00e4*/ 	.word	0x00002cf0


	//----- nvinfo : EIATTR_VRC_CTA_INIT_COUNT
	.align		4
.L_2683:
        /*00e8*/ 	.byte	0x02, 0x4a
	.zero		1
	.zero		1


	//----- nvinfo : EIATTR_EXIT_INSTR_OFFSETS
	.align		4
        /*00ec*/ 	.byte	0x04, 0x1c
        /*00ee*/ 	.short	(.L_2685 - .L_2684)


	//   ....[0]....
.L_2684:
        /*00f0*/ 	.word	0x00000080


	//   ....[1]....
        /*00f4*/ 	.word	0x000075c0


	//----- nvinfo : EIATTR_MAX_THREADS
	.align		4
.L_2685:
        /*00f8*/ 	.byte	0x04, 0x05
        /*00fa*/ 	.short	(.L_2687 - .L_2686)
.L_2686:
        /*00fc*/ 	.word	0x00000140
        /*0100*/ 	.word	0x00000001
        /*0104*/ 	.word	0x00000001


	//----- nvinfo : EIATTR_CRS_STACK_SIZE
	.align		4
.L_2687:
        /*0108*/ 	.byte	0x04, 0x1e
        /*010a*/ 	.short	(.L_2689 - .L_2688)
.L_2688:
        /*010c*/ 	.word	0x00000000


	//----- nvinfo : EIATTR_CBANK_PARAM_SIZE
	.align		4
.L_2689:
        /*0110*/ 	.byte	0x03, 0x19
        /*0112*/ 	.short	0x0048


	//----- nvinfo : EIATTR_PARAM_CBANK
	.align		4
        /*0114*/ 	.byte	0x04, 0x0a
        /*0116*/ 	.short	(.L_2691 - .L_2690)
	.align		4
.L_2690:
        /*0118*/ 	.word	index@(.nv.constant0._ZN13group_norm_v214gn_cuda_kernelI6__halfLi320ELi1ELi16ELi80ELi256ELb1ELi128ELi320ELi320ELi4ELb1ELi74ELb0ELb0ENS_16CompileConditionILi1000EEEEEvPT_PKS4_S7_S7_flPfS8_Pj)
        /*011c*/ 	.short	0x0380
        /*011e*/ 	.short	0x0048


	//----- nvinfo : EIATTR_SW_WAR
	.align		4
.L_2691:
        /*0120*/ 	.byte	0x04, 0x36
        /*0122*/ 	.short	(.L_2693 - .L_2692)
.L_2692:
        /*0124*/ 	.word	0x00000008
.L_2693:


//--------------------- .nv.info._ZN13group_norm_v214gn_cuda_kernelI6__halfLi320ELi1ELi16ELi80ELi256ELb1ELi128ELi320ELi320ELi4ELb0ELi74ELb0ELb1ENS_16CompileConditionILi1000EEEEEvPT_PKS4_S7_S7_flPfS8_Pj --------------------------
	.section	.nv.info._ZN13group_norm_v214gn_cuda_kernelI6__halfLi320ELi1ELi16ELi80ELi256ELb1ELi128ELi320ELi320ELi4ELb0ELi74ELb0ELb1ENS_16CompileConditionILi1000EEEEEvPT_PKS4_S7_S7_flPfS8_Pj,"",@"SHT_CUDA_INFO"
	.sectionflags	@""
	.align	4


	//----- nvinfo : EIATTR_CUDA_API_VERSION
	.align		4
        /*0000*/ 	.byte	0x04, 0x37
        /*0002*/ 	.short	(.L_2695 - .L_2694)
.L_2694:
        /*0004*/ 	.word	0x00000082


	//----- nvinfo : EIATTR_KPARAM_INFO
	.align		4
.L_2695:
        /*0008*/ 	.byte	0x04, 0x17
        /*000a*/ 	.short	(.L_2697 - .L_2696)
.L_2696:
        /*000c*/ 	.word	0x00000000
        /*0010*/ 	.short	0x0008
        /*0012*/ 	.short	0x0040
        /*0014*/ 	.byte	0x00, 0xf5, 0x21, 0x00


	//----- nvinfo : EIATTR_KPARAM_INFO
	.align		4
.L_2697:
        /*0018*/ 	.byte	0x04, 0x17
        /*001a*/ 	.short	(.L_2699 - .L_2698)
.L_2698:
        /*001c*/ 	.word	0x00000000
        /*0020*/ 	.short	0x0007
        /*0022*/ 	.short	0x0038
        /*0024*/ 	.byte	0x00, 0xf5, 0x21, 0x00


	//----- nvinfo : EIATTR_KPARAM_INFO
	.align		4
.L_2699:
        /*0028*/ 	.byte	0x04, 0x17
        /*002a*/ 	.short	(.L_2701 - .L_2700)
.L_2700:
        /*002c*/ 	.word	0x00000000
        /*0030*/ 	.short	0x0006
        /*0032*/ 	.short	0x0030
        /*0034*/ 	.byte	0x00, 0xf5, 0x21, 0x00


	//----- nvinfo : EIATTR_KPARAM_INFO
	.align		4
.L_2701:
        /*0038*/ 	.byte	0x04, 0x17
        /*003a*/ 	.short	(.L_2703 - .L_2702)
.L_2702:
        /*003c*/ 	.word	0x00000000
        /*0040*/ 	.short	0x0005
        /*0042*/ 	.short	0x0028
        /*0044*/ 	.byte	0x00, 0xf0, 0x21, 0x00


	//----- nvinfo : EIATTR_KPARAM_INFO
	.align		4
.L_2703:
        /*0048*/ 	.byte	0x04, 0x17
        /*004a*/ 	.short	(.L_2705 - .L_2704)
.L_2704:
        /*004c*/ 	.word	0x00000000
        /*0050*/ 	.short	0x0004
        /*0052*/ 	.short	0x0020
        /*0054*/ 	.byte	0x00, 0xf0, 0x11, 0x00


	//----- nvinfo : EIATTR_KPARAM_INFO
	.align		4
.L_2705:
        /*0058*/ 	.byte	0x04, 0x17
        /*005a*/ 	.short	(.L_2707 - .L_2706)
.L_2706:
        /*005c*/ 	.word	0x00000000
        /*0060*/ 	.short	0x0003
        /*0062*/ 	.short	0x0018
        /*0064*/ 	.byte	0x00, 0xf5, 0x21, 0x00


	//----- nvinfo : EIATTR_KPARAM_INFO
	.align		4
.L_2707:
        /*0068*/ 	.byte	0x04, 0x17
        /*006a*/ 	.short	(.L_2709 - .L_2708)
.L_2708:
        /*006c*/ 	.word	0x00000000
        /*0070*/ 	.short	0x0002
        /*0072*/ 	.short	0x0010
        /*0074*/ 	.byte	0x00, 0xf5, 0x21, 0x00


	//----- nvinfo : EIATTR_KPARAM_INFO
	.align		4
.L_2709:
        /*0078*/ 	.byte	0x04, 0x17
        /*007a*/ 	.short	(.L_2711 - .L_2710)
.L_2710:
        /*007c*/ 	.word	0x00000000
        /*0080*/ 	.short	0x0001
        /*0082*/ 	.short	0x0008
        /*0084*/ 	.byte	0x00, 0xf5, 0x21, 0x00


	//----- nvinfo : EIATTR_KPARAM_INFO
	.align		4
.L_2711:
        /*0088*/ 	.byte	0x04, 0x17
        /*008a*/ 	.short	(.L_2713 - .L_2712)
.L_2712:
        /*008c*/ 	.word	0x00000000
        /*0090*/ 	.short	0x0000
        /*0092*/ 	.short	0x0000
        /*0094*/ 	.byte	0x00, 0xf5, 0x21, 0x00


	//----- nvinfo : EIATTR_SPARSE_MMA_MASK
	.align		4
.L_2713:
        /*0098*/ 	.byte	0x03, 0x50
        /*009a*/ 	.short	0x0000


	//----- nvinfo : EIATTR_MAXREG_COUNT
	.align		4
        /*009c*/ 	.byte	0x03, 0x1b
        /*009e*/ 	.short	0x00a8


	//----- nvinfo : EIATTR_NUM_BARRIERS
	.align		4
        /*00a0*/ 	.byte	0x02, 0x4c
        /*00a2*/ 	.byte	0x01
	.zero		1


	//----- nvinfo : EIATTR_MERCURY_ISA_VERSION
	.align		4
        /*00a4*/ 	.byte	0x03, 0x5f
        /*00a6*/ 	.short	0x0101


	//----- nvinfo : EIATTR_COOP_GROUP_MASK_REGIDS
	.align		4
        /*00a8*/ 	.byte	0x04, 0x29
        /*00aa*/ 	.short	(.L_2715 - .L_2714)


	//   ....[0]....
.L_2714:
        /*00ac*/ 	.word	0xffffffff


	//   ....[1]....
        /*00b0*/ 	.word	0xffffffff


	//   ....[2]....
        /*00b4*/ 	.word	0xffffffff


	//   ....[3]....
        /*00b8*/ 	.word	0xffffffff


	//   ....[4]....
        /*00bc*/ 	.word	0xffffffff


	//   ....[5]....
        /*00c0*/ 	.word	0xffffffff


	//   ....[6]....
        /*00c4*/ 	.word	0xffffffff


	//   ....[7]....
        /*00c8*/ 	.word	0xffffffff


	//----- nvinfo : EIATTR_COOP_GROUP_INSTR_OFFSETS
	.align		4
.L_2715:
        /*00cc*/ 	.byte	0x04, 0x28
        /*00ce*/ 	.short	(.L_2717 - .L_2716)


	//   ....[0]....
.L_2716:
        /*00d0*/ 	.word	0x00002610


	//   ....[1]....
        /*00d4*/ 	.word	0x00002640


	//   ....[2]....
        /*00d8*/ 	.word	0x000026b0


	//   ....[3]....
        /*00dc*/ 	.word	0x000026c0


	//   ....[4]....
        /*00e0*/ 	.word	0x00002760


	//   ....[5]....
        /*00e4*/ 	.word	0x00002940


	//   ....[6]....
        /*00e8*/ 	.word	0x00002950


	//   ....[7]....
        /*00ec*/ 	.word	0x00002990


	//----- nvinfo : EIATTR_VRC_CTA_INIT_COUNT
	.align		4
.L_2717:
        /*00f0*/ 	.byte	0x02, 0x4a
	.zero		1
	.zero		1


	//----- nvinfo : EIATTR_EXIT_INSTR_OFFSETS
	.align		4
        /*00f4*/ 	.byte	0x04, 0x1c
        /*00f6*/ 	.short	(.L_2719 - .L_2718)


	//   ....[0]....
.L_2718:
        /*00f8*/ 	.word	0x000072f0


	//   ....[1]....
        /*00fc*/ 	.word	0x00007310


	//----- nvinfo : EIATTR_MAX_THREADS
	.align		4
.L_2719:
        /*0100*/ 	.byte	0x04, 0x05
        /*0102*/ 	.short	(.L_2721 - .L_2720)
.L_2720:
        /*0104*/ 	.word	0x00000140
        /*0108*/ 	.word	0x00000001
        /*010c*/ 	.word	0x00000001


	//----- nvinfo : EIATTR_CRS_STACK_SIZE
	.align		4
.L_2721:
        /*0110*/ 	.byte	0x04, 0x1e
        /*0112*/ 	.short	(.L_2723 - .L_2722)
.L_2722:
        /*0114*/ 	.word	0x00000000


	//----- nvinfo : EIATTR_CBANK_PARAM_SIZE
	.align		4
.L_2723:
        /*0118*/ 	.byte	0x03, 0x19
        /*011a*/ 	.short	0x0048


	//----- nvinfo : EIATTR_PARAM_CBANK
	.align		4
        /*011c*/ 	.byte	0x04, 0x0a
        /*011e*/ 	.short	(.L_2725 - .L_2724)
	.align		4
.L_2724:
        /*0120*/ 	.word	index@(.nv.constant0._ZN13group_norm_v214gn_cuda_kernelI6__halfLi320ELi1ELi16ELi80ELi256ELb1ELi128ELi320ELi320ELi4ELb0ELi74ELb0ELb1ENS_16CompileConditionILi1000EEEEEvPT_PKS4_S7_S7_flPfS8_Pj)
        /*0124*/ 	.short	0x0380
        /*0126*/ 	.short	0x0048


	//----- nvinfo : EIATTR_SW_WAR
	.align		4
.L_2725:
        /*0128*/ 	.byte	0x04, 0x36
        /*012a*/ 	.short	(.L_2727 - .L_2726)
.L_2726:
        /*012c*/ 	.word	0x00000008
.L_2727:


//--------------------- .nv.callgraph             --------------------------
	.section	.nv.callgraph,"",@"SHT_CUDA_CALLGRAPH"
	.align	4
	.sectionentsize	8
	.align		4
        /*0000*/ 	.word	0x00000000
	.align		4
        /*0004*/ 	.word	0xffffffff
	.align		4
        /*0008*/ 	.word	0x00000000
	.align		4
        /*000c*/ 	.word	0xfffffffe
	.align		4
        /*0010*/ 	.word	0x00000000
	.align		4
        /*0014*/ 	.word	0xfffffffd
	.align		4
        /*0018*/ 	.word	0x00000000
	.align		4
        /*001c*/ 	.word	0xfffffffc


//--------------------- .text._ZN13group_norm_v218gn_bwd_cuda_kernelI13__nv_bfloat16Li320ELi3ELi32ELi40ELi256ELb0ELb1ELi4ELi320ELi320ELi4ELb1ELi5ELb0ELb0ELNS_15WgradSyncMethodE2ENS_16CompileConditionILi1000EEEEEvPT_S6_S6_PKS5_S8_S8_S8_PKfflPfPj --------------------------
	.section	.text._ZN13group_norm_v218gn_bwd_cuda_kernelI13__nv_bfloat16Li320ELi3ELi32ELi40ELi256ELb0ELb1ELi4ELi320ELi320ELi4ELb1ELi5ELb0ELb0ELNS_15WgradSyncMethodE2ENS_16CompileConditionILi1000EEEEEvPT_S6_S6_PKS5_S8_S8_S8_PKfflPfPj,"ax",@progbits
	.align	128
        .global         _ZN13group_norm_v218gn_bwd_cuda_kernelI13__nv_bfloat16Li320ELi3ELi32ELi40ELi256ELb0ELb1ELi4ELi320ELi320ELi4ELb1ELi5ELb0ELb0ELNS_15WgradSyncMethodE2ENS_16CompileConditionILi1000EEEEEvPT_S6_S6_PKS5_S8_S8_S8_PKfflPfPj
        .type           _ZN13group_norm_v218gn_bwd_cuda_kernelI13__nv_bfloat16Li320ELi3ELi32ELi40ELi256ELb0ELb1ELi4ELi320ELi320ELi4ELb1ELi5ELb0ELb0ELNS_15WgradSyncMethodE2ENS_16CompileConditionILi1000EEEEEvPT_S6_S6_PKS5_S8_S8_S8_PKfflPfPj,@function
        .size           _ZN13group_norm_v218gn_bwd_cuda_kernelI13__nv_bfloat16Li320ELi3ELi32ELi40ELi256ELb0ELb1ELi4ELi320ELi320ELi4ELb1ELi5ELb0ELb0ELNS_15WgradSyncMethodE2ENS_16CompileConditionILi1000EEEEEvPT_S6_S6_PKS5_S8_S8_S8_PKfflPfPj,(.L_x_1660 - _ZN13group_norm_v218gn_bwd_cuda_kernelI13__nv_bfloat16Li320ELi3ELi32ELi40ELi256ELb0ELb1ELi4ELi320ELi320ELi4ELb1ELi5ELb0ELb0ELNS_15WgradSyncMethodE2ENS_16CompileConditionILi1000EEEEEvPT_S6_S6_PKS5_S8_S8_S8_PKfflPfPj)
        .other          _ZN13group_norm_v218gn_bwd_cuda_kernelI13__nv_bfloat16Li320ELi3ELi32ELi40ELi256ELb0ELb1ELi4ELi320ELi320ELi4ELb1ELi5ELb0ELb0ELNS_15WgradSyncMethodE2ENS_16CompileConditionILi1000EEEEEvPT_S6_S6_PKS5_S8_S8_S8_PKfflPfPj,@"STO_CUDA_ENTRY STV_DEFAULT"
_ZN13group_norm_v218gn_bwd_cuda_kernelI13__nv_bfloat16Li320ELi3ELi32ELi40ELi256ELb0ELb1ELi4ELi320ELi320ELi4ELb1ELi5ELb0ELb0ELNS_15WgradSyncMethodE2ENS_16CompileConditionILi1000EEEEEvPT_S6_S6_PKS5_S8_S8_S8_PKfflPfPj:
.text._ZN13group_norm_v218gn_bwd_cuda_kernelI13__nv_bfloat16Li320ELi3ELi32ELi40ELi256ELb0ELb1ELi4ELi320ELi320ELi4ELb1ELi5ELb0ELb0ELNS_15WgradSyncMethodE2ENS_16CompileConditionILi1000EEEEEvPT_S6_S6_PKS5_S8_S8_S8_PKfflPfPj:
[----:B------:R-:W-:Y:S01]  /*0000*/  LDC R1, c[0x0][0x37c] ;  /* 0x0000df00ff017b82 */ /* 0x000fe20000000800 */
[----:B------:R-:W0:Y:S01]  /*0010*/  S2R R3, SR_CTAID.Y ;  /* 0x0000000000037919 */ /* 0x000e220000002600 */
[----:B------:R-:W1:Y:S06]  /*0020*/  LDCU.64 UR4, c[0x0][0x3c8] ;  /* 0x00007900ff0477ac */ /* 0x000e6c0008000a00 */
[----:B------:R-:W2:Y:S01]  /*0030*/  LDC.64 R52, c[0x0][0x3d8] ;  /* 0x0000f600ff347b82 */ /* 0x000ea20000000a00 */
[----:B------:R-:W3:Y:S01]  /*0040*/  S2R R8, SR_CTAID.X ;  /* 0x0000000000087919 */ /* 0x000ee20000002500 */
[----:B------:R-:W4:Y:S01]  /*0050*/  LDCU.64 UR10, c[0x0][0x358] ;  /* 0x00006b00ff0a77ac */ /* 0x000f220008000a00 */
[----:B-1----:R-:W-:-:S02]  /*0060*/  USHF.L.U32 UR9, UR4, 0x2, URZ ;  /* 0x0000000204097899 */ /* 0x002fc400080006ff */
[----:B------:R-:W-:Y:S01]  /*0070*/  USHF.L.U64.HI UR5, UR4, 0x2, UR5 ;  /* 0x0000000204057899 */ /* 0x000fe20008010205 */
[----:B--2---:R-:W-:-:S05]  /*0080*/  IADD3 R54, P1, PT, R52, 0x14, RZ ;  /* 0x0000001434367810 */ /* 0x004fca0007f3e0ff */
[----:B------:R-:W-:Y:S01]  /*0090*/  MOV R0, UR5 ;  /* 0x0000000500007c02 */ /* 0x000fe20008000f00 */
[----:B------:R-:W-:Y:S01]  /*00a0*/  IMAD.X R55, RZ, RZ, R53, P1 ;  /* 0x000000ffff377224 */ /* 0x000fe200008e0635 */
[----:B0-----:R-:W-:-:S04]  /*00b0*/  ISETP.LT.U32.AND P0, PT, R3, UR9, PT ;  /* 0x0000000903007c0c */ /* 0x001fc8000bf01070 */
[----:B------:R-:W-:-:S13]  /*00c0*/  ISETP.GT.AND.EX P0, PT, R0, RZ, PT, P0 ;  /* 0x000000ff0000720c */ /* 0x000fda0003f04300 */
[----:B---34-:R-:W-:Y:S05]  /*00d0*/  @P0 BRA `(.L_x_0) ;  /* 0x0000000000500947 */ /* 0x018fea0003800000 */
[----:B------:R-:W0:Y:S01]  /*00e0*/  S2R R0, SR_TID.X ;  /* 0x0000000000007919 */ /* 0x000e220000002100 */
[----:B------:R-:W-:Y:S01]  /*00f0*/  BAR.SYNC.DEFER_BLOCKING 0x0 ;  /* 0x0000000000007b1d */ /* 0x000fe20000010000 */
[----:B0-----:R-:W-:-:S13]  /*0100*/  ISETP.NE.AND P0, PT, R0, RZ, PT ;  /* 0x000000ff0000720c */ /* 0x001fda0003f05270 */
[----:B------:R-:W-:Y:S05]  /*0110*/  @P0 BRA `(.L_x_1) ;  /* 0x0000000000340947 */ /* 0x000fea0003800000 */
[----:B------:R-:W-:Y:S02]  /*0120*/  LOP3.LUT P0, RZ, R8, R3, RZ, 0xfc, !PT ;  /* 0x0000000308ff7212 */ /* 0x000fe4000780fcff */
[----:B------:R-:W-:-:S04]  /*0130*/  MOV R5, 0x7ffffec1 ;  /* 0x7ffffec100057802 */ /* 0x000fc80000000f00 */
[----:B------:R-:W-:Y:S01]  /*0140*/  SEL R5, R5, 0x1, !P0 ;  /* 0x0000000105057807 */ /* 0x000fe20004000000 */
[----:B------:R-:W-:Y:S06]  /*0150*/  MEMBAR.ALL.GPU ;  /* 0x0000000000007992 */ /* 0x000fec000000a000 */
[----:B------:R-:W-:-:S00]  /*0160*/  ERRBAR ;  /* 0x00000000000079ab */ /* 0x000fc00000000000 */
[----:B------:R-:W-:Y:S06]  /*0170*/  CGAERRBAR ;  /* 0x00000000000075ab */ /* 0x000fec0000000000 */
[----:B------:R0:W5:Y:S02]  /*0180*/  ATOM.E.ADD.STRONG.GPU PT, R5, desc[UR10][R54.64], R5 ;  /* 0x800000053605798a */ /* 0x00016400081ef10a */
.L_x_2:
[----:B------:R-:W2:Y:S04]  /*0190*/  LD.E.STRONG.GPU R0, desc[UR10][R54.64] ;  /* 0x0000000a36007980 */ /* 0x000ea8000c10f900 */
[----:B--2---:R-:W-:Y:S01]  /*01a0*/  CCTL.IVALL ;  /* 0x00000000ff00798f */ /* 0x004fe20002000000 */
[----:B------:R-:W-:Y:S05]  /*01b0*/  YIELD ;  /* 0x0000000000007946 */ /* 0x000fea0003800000 */
[----:B-----5:R-:W-:-:S04]  /*01c0*/  LOP3.LUT R0, R0, R5, RZ, 0x3c, !PT ;  /* 0x0000000500007212 */ /* 0x020fc800078e3cff */
[----:B------:R-:W-:-:S13]  /*01d0*/  ISETP.GT.AND P0, PT, R0, -0x1, PT ;  /* 0xffffffff0000780c */ /* 0x000fda0003f04270 */
[----:B------:R-:W-:Y:S05]  /*01e0*/  @P0 BRA `(.L_x_2) ;  /* 0xfffffffc00e80947 */ /* 0x000fea000383ffff */
.L_x_1:
[----:B------:R-:W-:Y:S05]  /*01f0*/  WARPSYNC.ALL ;  /* 0x0000000000007948 */ /* 0x000fea0003800000 */
[----:B------:R-:W-:Y:S06]  /*0200*/  BAR.SYNC.DEFER_BLOCKING 0x0 ;  /* 0x0000000000007b1d */ /* 0x000fec0000010000 */
[----:B------:R-:W-:Y:S05]  /*0210*/  BRA `(.L_x_3) ;  /* 0x0000001400cc7947 */ /* 0x000fea0003800000 */
.L_x_0:
[----:B------:R-:W0:Y:S01]  /*0220*/  S2R R5, SR_TID.X ;  /* 0x0000000000057919 */ /* 0x000e220000002100 */
[C---:B------:R-:W-:Y:S01]  /*0230*/  LEA R52, P0, R3.reuse, R52, 0x2 ;  /* 0x0000003403347211 */ /* 0x040fe200078010ff */
[----:B------:R-:W-:Y:S01]  /*0240*/  IMAD.MOV.U32 R44, RZ, RZ, R3 ;  /* 0x000000ffff2c7224 */ /* 0x000fe200078e0003 */
[----:B------:R-:W1:Y:S01]  /*0250*/  LDCU UR8, c[0x0][0x374] ;  /* 0x00006e80ff0877ac */ /* 0x000e620008000800 */
[----:B------:R-:W2:Y:S01]  /*0260*/  S2R R11, SR_CgaCtaId ;  /* 0x00000000000b7919 */ /* 0x000ea20000008800 */
[----:B------:R-:W-:Y:S02]  /*0270*/  LEA.HI.X R53, R3, R53, RZ, 0x2, P0 ;  /* 0x0000003503357211 */ /* 0x000fe400000f14ff */
[----:B0-----:R-:W-:Y:S02]  /*0280*/  LOP3.LUT R0, R5, 0xffff, RZ, 0xc0, !PT ;  /* 0x0000ffff05007812 */ /* 0x001fe400078ec0ff */
[----:B------:R-:W-:-:S03]  /*0290*/  SHF.R.U32.HI R6, RZ, 0x4, R5 ;  /* 0x00000004ff067819 */ /* 0x000fc60000011605 */
[----:B------:R-:W-:Y:S01]  /*02a0*/  IMAD R0, R0, 0x334, RZ ;  /* 0x0000033400007824 */ /* 0x000fe200078e02ff */
[----:B------:R-:W-:-:S04]  /*02b0*/  LOP3.LUT R6, R6, R5, RZ, 0x3c, !PT ;  /* 0x0000000506067212 */ /* 0x000fc800078e3cff */
[----:B------:R-:W-:Y:S01]  /*02c0*/  SHF.R.U32.HI R7, RZ, 0x10, R0 ;  /* 0x00000010ff077819 */ /* 0x000fe20000011600 */
[----:B------:R-:W-:Y:S01]  /*02d0*/  IMAD.SHL.U32 R6, R6, 0x8, RZ ;  /* 0x0000000806067824 */ /* 0x000fe200078e00ff */
[----:B------:R-:W-:Y:S02]  /*02e0*/  MOV R0, 0x400 ;  /* 0x0000040000007802 */ /* 0x000fe40000000f00 */
[----:B------:R-:W-:Y:S02]  /*02f0*/  PRMT R9, R7, 0x9910, RZ ;  /* 0x0000991007097816 */ /* 0x000fe400000000ff */
[----:B--2---:R-:W-:Y:S01]  /*0300*/  LEA R4, R11, R0, 0x18 ;  /* 0x000000000b047211 */ /* 0x004fe200078ec0ff */
[----:B------:R-:W-:Y:S01]  /*0310*/  VIADD R2, R0, 0x2800 ;  /* 0x0000280000027836 */ /* 0x000fe20000000000 */
[----:B------:R-:W-:Y:S01]  /*0320*/  LOP3.LUT R13, R6, 0x18, RZ, 0xc0, !PT ;  /* 0x00000018060d7812 */ /* 0x000fe200078ec0ff */
[----:B------:R-:W-:Y:S01]  /*0330*/  IMAD R0, R9, 0x50, RZ ;  /* 0x0000005009007824 */ /* 0x000fe200078e02ff */
[----:B------:R-:W-:-:S02]  /*0340*/  SHF.L.U32 R9, R5, 0x1, RZ ;  /* 0x0000000105097819 */ /* 0x000fc400000006ff */
[----:B------:R-:W-:Y:S01]  /*0350*/  LEA R2, R11, R2, 0x18 ;  /* 0x000000020b027211 */ /* 0x000fe200078ec0ff */
[----:B------:R-:W-:Y:S01]  /*0360*/  IMAD.MOV R10, RZ, RZ, -R0 ;  /* 0x000000ffff0a7224 */ /* 0x000fe200078e0a00 */
[C---:B------:R-:W-:Y:S02]  /*0370*/  LOP3.LUT R0, R9.reuse, 0x18, RZ, 0xc0, !PT ;  /* 0x0000001809007812 */ /* 0x040fe400078ec0ff */
[----:B------:R-:W-:Y:S02]  /*0380*/  LOP3.LUT R9, R9, 0x18, RZ, 0xc, !PT ;  /* 0x0000001809097812 */ /* 0x000fe400078e0cff */
[----:B------:R-:W-:Y:S02]  /*0390*/  PRMT R10, R10, 0x7710, RZ ;  /* 0x000077100a0a7816 */ /* 0x000fe400000000ff */
[----:B------:R-:W-:Y:S02]  /*03a0*/  LEA R12, R5, R4, 0x5 ;  /* 0x00000004050c7211 */ /* 0x000fe400078e28ff */
[----:B------:R-:W-:-:S02]  /*03b0*/  IADD3 R11, PT, PT, R10, R5, RZ ;  /* 0x000000050a0b7210 */ /* 0x000fc40007ffe0ff */
[----:B------:R-:W-:Y:S01]  /*03c0*/  LOP3.LUT R15, R0, 0x8, RZ, 0x3c, !PT ;  /* 0x00000008000f7812 */ /* 0x000fe200078e3cff */
[----:B------:R-:W-:Y:S01]  /*03d0*/  IMAD.IADD R9, R12, 0x1, R9 ;  /* 0x000000010c097824 */ /* 0x000fe200078e0209 */
[----:B------:R-:W-:Y:S02]  /*03e0*/  LOP3.LUT R11, R11, 0xffff, RZ, 0xc0, !PT ;  /* 0x0000ffff0b0b7812 */ /* 0x000fe400078ec0ff */
[----:B------:R-:W-:Y:S02]  /*03f0*/  LOP3.LUT R17, R0, 0x10, RZ, 0x3c, !PT ;  /* 0x0000001000117812 */ /* 0x000fe400078e3cff */
[----:B------:R-:W-:Y:S01]  /*0400*/  IADD3 R16, PT, PT, R4, R13, RZ ;  /* 0x0000000d04107210 */ /* 0x000fe20007ffe0ff */
[----:B------:R-:W-:Y:S01]  /*0410*/  IMAD R2, R11, 0x28, R2 ;  /* 0x000000280b027824 */ /* 0x000fe200078e0202 */
[----:B------:R-:W-:Y:S02]  /*0420*/  SHF.R.U32.HI R13, RZ, 0x2, R5 ;  /* 0x00000002ff0d7819 */ /* 0x000fe40000011605 */
[C---:B------:R-:W-:Y:S01]  /*0430*/  IADD3 R10, PT, PT, R12.reuse, R15, RZ ;  /* 0x0000000f0c0a7210 */ /* 0x040fe20007ffe0ff */
[----:B------:R-:W-:Y:S01]  /*0440*/  IMAD.IADD R12, R12, 0x1, R17 ;  /* 0x000000010c0c7824 */ /* 0x000fe200078e0211 */
[----:B------:R-:W-:-:S02]  /*0450*/  CS2R R14, SRZ ;  /* 0x00000000000e7805 */ /* 0x000fc4000001ff00 */
[----:B------:R-:W-:Y:S01]  /*0460*/  LEA R16, R13, R16, 0x5 ;  /* 0x000000100d107211 */ /* 0x000fe200078e28ff */
[----:B-1----:R-:W-:-:S07]  /*0470*/  IMAD R17, R7, 0x8, R2 ;  /* 0x0000000807117824 */ /* 0x002fce00078e0202 */
.L_x_12:
[----:B------:R-:W-:Y:S01]  /*0480*/  SHF.L.U32 R0, R8, 0x2, RZ ;  /* 0x0000000208007819 */ /* 0x000fe200000006ff */
[----:B-1----:R-:W-:Y:S01]  /*0490*/  HFMA2 R19, -RZ, RZ, 0, 0 ;  /* 0x00000000ff137431 */ /* 0x002fe200000001ff */
[----:B------:R-:W-:Y:S01]  /*04a0*/  LOP3.LUT R32, R44, 0x3, RZ, 0xc0, !PT ;  /* 0x000000032c207812 */ /* 0x000fe200078ec0ff */
[----:B0-----:R-:W0:Y:S01]  /*04b0*/  LDCU.64 UR6, c[0x0][0x3b8] ;  /* 0x00007700ff0677ac */ /* 0x001e220008000a00 */
[----:B------:R-:W-:Y:S01]  /*04c0*/  LOP3.LUT R0, R0, 0xfc, RZ, 0xc0, !PT ;  /* 0x000000fc00007812 */ /* 0x000fe200078ec0ff */
[----:B------:R-:W1:Y:S01]  /*04d0*/  LDC.64 R22, c[0x0][0x3a8] ;  /* 0x0000ea00ff167b82 */ /* 0x000e620000000a00 */
[--C-:B------:R-:W-:Y:S01]  /*04e0*/  SHF.R.U64 R31, R44, 0x2, R15.reuse ;  /* 0x000000022c1f7819 */ /* 0x100fe2000000120f */
[----:B------:R-:W-:Y:S01]  /*04f0*/  IMAD R32, R32, 0x140, RZ ;  /* 0x0000014020207824 */ /* 0x000fe200078e02ff */
[----:B------:R-:W2:Y:S01]  /*0500*/  LDCU.64 UR12, c[0x0][0x3a0] ;  /* 0x00007400ff0c77ac */ /* 0x000ea20008000a00 */
[----:B------:R-:W-:Y:S02]  /*0510*/  IMAD.IADD R0, R7, 0x1, R0 ;  /* 0x0000000107007824 */ /* 0x000fe400078e0200 */
[----:B------:R-:W-:Y:S01]  /*0520*/  IMAD R25, R11, 0x4, R32 ;  /* 0x000000040b197824 */ /* 0x000fe200078e0220 */
[----:B------:R-:W3:Y:S01]  /*0530*/  LDCU.64 UR14, c[0x0][0x398] ;  /* 0x00007300ff0e77ac */ /* 0x000ee20008000a00 */
[----:B------:R-:W-:Y:S01]  /*0540*/  IMAD R18, R0, 0x500, RZ ;  /* 0x0000050000127824 */ /* 0x000fe200078e02ff */
[----:B------:R-:W-:Y:S01]  /*0550*/  SHF.R.U32.HI R0, RZ, 0x2, R15 ;  /* 0x00000002ff007819 */ /* 0x000fe2000001160f */
[----:B------:R-:W4:Y:S02]  /*0560*/  LDCU UR4, c[0x0][0x3c0] ;  /* 0x00007800ff0477ac */ /* 0x000f240008000800 */
[C---:B------:R-:W-:Y:S01]  /*0570*/  IMAD.WIDE.U32 R18, R31.reuse, 0x50000, R18 ;  /* 0x000500001f127825 */ /* 0x040fe200078e0012 */
[----:B------:R-:W-:-:S03]  /*0580*/  SHF.L.U64.HI R33, R31, 0x6, R0 ;  /* 0x000000061f217819 */ /* 0x000fc60000010200 */
[----:B------:R-:W-:Y:S01]  /*0590*/  IMAD R21, R0, 0x50000, RZ ;  /* 0x0005000000157824 */ /* 0x000fe200078e02ff */
[----:B------:R-:W-:Y:S01]  /*05a0*/  IADD3 R42, P0, PT, R25, R18, RZ ;  /* 0x00000012192a7210 */ /* 0x000fe20007f1e0ff */
[----:B------:R-:W-:-:S03]  /*05b0*/  IMAD.SHL.U32 R31, R31, 0x40, RZ ;  /* 0x000000401f1f7824 */ /* 0x000fc600078e00ff */
[----:B------:R-:W-:Y:S01]  /*05c0*/  IADD3.X R21, PT, PT, R19, R21, RZ, P0, !PT ;  /* 0x0000001513157210 */ /* 0x000fe200007fe4ff */
[----:B------:R-:W-:Y:S01]  /*05d0*/  IMAD.HI.U32 R19, R25, -0x33333333, RZ ;  /* 0xcccccccd19137827 */ /* 0x000fe200078e00ff */
[C---:B------:R-:W-:Y:S02]  /*05e0*/  SHF.L.U32 R18, R42.reuse, 0x1, RZ ;  /* 0x000000012a127819 */ /* 0x040fe400000006ff */
[----:B------:R-:W-:Y:S02]  /*05f0*/  SHF.L.U64.HI R42, R42, 0x1, R21 ;  /* 0x000000012a2a7819 */ /* 0x000fe40000010215 */
[----:B------:R-:W-:Y:S02]  /*0600*/  SHF.R.U32.HI R19, RZ, 0x5, R19 ;  /* 0x00000005ff137819 */ /* 0x000fe40000011613 */
[----:B--2---:R-:W-:Y:S02]  /*0610*/  IADD3 R20, P1, PT, R18, UR12, RZ ;  /* 0x0000000c12147c10 */ /* 0x004fe4000ff3e0ff */
[----:B------:R-:W-:-:S02]  /*0620*/  LEA R0, P0, R19, R31, 0x1 ;  /* 0x0000001f13007211 */ /* 0x000fc400078008ff */
[----:B------:R-:W-:Y:S01]  /*0630*/  IADD3.X R21, PT, PT, R42, UR13, RZ, P1, !PT ;  /* 0x0000000d2a157c10 */ /* 0x000fe20008ffe4ff */
[----:B-1----:R-:W-:Y:S01]  /*0640*/  IMAD.WIDE.U32 R24, R25, 0x2, R22 ;  /* 0x0000000219187825 */ /* 0x002fe200078e0016 */
[----:B------:R-:W1:Y:S03]  /*0650*/  LDCU.64 UR12, c[0x0][0x3d0] ;  /* 0x00007a00ff0c77ac */ /* 0x000e660008000a00 */
[----:B------:R-:W-:Y:S01]  /*0660*/  IMAD.X R27, RZ, RZ, R33, P0 ;  /* 0x000000ffff1b7224 */ /* 0x000fe200000e0621 */
[C---:B0-----:R-:W-:Y:S01]  /*0670*/  LEA R26, P0, R0.reuse, UR6, 0x2 ;  /* 0x00000006001a7c11 */ /* 0x041fe2000f8010ff */
[----:B------:R-:W2:Y:S03]  /*0680*/  LDG.E.64.CONSTANT R20, desc[UR10][R20.64] ;  /* 0x0000000a14147981 */ /* 0x000ea6000c1e9b00 */
[----:B------:R-:W-:Y:S01]  /*0690*/  LEA.HI.X R27, R0, UR7, R27, 0x2, P0 ;  /* 0x00000007001b7c11 */ /* 0x000fe200080f141b */
[----:B------:R-:W5:Y:S05]  /*06a0*/  LDG.E.64.CONSTANT R24, desc[UR10][R24.64] ;  /* 0x0000000a18187981 */ /* 0x000f6a000c1e9b00 */
[----:B------:R-:W4:Y:S01]  /*06b0*/  LDG.E.64.CONSTANT R26, desc[UR10][R26.64] ;  /* 0x0000000a1a1a7981 */ /* 0x000f22000c1e9b00 */
[----:B---3--:R-:W-:-:S04]  /*06c0*/  IADD3 R28, P0, PT, R18, UR14, RZ ;  /* 0x0000000e121c7c10 */ /* 0x008fc8000ff1e0ff */
[----:B------:R-:W-:-:S05]  /*06d0*/  IADD3.X R29, PT, PT, R42, UR15, RZ, P0, !PT ;  /* 0x0000000f2a1d7c10 */ /* 0x000fca00087fe4ff */
[----:B------:R0:W3:Y:S01]  /*06e0*/  LDG.E.64.CONSTANT R22, desc[UR10][R28.64] ;  /* 0x0000000a1c167981 */ /* 0x0000e2000c1e9b00 */
[----:B------:R-:W1:Y:S01]  /*06f0*/  S2UR UR6, SR_CgaCtaId ;  /* 0x00000000000679c3 */ /* 0x000e620000008800 */
[----:B------:R-:W-:Y:S01]  /*0700*/  ISETP.GT.U32.AND P0, PT, R5, 0x1f, PT ;  /* 0x0000001f0500780c */ /* 0x000fe20003f04070 */
[----:B------:R-:W-:Y:S01]  /*0710*/  IMAD.SHL.U32 R46, R44, 0x8, RZ ;  /* 0x000000082c2e7824 */ /* 0x000fe200078e00ff */
[----:B------:R-:W-:Y:S04]  /*0720*/  BSSY.RECONVERGENT B0, `(.L_x_4) ;  /* 0x0000096000007945 */ /* 0x000fe80003800200 */
[----:B------:R-:W-:Y:S02]  /*0730*/  LOP3.LUT R46, R46, 0x18, RZ, 0xc0, !PT ;  /* 0x000000182e2e7812 */ /* 0x000fe400078ec0ff */
[----:B--2---:R-:W-:Y:S01]  /*0740*/  PRMT R2, R21, 0x7632, R2 ;  /* 0x0000763215027816 */ /* 0x004fe20000000002 */
[----:B----4-:R-:W-:-:S04]  /*0750*/  FADD.FTZ R27, R27, UR4 ;  /* 0x000000041b1b7e21 */ /* 0x010fc80008010000 */
[----:B------:R-:W2:Y:S01]  /*0760*/  MUFU.RSQ R43, R27 ;  /* 0x0000001b002b7308 */ /* 0x000ea20000001400 */
[----:B------:R-:W-:Y:S01]  /*0770*/  PRMT R0, R20, 0x7632, R0 ;  /* 0x0000763214007816 */ /* 0x000fe20000000000 */
[----:B------:R-:W-:Y:S01]  /*0780*/  IMAD.U32 R39, R2, 0x10000, RZ ;  /* 0x0001000002277824 */ /* 0x000fe200078e00ff */
[----:B------:R-:W-:Y:S01]  /*0790*/  SHF.L.U32 R35, R20, 0x10, RZ ;  /* 0x0000001014237819 */ /* 0x000fe200000006ff */
[----:B------:R-:W-:Y:S01]  /*07a0*/  IMAD.U32 R37, R21, 0x10000, RZ ;  /* 0x0001000015257824 */ /* 0x000fe200078e00ff */
[----:B------:R-:W-:Y:S01]  /*07b0*/  SHF.L.U32 R21, R0, 0x10, RZ ;  /* 0x0000001000157819 */ /* 0x000fe200000006ff */
[----:B------:R-:W-:Y:S01]  /*07c0*/  FADD.FTZ R30, -R26, R39 ;  /* 0x000000271a1e7221 */ /* 0x000fe20000010100 */
[----:B-----5:R-:W-:Y:S01]  /*07d0*/  PRMT R0, R24, 0x7632, R0 ;  /* 0x0000763218007816 */ /* 0x020fe20000000000 */
[----:B0-----:R-:W-:Y:S01]  /*07e0*/  FADD.FTZ R28, -R26, R37 ;  /* 0x000000251a1c7221 */ /* 0x001fe20000010100 */
[----:B---3--:R-:W-:Y:S01]  /*07f0*/  PRMT R39, R22, 0x7632, R39 ;  /* 0x0000763216277816 */ /* 0x008fe20000000027 */
[----:B------:R-:W-:Y:S01]  /*0800*/  FADD.FTZ R4, -R26, R35 ;  /* 0x000000231a047221 */ /* 0x000fe20000010100 */
[----:B------:R-:W-:-:S02]  /*0810*/  SHF.L.U32 R24, R24, 0x10, RZ ;  /* 0x0000001018187819 */ /* 0x000fc400000006ff */
[----:B------:R-:W-:Y:S01]  /*0820*/  SHF.L.U32 R37, R22, 0x10, RZ ;  /* 0x0000001016257819 */ /* 0x000fe200000006ff */
[----:B------:R-:W-:Y:S01]  /*0830*/  IMAD.U32 R6, R0, 0x10000, RZ ;  /* 0x0001000000067824 */ /* 0x000fe200078e00ff */
[----:B------:R-:W-:Y:S02]  /*0840*/  PRMT R2, R25, 0x7632, R2 ;  /* 0x0000763219027816 */ /* 0x000fe40000000002 */
[----:B------:R-:W-:Y:S01]  /*0850*/  SHF.L.U32 R39, R39, 0x10, RZ ;  /* 0x0000001027277819 */ /* 0x000fe200000006ff */
[----:B------:R-:W-:Y:S01]  /*0860*/  FADD.FTZ R20, -R26, R21 ;  /* 0x000000151a147221 */ /* 0x000fe20000010100 */
[----:B------:R-:W-:Y:S01]  /*0870*/  FMUL.FTZ R45, R37, R24 ;  /* 0x00000018252d7220 */ /* 0x000fe20000410000 */
[----:B--2---:R-:W-:Y:S01]  /*0880*/  FMUL.FTZ R0, R43, R4 ;  /* 0x000000042b007220 */ /* 0x004fe20000410000 */
[----:B------:R-:W-:Y:S01]  /*0890*/  PRMT R41, R23, 0x7632, R41 ;  /* 0x0000763217297816 */ /* 0x000fe20000000029 */
[----:B------:R-:W-:Y:S02]  /*08a0*/  IMAD.U32 R22, R2, 0x10000, RZ ;  /* 0x0001000002167824 */ /* 0x000fe400078e00ff */
[----:B------:R-:W-:Y:S01]  /*08b0*/  FMUL.FTZ R47, R39, R6 ;  /* 0x00000006272f7220 */ /* 0x000fe20000410000 */
[----:B------:R-:W-:-:S02]  /*08c0*/  IMAD.U32 R26, R25, 0x10000, RZ ;  /* 0x00010000191a7824 */ /* 0x000fc400078e00ff */
[----:B------:R-:W-:Y:S01]  /*08d0*/  FADD.FTZ R6, RZ, R45 ;  /* 0x0000002dff067221 */ /* 0x000fe20000010000 */
[----:B------:R-:W-:Y:S02]  /*08e0*/  IMAD.U32 R35, R23, 0x10000, RZ ;  /* 0x0001000017237824 */ /* 0x000fe400078e00ff */
[----:B------:R-:W-:Y:S01]  /*08f0*/  FMUL.FTZ R2, R43, R20 ;  /* 0x000000142b027220 */ /* 0x000fe20000410000 */
[----:B------:R-:W-:Y:S01]  /*0900*/  FFMA.FTZ R21, R0, R45, RZ ;  /* 0x0000002d00157223 */ /* 0x000fe200000100ff */
[----:B------:R-:W-:Y:S01]  /*0910*/  SHF.L.U32 R41, R41, 0x10, RZ ;  /* 0x0000001029297819 */ /* 0x000fe200000006ff */
[----:B------:R-:W-:Y:S01]  /*0920*/  FMUL.FTZ R49, R35, R26 ;  /* 0x0000001a23317220 */ /* 0x000fe20000410000 */
[----:B------:R-:W-:Y:S01]  /*0930*/  FMUL.FTZ R4, R43, R28 ;  /* 0x0000001c2b047220 */ /* 0x000fe20000410000 */
[----:B------:R-:W-:Y:S01]  /*0940*/  FADD.FTZ R20, R6, R47 ;  /* 0x0000002f06147221 */ /* 0x000fe20000010000 */
[----:B------:R-:W-:Y:S01]  /*0950*/  FFMA.FTZ R21, R2, R47, R21 ;  /* 0x0000002f02157223 */ /* 0x000fe20000010015 */
[----:B------:R-:W-:Y:S01]  /*0960*/  FMUL.FTZ R51, R41, R22 ;  /* 0x0000001629337220 */ /* 0x000fe20000410000 */
[----:B------:R-:W-:Y:S01]  /*0970*/  FMUL.FTZ R6, R43, R30 ;  /* 0x0000001e2b067220 */ /* 0x000fe20000410000 */
[----:B------:R-:W-:Y:S01]  /*0980*/  FADD.FTZ R20, R20, R49 ;  /* 0x0000003114147221 */ /* 0x000fe20000010000 */
[----:B------:R-:W-:-:S03]  /*0990*/  FFMA.FTZ R21, R4, R49, R21 ;  /* 0x0000003104157223 */ /* 0x000fc60000010015 */
[----:B------:R-:W-:Y:S01]  /*09a0*/  FADD.FTZ R20, R20, R51 ;  /* 0x0000003314147221 */ /* 0x000fe20000010000 */
[----:B------:R-:W-:-:S05]  /*09b0*/  FFMA.FTZ R21, R6, R51, R21 ;  /* 0x0000003306157223 */ /* 0x000fca0000010015 */
[----:B------:R-:W-:Y:S01]  /*09c0*/  STS.64 [R17], R20 ;  /* 0x0000001411007388 */ /* 0x000fe20000000a00 */
[----:B------:R-:W-:Y:S01]  /*09d0*/  BAR.SYNC.DEFER_BLOCKING 0x0 ;  /* 0x0000000000007b1d */ /* 0x000fe20000010000 */
[----:B------:R-:W-:-:S05]  /*09e0*/  SHF.L.U32 R23, R13, 0x3, RZ ;  /* 0x000000030d177819 */ /* 0x000fca00000006ff */
[----:B------:R-:W-:Y:S02]  /*09f0*/  UMOV UR4, 0x400 ;  /* 0x0000040000047882 */ /* 0x000fe40000000000 */
[----:B-1----:R-:W-:Y:S01]  /*0a00*/  ULEA UR7, UR6, UR4, 0x18 ;  /* 0x0000000406077291 */ /* 0x002fe2000f8ec0ff */
[----:B------:R-:W-:-:S05]  /*0a10*/  LOP3.LUT R23, R23, 0x18, RZ, 0xc0, !PT ;  /* 0x0000001817177812 */ /* 0x000fca00078ec0ff */
[----:B------:R-:W-:Y:S01]  /*0a20*/  LEA R34, R5, UR7, 0x5 ;  /* 0x0000000705227c11 */ /* 0x000fe2000f8e28ff */
[----:B------:R-:W-:Y:S01]  /*0a30*/  FFMA.FTZ R22, R0, R37, RZ ;  /* 0x0000002500167223 */ /* 0x000fe200000100ff */
[----:B------:R-:W-:Y:S01]  /*0a40*/  FADD.FTZ R25, RZ, R39 ;  /* 0x00000027ff197221 */ /* 0x000fe20000010000 */
[----:B------:R-:W-:Y:S02]  /*0a50*/  FFMA.FTZ R24, R2, R39, RZ ;  /* 0x0000002702187223 */ /* 0x000fe400000100ff */
[----:B------:R-:W-:Y:S02]  /*0a60*/  IMAD.IADD R34, R34, 0x1, R23 ;  /* 0x0000000122227824 */ /* 0x000fe400078e0217 */
[----:B------:R-:W-:Y:S01]  /*0a70*/  FADD.FTZ R23, RZ, R37 ;  /* 0x00000025ff177221 */ /* 0x000fe20000010000 */
[----:B------:R-:W-:Y:S01]  /*0a80*/  FADD.FTZ R27, RZ, R35 ;  /* 0x00000023ff1b7221 */ /* 0x000fe20000010000 */
[----:B------:R-:W-:Y:S01]  /*0a90*/  FFMA.FTZ R26, R4, R35, RZ ;  /* 0x00000023041a7223 */ /* 0x000fe200000100ff */
[----:B------:R-:W-:Y:S01]  /*0aa0*/  FADD.FTZ R29, RZ, R41 ;  /* 0x00000029ff1d7221 */ /* 0x000fe20000010000 */
[----:B------:R-:W-:Y:S01]  /*0ab0*/  FFMA.FTZ R28, R6, R41, RZ ;  /* 0x00000029061c7223 */ /* 0x000fe200000100ff */
[----:B------:R0:W-:Y:S04]  /*0ac0*/  STS.64 [R34], R22 ;  /* 0x0000001622007388 */ /* 0x0001e80000000a00 */
[----:B------:R1:W-:Y:S04]  /*0ad0*/  STS.64 [R10], R24 ;  /* 0x000000180a007388 */ /* 0x0003e80000000a00 */
[----:B------:R1:W-:Y:S04]  /*0ae0*/  STS.64 [R12], R26 ;  /* 0x0000001a0c007388 */ /* 0x0003e80000000a00 */
[----:B------:R1:W-:Y:S01]  /*0af0*/  STS.64 [R9], R28 ;  /* 0x0000001c09007388 */ /* 0x0003e20000000a00 */
[----:B------:R-:W-:Y:S01]  /*0b00*/  BAR.SYNC.DEFER_BLOCKING 0x0 ;  /* 0x0000000000007b1d */ /* 0x000fe20000010000 */
[----:B------:R-:W-:-:S02]  /*0b10*/  IADD3 R30, PT, PT, R32, R5, RZ ;  /* 0x00000005201e7210 */ /* 0x000fc40007ffe0ff */
[----:B------:R-:W-:Y:S01]  /*0b20*/  LOP3.LUT R35, R31, 0x3f, R8, 0xf8, !PT ;  /* 0x0000003f1f237812 */ /* 0x000fe200078ef808 */
[----:B------:R-:W-:Y:S02]  /*0b30*/  IMAD.MOV.U32 R31, RZ, RZ, RZ ;  /* 0x000000ffff1f7224 */ /* 0x000fe400078e00ff */
[----:B------:R1:W2:Y:S02]  /*0b40*/  LDS.64 R20, [R16] ;  /* 0x0000000010147984 */ /* 0x0002a40000000a00 */
[----:B------:R-:W-:-:S04]  /*0b50*/  IMAD.WIDE.U32 R30, R35, 0x500, R30 ;  /* 0x00000500231e7825 */ /* 0x000fc800078e001e */
[----:B0-----:R-:W-:Y:S01]  /*0b60*/  IMAD R23, R33, 0x500, RZ ;  /* 0x0000050021177824 */ /* 0x001fe200078e02ff */
[----:B------:R-:W-:-:S04]  /*0b70*/  LEA R56, P1, R30, UR12, 0x3 ;  /* 0x0000000c1e387c11 */ /* 0x000fc8000f8218ff */
[----:B------:R-:W-:Y:S02]  /*0b80*/  IADD3 R23, PT, PT, R31, R23, RZ ;  /* 0x000000171f177210 */ /* 0x000fe40007ffe0ff */
[----:B------:R-:W-:Y:S02]  /*0b90*/  CS2R R40, SRZ ;  /* 0x0000000000287805 */ /* 0x000fe4000001ff00 */
[----:B------:R-:W-:Y:S01]  /*0ba0*/  LEA.HI.X R57, R30, UR13, R23, 0x3, P1 ;  /* 0x0000000d1e397c11 */ /* 0x000fe200088f1c17 */
[----:B-1----:R-:W-:Y:S06]  /*0bb0*/  @P0 BRA `(.L_x_5) ;  /* 0x0000000400300947 */ /* 0x002fec0003800000 */
[----:B------:R-:W-:Y:S01]  /*0bc0*/  IADD3 R23, PT, PT, R13, R46, RZ ;  /* 0x0000002e0d177210 */ /* 0x000fe20007ffe0ff */
[----:B------:R-:W-:Y:S01]  /*0bd0*/  UIADD3 UR7, UPT, UPT, UR4, 0x2800, URZ ;  /* 0x0000280004077890 */ /* 0x000fe2000fffe0ff */
[----:B------:R-:W-:-:S03]  /*0be0*/  IMAD.SHL.U32 R38, R5, 0x8, RZ ;  /* 0x0000000805267824 */ /* 0x000fc600078e00ff */
[----:B------:R-:W-:Y:S01]  /*0bf0*/  ULEA UR7, UR6, UR7, 0x18 ;  /* 0x0000000706077291 */ /* 0x000fe2000f8ec0ff */
[----:B------:R-:W-:Y:S01]  /*0c00*/  IMAD R23, R23, 0x28, -R32 ;  /* 0x0000002817177824 */ /* 0x000fe200078e0a20 */
[----:B------:R-:W-:-:S03]  /*0c10*/  LOP3.LUT R38, R38, 0x18, RZ, 0xc0, !PT ;  /* 0x0000001826267812 */ /* 0x000fc600078ec0ff */
[C---:B------:R-:W-:Y:S01]  /*0c20*/  VIADD R22, R23.reuse, 0x4 ;  /* 0x0000000417167836 */ /* 0x040fe20000000000 */
[----:B------:R-:W-:Y:S01]  /*0c30*/  SHF.R.U32.HI R25, RZ, 0x2, R23 ;  /* 0x00000002ff197819 */ /* 0x000fe20000011617 */
[C---:B------:R-:W-:Y:S01]  /*0c40*/  VIADD R31, R23.reuse, 0xc ;  /* 0x0000000c171f7836 */ /* 0x040fe20000000000 */
[----:B------:R-:W-:Y:S01]  /*0c50*/  MOV R36, UR7 ;  /* 0x0000000700247c02 */ /* 0x000fe20008000f00 */
[C---:B------:R-:W-:Y:S01]  /*0c60*/  VIADD R26, R23.reuse, 0x14 ;  /* 0x00000014171a7836 */ /* 0x040fe20000000000 */
[C---:B------:R-:W-:Y:S01]  /*0c70*/  IADD3 R24, PT, PT, R23.reuse, 0x8, RZ ;  /* 0x0000000817187810 */ /* 0x040fe20007ffe0ff */
[----:B------:R-:W-:Y:S01]  /*0c80*/  VIADD R30, R23, 0x1c ;  /* 0x0000001c171e7836 */ /* 0x000fe20000000000 */
[----:B------:R-:W-:Y:S01]  /*0c90*/  SHF.R.U32.HI R27, RZ, 0x2, R22 ;  /* 0x00000002ff1b7819 */ /* 0x000fe20000011616 */
[----:B------:R-:W-:Y:S01]  /*0ca0*/  IMAD R25, R25, 0x28, R36 ;  /* 0x0000002819197824 */ /* 0x000fe200078e0224 */
[----:B------:R-:W-:Y:S02]  /*0cb0*/  SHF.R.U32.HI R29, RZ, 0x2, R24 ;  /* 0x00000002ff1d7819 */ /* 0x000fe40000011618 */
[----:B------:R-:W-:Y:S01]  /*0cc0*/  IADD3 R33, PT, PT, R23, 0x10, RZ ;  /* 0x0000001017217810 */ /* 0x000fe20007ffe0ff */
[----:B------:R-:W-:Y:S01]  /*0cd0*/  IMAD.IADD R22, R25, 0x1, R38 ;  /* 0x0000000119167824 */ /* 0x000fe200078e0226 */
[----:B------:R-:W-:Y:S01]  /*0ce0*/  SHF.R.U32.HI R31, RZ, 0x2, R31 ;  /* 0x00000002ff1f7819 */ /* 0x000fe2000001161f */
[--C-:B------:R-:W-:Y:S01]  /*0cf0*/  IMAD R27, R27, 0x28, R36.reuse ;  /* 0x000000281b1b7824 */ /* 0x100fe200078e0224 */
[----:B------:R-:W-:Y:S01]  /*0d00*/  IADD3 R28, PT, PT, R23, 0x18, RZ ;  /* 0x00000018171c7810 */ /* 0x000fe20007ffe0ff */
[--C-:B------:R-:W-:Y:S01]  /*0d10*/  IMAD R29, R29, 0x28, R36.reuse ;  /* 0x000000281d1d7824 */ /* 0x100fe200078e0224 */
[C---:B------:R-:W-:Y:S01]  /*0d20*/  IADD3 R32, PT, PT, R23.reuse, 0x20, RZ ;  /* 0x0000002017207810 */ /* 0x040fe20007ffe0ff */
[----:B------:R-:W-:Y:S01]  /*0d30*/  IMAD.IADD R24, R38, 0x1, R27 ;  /* 0x0000000126187824 */ /* 0x000fe200078e021b */
[----:B------:R-:W-:Y:S01]  /*0d40*/  IADD3 R34, PT, PT, R23, 0x24, RZ ;  /* 0x0000002417227810 */ /* 0x000fe20007ffe0ff */
[----:B------:R-:W-:Y:S01]  /*0d50*/  IMAD R31, R31, 0x28, R36 ;  /* 0x000000281f1f7824 */ /* 0x000fe200078e0224 */
[----:B------:R-:W0:Y:S01]  /*0d60*/  LDS.64 R22, [R22] ;  /* 0x0000000016167984 */ /* 0x000e220000000a00 */
[----:B------:R-:W-:-:S02]  /*0d70*/  SHF.R.U32.HI R33, RZ, 0x2, R33 ;  /* 0x00000002ff217819 */ /* 0x000fc40000011621 */
[C---:B------:R-:W-:Y:S01]  /*0d80*/  IADD3 R27, PT, PT, R38.reuse, R29, RZ ;  /* 0x0000001d261b7210 */ /* 0x040fe20007ffe0ff */
[----:B------:R-:W1:Y:S01]  /*0d90*/  LDS.64 R24, [R24] ;  /* 0x0000000018187984 */ /* 0x000e620000000a00 */
[----:B------:R-:W-:Y:S01]  /*0da0*/  SHF.R.U32.HI R35, RZ, 0x2, R26 ;  /* 0x00000002ff237819 */ /* 0x000fe2000001161a */
[----:B------:R-:W-:Y:S01]  /*0db0*/  IMAD R33, R33, 0x28, R36 ;  /* 0x0000002821217824 */ /* 0x000fe200078e0224 */
[----:B------:R-:W-:Y:S01]  /*0dc0*/  SHF.R.U32.HI R37, RZ, 0x2, R28 ;  /* 0x00000002ff257819 */ /* 0x000fe2000001161c */
[C---:B------:R-:W-:Y:S01]  /*0dd0*/  IMAD.IADD R29, R38.reuse, 0x1, R31 ;  /* 0x00000001261d7824 */ /* 0x040fe200078e021f */
[----:B------:R-:W3:Y:S01]  /*0de0*/  LDS.64 R26, [R27] ;  /* 0x000000001b1a7984 */ /* 0x000ee20000000a00 */
[--C-:B------:R-:W-:Y:S01]  /*0df0*/  IMAD R35, R35, 0x28, R36.reuse ;  /* 0x0000002823237824 */ /* 0x100fe200078e0224 */
[C---:B------:R-:W-:Y:S01]  /*0e00*/  IADD3 R31, PT, PT, R38.reuse, R33, RZ ;  /* 0x00000021261f7210 */ /* 0x040fe20007ffe0ff */
[----:B------:R-:W-:Y:S01]  /*0e10*/  IMAD R37, R37, 0x28, R36 ;  /* 0x0000002825257824 */ /* 0x000fe200078e0224 */
[----:B------:R-:W-:Y:S01]  /*0e20*/  SHF.R.U32.HI R39, RZ, 0x2, R30 ;  /* 0x00000002ff277819 */ /* 0x000fe2000001161e */
[----:B------:R-:W4:Y:S01]  /*0e30*/  LDS.64 R28, [R29] ;  /* 0x000000001d1c7984 */ /* 0x000f220000000a00 */
[----:B------:R-:W-:Y:S01]  /*0e40*/  IMAD.IADD R33, R38, 0x1, R35 ;  /* 0x0000000126217824 */ /* 0x000fe200078e0223 */
[----:B------:R-:W-:-:S02]  /*0e50*/  SHF.R.U32.HI R41, RZ, 0x2, R32 ;  /* 0x00000002ff297819 */ /* 0x000fc40000011620 */
[----:B------:R-:W5:Y:S01]  /*0e60*/  LDS.64 R30, [R31] ;  /* 0x000000001f1e7984 */ /* 0x000f620000000a00 */
[--C-:B------:R-:W-:Y:S01]  /*0e70*/  IMAD R39, R39, 0x28, R36.reuse ;  /* 0x0000002827277824 */ /* 0x100fe200078e0224 */
[C---:B------:R-:W-:Y:S01]  /*0e80*/  IADD3 R35, PT, PT, R38.reuse, R37, RZ ;  /* 0x0000002526237210 */ /* 0x040fe20007ffe0ff */
[----:B------:R-:W-:Y:S01]  /*0e90*/  IMAD R41, R41, 0x28, R36 ;  /* 0x0000002829297824 */ /* 0x000fe200078e0224 */
[----:B------:R-:W2:Y:S01]  /*0ea0*/  LDS.64 R32, [R33] ;  /* 0x0000000021207984 */ /* 0x000ea20000000a00 */
[----:B------:R-:W-:Y:S01]  /*0eb0*/  SHF.R.U32.HI R59, RZ, 0x2, R34 ;  /* 0x00000002ff3b7819 */ /* 0x000fe20000011622 */
[C---:B------:R-:W-:Y:S02]  /*0ec0*/  IMAD.IADD R37, R38.reuse, 0x1, R39 ;  /* 0x0000000126257824 */ /* 0x040fe400078e0227 */
[----:B------:R-:W2:Y:S01]  /*0ed0*/  LDS.64 R34, [R35] ;  /* 0x0000000023227984 */ /* 0x000ea20000000a00 */
[----:B------:R-:W-:Y:S01]  /*0ee0*/  IADD3 R39, PT, PT, R38, R41, RZ ;  /* 0x0000002926277210 */ /* 0x000fe20007ffe0ff */
[----:B------:R-:W-:-:S02]  /*0ef0*/  IMAD R59, R59, 0x28, R36 ;  /* 0x000000283b3b7824 */ /* 0x000fc400078e0224 */
[----:B------:R-:W2:Y:S02]  /*0f00*/  LDS.64 R36, [R37] ;  /* 0x0000000025247984 */ /* 0x000ea40000000a00 */
[----:B------:R-:W-:Y:S02]  /*0f10*/  IMAD.IADD R40, R38, 0x1, R59 ;  /* 0x0000000126287824 */ /* 0x000fe400078e023b */
[----:B------:R-:W2:Y:S04]  /*0f20*/  LDS.64 R38, [R39] ;  /* 0x0000000027267984 */ /* 0x000ea80000000a00 */
[----:B------:R-:W2:Y:S01]  /*0f30*/  LDS.64 R40, [R40] ;  /* 0x0000000028287984 */ /* 0x000ea20000000a00 */
[----:B0-----:R-:W-:Y:S01]  /*0f40*/  FADD.FTZ R59, RZ, R22 ;  /* 0x00000016ff3b7221 */ /* 0x001fe20000010000 */
[----:B------:R-:W-:-:S03]  /*0f50*/  FADD.FTZ R22, RZ, R23 ;  /* 0x00000017ff167221 */ /* 0x000fc60000010000 */
[----:B-1----:R-:W-:Y:S01]  /*0f60*/  FADD.FTZ R59, R59, R24 ;  /* 0x000000183b3b7221 */ /* 0x002fe20000010000 */
[----:B------:R-:W-:-:S03]  /*0f70*/  FADD.FTZ R22, R22, R25 ;  /* 0x0000001916167221 */ /* 0x000fc60000010000 */
[----:B---3--:R-:W-:Y:S01]  /*0f80*/  FADD.FTZ R59, R59, R26 ;  /* 0x0000001a3b3b7221 */ /* 0x008fe20000010000 */
[----:B------:R-:W-:-:S03]  /*0f90*/  FADD.FTZ R22, R22, R27 ;  /* 0x0000001b16167221 */ /* 0x000fc60000010000 */
[----:B----4-:R-:W-:Y:S01]  /*0fa0*/  FADD.FTZ R59, R59, R28 ;  /* 0x0000001c3b3b7221 */ /* 0x010fe20000010000 */
[----:B------:R-:W-:-:S03]  /*0fb0*/  FADD.FTZ R22, R22, R29 ;  /* 0x0000001d16167221 */ /* 0x000fc60000010000 */
[----:B-----5:R-:W-:Y:S01]  /*0fc0*/  FADD.FTZ R59, R59, R30 ;  /* 0x0000001e3b3b7221 */ /* 0x020fe20000010000 */
[----:B------:R-:W-:-:S03]  /*0fd0*/  FADD.FTZ R22, R22, R31 ;  /* 0x0000001f16167221 */ /* 0x000fc60000010000 */
[----:B--2---:R-:W-:Y:S01]  /*0fe0*/  FADD.FTZ R59, R59, R32 ;  /* 0x000000203b3b7221 */ /* 0x004fe20000010000 */
[----:B------:R-:W-:-:S03]  /*0ff0*/  FADD.FTZ R22, R22, R33 ;  /* 0x0000002116167221 */ /* 0x000fc60000010000 */
[----:B------:R-:W-:Y:S01]  /*1000*/  FADD.FTZ R59, R59, R34 ;  /* 0x000000223b3b7221 */ /* 0x000fe20000010000 */
[----:B------:R-:W-:-:S03]  /*1010*/  FADD.FTZ R22, R22, R35 ;  /* 0x0000002316167221 */ /* 0x000fc60000010000 */
[----:B------:R-:W-:Y:S01]  /*1020*/  FADD.FTZ R59, R59, R36 ;  /* 0x000000243b3b7221 */ /* 0x000fe20000010000 */
[----:B------:R-:W-:-:S03]  /*1030*/  FADD.FTZ R22, R22, R37 ;  /* 0x0000002516167221 */ /* 0x000fc60000010000 */
[----:B------:R-:W-:Y:S01]  /*1040*/  FADD.FTZ R59, R59, R38 ;  /* 0x000000263b3b7221 */ /* 0x000fe20000010000 */
[----:B------:R-:W-:-:S03]  /*1050*/  FADD.FTZ R22, R22, R39 ;  /* 0x0000002716167221 */ /* 0x000fc60000010000 */
[----:B------:R-:W-:Y:S01]  /*1060*/  FADD.FTZ R40, R59, R40 ;  /* 0x000000283b287221 */ /* 0x000fe20000010000 */
[----:B------:R-:W-:-:S07]  /*1070*/  FADD.FTZ R41, R22, R41 ;  /* 0x0000002916297221 */ /* 0x000fce0000010000 */
.L_x_5:
[----:B------:R-:W-:Y:S05]  /*1080*/  BSYNC.RECONVERGENT B0 ;  /* 0x0000000000007941 */ /* 0x000fea0003800200 */
.L_x_4:
[----:B------:R-:W0:Y:S01]  /*1090*/  SHFL.BFLY PT, R29, R40, 0x2, 0x1f ;  /* 0x0c401f00281d7f89 */ /* 0x000e2200000e0000 */
[----:B------:R-:W-:Y:S01]  /*10a0*/  LOP3.LUT P0, RZ, R5, 0x3e3, RZ, 0xc0, !PT ;  /* 0x000003e305ff7812 */ /* 0x000fe2000780c0ff */
[----:B--2---:R-:W-:Y:S01]  /*10b0*/  FADD.FTZ R35, RZ, R20 ;  /* 0x00000014ff237221 */ /* 0x004fe20000010000 */
[----:B------:R-:W-:Y:S01]  /*10c0*/  FADD.FTZ R20, RZ, R21 ;  /* 0x00000015ff147221 */ /* 0x000fe20000010000 */
[----:B------:R-:W1:Y:S01]  /*10d0*/  SHFL.BFLY PT, R32, R41, 0x2, 0x1f ;  /* 0x0c401f0029207f89 */ /* 0x000e6200000e0000 */
[----:B------:R-:W-:-:S03]  /*10e0*/  IADD3 R44, P1, PT, R44, 0x5, RZ ;  /* 0x000000052c2c7810 */ /* 0x000fc60007f3e0ff */
[----:B------:R-:W2:Y:S02]  /*10f0*/  LDS.64 R22, [R16+0xa00] ;  /* 0x000a000010167984 */ /* 0x000ea40000000a00 */
[----:B------:R-:W-:Y:S02]  /*1100*/  IMAD.X R15, RZ, RZ, R15, P1 ;  /* 0x000000ffff0f7224 */ /* 0x000fe400008e060f */
[----:B------:R-:W3:Y:S02]  /*1110*/  LDS.64 R24, [R16+0x1400] ;  /* 0x0014000010187984 */ /* 0x000ee40000000a00 */
[----:B------:R-:W-:Y:S01]  /*1120*/  @!P0 SHF.L.U32 R34, R8, 0x1, RZ ;  /* 0x0000000108228819 */ /* 0x000fe200000006ff */
[----:B------:R-:W-:Y:S01]  /*1130*/  @!P0 IMAD R21, R14, UR8, R3 ;  /* 0x000000080e158c24 */ /* 0x000fe2000f8e0203 */
[----:B------:R-:W4:Y:S02]  /*1140*/  LDS.64 R26, [R16+0x1e00] ;  /* 0x001e0000101a7984 */ /* 0x000f240000000a00 */
[----:B------:R-:W-:-:S05]  /*1150*/  @!P0 LOP3.LUT R34, R34, 0x7e, RZ, 0xc0, !PT ;  /* 0x0000007e22228812 */ /* 0x000fca00078ec0ff */
[----:B------:R-:W-:Y:S02]  /*1160*/  @!P0 IMAD R34, R5, 0x20, R34 ;  /* 0x0000002005228824 */ /* 0x000fe400078e0222 */
[----:B0-----:R-:W-:Y:S02]  /*1170*/  FADD.FTZ R30, R29, R40 ;  /* 0x000000281d1e7221 */ /* 0x001fe40000010000 */
[----:B------:R-:W0:Y:S01]  /*1180*/  @!P0 LDC.64 R28, c[0x0][0x3d0] ;  /* 0x0000f400ff1c8b82 */ /* 0x000e220000000a00 */
[----:B-1----:R-:W-:Y:S02]  /*1190*/  FADD.FTZ R32, R32, R41 ;  /* 0x0000002920207221 */ /* 0x002fe40000010000 */
[----:B------:R-:W1:Y:S01]  /*11a0*/  SHFL.BFLY PT, R33, R30, 0x1, 0x1f ;  /* 0x0c201f001e217f89 */ /* 0x000e6200000e0000 */
[----:B------:R-:W-:-:S03]  /*11b0*/  @!P0 LEA R21, R21, R34, 0xa ;  /* 0x0000002215158211 */ /* 0x000fc600078e50ff */
[----:B------:R-:W5:Y:S01]  /*11c0*/  SHFL.BFLY PT, R31, R32, 0x1, 0x1f ;  /* 0x0c201f00201f7f89 */ /* 0x000f6200000e0000 */
[----:B--2---:R-:W-:Y:S01]  /*11d0*/  FADD.FTZ R35, R35, R22 ;  /* 0x0000001623237221 */ /* 0x004fe20000010000 */
[----:B------:R-:W-:Y:S01]  /*11e0*/  FADD.FTZ R20, R20, R23 ;  /* 0x0000001714147221 */ /* 0x000fe20000010000 */
[----:B0-----:R-:W-:-:S04]  /*11f0*/  @!P0 IMAD.WIDE.U32 R28, R21, 0x4, R28 ;  /* 0x00000004151c8825 */ /* 0x001fc800078e001c */
[----:B---3--:R-:W-:Y:S01]  /*1200*/  FADD.FTZ R35, R35, R24 ;  /* 0x0000001823237221 */ /* 0x008fe20000010000 */
[----:B------:R-:W-:-:S03]  /*1210*/  FADD.FTZ R20, R20, R25 ;  /* 0x0000001914147221 */ /* 0x000fc60000010000 */
[----:B----4-:R-:W-:Y:S01]  /*1220*/  FADD.FTZ R26, R35, R26 ;  /* 0x0000001a231a7221 */ /* 0x010fe20000010000 */
[----:B------:R-:W-:Y:S01]  /*1230*/  FADD.FTZ R27, R20, R27 ;  /* 0x0000001b141b7221 */ /* 0x000fe20000010000 */
[----:B-1----:R-:W-:Y:S01]  /*1240*/  FADD.FTZ R20, R30, R33 ;  /* 0x000000211e147221 */ /* 0x002fe20000010000 */
[----:B-----5:R-:W-:-:S03]  /*1250*/  FADD.FTZ R21, R32, R31 ;  /* 0x0000001f20157221 */ /* 0x020fc60000010000 */
[----:B------:R0:W-:Y:S04]  /*1260*/  STG.E.64 desc[UR10][R56.64+0xa000], R26 ;  /* 0x00a0001a38007986 */ /* 0x0001e8000c101b0a */
[----:B------:R0:W-:Y:S01]  /*1270*/  @!P0 STG.E.64 desc[UR10][R28.64], R20 ;  /* 0x000000141c008986 */ /* 0x0001e2000c101b0a */
[----:B------:R-:W-:-:S04]  /*1280*/  ISETP.GE.U32.AND P0, PT, R44, UR9, PT ;  /* 0x000000092c007c0c */ /* 0x000fc8000bf06070 */
[----:B------:R-:W-:-:S13]  /*1290*/  ISETP.GE.AND.EX P0, PT, R15, UR5, PT, P0 ;  /* 0x000000050f007c0c */ /* 0x000fda000bf06300 */
[----:B0-----:R-:W-:Y:S05]  /*12a0*/  @!P0 BRA `(.L_x_6) ;  /* 0x00000000004c8947 */ /* 0x001fea0003800000 */
[----:B------:R-:W-:Y:S01]  /*12b0*/  BAR.SYNC.DEFER_BLOCKING 0x0 ;  /* 0x0000000000007b1d */ /* 0x000fe20000010000 */
[----:B------:R-:W-:-:S13]  /*12c0*/  ISETP.NE.AND P1, PT, R5, RZ, PT ;  /* 0x000000ff0500720c */ /* 0x000fda0003f25270 */
        /* <DEDUP_REMOVED lines=8> */
.L_x_8:
[----:B0-----:R-:W2:Y:S04]  /*1350*/  LD.E.STRONG.GPU R21, desc[UR10][R54.64] ;  /* 0x0000000a36157980 */ /* 0x001ea8000c10f900 */
[----:B--2---:R-:W-:Y:S01]  /*1360*/  CCTL.IVALL ;  /* 0x00000000ff00798f */ /* 0x004fe20002000000 */
[----:B------:R-:W-:Y:S05]  /*1370*/  YIELD ;  /* 0x0000000000007946 */ /* 0x000fea0003800000 */
[----:B-----5:R-:W-:-:S04]  /*1380*/  LOP3.LUT R21, R21, R20, RZ, 0x3c, !PT ;  /* 0x0000001415157212 */ /* 0x020fc800078e3cff */
[----:B------:R-:W-:-:S13]  /*1390*/  ISETP.GT.AND P1, PT, R21, -0x1, PT ;  /* 0xffffffff1500780c */ /* 0x000fda0003f24270 */
[----:B------:R-:W-:Y:S05]  /*13a0*/  @P1 BRA `(.L_x_8) ;  /* 0xfffffffc00e81947 */ /* 0x000fea000383ffff */
.L_x_7:
[----:B------:R-:W-:Y:S05]  /*13b0*/  WARPSYNC.ALL ;  /* 0x0000000000007948 */ /* 0x000fea0003800000 */
[----:B------:R-:W-:Y:S06]  /*13c0*/  BAR.SYNC.DEFER_BLOCKING 0x0 ;  /* 0x0000000000007b1d */ /* 0x000fec0000010000 */
[----:B------:R-:W-:Y:S05]  /*13d0*/  BRA `(.L_x_9) ;  /* 0x0000000000487947 */ /* 0x000fea0003800000 */
.L_x_6:
[----:B------:R-:W-:Y:S01]  /*13e0*/  BAR.SYNC.DEFER_BLOCKING 0x0 ;  /* 0x0000000000007b1d */ /* 0x000fe20000010000 */
[----:B------:R-:W-:-:S13]  /*13f0*/  ISETP.NE.AND P1, PT, R5, RZ, PT ;  /* 0x000000ff0500720c */ /* 0x000fda0003f25270 */
[----:B------:R-:W-:Y:S05]  /*1400*/  @P1 BRA `(.L_x_10) ;  /* 0x0000000000341947 */ /* 0x000fea0003800000 */
[----:B------:R-:W-:Y:S01]  /*1410*/  IMAD.MOV.U32 R21, RZ, RZ, 0x7fffffc1 ;  /* 0x7fffffc1ff157424 */ /* 0x000fe200078e00ff */
[----:B------:R-:W-:-:S04]  /*1420*/  ISETP.NE.AND P1, PT, R8, RZ, PT ;  /* 0x000000ff0800720c */ /* 0x000fc80003f25270 */
[----:B------:R-:W-:Y:S01]  /*1430*/  SEL R21, R21, 0x1, !P1 ;  /* 0x0000000115157807 */ /* 0x000fe20004800000 */
[----:B------:R-:W-:Y:S06]  /*1440*/  MEMBAR.ALL.GPU ;  /* 0x0000000000007992 */ /* 0x000fec000000a000 */
[----:B------:R-:W-:-:S00]  /*1450*/  ERRBAR ;  /* 0x00000000000079ab */ /* 0x000fc00000000000 */
[----:B------:R-:W-:Y:S06]  /*1460*/  CGAERRBAR ;  /* 0x00000000000075ab */ /* 0x000fec0000000000 */
[----:B------:R0:W5:Y:S02]  /*1470*/  ATOM.E.ADD.STRONG.GPU PT, R21, desc[UR10][R52.64], R21 ;  /* 0x800000153415798a */ /* 0x00016400081ef10a */
.L_x_11:
[----:B------:R-:W2:Y:S04]  /*1480*/  LD.E.STRONG.GPU R20, desc[UR10][R52.64] ;  /* 0x0000000a34147980 */ /* 0x000ea8000c10f900 */
[----:B--2---:R-:W-:Y:S01]  /*1490*/  CCTL.IVALL ;  /* 0x00000000ff00798f */ /* 0x004fe20002000000 */
[----:B------:R-:W-:Y:S05]  /*14a0*/  YIELD ;  /* 0x0000000000007946 */ /* 0x000fea0003800000 */
[----:B-----5:R-:W-:-:S04]  /*14b0*/  LOP3.LUT R20, R20, R21, RZ, 0x3c, !PT ;  /* 0x0000001514147212 */ /* 0x020fc800078e3cff */
[----:B------:R-:W-:-:S13]  /*14c0*/  ISETP.GT.AND P1, PT, R20, -0x1, PT ;  /* 0xffffffff1400780c */ /* 0x000fda0003f24270 */
[----:B------:R-:W-:Y:S05]  /*14d0*/  @P1 BRA `(.L_x_11) ;  /* 0xfffffffc00e81947 */ /* 0x000fea000383ffff */
.L_x_10:
[----:B------:R-:W-:Y:S05]  /*14e0*/  WARPSYNC.ALL ;  /* 0x0000000000007948 */ /* 0x000fea0003800000 */
[----:B------:R-:W-:Y:S06]  /*14f0*/  BAR.SYNC.DEFER_BLOCKING 0x0 ;  /* 0x0000000000007b1d */ /* 0x000fec0000010000 */
.L_x_9:
[----:B------:R-:W-:-:S13]  /*1500*/  ISETP.GT.U32.AND P1, PT, R5, 0xff, PT ;  /* 0x000000ff0500780c */ /* 0x000fda0003f24070 */
[C---:B------:R-:W-:Y:S01]  /*1510*/  @!P1 SHF.L.U32 R20, R5.reuse, 0x1, RZ ;  /* 0x0000000105149819 */ /* 0x040fe200000006ff */
[----:B------:R-:W1:Y:S01]  /*1520*/  @!P1 LDC.64 R22, c[0x0][0x3d0] ;  /* 0x0000f400ff169b82 */ /* 0x000e620000000a00 */
[----:B------:R-:W-:Y:S01]  /*1530*/  @!P1 IMAD R25, R14, UR8, R3 ;  /* 0x000000080e199c24 */ /* 0x000fe2000f8e0203 */
[----:B------:R-:W-:Y:S02]  /*1540*/  @!P1 LOP3.LUT R21, R5, 0x1f, RZ, 0xc0, !PT ;  /* 0x0000001f05159812 */ /* 0x000fe400078ec0ff */
[----:B------:R-:W-:-:S05]  /*1550*/  @!P1 LOP3.LUT R20, R20, 0x1c0, RZ, 0xc0, !PT ;  /* 0x000001c014149812 */ /* 0x000fca00078ec0ff */
[----:B------:R-:W-:-:S05]  /*1560*/  @!P1 IMAD R20, R25, 0x200, R20 ;  /* 0x0000020019149824 */ /* 0x000fca00078e0214 */
[----:B------:R-:W-:-:S05]  /*1570*/  @!P1 IADD3 R20, PT, PT, R20, R21, RZ ;  /* 0x0000001514149210 */ /* 0x000fca0007ffe0ff */
[----:B------:R-:W-:-:S05]  /*1580*/  @!P1 IMAD.SHL.U32 R21, R20, 0x2, RZ ;  /* 0x0000000214159824 */ /* 0x000fca00078e00ff */
[C---:B------:R-:W-:Y:S01]  /*1590*/  @!P1 IADD3 R25, PT, PT, R21.reuse, 0x40, RZ ;  /* 0x0000004015199810 */ /* 0x040fe20007ffe0ff */
[----:B-1----:R-:W-:-:S04]  /*15a0*/  @!P1 IMAD.WIDE.U32 R20, R21, 0x4, R22 ;  /* 0x0000000415149825 */ /* 0x002fc800078e0016 */
[----:B------:R-:W-:Y:S02]  /*15b0*/  @!P1 IMAD.WIDE.U32 R22, R25, 0x4, R22 ;  /* 0x0000000419169825 */ /* 0x000fe400078e0016 */
[----:B------:R-:W2:Y:S04]  /*15c0*/  @!P1 LDG.E.64 R20, desc[UR10][R20.64] ;  /* 0x0000000a14149981 */ /* 0x000ea8000c1e1b00 */
[----:B------:R-:W3:Y:S01]  /*15d0*/  @!P1 LDG.E.64 R22, desc[UR10][R22.64] ;  /* 0x0000000a16169981 */ /* 0x000ee2000c1e1b00 */
[----:B------:R-:W-:Y:S01]  /*15e0*/  CS2R R24, SRZ ;  /* 0x0000000000187805 */ /* 0x000fe2000001ff00 */
[----:B------:R-:W-:Y:S01]  /*15f0*/  UIADD3 UR4, UPT, UPT, UR4, 0x3480, URZ ;  /* 0x0000348004047890 */ /* 0x000fe2000fffe0ff */
[----:B------:R-:W-:Y:S01]  /*1600*/  IMAD.IADD R19, R19, 0x1, -R46 ;  /* 0x0000000113137824 */ /* 0x000fe200078e0a2e */
[----:B------:R-:W-:-:S02]  /*1610*/  LOP3.LUT R14, R14, 0x1, RZ, 0x3c, !PT ;  /* 0x000000010e0e7812 */ /* 0x000fc400078e3cff */
[----:B------:R-:W-:Y:S01]  /*1620*/  ULEA UR4, UR6, UR4, 0x18 ;  /* 0x0000000406047291 */ /* 0x000fe2000f8ec0ff */
[----:B------:R-:W1:Y:S01]  /*1630*/  LDCU.64 UR6, c[0x0][0x380] ;  /* 0x00007000ff0677ac */ /* 0x000e620008000a00 */
[----:B--2---:R-:W-:Y:S01]  /*1640*/  @!P1 FADD.FTZ R27, RZ, R20 ;  /* 0x00000014ff1b9221 */ /* 0x004fe20000010000 */
[----:B------:R-:W-:-:S03]  /*1650*/  @!P1 FADD.FTZ R26, RZ, R21 ;  /* 0x00000015ff1a9221 */ /* 0x000fc60000010000 */
[----:B---3--:R-:W-:Y:S01]  /*1660*/  @!P1 FADD.FTZ R25, R22, R27 ;  /* 0x0000001b16199221 */ /* 0x008fe20000010000 */
[----:B------:R-:W-:Y:S01]  /*1670*/  @!P1 FADD.FTZ R24, R23, R26 ;  /* 0x0000001a17189221 */ /* 0x000fe20000010000 */
[----:B------:R-:W-:-:S03]  /*1680*/  LOP3.LUT P1, RZ, R5, 0x31f, RZ, 0xc0, !PT ;  /* 0x0000031f05ff7812 */ /* 0x000fc6000782c0ff */
[----:B------:R-:W2:Y:S04]  /*1690*/  SHFL.BFLY PT, R26, R25, 0x10, 0x1f ;  /* 0x0e001f00191a7f89 */ /* 0x000ea800000e0000 */
[----:B------:R-:W3:Y:S01]  /*16a0*/  SHFL.BFLY PT, R27, R24, 0x10, 0x1f ;  /* 0x0e001f00181b7f89 */ /* 0x000ee200000e0000 */
[----:B--2---:R-:W-:Y:S01]  /*16b0*/  FADD.FTZ R26, R26, R25 ;  /* 0x000000191a1a7221 */ /* 0x004fe20000010000 */
[----:B---3--:R-:W-:-:S04]  /*16c0*/  FADD.FTZ R27, R27, R24 ;  /* 0x000000181b1b7221 */ /* 0x008fc80000010000 */
        /* <DEDUP_REMOVED lines=8> */
[----:B------:R-:W2:Y:S01]  /*1750*/  SHFL.BFLY PT, R25, R22, 0x2, 0x1f ;  /* 0x0c401f0016197f89 */ /* 0x000ea200000e0000 */
[----:B------:R-:W-:-:S03]  /*1760*/  LEA R20, R19, UR4, 0x3 ;  /* 0x0000000413147c11 */ /* 0x000fc6000f8e18ff */
[----:B------:R-:W3:Y:S01]  /*1770*/  SHFL.BFLY PT, R24, R23, 0x2, 0x1f ;  /* 0x0c401f0017187f89 */ /* 0x000ee200000e0000 */
[----:B--2---:R-:W-:Y:S01]  /*1780*/  FADD.FTZ R25, R22, R25 ;  /* 0x0000001916197221 */ /* 0x004fe20000010000 */
[----:B---3--:R-:W-:-:S04]  /*1790*/  FADD.FTZ R24, R23, R24 ;  /* 0x0000001817187221 */ /* 0x008fc80000010000 */
[----:B------:R-:W2:Y:S04]  /*17a0*/  SHFL.BFLY PT, R26, R25, 0x1, 0x1f ;  /* 0x0c201f00191a7f89 */ /* 0x000ea800000e0000 */
[----:B------:R-:W3:Y:S01]  /*17b0*/  SHFL.BFLY PT, R27, R24, 0x1, 0x1f ;  /* 0x0c201f00181b7f89 */ /* 0x000ee200000e0000 */
[----:B--2---:R-:W-:Y:S01]  /*17c0*/  FADD.FTZ R26, R25, R26 ;  /* 0x0000001a191a7221 */ /* 0x004fe20000010000 */
[----:B---3--:R-:W-:-:S03]  /*17d0*/  FADD.FTZ R27, R24, R27 ;  /* 0x0000001b181b7221 */ /* 0x008fc60000010000 */
[----:B------:R-:W-:Y:S01]  /*17e0*/  @!P1 FMUL.FTZ R22, R26, 9.7656251455191522837e-05 ;  /* 0x38cccccd1a169820 */ /* 0x000fe20000410000 */
[----:B------:R-:W-:-:S05]  /*17f0*/  @!P1 FMUL.FTZ R23, R27, 9.7656251455191522837e-05 ;  /* 0x38cccccd1b179820 */ /* 0x000fca0000410000 */
[----:B------:R-:W-:Y:S01]  /*1800*/  @!P1 STS.64 [R13+UR4], R22 ;  /* 0x000000160d009988 */ /* 0x000fe20008000a04 */
[----:B------:R-:W-:Y:S01]  /*1810*/  BAR.SYNC.DEFER_BLOCKING 0x0 ;  /* 0x0000000000007b1d */ /* 0x000fe20000010000 */
[----:B-1----:R-:W-:-:S04]  /*1820*/  IADD3 R18, P1, PT, R18, UR6, RZ ;  /* 0x0000000612127c10 */ /* 0x002fc8000ff3e0ff */
[----:B------:R-:W-:Y:S01]  /*1830*/  IADD3.X R19, PT, PT, R42, UR7, RZ, P1, !PT ;  /* 0x000000072a137c10 */ /* 0x000fe20008ffe4ff */
[----:B------:R-:W1:Y:S02]  /*1840*/  LDS.64 R20, [R20] ;  /* 0x0000000014147984 */ /* 0x000e640000000a00 */
[--C-:B-1----:R-:W-:Y:S01]  /*1850*/  FADD.FTZ R45, R45, -R20.reuse ;  /* 0x800000142d2d7221 */ /* 0x102fe20000010000 */
[--C-:B------:R-:W-:Y:S01]  /*1860*/  FADD.FTZ R47, R47, -R20.reuse ;  /* 0x800000142f2f7221 */ /* 0x100fe20000010000 */
[--C-:B------:R-:W-:Y:S01]  /*1870*/  FADD.FTZ R49, R49, -R20.reuse ;  /* 0x8000001431317221 */ /* 0x100fe20000010000 */
[----:B------:R-:W-:Y:S01]  /*1880*/  FADD.FTZ R51, R51, -R20 ;  /* 0x8000001433337221 */ /* 0x000fe20000010000 */
[-C--:B------:R-:W-:Y:S01]  /*1890*/  FFMA.FTZ R0, R0, -R21.reuse, R45 ;  /* 0x8000001500007223 */ /* 0x080fe2000001002d */
[-C--:B------:R-:W-:Y:S01]  /*18a0*/  FFMA.FTZ R2, R2, -R21.reuse, R47 ;  /* 0x8000001502027223 */ /* 0x080fe2000001002f */
[-C--:B------:R-:W-:Y:S01]  /*18b0*/  FFMA.FTZ R4, R4, -R21.reuse, R49 ;  /* 0x8000001504047223 */ /* 0x080fe20000010031 */
[----:B------:R-:W-:Y:S01]  /*18c0*/  FFMA.FTZ R6, R6, -R21, R51 ;  /* 0x8000001506067223 */ /* 0x000fe20000010033 */
[C---:B------:R-:W-:Y:S01]  /*18d0*/  FMUL.FTZ R0, R43.reuse, R0 ;  /* 0x000000002b007220 */ /* 0x040fe20000410000 */
[C---:B------:R-:W-:Y:S01]  /*18e0*/  FMUL.FTZ R21, R43.reuse, R2 ;  /* 0x000000022b157220 */ /* 0x040fe20000410000 */
[C---:B------:R-:W-:Y:S01]  /*18f0*/  FMUL.FTZ R4, R43.reuse, R4 ;  /* 0x000000042b047220 */ /* 0x040fe20000410000 */
[----:B------:R-:W-:-:S03]  /*1900*/  FMUL.FTZ R43, R43, R6 ;  /* 0x000000062b2b7220 */ /* 0x000fc60000410000 */
[----:B------:R-:W-:Y:S02]  /*1910*/  F2FP.BF16.F32.PACK_AB R42, R21, R0 ;  /* 0x00000000152a723e */ /* 0x000fe400000010ff */
[----:B------:R-:W-:-:S05]  /*1920*/  F2FP.BF16.F32.PACK_AB R43, R43, R4 ;  /* 0x000000042b2b723e */ /* 0x000fca00000010ff */
[----:B------:R1:W-:Y:S01]  /*1930*/  STG.E.64 desc[UR10][R18.64], R42 ;  /* 0x0000002a12007986 */ /* 0x0003e2000c101b0a */
[----:B------:R-:W-:Y:S05]  /*1940*/  @!P0 BRA `(.L_x_12) ;  /* 0xffffffe800cc8947 */ /* 0x000fea000383ffff */
.L_x_3:
[----:B------:R-:W-:-:S05]  /*1950*/  LEA R29, R3, R8, 0x6 ;  /* 0x00000008031d7211 */ /* 0x000fca00078e30ff */
[----:B------:R-:W-:-:S05]  /*1960*/  IMAD.SHL.U32 R29, R29, 0x20, RZ ;  /* 0x000000201d1d7824 */ /* 0x000fca00078e00ff */
[----:B------:R-:W-:-:S13]  /*1970*/  ISETP.GT.AND P0, PT, R29, 0x4ff, PT ;  /* 0x000004ff1d00780c */ /* 0x000fda0003f04270 */
[----:B------:R-:W-:Y:S05]  /*1980*/  @P0 EXIT ;  /* 0x000000000000094d */ /* 0x000fea0003800000 */
[----:B------:R-:W2:Y:S01]  /*1990*/  S2R R25, SR_TID.X ;  /* 0x0000000000197919 */ /* 0x000ea20000002100 */
[----:B------:R-:W3:Y:S01]  /*19a0*/  LDC.64 R2, c[0x0][0x3c8] ;  /* 0x0000f200ff027b82 */ /* 0x000ee20000000a00 */
[----:B------:R-:W4:Y:S01]  /*19b0*/  LDCU.64 UR8, c[0x0][0x3d0] ;  /* 0x00007a00ff0877ac */ /* 0x000f220008000a00 */
[----:B------:R-:W-:-:S06]  /*19c0*/  UMOV UR4, 0x400 ;  /* 0x0000040000047882 */ /* 0x000fcc0000000000 */
[----:B------:R-:W5:Y:S01]  /*19d0*/  S2UR UR5, SR_CgaCtaId ;  /* 0x00000000000579c3 */ /* 0x000f620000008800 */
[C---:B---3--:R-:W-:Y:S02]  /*19e0*/  SHF.L.U32 R35, R2.reuse, 0x6, RZ ;  /* 0x0000000602237819 */ /* 0x048fe400000006ff */
[----:B------:R-:W-:Y:S02]  /*19f0*/  SHF.L.U64.HI R34, R2, 0x6, R3 ;  /* 0x0000000602227819 */ /* 0x000fe40000010203 */
[--C-:B--2---:R-:W-:Y:S01]  /*1a00*/  SHF.R.U32.HI R36, RZ, 0x5, R25.reuse ;  /* 0x00000005ff247819 */ /* 0x104fe20000011619 */
[----:B-----5:R-:W-:Y:S01]  /*1a10*/  ULEA UR6, UR5, UR4, 0x18 ;  /* 0x0000000405067291 */ /* 0x020fe2000f8ec0ff */
[----:B------:R-:W-:Y:S01]  /*1a20*/  SHF.R.U32.HI R31, RZ, 0x4, R25 ;  /* 0x00000004ff1f7819 */ /* 0x000fe20000011619 */
[----:B----4-:R-:W-:Y:S01]  /*1a30*/  UIADD3 UR4, UP0, UPT, UR8, 0x6e000, URZ ;  /* 0x0006e00008047890 */ /* 0x010fe2000ff1e0ff */
[----:B------:R-:W-:Y:S02]  /*1a40*/  LOP3.LUT R0, RZ, R36, RZ, 0x33, !PT ;  /* 0x00000024ff007212 */ /* 0x000fe400078e33ff */
[----:B------:R-:W-:Y:S01]  /*1a50*/  LOP3.LUT R28, R25, 0x1f, RZ, 0xc0, !PT ;  /* 0x0000001f191c7812 */ /* 0x000fe200078ec0ff */
[----:B------:R-:W-:Y:S01]  /*1a60*/  UIADD3.X UR5, UPT, UPT, URZ, UR9, URZ, UP0, !UPT ;  /* 0x00000009ff057290 */ /* 0x000fe200087fe4ff */
[----:B------:R-:W-:-:S02]  /*1a70*/  IADD3 R33, P0, PT, R0, R35, RZ ;  /* 0x0000002300217210 */ /* 0x000fc40007f1e0ff */
[----:B------:R-:W-:Y:S02]  /*1a80*/  LOP3.LUT R0, R31, 0x1e, RZ, 0xc0, !PT ;  /* 0x0000001e1f007812 */ /* 0x000fe400078ec0ff */
[----:B------:R-:W-:Y:S02]  /*1a90*/  IADD3.X R32, PT, PT, R34, -0x1, RZ, P0, !PT ;  /* 0xffffffff22207810 */ /* 0x000fe400007fe4ff */
[----:B------:R-:W-:Y:S02]  /*1aa0*/  LEA R30, R36, UR6, 0x7 ;  /* 0x00000006241e7c11 */ /* 0x000fe4000f8e38ff */
[C---:B------:R-:W-:Y:S01]  /*1ab0*/  LOP3.LUT R40, R25.reuse, 0xf, RZ, 0xc0, !PT ;  /* 0x0000000f19287812 */ /* 0x040fe200078ec0ff */
[----:B------:R-:W-:Y:S01]  /*1ac0*/  IMAD.WIDE.U32 R2, R32, -0x33333333, RZ ;  /* 0xcccccccd20027825 */ /* 0x000fe200078e00ff */
[----:B------:R-:W-:-:S03]  /*1ad0*/  SHF.L.U32 R27, R25, 0x1, RZ ;  /* 0x00000001191b7819 */ /* 0x000fc600000006ff */
[----:B------:R-:W-:-:S04]  /*1ae0*/  IMAD.WIDE.U32 R4, P0, R33, -0x33333334, R2 ;  /* 0xcccccccc21047825 */ /* 0x000fc80007800002 */
[----:B------:R-:W-:Y:S01]  /*1af0*/  IMAD.WIDE.U32 R2, R33, -0x33333333, RZ ;  /* 0xcccccccd21027825 */ /* 0x000fe200078e00ff */
[----:B------:R-:W-:Y:S02]  /*1b00*/  MOV R6, R5 ;  /* 0x0000000500067202 */ /* 0x000fe40000000f00 */
[----:B------:R-:W-:Y:S01]  /*1b10*/  LOP3.LUT R5, R0, 0x1f, R25, 0x78, !PT ;  /* 0x0000001f00057812 */ /* 0x000fe200078e7819 */
[----:B------:R-:W-:Y:S01]  /*1b20*/  IMAD.X R7, RZ, RZ, RZ, P0 ;  /* 0x000000ffff077224 */ /* 0x000fe200000e06ff */
[----:B------:R-:W-:-:S03]  /*1b30*/  IADD3 RZ, P0, PT, R3, R4, RZ ;  /* 0x0000000403ff7210 */ /* 0x000fc60007f1e0ff */
[----:B------:R-:W-:Y:S02]  /*1b40*/  IMAD R30, R5, 0x4, R30 ;  /* 0x00000004051e7824 */ /* 0x000fe400078e021e */
[----:B------:R-:W-:-:S05]  /*1b50*/  IMAD.WIDE.U32.X R2, R32, -0x33333334, R6, P0 ;  /* 0xcccccccc20027825 */ /* 0x000fca00000e0406 */
[----:B------:R-:W-:-:S04]  /*1b60*/  SHF.R.U64 R45, R2, 0x3, R3 ;  /* 0x00000003022d7819 */ /* 0x000fc80000001203 */
[----:B------:R-:W-:-:S04]  /*1b70*/  IADD3 R44, P1, PT, R45, 0x1, RZ ;  /* 0x000000012d2c7810 */ /* 0x000fc80007f3e0ff */
[----:B-1----:R-:W-:Y:S02]  /*1b80*/  LOP3.LUT R42, R44, 0x7, RZ, 0xc0, !PT ;  /* 0x000000072c2a7812 */ /* 0x002fe400078ec0ff */
[----:B------:R-:W-:Y:S02]  /*1b90*/  LEA.HI.X R4, R3, RZ, RZ, 0x1d, P1 ;  /* 0x000000ff03047211 */ /* 0x000fe400008fecff */
[----:B------:R-:W-:Y:S02]  /*1ba0*/  IADD3 R0, P2, PT, R42, -0x1, RZ ;  /* 0xffffffff2a007810 */ /* 0x000fe40007f5e0ff */
[----:B------:R-:W-:Y:S02]  /*1bb0*/  LOP3.LUT R24, R44, 0xfffffff8, RZ, 0xc0, !PT ;  /* 0xfffffff82c187812 */ /* 0x000fe400078ec0ff */
[----:B------:R-:W-:Y:S01]  /*1bc0*/  ISETP.GE.U32.AND P0, PT, R0, 0x3, PT ;  /* 0x000000030000780c */ /* 0x000fe20003f06070 */
[----:B------:R-:W-:Y:S01]  /*1bd0*/  IMAD.SHL.U32 R0, R25, 0x80, RZ ;  /* 0x0000008019007824 */ /* 0x000fe200078e00ff */
[----:B------:R-:W-:-:S04]  /*1be0*/  IADD3.X R2, PT, PT, RZ, -0x1, RZ, P2, !PT ;  /* 0xffffffffff027810 */ /* 0x000fc800017fe4ff */
[----:B------:R-:W-:Y:S01]  /*1bf0*/  ISETP.GE.U32.AND.EX P0, PT, R2, RZ, PT, P0 ;  /* 0x000000ff0200720c */ /* 0x000fe20003f06100 */
[----:B------:R-:W-:Y:S01]  /*1c00*/  IMAD.WIDE.U32 R2, R36, 0x500, RZ ;  /* 0x0000050024027825 */ /* 0x000fe200078e00ff */
[----:B------:R-:W-:Y:S02]  /*1c10*/  LOP3.LUT R0, R0, 0x780, RZ, 0xc0, !PT ;  /* 0x0000078000007812 */ /* 0x000fe400078ec0ff */
[----:B------:R-:W-:-:S03]  /*1c20*/  LOP3.LUT R25, R2, 0x1f, R25, 0xf8, !PT ;  /* 0x0000001f02197812 */ /* 0x000fc600078ef819 */
[----:B------:R-:W-:Y:S01]  /*1c30*/  VIADD R26, R0, UR6 ;  /* 0x00000006001a7c36 */ /* 0x000fe20008000000 */
[----:B------:R-:W-:-:S07]  /*1c40*/  LOP3.LUT R0, R4, 0x3fffffff, RZ, 0xc0, !PT ;  /* 0x3fffffff04007812 */ /* 0x000fce00078ec0ff */
.L_x_24:
[----:B------:R-:W-:Y:S01]  /*1c50*/  ISETP.GT.U32.AND P1, PT, R35, R36, PT ;  /* 0x000000242300720c */ /* 0x000fe20003f24070 */
[----:B------:R-:W-:Y:S01]  /*1c60*/  BSSY.RECONVERGENT B0, `(.L_x_13) ;  /* 0x0000070000007945 */ /* 0x000fe20003800200 */
[----:B------:R-:W-:Y:S02]  /*1c70*/  HFMA2 R37, -RZ, RZ, 0, 0 ;  /* 0x00000000ff257431 */ /* 0x000fe400000001ff */
[----:B------:R-:W-:Y:S01]  /*1c80*/  IMAD.MOV.U32 R38, RZ, RZ, RZ ;  /* 0x000000ffff267224 */ /* 0x000fe200078e00ff */
[----:B------:R-:W-:-:S13]  /*1c90*/  ISETP.GT.AND.EX P1, PT, R34, RZ, PT, P1 ;  /* 0x000000ff2200720c */ /* 0x000fda0003f24310 */
[----:B0-23--:R-:W-:Y:S05]  /*1ca0*/  @!P1 BRA `(.L_x_14) ;  /* 0x0000000400ac9947 */ /* 0x00dfea0003800000 */
[----:B------:R-:W-:Y:S01]  /*1cb0*/  ISETP.GE.U32.AND P2, PT, R33, 0x46, PT ;  /* 0x000000462100780c */ /* 0x000fe20003f46070 */
[----:B------:R-:W-:Y:S01]  /*1cc0*/  BSSY.RECONVERGENT B1, `(.L_x_15) ;  /* 0x0000033000017945 */ /* 0x000fe20003800200 */
[----:B------:R-:W-:Y:S02]  /*1cd0*/  ISETP.NE.U32.AND P1, PT, R42, RZ, PT ;  /* 0x000000ff2a00720c */ /* 0x000fe40003f25070 */
[----:B------:R-:W-:Y:S02]  /*1ce0*/  CS2R R38, SRZ ;  /* 0x0000000000267805 */ /* 0x000fe4000001ff00 */
[----:B------:R-:W-:Y:S02]  /*1cf0*/  ISETP.GE.U32.AND.EX P2, PT, R32, RZ, PT, P2 ;  /* 0x000000ff2000720c */ /* 0x000fe40003f46120 */
[----:B------:R-:W-:Y:S02]  /*1d00*/  IADD3 R4, P3, PT, R28, R29, RZ ;  /* 0x0000001d1c047210 */ /* 0x000fe40007f7e0ff */
[----:B------:R-:W-:-:S02]  /*1d10*/  ISETP.NE.AND.EX P1, PT, RZ, RZ, PT, P1 ;  /* 0x000000ffff00720c */ /* 0x000fc40003f25310 */
[----:B------:R-:W-:Y:S02]  /*1d20*/  SHF.R.S32.HI R43, RZ, 0x1f, R29 ;  /* 0x0000001fff2b7819 */ /* 0x000fe4000001141d */
[----:B------:R-:W-:Y:S02]  /*1d30*/  MOV R41, R36 ;  /* 0x0000002400297202 */ /* 0x000fe40000000f00 */
[----:B------:R-:W-:-:S03]  /*1d40*/  MOV R37, RZ ;  /* 0x000000ff00257202 */ /* 0x000fc60000000f00 */
[----:B------:R-:W-:Y:S05]  /*1d50*/  @!P2 BRA `(.L_x_16) ;  /* 0x0000000000a4a947 */ /* 0x000fea0003800000 */
[----:B------:R-:W-:Y:S02]  /*1d60*/  IADD3 R7, P2, PT, R29, R25, RZ ;  /* 0x000000191d077210 */ /* 0x000fe40007f5e0ff */
[----:B------:R-:W-:Y:S02]  /*1d70*/  CS2R R38, SRZ ;  /* 0x0000000000267805 */ /* 0x000fe4000001ff00 */
[----:B------:R-:W-:Y:S01]  /*1d80*/  MOV R46, R24 ;  /* 0x00000018002e7202 */ /* 0x000fe20000000f00 */
[----:B------:R-:W-:Y:S01]  /*1d90*/  IMAD.MOV.U32 R41, RZ, RZ, R36 ;  /* 0x000000ffff297224 */ /* 0x000fe200078e0024 */
[----:B------:R-:W-:Y:S01]  /*1da0*/  MOV R47, R0 ;  /* 0x00000000002f7202 */ /* 0x000fe20000000f00 */
[----:B------:R-:W-:Y:S01]  /*1db0*/  IMAD.X R8, R3, 0x1, R43, P2 ;  /* 0x0000000103087824 */ /* 0x000fe200010e062b */
[----:B------:R-:W-:-:S04]  /*1dc0*/  LEA R6, P2, R7, UR4, 0x3 ;  /* 0x0000000407067c11 */ /* 0x000fc8000f8418ff */
[----:B------:R-:W-:-:S09]  /*1dd0*/  LEA.HI.X R7, R7, UR5, R8, 0x3, P2 ;  /* 0x0000000507077c11 */ /* 0x000fd200090f1c08 */
.L_x_17:
[----:B------:R-:W2:Y:S04]  /*1de0*/  LDG.E.64 R8, desc[UR10][R6.64+-0x64000] ;  /* 0xf9c0000a06087981 */ /* 0x000ea8000c1e1b00 */
[----:B------:R-:W3:Y:S04]  /*1df0*/  LDG.E.64 R10, desc[UR10][R6.64+-0x4b000] ;  /* 0xfb50000a060a7981 */ /* 0x000ee8000c1e1b00 */
[----:B------:R-:W4:Y:S04]  /*1e00*/  LDG.E.64 R12, desc[UR10][R6.64+-0x32000] ;  /* 0xfce0000a060c7981 */ /* 0x000f28000c1e1b00 */
[----:B------:R-:W5:Y:S04]  /*1e10*/  LDG.E.64 R14, desc[UR10][R6.64+-0x19000] ;  /* 0xfe70000a060e7981 */ /* 0x000f68000c1e1b00 */
[----:B------:R-:W5:Y:S04]  /*1e20*/  LDG.E.64 R16, desc[UR10][R6.64] ;  /* 0x0000000a06107981 */ /* 0x000f68000c1e1b00 */
[----:B------:R-:W5:Y:S04]  /*1e30*/  LDG.E.64 R18, desc[UR10][R6.64+0x19000] ;  /* 0x0190000a06127981 */ /* 0x000f68000c1e1b00 */
[----:B------:R-:W5:Y:S04]  /*1e40*/  LDG.E.64 R20, desc[UR10][R6.64+0x32000] ;  /* 0x0320000a06147981 */ /* 0x000f68000c1e1b00 */
[----:B------:R1:W5:Y:S01]  /*1e50*/  LDG.E.64 R22, desc[UR10][R6.64+0x4b000] ;  /* 0x04b0000a06167981 */ /* 0x000362000c1e1b00 */
[----:B------:R-:W-:-:S02]  /*1e60*/  IADD3 R46, P2, PT, R46, -0x8, RZ ;  /* 0xfffffff82e2e7810 */ /* 0x000fc40007f5e0ff */
[----:B------:R-:W-:Y:S02]  /*1e70*/  IADD3 R41, P4, PT, R41, 0x50, RZ ;  /* 0x0000005029297810 */ /* 0x000fe40007f9e0ff */
[----:B------:R-:W-:Y:S02]  /*1e80*/  IADD3.X R47, PT, PT, R47, -0x1, RZ, P2, !PT ;  /* 0xffffffff2f2f7810 */ /* 0x000fe400017fe4ff */
[----:B------:R-:W-:Y:S02]  /*1e90*/  ISETP.NE.U32.AND P2, PT, R46, RZ, PT ;  /* 0x000000ff2e00720c */ /* 0x000fe40003f45070 */
[----:B------:R-:W-:Y:S02]  /*1ea0*/  IADD3.X R39, PT, PT, RZ, R39, RZ, P4, !PT ;  /* 0x00000027ff277210 */ /* 0x000fe400027fe4ff */
[----:B------:R-:W-:Y:S02]  /*1eb0*/  ISETP.NE.AND.EX P2, PT, R47, RZ, PT, P2 ;  /* 0x000000ff2f00720c */ /* 0x000fe40003f45320 */
[----:B-1----:R-:W-:-:S04]  /*1ec0*/  IADD3 R6, P5, PT, R6, 0xc8000, RZ ;  /* 0x000c800006067810 */ /* 0x002fc80007fbe0ff */
[----:B------:R-:W-:Y:S01]  /*1ed0*/  IADD3.X R7, PT, PT, RZ, R7, RZ, P5, !PT ;  /* 0x00000007ff077210 */ /* 0x000fe20002ffe4ff */
[----:B--2---:R-:W-:Y:S01]  /*1ee0*/  FADD.FTZ R37, R8, R37 ;  /* 0x0000002508257221 */ /* 0x004fe20000010000 */
[----:B------:R-:W-:-:S03]  /*1ef0*/  FADD.FTZ R38, R9, R38 ;  /* 0x0000002609267221 */ /* 0x000fc60000010000 */
[----:B---3--:R-:W-:Y:S01]  /*1f00*/  FADD.FTZ R37, R37, R10 ;  /* 0x0000000a25257221 */ /* 0x008fe20000010000 */
[----:B------:R-:W-:-:S03]  /*1f10*/  FADD.FTZ R38, R38, R11 ;  /* 0x0000000b26267221 */ /* 0x000fc60000010000 */
[----:B----4-:R-:W-:Y:S01]  /*1f20*/  FADD.FTZ R37, R37, R12 ;  /* 0x0000000c25257221 */ /* 0x010fe20000010000 */
[----:B------:R-:W-:-:S03]  /*1f30*/  FADD.FTZ R38, R38, R13 ;  /* 0x0000000d26267221 */ /* 0x000fc60000010000 */
[----:B-----5:R-:W-:Y:S01]  /*1f40*/  FADD.FTZ R37, R37, R14 ;  /* 0x0000000e25257221 */ /* 0x020fe20000010000 */
        /* <DEDUP_REMOVED lines=8> */
[----:B------:R-:W-:Y:S01]  /*1fd0*/  FADD.FTZ R38, R38, R23 ;  /* 0x0000001726267221 */ /* 0x000fe20000010000 */
[----:B------:R-:W-:Y:S06]  /*1fe0*/  @P2 BRA `(.L_x_17) ;  /* 0xfffffffc007c2947 */ /* 0x000fec000383ffff */
.L_x_16:
[----:B------:R-:W-:Y:S05]  /*1ff0*/  BSYNC.RECONVERGENT B1 ;  /* 0x0000000000017941 */ /* 0x000fea0003800200 */
.L_x_15:
[----:B------:R-:W-:Y:S01]  /*2000*/  IMAD.X R5, RZ, RZ, R43, P3 ;  /* 0x000000ffff057224 */ /* 0x000fe200018e062b */
[----:B------:R-:W-:Y:S06]  /*2010*/  @!P1 BRA `(.L_x_14) ;  /* 0x0000000000d09947 */ /* 0x000fec0003800000 */
[----:B------:R-:W-:Y:S01]  /*2020*/  BSSY.RECONVERGENT B1, `(.L_x_18) ;  /* 0x0000017000017945 */ /* 0x000fe20003800200 */
[----:B------:R-:W-:-:S03]  /*2030*/  LOP3.LUT P1, RZ, R44, 0x3, RZ, 0xc0, !PT ;  /* 0x000000032cff7812 */ /* 0x000fc6000782c0ff */
[----:B------:R-:W-:Y:S10]  /*2040*/  @!P0 BRA `(.L_x_19) ;  /* 0x0000000000508947 */ /* 0x000ff40003800000 */
[----:B------:R-:W1:Y:S01]  /*2050*/  LDCU.64 UR6, c[0x0][0x3d0] ;  /* 0x00007a00ff0677ac */ /* 0x000e620008000a00 */
[----:B------:R-:W-:Y:S02]  /*2060*/  IMAD R9, R39, 0x500, RZ ;  /* 0x0000050027097824 */ /* 0x000fe400078e02ff */
[----:B------:R-:W-:-:S05]  /*2070*/  IMAD.WIDE.U32 R6, R41, 0x500, R4 ;  /* 0x0000050029067825 */ /* 0x000fca00078e0004 */
[----:B------:R-:W-:Y:S02]  /*2080*/  IADD3 R7, PT, PT, R7, R9, RZ ;  /* 0x0000000907077210 */ /* 0x000fe40007ffe0ff */
[----:B-1----:R-:W-:-:S04]  /*2090*/  LEA R12, P2, R6, UR6, 0x3 ;  /* 0x00000006060c7c11 */ /* 0x002fc8000f8418ff */
[----:B------:R-:W-:-:S05]  /*20a0*/  LEA.HI.X R13, R6, UR7, R7, 0x3, P2 ;  /* 0x00000007060d7c11 */ /* 0x000fca00090f1c07 */
[----:B------:R-:W2:Y:S04]  /*20b0*/  LDG.E.64 R14, desc[UR10][R12.64+0xa000] ;  /* 0x00a0000a0c0e7981 */ /* 0x000ea8000c1e1b00 */
[----:B------:R-:W3:Y:S04]  /*20c0*/  LDG.E.64 R8, desc[UR10][R12.64+0x23000] ;  /* 0x0230000a0c087981 */ /* 0x000ee8000c1e1b00 */
[----:B------:R-:W4:Y:S04]  /*20d0*/  LDG.E.64 R6, desc[UR10][R12.64+0x3c000] ;  /* 0x03c0000a0c067981 */ /* 0x000f28000c1e1b00 */
[----:B------:R-:W5:Y:S01]  /*20e0*/  LDG.E.64 R10, desc[UR10][R12.64+0x55000] ;  /* 0x0550000a0c0a7981 */ /* 0x000f62000c1e1b00 */
[----:B------:R-:W-:-:S04]  /*20f0*/  IADD3 R41, P2, PT, R41, 0x28, RZ ;  /* 0x0000002829297810 */ /* 0x000fc80007f5e0ff */
        /* <DEDUP_REMOVED lines=8> */
[----:B------:R-:W-:-:S07]  /*2180*/  FADD.FTZ R38, R38, R11 ;  /* 0x0000000b26267221 */ /* 0x000fce0000010000 */
.L_x_19:
[----:B------:R-:W-:Y:S05]  /*2190*/  BSYNC.RECONVERGENT B1 ;  /* 0x0000000000017941 */ /* 0x000fea0003800200 */
.L_x_18:
[----:B------:R-:W-:Y:S05]  /*21a0*/  @!P1 BRA `(.L_x_14) ;  /* 0x00000000006c9947 */ /* 0x000fea0003800000 */
[C---:B------:R-:W-:Y:S02]  /*21b0*/  LOP3.LUT P2, RZ, R45.reuse, 0x3, RZ, 0xc0, !PT ;  /* 0x000000032dff7812 */ /* 0x040fe4000784c0ff */
[----:B------:R-:W-:-:S11]  /*21c0*/  LOP3.LUT P1, RZ, R45, 0x1, RZ, 0xc0, !PT ;  /* 0x000000012dff7812 */ /* 0x000fd6000782c0ff */
[----:B------:R-:W1:Y:S01]  /*21d0*/  @P2 LDC.64 R8, c[0x0][0x3d0] ;  /* 0x0000f400ff082b82 */ /* 0x000e620000000a00 */
[----:B------:R-:W-:Y:S01]  /*21e0*/  @P2 MOV R11, R5 ;  /* 0x00000005000b2202 */ /* 0x000fe20000000f00 */
[----:B------:R-:W-:Y:S02]  /*21f0*/  @P2 IMAD.MOV.U32 R10, RZ, RZ, R4 ;  /* 0x000000ffff0a2224 */ /* 0x000fe400078e0004 */
[----:B------:R-:W-:Y:S02]  /*2200*/  @P2 IMAD R13, R39, 0x500, RZ ;  /* 0x00000500270d2824 */ /* 0x000fe400078e02ff */
[C---:B------:R-:W-:Y:S01]  /*2210*/  @P2 IMAD.WIDE.U32 R10, R41.reuse, 0x500, R10 ;  /* 0x00000500290a2825 */ /* 0x040fe200078e000a */
[----:B------:R-:W-:Y:S01]  /*2220*/  @P2 IADD3 R41, P3, PT, R41, 0x14, RZ ;  /* 0x0000001429292810 */ /* 0x000fe20007f7e0ff */
[----:B------:R-:W2:Y:S02]  /*2230*/  @!P1 LDC.64 R6, c[0x0][0x3d0] ;  /* 0x0000f400ff069b82 */ /* 0x000ea40000000a00 */
[----:B------:R-:W-:Y:S01]  /*2240*/  @P2 IMAD.IADD R13, R11, 0x1, R13 ;  /* 0x000000010b0d2824 */ /* 0x000fe200078e020d */
[----:B------:R-:W-:Y:S01]  /*2250*/  @P2 IADD3.X R39, PT, PT, RZ, R39, RZ, P3, !PT ;  /* 0x00000027ff272210 */ /* 0x000fe20001ffe4ff */
[----:B------:R-:W-:-:S04]  /*2260*/  @!P1 IMAD.WIDE.U32 R4, R41, 0x500, R4 ;  /* 0x0000050029049825 */ /* 0x000fc800078e0004 */
[----:B------:R-:W-:-:S05]  /*2270*/  @!P1 IMAD R39, R39, 0x500, RZ ;  /* 0x0000050027279824 */ /* 0x000fca00078e02ff */
[----:B------:R-:W-:Y:S02]  /*2280*/  @!P1 IADD3 R5, PT, PT, R5, R39, RZ ;  /* 0x0000002705059210 */ /* 0x000fe40007ffe0ff */
[----:B-1----:R-:W-:-:S04]  /*2290*/  @P2 LEA R8, P3, R10, R8, 0x3 ;  /* 0x000000080a082211 */ /* 0x002fc800078618ff */
[----:B------:R-:W-:Y:S02]  /*22a0*/  @P2 LEA.HI.X R9, R10, R9, R13, 0x3, P3 ;  /* 0x000000090a092211 */ /* 0x000fe400018f1c0d */
[----:B--2---:R-:W-:-:S03]  /*22b0*/  @!P1 LEA R6, P3, R4, R6, 0x3 ;  /* 0x0000000604069211 */ /* 0x004fc600078618ff */
[----:B------:R-:W2:Y:S01]  /*22c0*/  @P2 LDG.E.64 R10, desc[UR10][R8.64+0xa000] ;  /* 0x00a0000a080a2981 */ /* 0x000ea2000c1e1b00 */
[----:B------:R-:W-:-:S03]  /*22d0*/  @!P1 LEA.HI.X R7, R4, R7, R5, 0x3, P3 ;  /* 0x0000000704079211 */ /* 0x000fc600018f1c05 */
[----:B------:R-:W3:Y:S04]  /*22e0*/  @P2 LDG.E.64 R12, desc[UR10][R8.64+0x23000] ;  /* 0x0230000a080c2981 */ /* 0x000ee8000c1e1b00 */
[----:B------:R-:W4:Y:S01]  /*22f0*/  @!P1 LDG.E.64 R6, desc[UR10][R6.64+0xa000] ;  /* 0x00a0000a06069981 */ /* 0x000f22000c1e1b00 */
[----:B--2---:R-:W-:Y:S01]  /*2300*/  @P2 FADD.FTZ R5, R37, R10 ;  /* 0x0000000a25052221 */ /* 0x004fe20000010000 */
[----:B------:R-:W-:-:S03]  /*2310*/  @P2 FADD.FTZ R4, R38, R11 ;  /* 0x0000000b26042221 */ /* 0x000fc60000010000 */
[----:B---3--:R-:W-:Y:S01]  /*2320*/  @P2 FADD.FTZ R37, R5, R12 ;  /* 0x0000000c05252221 */ /* 0x008fe20000010000 */
[----:B------:R-:W-:-:S03]  /*2330*/  @P2 FADD.FTZ R38, R4, R13 ;  /* 0x0000000d04262221 */ /* 0x000fc60000010000 */
[----:B----4-:R-:W-:Y:S01]  /*2340*/  @!P1 FADD.FTZ R37, R37, R6 ;  /* 0x0000000625259221 */ /* 0x010fe20000010000 */
[----:B------:R-:W-:-:S07]  /*2350*/  @!P1 FADD.FTZ R38, R38, R7 ;  /* 0x0000000726269221 */ /* 0x000fce0000010000 */
.L_x_14:
[----:B------:R-:W-:Y:S05]  /*2360*/  BSYNC.RECONVERGENT B0 ;  /* 0x0000000000007941 */ /* 0x000fea0003800200 */
.L_x_13:
[----:B------:R1:W-:Y:S01]  /*2370*/  STS [R30], R37 ;  /* 0x000000251e007388 */ /* 0x0003e20000000800 */
[----:B------:R-:W2:Y:S01]  /*2380*/  LDC.64 R6, c[0x0][0x388] ;  /* 0x0000e200ff067b82 */ /* 0x000ea20000000a00 */
[----:B------:R-:W-:Y:S02]  /*2390*/  ISETP.GT.U32.AND P1, PT, R40, 0x9, PT ;  /* 0x000000092800780c */ /* 0x000fe40003f24070 */
[----:B------:R1:W-:Y:S01]  /*23a0*/  STS [R30+0x500], R38 ;  /* 0x000500261e007388 */ /* 0x0003e20000000800 */
[----:B------:R-:W-:-:S04]  /*23b0*/  MOV R8, R31 ;  /* 0x0000001f00087202 */ /* 0x000fc80000000f00 */
[----:B------:R-:W3:Y:S08]  /*23c0*/  LDC.64 R4, c[0x0][0x390] ;  /* 0x0000e400ff047b82 */ /* 0x000ef00000000a00 */
[----:B-1----:R-:W-:Y:S06]  /*23d0*/  BAR.SYNC.DEFER_BLOCKING 0x0 ;  /* 0x0000000000007b1d */ /* 0x002fec0000010000 */
.L_x_23:
[----:B0-----:R-:W-:Y:S01]  /*23e0*/  HFMA2 R10, -RZ, RZ, 0, 0 ;  /* 0x00000000ff0a7431 */ /* 0x001fe200000001ff */
[----:B------:R-:W-:Y:S01]  /*23f0*/  @!P1 LOP3.LUT R11, R8, 0x1e, R27, 0x78, !PT ;  /* 0x0000001e080b9812 */ /* 0x000fe200078e781b */
[----:B------:R-:W-:Y:S01]  /*2400*/  IMAD.MOV.U32 R9, RZ, RZ, RZ ;  /* 0x000000ffff097224 */ /* 0x000fe200078e00ff */
[----:B------:R-:W-:Y:S01]  /*2410*/  UMOV UR6, 0xffff ;  /* 0x0000ffff00067882 */ /* 0x000fe20000000000 */
[----:B------:R-:W-:Y:S02]  /*2420*/  ISETP.NE.AND P2, PT, R40, RZ, PT ;  /* 0x000000ff2800720c */ /* 0x000fe40003f45270 */
[----:B------:R-:W-:-:S05]  /*2430*/  @!P1 LEA R11, R11, R26, 0x2 ;  /* 0x0000001a0b0b9211 */ /* 0x000fca00078e10ff */
[----:B------:R1:W4:Y:S04]  /*2440*/  @!P1 LDS R9, [R11] ;  /* 0x000000000b099984 */ /* 0x0003280000000800 */
[----:B------:R1:W0:Y:S01]  /*2450*/  @!P1 LDS R10, [R11+0x500] ;  /* 0x000500000b0a9984 */ /* 0x0002220000000800 */
[----:B------:R-:W-:Y:S05]  /*2460*/  BRA.DIV UR6, `(.L_x_20) ;  /* 0x0000000206ac7947 */ /* 0x000fea000b800000 */
[----:B------:R-:W-:Y:S01]  /*2470*/  IMAD.MOV.U32 R16, RZ, RZ, 0xffff ;  /* 0x0000ffffff107424 */ /* 0x000fe200078e00ff */
[----:B------:R-:W-:Y:S01]  /*2480*/  MOV R15, 0xffff ;  /* 0x0000ffff000f7802 */ /* 0x000fe20000000f00 */
[----:B------:R-:W-:Y:S01]  /*2490*/  IMAD.MOV.U32 R18, RZ, RZ, 0xffff ;  /* 0x0000ffffff127424 */ /* 0x000fe200078e00ff */
[----:B------:R-:W-:Y:S01]  /*24a0*/  MOV R17, 0xffff ;  /* 0x0000ffff00117802 */ /* 0x000fe20000000f00 */
[----:B------:R-:W-:Y:S01]  /*24b0*/  IMAD.MOV.U32 R21, RZ, RZ, 0xffff ;  /* 0x0000ffffff157424 */ /* 0x000fe200078e00ff */
[----:B----4-:R-:W4:Y:S01]  /*24c0*/  SHFL.BFLY PT, R12, R9, 0x8, 0x101f ;  /* 0x0d101f00090c7f89 */ /* 0x010f2200000e0000 */
[----:B------:R-:W-:Y:S02]  /*24d0*/  MOV R20, 0xffff ;  /* 0x0000ffff00147802 */ /* 0x000fe40000000f00 */
[----:B------:R-:W-:Y:S01]  /*24e0*/  MOV R19, 0xffff ;  /* 0x0000ffff00137802 */ /* 0x000fe20000000f00 */
[----:B01----:R-:W0:Y:S01]  /*24f0*/  SHFL.BFLY PT, R11, R10, 0x8, 0x101f ;  /* 0x0d101f000a0b7f89 */ /* 0x003e2200000e0000 */
[----:B----4-:R-:W-:Y:S01]  /*2500*/  FADD.FTZ R12, R12, R9 ;  /* 0x000000090c0c7221 */ /* 0x010fe20000010000 */
[----:B0-----:R-:W-:-:S04]  /*2510*/  FADD.FTZ R11, R11, R10 ;  /* 0x0000000a0b0b7221 */ /* 0x001fc80000010000 */
[----:B------:R-:W0:Y:S01]  /*2520*/  SHFL.BFLY PT, R13, R12, 0x4, 0x101f ;  /* 0x0c901f000c0d7f89 */ /* 0x000e2200000e0000 */
[----:B------:R-:W-:-:S03]  /*2530*/  MOV R10, 0xffff ;  /* 0x0000ffff000a7802 */ /* 0x000fc60000000f00 */
[----:B------:R-:W1:Y:S01]  /*2540*/  SHFL.BFLY PT, R14, R11, 0x4, 0x101f ;  /* 0x0c901f000b0e7f89 */ /* 0x000e6200000e0000 */
[----:B0-----:R-:W-:Y:S01]  /*2550*/  FADD.FTZ R13, R12, R13 ;  /* 0x0000000d0c0d7221 */ /* 0x001fe20000010000 */
[----:B-1----:R-:W-:-:S04]  /*2560*/  FADD.FTZ R14, R11, R14 ;  /* 0x0000000e0b0e7221 */ /* 0x002fc80000010000 */
[----:B------:R-:W0:Y:S04]  /*2570*/  SHFL.BFLY PT, R16, R13, 0x2, 0x101f ;  /* 0x0c501f000d107f89 */ /* 0x000e2800000e0000 */
[----:B------:R-:W1:Y:S01]  /*2580*/  SHFL.BFLY PT, R9, R14, 0x2, 0x101f ;  /* 0x0c501f000e097f89 */ /* 0x000e6200000e0000 */
[----:B0-----:R-:W-:Y:S01]  /*2590*/  FADD.FTZ R16, R13, R16 ;  /* 0x000000100d107221 */ /* 0x001fe20000010000 */
[----:B-1----:R-:W-:-:S04]  /*25a0*/  FADD.FTZ R9, R14, R9 ;  /* 0x000000090e097221 */ /* 0x002fc80000010000 */
[----:B------:R-:W0:Y:S04]  /*25b0*/  SHFL.BFLY PT, R15, R16, 0x1, 0x101f ;  /* 0x0c301f00100f7f89 */ /* 0x000e2800000e0000 */
[----:B------:R1:W4:Y:S02]  /*25c0*/  SHFL.BFLY PT, R10, R9, 0x1, 0x101f ;  /* 0x0c301f00090a7f89 */ /* 0x00032400000e0000 */
[----:B01----:R-:W-:-:S07]  /*25d0*/  FADD.FTZ R15, R16, R15 ;  /* 0x0000000f100f7221 */ /* 0x003fce0000010000 */
.L_x_34:
[----:B------:R-:W-:Y:S01]  /*25e0*/  BSSY.RECONVERGENT B0, `(.L_x_21) ;  /* 0x000000a000007945 */ /* 0x000fe20003800200 */
[----:B----4-:R-:W-:-:S03]  /*25f0*/  FADD.FTZ R10, R9, R10 ;  /* 0x0000000a090a7221 */ /* 0x010fc60000010000 */
[----:B------:R-:W-:Y:S05]  /*2600*/  @P2 BRA `(.L_x_22) ;  /* 0x00000000001c2947 */ /* 0x000fea0003800000 */
[----:B------:R-:W-:Y:S02]  /*2610*/  IADD3 R13, PT, PT, R8, R29, RZ ;  /* 0x0000001d080d7210 */ /* 0x000fe40007ffe0ff */
[----:B------:R-:W-:-:S03]  /*2620*/  F2FP.BF16.F32.PACK_AB R9, R10, R15 ;  /* 0x0000000f0a09723e */ /* 0x000fc600000010ff */
[----:B--2---:R-:W-:Y:S01]  /*2630*/  IMAD.WIDE R10, R13, 0x2, R6 ;  /* 0x000000020d0a7825 */ /* 0x004fe200078e0206 */
[----:B------:R-:W-:-:S03]  /*2640*/  PRMT R14, R9, 0x7632, R14 ;  /* 0x00007632090e7816 */ /* 0x000fc6000000000e */
[----:B---3--:R-:W-:Y:S01]  /*2650*/  IMAD.WIDE R12, R13, 0x2, R4 ;  /* 0x000000020d0c7825 */ /* 0x008fe200078e0204 */
[----:B------:R0:W-:Y:S04]  /*2660*/  STG.E.U16 desc[UR10][R10.64], R9 ;  /* 0x000000090a007986 */ /* 0x0001e8000c10150a */
[----:B------:R0:W-:Y:S02]  /*2670*/  STG.E.U16 desc[UR10][R12.64], R14 ;  /* 0x0000000e0c007986 */ /* 0x0001e4000c10150a */
.L_x_22:
[----:B------:R-:W-:Y:S05]  /*2680*/  BSYNC.RECONVERGENT B0 ;  /* 0x0000000000007941 */ /* 0x000fea0003800200 */
.L_x_21:
[C---:B------:R-:W-:Y:S01]  /*2690*/  ISETP.GE.U32.AND P2, PT, R8.reuse, 0xc, PT ;  /* 0x0000000c0800780c */ /* 0x040fe20003f46070 */
[----:B------:R-:W-:-:S12]  /*26a0*/  VIADD R8, R8, 0x14 ;  /* 0x0000001408087836 */ /* 0x000fd80000000000 */
[----:B------:R-:W-:Y:S05]  /*26b0*/  @!P2 BRA `(.L_x_23) ;  /* 0xfffffffc0048a947 */ /* 0x000fea000383ffff */
[----:B------:R-:W-:Y:S05]  /*26c0*/  WARPSYNC.ALL ;  /* 0x0000000000007948 */ /* 0x000fea0003800000 */
[----:B------:R-:W-:Y:S01]  /*26d0*/  BAR.SYNC.DEFER_BLOCKING 0x0 ;  /* 0x0000000000007b1d */ /* 0x000fe20000010000 */
[C---:B------:R-:W-:Y:S02]  /*26e0*/  ISETP.GE.AND P1, PT, R29.reuse, -0x2300, PT ;  /* 0xffffdd001d00780c */ /* 0x040fe40003f26270 */
[----:B------:R-:W-:-:S11]  /*26f0*/  IADD3 R29, PT, PT, R29, 0x2800, RZ ;  /* 0x000028001d1d7810 */ /* 0x000fd60007ffe0ff */
[----:B------:R-:W-:Y:S05]  /*2700*/  @!P1 BRA `(.L_x_24) ;  /* 0xfffffff400509947 */ /* 0x000fea000383ffff */
[----:B------:R-:W-:Y:S05]  /*2710*/  EXIT ;  /* 0x000000000000794d */ /* 0x000fea0003800000 */
.L_x_20:
[----:B------:R-:W-:Y:S01]  /*2720*/  BSSY B0, `(.L_x_25) ;  /* 0x0000008000007945 */ /* 0x000fe20003800000 */
[----:B----4-:R-:W-:Y:S01]  /*2730*/  MOV R20, R9 ;  /* 0x0000000900147202 */ /* 0x010fe20000000f00 */
[----:B------:R-:W-:Y:S01]  /*2740*/  IMAD.MOV.U32 R19, RZ, RZ, 0x8 ;  /* 0x00000008ff137424 */ /* 0x000fe200078e00ff */
[----:B------:R-:W-:Y:S02]  /*2750*/  MOV R22, 0x101f ;  /* 0x0000101f00167802 */ /* 0x000fe40000000f00 */
[----:B------:R-:W-:-:S07]  /*2760*/  MOV R17, 0xffff ;  /* 0x0000ffff00117802 */ /* 0x000fce0000000f00 */
[----:B0123--:R-:W-:Y:S05]  /*2770*/  WARPSYNC.COLLECTIVE R17, `(.L_x_26) ;  /* 0x0000000011087348 */ /* 0x00ffea0003c00000 */
[----:B------:R4:W0:Y:S02]  /*2780*/  SHFL.BFLY P3, R18, R20, R19, R22 ;  /* 0x0c00001314127389 */ /* 0x0008240000060016 */
[----:B01234-:R-:W-:Y:S05]  /*2790*/  ENDCOLLECTIVE ;  /* 0x000000000000791b */ /* 0x01ffea0003800000 */
.L_x_26:
[----:B------:R-:W-:Y:S05]  /*27a0*/  BSYNC B0 ;  /* 0x0000000000007941 */ /* 0x000fea0003800000 */
.L_x_25:
[----:B------:R-:W-:Y:S01]  /*27b0*/  HFMA2 R19, -RZ, RZ, 0, 4.76837158203125e-07 ;  /* 0x00000008ff137431 */ /* 0x000fe200000001ff */
[----:B------:R-:W-:Y:S01]  /*27c0*/  MOV R20, R10 ;  /* 0x0000000a00147202 */ /* 0x000fe20000000f00 */
[----:B------:R-:W-:Y:S01]  /*27d0*/  IMAD.MOV.U32 R22, RZ, RZ, 0x101f ;  /* 0x0000101fff167424 */ /* 0x000fe200078e00ff */
[----:B------:R-:W-:Y:S01]  /*27e0*/  MOV R17, 0xffff ;  /* 0x0000ffff00117802 */ /* 0x000fe20000000f00 */
[----:B------:R-:W-:-:S07]  /*27f0*/  IMAD.MOV.U32 R12, RZ, RZ, R18 ;  /* 0x000000ffff0c7224 */ /* 0x000fce00078e0012 */
[----:B------:R-:W-:Y:S05]  /*2800*/  WARPSYNC.COLLECTIVE R17, `(.L_x_27) ;  /* 0x0000000011087348 */ /* 0x000fea0003c00000 */
[----:B------:R0:W1:Y:S02]  /*2810*/  SHFL.BFLY P3, R18, R20, R19, R22 ;  /* 0x0c00001314127389 */ /* 0x0000640000060016 */
[----:B01----:R-:W-:Y:S05]  /*2820*/  ENDCOLLECTIVE ;  /* 0x000000000000791b */ /* 0x003fea0003800000 */
.L_x_27:
[----:B------:R-:W-:Y:S01]  /*2830*/  FADD.FTZ R12, R12, R9 ;  /* 0x000000090c0c7221 */ /* 0x000fe20000010000 */
[----:B------:R-:W-:-:S03]  /*2840*/  HFMA2 R19, -RZ, RZ, 0, 2.384185791015625e-07 ;  /* 0x00000004ff137431 */ /* 0x000fc600000001ff */
[----:B------:R-:W-:Y:S01]  /*2850*/  IMAD.MOV.U32 R20, RZ, RZ, R12 ;  /* 0x000000ffff147224 */ /* 0x000fe200078e000c */
[----:B------:R-:W-:-:S07]  /*2860*/  MOV R11, R18 ;  /* 0x00000012000b7202 */ /* 0x000fce0000000f00 */
[----:B------:R-:W-:Y:S05]  /*2870*/  WARPSYNC.COLLECTIVE R17, `(.L_x_28) ;  /* 0x0000000011087348 */ /* 0x000fea0003c00000 */
[----:B------:R0:W1:Y:S02]  /*2880*/  SHFL.BFLY P3, R18, R20, R19, R22 ;  /* 0x0c00001314127389 */ /* 0x0000640000060016 */
[----:B01----:R-:W-:Y:S05]  /*2890*/  ENDCOLLECTIVE ;  /* 0x000000000000791b */ /* 0x003fea0003800000 */
.L_x_28:
[----:B------:R-:W-:-:S04]  /*28a0*/  FADD.FTZ R11, R11, R10 ;  /* 0x0000000a0b0b7221 */ /* 0x000fc80000010000 */
[----:B------:R-:W-:Y:S01]  /*28b0*/  IMAD.MOV.U32 R20, RZ, RZ, R11 ;  /* 0x000000ffff147224 */ /* 0x000fe200078e000b */
[----:B------:R-:W-:-:S07]  /*28c0*/  MOV R13, R18 ;  /* 0x00000012000d7202 */ /* 0x000fce0000000f00 */
[----:B------:R-:W-:Y:S05]  /*28d0*/  WARPSYNC.COLLECTIVE R17, `(.L_x_29) ;  /* 0x0000000011087348 */ /* 0x000fea0003c00000 */
[----:B------:R0:W1:Y:S02]  /*28e0*/  SHFL.BFLY P3, R18, R20, R19, R22 ;  /* 0x0c00001314127389 */ /* 0x0000640000060016 */
[----:B01----:R-:W-:Y:S05]  /*28f0*/  ENDCOLLECTIVE ;  /* 0x000000000000791b */ /* 0x003fea0003800000 */
.L_x_29:
[----:B------:R-:W-:-:S05]  /*2900*/  FADD.FTZ R13, R12, R13 ;  /* 0x0000000d0c0d7221 */ /* 0x000fca0000010000 */
[----:B------:R-:W-:Y:S01]  /*2910*/  MOV R20, R13 ;  /* 0x0000000d00147202 */ /* 0x000fe20000000f00 */
[----:B------:R-:W-:Y:S01]  /*2920*/  IMAD.MOV.U32 R19, RZ, RZ, 0x2 ;  /* 0x00000002ff137424 */ /* 0x000fe200078e00ff */
[----:B------:R-:W-:-:S07]  /*2930*/  MOV R14, R18 ;  /* 0x00000012000e7202 */ /* 0x000fce0000000f00 */
[----:B------:R-:W-:Y:S05]  /*2940*/  WARPSYNC.COLLECTIVE R17, `(.L_x_30) ;  /* 0x0000000011087348 */ /* 0x000fea0003c00000 */
[----:B------:R0:W1:Y:S02]  /*2950*/  SHFL.BFLY P3, R18, R20, R19, R22 ;  /* 0x0c00001314127389 */ /* 0x0000640000060016 */
[----:B01----:R-:W-:Y:S05]  /*2960*/  ENDCOLLECTIVE ;  /* 0x000000000000791b */ /* 0x003fea0003800000 */
.L_x_30:
[----:B------:R-:W-:-:S05]  /*2970*/  FADD.FTZ R14, R11, R14 ;  /* 0x0000000e0b0e7221 */ /* 0x000fca0000010000 */
[----:B------:R-:W-:Y:S02]  /*2980*/  MOV R20, R14 ;  /* 0x0000000e00147202 */ /* 0x000fe40000000f00 */
[----:B------:R-:W-:-:S07]  /*2990*/  MOV R16, R18 ;  /* 0x0000001200107202 */ /* 0x000fce0000000f00 */
[----:B------:R-:W-:Y:S05]  /*29a0*/  WARPSYNC.COLLECTIVE R17, `(.L_x_31) ;  /* 0x0000000011087348 */ /* 0x000fea0003c00000 */
[----:B------:R0:W1:Y:S02]  /*29b0*/  SHFL.BFLY P3, R18, R20, R19, R22 ;  /* 0x0c00001314127389 */ /* 0x0000640000060016 */
[----:B01----:R-:W-:Y:S05]  /*29c0*/  ENDCOLLECTIVE ;  /* 0x000000000000791b */ /* 0x003fea0003800000 */
.L_x_31:
[----:B------:R-:W-:Y:S01]  /*29d0*/  FADD.FTZ R16, R13, R16 ;  /* 0x000000100d107221 */ /* 0x000fe20000010000 */
[----:B------:R-:W-:-:S04]  /*29e0*/  HFMA2 R19, -RZ, RZ, 0, 5.9604644775390625e-08 ;  /* 0x00000001ff137431 */ /* 0x000fc800000001ff */
[----:B------:R-:W-:Y:S01]  /*29f0*/  MOV R20, R16 ;  /* 0x0000001000147202 */ /* 0x000fe20000000f00 */
[----:B------:R-:W-:-:S07]  /*2a00*/  IMAD.MOV.U32 R9, RZ, RZ, R18 ;  /* 0x000000ffff097224 */ /* 0x000fce00078e0012 */
[----:B------:R-:W-:Y:S05]  /*2a10*/  WARPSYNC.COLLECTIVE R17, `(.L_x_32) ;  /* 0x0000000011087348 */ /* 0x000fea0003c00000 */
[----:B------:R0:W1:Y:S02]  /*2a20*/  SHFL.BFLY P3, R18, R20, R19, R22 ;  /* 0x0c00001314127389 */ /* 0x0000640000060016 */
[----:B01----:R-:W-:Y:S05]  /*2a30*/  ENDCOLLECTIVE ;  /* 0x000000000000791b */ /* 0x003fea0003800000 */
.L_x_32:
[----:B------:R-:W-:-:S05]  /*2a40*/  FADD.FTZ R9, R14, R9 ;  /* 0x000000090e097221 */ /* 0x000fca0000010000 */
[----:B------:R-:W-:Y:S01]  /*2a50*/  MOV R20, R9 ;  /* 0x0000000900147202 */ /* 0x000fe20000000f00 */
[----:B------:R-:W-:-:S07]  /*2a60*/  IMAD.MOV.U32 R15, RZ, RZ, R18 ;  /* 0x000000ffff0f7224 */ /* 0x000fce00078e0012 */
[----:B------:R-:W-:Y:S05]  /*2a70*/  WARPSYNC.COLLECTIVE R17, `(.L_x_33) ;  /* 0x0000000011087348 */ /* 0x000fea0003c00000 */
[----:B------:R0:W1:Y:S02]  /*2a80*/  SHFL.BFLY P3, R18, R20, R19, R22 ;  /* 0x0c00001314127389 */ /* 0x0000640000060016 */
[----:B01----:R-:W-:Y:S05]  /*2a90*/  ENDCOLLECTIVE ;  /* 0x000000000000791b */ /* 0x003fea0003800000 */
.L_x_33:
[----:B------:R-:W-:Y:S01]  /*2aa0*/  FADD.FTZ R15, R16, R15 ;  /* 0x0000000f100f7221 */ /* 0x000fe20000010000 */
[----:B------:R-:W-:Y:S01]  /*2ab0*/  MOV R10, R18 ;  /* 0x00000012000a7202 */ /* 0x000fe20000000f00 */
[----:B------:R-:W-:Y:S06]  /*2ac0*/  BRA `(.L_x_34) ;  /* 0xfffffff800c47947 */ /* 0x000fec000383ffff */
.L_x_35:
[----:B------:R-:W-:-:S00]  /*2ad0*/  BRA `(.L_x_35) ;  /* 0xfffffffc00fc7947 */ /* 0x000fc0000383ffff */
[----:B------:R-:W-:-:S00]  /*2ae0*/  NOP ;  /* 0x0000000000007918 */ /* 0x000fc00000000000 */
        /* <DEDUP_REMOVED lines=9> */
.L_x_1660:


//--------------------- .text._ZN13group_norm_v218gn_bwd_cuda_kernelI13__nv_bfloat16Li320ELi1ELi32ELi40ELi256ELb0ELb1ELi8ELi320ELi320ELi4ELb1ELi4ELb0ELb0ELNS_15WgradSyncMethodE3ENS_16CompileConditionILi1000EEEEEvPT_S6_S6_PKS5_S8_S8_S8_PKfflPfPj --------------------------
	.section	.text._ZN13group_norm_v218gn_bwd_cuda_kernelI13__nv_bfloat16Li320ELi1ELi32ELi40ELi256ELb0ELb1ELi8ELi320ELi320ELi4ELb1ELi4ELb0ELb0ELNS_15WgradSyncMethodE3ENS_16CompileConditionILi1000EEEEEvPT_S6_S6_PKS5_S8_S8_S8_PKfflPfPj,"ax",@progbits
	.align	128
        .global         _ZN13group_norm_v218gn_bwd_cuda_kernelI13__nv_bfloat16Li320ELi1ELi32ELi40ELi256ELb0ELb1ELi8ELi320ELi320ELi4ELb1ELi4ELb0ELb0ELNS_15WgradSyncMethodE3ENS_16CompileConditionILi1000EEEEEvPT_S6_S6_PKS5_S8_S8_S8_PKfflPfPj
        .type           _ZN13group_norm_v218gn_bwd_cuda_kernelI13__nv_bfloat16Li320ELi1ELi32ELi40ELi256ELb0ELb1ELi8ELi320ELi320ELi4ELb1ELi4ELb0ELb0ELNS_15WgradSyncMethodE3ENS_16CompileConditionILi1000EEEEEvPT_S6_S6_PKS5_S8_S8_S8_PKfflPfPj,@function
        .size           _ZN13group_norm_v218gn_bwd_cuda_kernelI13__nv_bfloat16Li320ELi1ELi32ELi40ELi256ELb0ELb1ELi8ELi320ELi320ELi4ELb1ELi4ELb0ELb0ELNS_15WgradSyncMethodE3ENS_16CompileConditionILi1000EEEEEvPT_S6_S6_PKS5_S8_S8_S8_PKfflPfPj,(.L_x_1661 - _ZN13group_norm_v218gn_bwd_cuda_kernelI13__nv_bfloat16Li320ELi1ELi32ELi40ELi256ELb0ELb1ELi8ELi320ELi320ELi4ELb1ELi4ELb0ELb0ELNS_15WgradSyncMethodE3ENS_16CompileConditionILi1000EEEEEvPT_S6_S6_PKS5_S8_S8_S8_PKfflPfPj)
        .other          _ZN13group_norm_v218gn_bwd_cuda_kernelI13__nv_bfloat16Li320ELi1ELi32ELi40ELi256ELb0ELb1ELi8ELi320ELi320ELi4ELb1ELi4ELb0ELb0ELNS_15WgradSyncMethodE3ENS_16CompileConditionILi1000EEEEEvPT_S6_S6_PKS5_S8_S8_S8_PKfflPfPj,@"STO_CUDA_ENTRY STV_DEFAULT"
_ZN13group_norm_v218gn_bwd_cuda_kernelI13__nv_bfloat16Li320ELi1ELi32ELi40ELi256ELb0ELb1ELi8ELi320ELi320ELi4ELb1ELi4ELb0ELb0ELNS_15WgradSyncMethodE3ENS_16CompileConditionILi1000EEEEEvPT_S6_S6_PKS5_S8_S8_S8_PKfflPfPj:
.text._ZN13group_norm_v218gn_bwd_cuda_kernelI13__nv_bfloat16Li320ELi1ELi32ELi40ELi256ELb0ELb1ELi8ELi320ELi320ELi4ELb1ELi4ELb0ELb0ELNS_15WgradSyncMethodE3ENS_16CompileConditionILi1000EEEEEvPT_S6_S6_PKS5_S8_S8_S8_PKfflPfPj:
[----:B------:R-:W-:Y:S01]  /*0000*/  LDC R1, c[0x0][0x37c] ;  /* 0x0000df00ff017b82 */ /* 0x000fe20000000800 */
[----:B------:R-:W0:Y:S01]  /*0010*/  S2R R0, SR_CTAID.Y ;  /* 0x0000000000007919 */ /* 0x000e220000002600 */
[----:B------:R-:W1:Y:S01]  /*0020*/  LDCU.64 UR6, c[0x0][0x3c8] ;  /* 0x00007900ff0677ac */ /* 0x000e620008000a00 */
[----:B------:R-:W2:Y:S01]  /*0030*/  S2R R2, SR_CTAID.X ;  /* 0x0000000000027919 */ /* 0x000ea20000002500 */
[----:B------:R-:W3:Y:S01]  /*0040*/  LDCU.64 UR10, c[0x0][0x358] ;  /* 0x00006b00ff0a77ac */ /* 0x000ee20008000a00 */
[----:B-1----:R-:W-:Y:S02]  /*0050*/  USHF.L.U32 UR9, UR6, 0x2, URZ ;  /* 0x0000000206097899 */ /* 0x002fe400080006ff */
[----:B------:R-:W-:-:S06]  /*0060*/  USHF.L.U64.HI UR7, UR6, 0x2, UR7 ;  /* 0x0000000206077899 */ /* 0x000fcc0008010207 */
[----:B------:R-:W-:Y:S02]  /*0070*/  MOV R3, UR7 ;  /* 0x0000000700037c02 */ /* 0x000fe40008000f00 */
[C---:B0-----:R-:W-:Y:S02]  /*0080*/  ISETP.LT.U32.AND P0, PT, R0.reuse, UR9, PT ;  /* 0x0000000900007c0c */ /* 0x041fe4000bf01070 */
[----:B------:R-:W-:Y:S02]  /*0090*/  LOP3.LUT R4, R0, 0x3, RZ, 0xc0, !PT ;  /* 0x0000000300047812 */ /* 0x000fe400078ec0ff */
[----:B------:R-:W-:-:S13]  /*00a0*/  ISETP.GT.AND.EX P0, PT, R3, RZ, PT, P0 ;  /* 0x000000ff0300720c */ /* 0x000fda0003f04300 */
[----:B--23--:R-:W-:Y:S05]  /*00b0*/  @P0 BRA `(.L_x_36) ;  /* 0x00000000005c0947 */ /* 0x00cfea0003800000 */
[----:B------:R-:W0:Y:S01]  /*00c0*/  S2R R3, SR_TID.X ;  /* 0x0000000000037919 */ /* 0x000e220000002100 */
[----:B------:R-:W-:Y:S01]  /*00d0*/  BAR.SYNC.DEFER_BLOCKING 0x0 ;  /* 0x0000000000007b1d */ /* 0x000fe20000010000 */
[----:B0-----:R-:W-:-:S13]  /*00e0*/  ISETP.NE.AND P0, PT, R3, RZ, PT ;  /* 0x000000ff0300720c */ /* 0x001fda0003f05270 */
[----:B------:R-:W-:Y:S05]  /*00f0*/  @P0 BRA `(.L_x_37) ;  /* 0x0000000000400947 */ /* 0x000fea0003800000 */
[----:B------:R-:W0:Y:S01]  /*0100*/  LDC.64 R6, c[0x0][0x3d8] ;  /* 0x0000f600ff067b82 */ /* 0x000e220000000a00 */
[----:B------:R-:W-:Y:S02]  /*0110*/  SHF.R.U32.HI R3, RZ, 0x2, R0 ;  /* 0x00000002ff037819 */ /* 0x000fe40000011600 */
[----:B------:R-:W-:Y:S02]  /*0120*/  MOV R5, 0x7fffffe1 ;  /* 0x7fffffe100057802 */ /* 0x000fe40000000f00 */
[----:B------:R-:W-:-:S04]  /*0130*/  LOP3.LUT P0, RZ, R3, R2, RZ, 0xfc, !PT ;  /* 0x0000000203ff7212 */ /* 0x000fc8000780fcff */
[----:B------:R-:W-:Y:S01]  /*0140*/  SEL R3, R5, 0x1, !P0 ;  /* 0x0000000105037807 */ /* 0x000fe20004000000 */
[----:B0-----:R-:W-:Y:S01]  /*0150*/  IMAD.WIDE.U32 R6, R4, 0x4, R6 ;  /* 0x0000000404067825 */ /* 0x001fe200078e0006 */
[----:B------:R-:W-:Y:S06]  /*0160*/  MEMBAR.ALL.GPU ;  /* 0x0000000000007992 */ /* 0x000fec000000a000 */
[----:B------:R-:W-:-:S00]  /*0170*/  ERRBAR ;  /* 0x00000000000079ab */ /* 0x000fc00000000000 */
[----:B------:R-:W-:Y:S06]  /*0180*/  CGAERRBAR ;  /* 0x00000000000075ab */ /* 0x000fec0000000000 */
[----:B------:R0:W5:Y:S02]  /*0190*/  ATOM.E.ADD.STRONG.GPU PT, R3, desc[UR10][R6.64+0x10], R3 ;  /* 0x800010030603798a */ /* 0x00016400081ef10a */
.L_x_38:
[----:B------:R-:W2:Y:S04]  /*01a0*/  LD.E.STRONG.GPU R8, desc[UR10][R6.64+0x10] ;  /* 0x0000100a06087980 */ /* 0x000ea8000c10f900 */
[----:B--2---:R-:W-:Y:S01]  /*01b0*/  CCTL.IVALL ;  /* 0x00000000ff00798f */ /* 0x004fe20002000000 */
[----:B------:R-:W-:Y:S05]  /*01c0*/  YIELD ;  /* 0x0000000000007946 */ /* 0x000fea0003800000 */
[----:B-----5:R-:W-:-:S04]  /*01d0*/  LOP3.LUT R8, R8, R3, RZ, 0x3c, !PT ;  /* 0x0000000308087212 */ /* 0x020fc800078e3cff */
[----:B------:R-:W-:-:S13]  /*01e0*/  ISETP.GT.AND P0, PT, R8, -0x1, PT ;  /* 0xffffffff0800780c */ /* 0x000fda0003f04270 */
[----:B------:R-:W-:Y:S05]  /*01f0*/  @P0 BRA `(.L_x_38) ;  /* 0xfffffffc00e80947 */ /* 0x000fea000383ffff */
.L_x_37:
[----:B------:R-:W-:Y:S05]  /*0200*/  WARPSYNC.ALL ;  /* 0x0000000000007948 */ /* 0x000fea0003800000 */
[----:B------:R-:W-:Y:S06]  /*0210*/  BAR.SYNC.DEFER_BLOCKING 0x0 ;  /* 0x0000000000007b1d */ /* 0x000fec0000010000 */
[----:B------:R-:W-:Y:S05]  /*0220*/  BRA `(.L_x_39) ;  /* 0x0000001800987947 */ /* 0x000fea0003800000 */
.L_x_36:
[----:B------:R-:W0:Y:S01]  /*0230*/  S2R R5, SR_TID.X ;  /* 0x0000000000057919 */ /* 0x000e220000002100 */
[----:B------:R-:W1:Y:S01]  /*0240*/  LDC.64 R24, c[0x0][0x3a8] ;  /* 0x0000ea00ff187b82 */ /* 0x000e620000000a00 */
[----:B------:R-:W-:-:S07]  /*0250*/  IMAD R12, R4, 0x140, RZ ;  /* 0x00000140040c7824 */ /* 0x000fce00078e02ff */
[----:B------:R-:W2:Y:S01]  /*0260*/  S2UR UR6, SR_CgaCtaId ;  /* 0x00000000000679c3 */ /* 0x000ea20000008800 */
[----:B------:R-:W-:Y:S01]  /*0270*/  SHF.R.U32.HI R7, RZ, 0x2, R0 ;  /* 0x00000002ff077819 */ /* 0x000fe20000011600 */
[----:B------:R-:W-:-:S06]  /*0280*/  UMOV UR4, 0x400 ;  /* 0x0000040000047882 */ /* 0x000fcc0000000000 */
[----:B------:R-:W3:Y:S08]  /*0290*/  LDC.64 R90, c[0x0][0x3d0] ;  /* 0x0000f400ff5a7b82 */ /* 0x000ef00000000a00 */
[----:B------:R-:W4:Y:S01]  /*02a0*/  LDC.64 R92, c[0x0][0x3d8] ;  /* 0x0000f600ff5c7b82 */ /* 0x000f220000000a00 */
[----:B0-----:R-:W-:-:S07]  /*02b0*/  LOP3.LUT R3, R5, 0xffff, RZ, 0xc0, !PT ;  /* 0x0000ffff05037812 */ /* 0x001fce00078ec0ff */
[----:B------:R-:W0:Y:S01]  /*02c0*/  LDC.64 R88, c[0x0][0x3d8] ;  /* 0x0000f600ff587b82 */ /* 0x000e220000000a00 */
[----:B------:R-:W-:-:S05]  /*02d0*/  IMAD R3, R3, 0x334, RZ ;  /* 0x0000033403037824 */ /* 0x000fca00078e02ff */
[----:B------:R-:W-:-:S04]  /*02e0*/  SHF.R.U32.HI R23, RZ, 0x10, R3 ;  /* 0x00000010ff177819 */ /* 0x000fc80000011603 */
[----:B------:R-:W-:-:S05]  /*02f0*/  PRMT R3, R23, 0x9910, RZ ;  /* 0x0000991017037816 */ /* 0x000fca00000000ff */
[----:B------:R-:W-:-:S04]  /*0300*/  IMAD R3, R3, 0x50, RZ ;  /* 0x0000005003037824 */ /* 0x000fc800078e02ff */
[----:B------:R-:W-:-:S05]  /*0310*/  IMAD.MOV R3, RZ, RZ, -R3 ;  /* 0x000000ffff037224 */ /* 0x000fca00078e0a03 */
[----:B------:R-:W-:-:S04]  /*0320*/  PRMT R6, R3, 0x7710, RZ ;  /* 0x0000771003067816 */ /* 0x000fc800000000ff */
[----:B------:R-:W-:-:S04]  /*0330*/  IADD3 R3, PT, PT, R6, R5, RZ ;  /* 0x0000000506037210 */ /* 0x000fc80007ffe0ff */
[----:B------:R-:W-:-:S04]  /*0340*/  LOP3.LUT R33, R3, 0xffff, RZ, 0xc0, !PT ;  /* 0x0000ffff03217812 */ /* 0x000fc800078ec0ff */
[----:B------:R-:W-:-:S05]  /*0350*/  LEA R6, R33, R12, 0x2 ;  /* 0x0000000c21067211 */ /* 0x000fca00078e10ff */
[----:B-1----:R-:W-:-:S06]  /*0360*/  IMAD.WIDE.U32 R24, R6, 0x2, R24 ;  /* 0x0000000206187825 */ /* 0x002fcc00078e0018 */
[----:B------:R-:W5:Y:S01]  /*0370*/  LDG.E.64.CONSTANT R24, desc[UR10][R24.64] ;  /* 0x0000000a18187981 */ /* 0x000f62000c1e9b00 */
[----:B------:R-:W-:Y:S01]  /*0380*/  IMAD.SHL.U32 R3, R0, 0x8, RZ ;  /* 0x0000000800037824 */ /* 0x000fe200078e00ff */
[----:B------:R-:W-:Y:S01]  /*0390*/  LOP3.LUT P1, RZ, R7, R2, RZ, 0xfc, !PT ;  /* 0x0000000207ff7212 */ /* 0x000fe2000782fcff */
[----:B------:R-:W-:Y:S01]  /*03a0*/  UIADD3 UR5, UPT, UPT, UR4, 0x2800, URZ ;  /* 0x0000280004057890 */ /* 0x000fe2000fffe0ff */
[--C-:B------:R-:W-:Y:S01]  /*03b0*/  SHF.R.U32.HI R7, RZ, 0x2, R5.reuse ;  /* 0x00000002ff077819 */ /* 0x100fe20000011605 */
[----:B--2---:R-:W-:Y:S01]  /*03c0*/  ULEA UR8, UR6, UR4, 0x18 ;  /* 0x0000000406087291 */ /* 0x004fe2000f8ec0ff */
[----:B------:R-:W-:Y:S01]  /*03d0*/  LOP3.LUT R3, R3, 0x7ffe0, RZ, 0xc0, !PT ;  /* 0x0007ffe003037812 */ /* 0x000fe200078ec0ff */
[----:B------:R-:W-:Y:S01]  /*03e0*/  ULEA UR5, UR6, UR5, 0x18 ;  /* 0x0000000506057291 */ /* 0x000fe2000f8ec0ff */
[----:B------:R-:W-:Y:S01]  /*03f0*/  LEA R13, R4, R7, 0x3 ;  /* 0x00000007040d7211 */ /* 0x000fe200078e18ff */
[----:B------:R-:W-:Y:S01]  /*0400*/  UIADD3 UR4, UPT, UPT, UR4, 0x3480, URZ ;  /* 0x0000348004047890 */ /* 0x000fe2000fffe0ff */
[----:B------:R-:W-:Y:S01]  /*0410*/  LOP3.LUT R10, R3, 0x1f, R2, 0xf8, !PT ;  /* 0x0000001f030a7812 */ /* 0x000fe200078ef802 */
[----:B------:R-:W-:Y:S01]  /*0420*/  IMAD.MOV.U32 R65, RZ, RZ, RZ ;  /* 0x000000ffff417224 */ /* 0x000fe200078e00ff */
[----:B------:R-:W-:Y:S01]  /*0430*/  SHF.L.U32 R30, R5, 0x1, RZ ;  /* 0x00000001051e7819 */ /* 0x000fe200000006ff */
[----:B------:R-:W-:Y:S01]  /*0440*/  IMAD R13, R13, 0x28, -R12 ;  /* 0x000000280d0d7824 */ /* 0x000fe200078e0a0c */
[----:B------:R-:W-:Y:S01]  /*0450*/  MOV R42, UR5 ;  /* 0x00000005002a7c02 */ /* 0x000fe20008000f00 */
[----:B------:R-:W-:Y:S01]  /*0460*/  IMAD R3, R10, 0x500, R5 ;  /* 0x000005000a037824 */ /* 0x000fe200078e0205 */
[----:B------:R-:W-:Y:S01]  /*0470*/  LOP3.LUT R14, R30, 0x18, RZ, 0xc0, !PT ;  /* 0x000000181e0e7812 */ /* 0x000fe200078ec0ff */
[C---:B------:R-:W-:Y:S01]  /*0480*/  VIADD R26, R13.reuse, 0x18 ;  /* 0x000000180d1a7836 */ /* 0x040fe20000000000 */
[C---:B------:R-:W-:Y:S01]  /*0490*/  IADD3 R20, PT, PT, R13.reuse, 0x14, RZ ;  /* 0x000000140d147810 */ /* 0x040fe20007ffe0ff */
[----:B------:R-:W-:Y:S01]  /*04a0*/  VIADD R31, R13, 0x24 ;  /* 0x000000240d1f7836 */ /* 0x000fe20000000000 */
[----:B------:R-:W-:Y:S01]  /*04b0*/  IADD3 R12, PT, PT, R3, R12, RZ ;  /* 0x0000000c030c7210 */ /* 0x000fe20007ffe0ff */
[----:B------:R-:W-:Y:S01]  /*04c0*/  IMAD.SHL.U32 R3, R2, 0x8, RZ ;  /* 0x0000000802037824 */ /* 0x000fe200078e00ff */
[----:B------:R-:W-:Y:S01]  /*04d0*/  SHF.R.U32.HI R22, RZ, 0x2, R20 ;  /* 0x00000002ff167819 */ /* 0x000fe20000011614 */
[----:B------:R-:W-:Y:S01]  /*04e0*/  VIADD R17, R13, 0xc ;  /* 0x0000000c0d117836 */ /* 0x000fe20000000000 */
[----:B------:R-:W-:Y:S01]  /*04f0*/  SHF.R.U32.HI R26, RZ, 0x2, R26 ;  /* 0x00000002ff1a7819 */ /* 0x000fe2000001161a */
[----:B------:R-:W-:Y:S01]  /*0500*/  ULEA UR4, UR6, UR4, 0x18 ;  /* 0x0000000406047291 */ /* 0x000fe2000f8ec0ff */
[----:B------:R-:W-:Y:S01]  /*0510*/  LEA R11, R5, UR8, 0x5 ;  /* 0x00000008050b7c11 */ /* 0x000fe2000f8e28ff */
[--C-:B------:R-:W-:Y:S01]  /*0520*/  IMAD R32, R22, 0x28, R42.reuse ;  /* 0x0000002816207824 */ /* 0x100fe200078e022a */
[----:B------:R-:W-:Y:S01]  /*0530*/  LOP3.LUT R22, R3, 0xf8, RZ, 0xc0, !PT ;  /* 0x000000f803167812 */ /* 0x000fe200078ec0ff */
[--C-:B------:R-:W-:Y:S01]  /*0540*/  IMAD R34, R26, 0x28, R42.reuse ;  /* 0x000000281a227824 */ /* 0x100fe200078e022a */
[----:B------:R-:W-:Y:S01]  /*0550*/  IADD3 R28, PT, PT, R13, 0x20, RZ ;  /* 0x000000200d1c7810 */ /* 0x000fe20007ffe0ff */
[----:B------:R-:W-:Y:S01]  /*0560*/  IMAD R26, R33, 0x28, R42 ;  /* 0x00000028211a7824 */ /* 0x000fe200078e022a */
[----:B------:R-:W-:Y:S01]  /*0570*/  LOP3.LUT R16, R14, 0x8, RZ, 0x3c, !PT ;  /* 0x000000080e107812 */ /* 0x000fe200078e3cff */
[----:B------:R-:W-:Y:S01]  /*0580*/  IMAD.IADD R8, R11, 0x1, R14 ;  /* 0x000000010b087824 */ /* 0x000fe200078e020e */
[----:B------:R-:W-:Y:S01]  /*0590*/  SHF.R.U32.HI R29, RZ, 0x2, R28 ;  /* 0x00000002ff1d7819 */ /* 0x000fe2000001161c */
[C---:B------:R-:W-:Y:S01]  /*05a0*/  IMAD.IADD R22, R23.reuse, 0x1, R22 ;  /* 0x0000000117167824 */ /* 0x040fe200078e0216 */
[----:B------:R-:W-:Y:S01]  /*05b0*/  LOP3.LUT R18, R30, 0x18, RZ, 0xc, !PT ;  /* 0x000000181e127812 */ /* 0x000fe200078e0cff */
[----:B0-----:R-:W-:Y:S01]  /*05c0*/  IMAD.WIDE.U32 R88, R4, 0x4, R88 ;  /* 0x0000000404587825 */ /* 0x001fe200078e0058 */
[----:B------:R-:W-:Y:S01]  /*05d0*/  LOP3.LUT R14, R14, 0x10, RZ, 0x3c, !PT ;  /* 0x000000100e0e7812 */ /* 0x000fe200078e3cff */
[----:B------:R-:W0:Y:S01]  /*05e0*/  LDCU UR5, c[0x0][0x374] ;  /* 0x00006e80ff0577ac */ /* 0x000e220008000800 */
[----:B------:R-:W-:Y:S01]  /*05f0*/  LEA R23, R23, R26, 0x3 ;  /* 0x0000001a17177211 */ /* 0x000fe200078e18ff */
[----:B------:R-:W-:Y:S01]  /*0600*/  IMAD R38, R29, 0x28, R42 ;  /* 0x000000281d267824 */ /* 0x000fe200078e022a */
[----:B------:R-:W-:-:S02]  /*0610*/  SHF.R.U32.HI R26, RZ, 0x4, R5 ;  /* 0x00000004ff1a7819 */ /* 0x000fc40000011605 */
[C---:B------:R-:W-:Y:S02]  /*0620*/  IADD3 R9, PT, PT, R11.reuse, R18, RZ ;  /* 0x000000120b097210 */ /* 0x040fe40007ffe0ff */
[C---:B------:R-:W-:Y:S01]  /*0630*/  IADD3 R10, PT, PT, R11.reuse, R16, RZ ;  /* 0x000000100b0a7210 */ /* 0x040fe20007ffe0ff */
[----:B------:R-:W-:Y:S01]  /*0640*/  IMAD.IADD R11, R11, 0x1, R14 ;  /* 0x000000010b0b7824 */ /* 0x000fe200078e020e */
[----:B------:R-:W-:Y:S02]  /*0650*/  SHF.R.U32.HI R31, RZ, 0x2, R31 ;  /* 0x00000002ff1f7819 */ /* 0x000fe4000001161f */
[----:B------:R-:W-:Y:S02]  /*0660*/  LOP3.LUT R26, R26, R5, RZ, 0x3c, !PT ;  /* 0x000000051a1a7212 */ /* 0x000fe400078e3cff */
[----:B------:R-:W-:Y:S01]  /*0670*/  LOP3.LUT R29, R6, 0xffff, RZ, 0xc0, !PT ;  /* 0x0000ffff061d7812 */ /* 0x000fe200078ec0ff */
[----:B------:R-:W-:Y:S01]  /*0680*/  IMAD R40, R31, 0x28, R42 ;  /* 0x000000281f287824 */ /* 0x000fe200078e022a */
[----:B------:R-:W-:Y:S01]  /*0690*/  SHF.L.U32 R14, R5, 0x3, RZ ;  /* 0x00000003050e7819 */ /* 0x000fe200000006ff */
[----:B------:R-:W-:Y:S01]  /*06a0*/  IMAD.SHL.U32 R26, R26, 0x8, RZ ;  /* 0x000000081a1a7824 */ /* 0x000fe200078e00ff */
[----:B------:R-:W-:Y:S01]  /*06b0*/  LOP3.LUT R15, R13, 0x4, RZ, 0xfc, !PT ;  /* 0x000000040d0f7812 */ /* 0x000fe200078efcff */
[----:B------:R-:W-:Y:S01]  /*06c0*/  IMAD R31, R29, 0x667, RZ ;  /* 0x000006671d1f7824 */ /* 0x000fe200078e02ff */
[----:B------:R-:W-:-:S02]  /*06d0*/  IADD3 R16, PT, PT, R13, 0x8, RZ ;  /* 0x000000080d107810 */ /* 0x000fc40007ffe0ff */
[C---:B------:R-:W-:Y:S02]  /*06e0*/  IADD3 R18, PT, PT, R13.reuse, 0x10, RZ ;  /* 0x000000100d127810 */ /* 0x040fe40007ffe0ff */
[----:B------:R-:W-:Y:S02]  /*06f0*/  SHF.L.U32 R3, R12, 0x1, RZ ;  /* 0x000000010c037819 */ /* 0x000fe400000006ff */
[----:B------:R-:W-:Y:S02]  /*0700*/  LOP3.LUT R21, R14, 0x18, RZ, 0xc0, !PT ;  /* 0x000000180e157812 */ /* 0x000fe400078ec0ff */
[----:B------:R-:W-:Y:S01]  /*0710*/  IADD3 R27, PT, PT, R13, 0x1c, RZ ;  /* 0x0000001c0d1b7810 */ /* 0x000fe20007ffe0ff */
[----:B---3--:R-:W-:Y:S01]  /*0720*/  IMAD.WIDE.U32 R90, R3, 0x4, R90 ;  /* 0x00000004035a7825 */ /* 0x008fe200078e005a */
[----:B------:R-:W-:Y:S02]  /*0730*/  SHF.R.U32.HI R14, RZ, 0x2, R13 ;  /* 0x00000002ff0e7819 */ /* 0x000fe4000001160d */
[----:B------:R-:W-:-:S02]  /*0740*/  SHF.R.U32.HI R15, RZ, 0x2, R15 ;  /* 0x00000002ff0f7819 */ /* 0x000fc4000001160f */
[----:B------:R-:W-:Y:S01]  /*0750*/  SHF.R.U32.HI R13, RZ, 0x2, R16 ;  /* 0x00000002ff0d7819 */ /* 0x000fe20000011610 */
[--C-:B------:R-:W-:Y:S01]  /*0760*/  IMAD R14, R14, 0x28, R42.reuse ;  /* 0x000000280e0e7824 */ /* 0x100fe200078e022a */
[----:B------:R-:W-:Y:S01]  /*0770*/  SHF.R.U32.HI R17, RZ, 0x2, R17 ;  /* 0x00000002ff117819 */ /* 0x000fe20000011611 */
[----:B------:R-:W-:Y:S01]  /*0780*/  IMAD R16, R15, 0x28, R42 ;  /* 0x000000280f107824 */ /* 0x000fe200078e022a */
[----:B------:R-:W-:Y:S01]  /*0790*/  SHF.R.U32.HI R19, RZ, 0x2, R18 ;  /* 0x00000002ff137819 */ /* 0x000fe20000011612 */
[--C-:B------:R-:W-:Y:S01]  /*07a0*/  IMAD R18, R13, 0x28, R42.reuse ;  /* 0x000000280d127824 */ /* 0x100fe200078e022a */
[----:B------:R-:W-:Y:S01]  /*07b0*/  SHF.R.U32.HI R27, RZ, 0x2, R27 ;  /* 0x00000002ff1b7819 */ /* 0x000fe2000001161b */
[--C-:B------:R-:W-:Y:S01]  /*07c0*/  IMAD R20, R17, 0x28, R42.reuse ;  /* 0x0000002811147824 */ /* 0x100fe200078e022a */
[----:B----4-:R-:W-:Y:S01]  /*07d0*/  LEA R92, P0, R0, R92, 0x2 ;  /* 0x0000005c005c7211 */ /* 0x010fe200078010ff */
[--C-:B------:R-:W-:Y:S01]  /*07e0*/  IMAD R28, R19, 0x28, R42.reuse ;  /* 0x00000028131c7824 */ /* 0x100fe200078e022a */
[----:B------:R-:W-:Y:S01]  /*07f0*/  SHF.L.U32 R3, R2, 0x1, RZ ;  /* 0x0000000102037819 */ /* 0x000fe200000006ff */
[----:B------:R-:W-:Y:S01]  /*0800*/  IMAD R36, R27, 0x28, R42 ;  /* 0x000000281b247824 */ /* 0x000fe200078e022a */
[----:B------:R-:W-:Y:S01]  /*0810*/  LOP3.LUT R26, R26, 0x18, RZ, 0xc0, !PT ;  /* 0x000000181a1a7812 */ /* 0x000fe200078ec0ff */
[C---:B------:R-:W-:Y:S01]  /*0820*/  IMAD.IADD R13, R21.reuse, 0x1, R16 ;  /* 0x00000001150d7824 */ /* 0x040fe200078e0210 */
[----:B------:R-:W-:Y:S01]  /*0830*/  SHF.R.U32.HI R31, RZ, 0x10, R31 ;  /* 0x00000010ff1f7819 */ /* 0x000fe2000001161f */
[C---:B------:R-:W-:Y:S01]  /*0840*/  IMAD.IADD R16, R21.reuse, 0x1, R28 ;  /* 0x0000000115107824 */ /* 0x040fe200078e021c */
[C---:B------:R-:W-:Y:S01]  /*0850*/  IADD3 R17, PT, PT, R21.reuse, R32, RZ ;  /* 0x0000002015117210 */ /* 0x040fe20007ffe0ff */
[----:B------:R-:W-:Y:S01]  /*0860*/  IMAD.IADD R19, R21, 0x1, R36 ;  /* 0x0000000115137824 */ /* 0x000fe200078e0224 */
[----:B------:R-:W-:Y:S01]  /*0870*/  LEA.HI.X R93, R0, R93, RZ, 0x2, P0 ;  /* 0x0000005d005d7211 */ /* 0x000fe200000f14ff */
[----:B------:R-:W-:Y:S01]  /*0880*/  HFMA2 R28, -RZ, RZ, 0, 0 ;  /* 0x00000000ff1c7431 */ /* 0x000fe200000001ff */
[----:B------:R-:W-:Y:S01]  /*0890*/  LOP3.LUT R32, R3, 0x3e, RZ, 0xc0, !PT ;  /* 0x0000003e03207812 */ /* 0x000fe200078ec0ff */
[----:B------:R-:W-:Y:S01]  /*08a0*/  IMAD R3, R4, -0x8, R31 ;  /* 0xfffffff804037824 */ /* 0x000fe200078e021f */
[----:B------:R-:W-:-:S02]  /*08b0*/  IADD3 R26, PT, PT, R26, UR8, RZ ;  /* 0x000000081a1a7c10 */ /* 0x000fc4000fffe0ff */
[----:B------:R-:W-:Y:S02]  /*08c0*/  CS2R R36, SRZ ;  /* 0x0000000000247805 */ /* 0x000fe4000001ff00 */
[----:B------:R-:W-:Y:S02]  /*08d0*/  ISETP.NE.AND P0, PT, R2, RZ, PT ;  /* 0x000000ff0200720c */ /* 0x000fe40003f05270 */
[----:B------:R-:W-:Y:S01]  /*08e0*/  MOV R33, 0x7fffffe1 ;  /* 0x7fffffe100217802 */ /* 0x000fe20000000f00 */
[----:B------:R-:W-:Y:S01]  /*08f0*/  IMAD R62, R7, 0x20, R26 ;  /* 0x00000020073e7824 */ /* 0x000fe200078e021a */
[----:B------:R-:W-:Y:S02]  /*0900*/  IADD3 R12, PT, PT, R14, R21, RZ ;  /* 0x000000150e0c7210 */ /* 0x000fe40007ffe0ff */
[C---:B------:R-:W-:Y:S02]  /*0910*/  IADD3 R14, PT, PT, R21.reuse, R18, RZ ;  /* 0x00000012150e7210 */ /* 0x040fe40007ffe0ff */
[----:B------:R-:W-:-:S02]  /*0920*/  IADD3 R15, PT, PT, R21, R20, RZ ;  /* 0x00000014150f7210 */ /* 0x000fc40007ffe0ff */
[C---:B------:R-:W-:Y:S02]  /*0930*/  IADD3 R18, PT, PT, R21.reuse, R34, RZ ;  /* 0x0000002215127210 */ /* 0x040fe40007ffe0ff */
[----:B------:R-:W-:Y:S02]  /*0940*/  CS2R R34, SRZ ;  /* 0x0000000000227805 */ /* 0x000fe4000001ff00 */
[C---:B------:R-:W-:Y:S02]  /*0950*/  IADD3 R20, PT, PT, R21.reuse, R38, RZ ;  /* 0x0000002615147210 */ /* 0x040fe40007ffe0ff */
[----:B------:R-:W-:Y:S02]  /*0960*/  CS2R R38, SRZ ;  /* 0x0000000000267805 */ /* 0x000fe4000001ff00 */
[----:B------:R-:W-:Y:S02]  /*0970*/  IADD3 R21, PT, PT, R21, R40, RZ ;  /* 0x0000002815157210 */ /* 0x000fe40007ffe0ff */
[----:B------:R-:W-:-:S02]  /*0980*/  CS2R R40, SRZ ;  /* 0x0000000000287805 */ /* 0x000fc4000001ff00 */
[----:B------:R-:W-:Y:S02]  /*0990*/  SEL R29, R33, 0x1, !P0 ;  /* 0x00000001211d7807 */ /* 0x000fe40004000000 */
[----:B------:R-:W-:Y:S02]  /*09a0*/  MOV R27, R0 ;  /* 0x00000000001b7202 */ /* 0x000fe40000000f00 */
[----:B------:R-:W-:Y:S02]  /*09b0*/  LOP3.LUT R30, R30, 0x1fe, RZ, 0xc0, !PT ;  /* 0x000001fe1e1e7812 */ /* 0x000fe400078ec0ff */
[----:B------:R-:W-:Y:S02]  /*09c0*/  LEA R32, R5, R32, 0x4 ;  /* 0x0000002005207211 */ /* 0x000fe400078e20ff */
[----:B------:R-:W-:Y:S02]  /*09d0*/  SEL R33, R33, 0x1, !P1 ;  /* 0x0000000121217807 */ /* 0x000fe40004800000 */
[----:B------:R-:W-:-:S02]  /*09e0*/  LEA R26, R3, UR4, 0x3 ;  /* 0x00000004031a7c11 */ /* 0x000fc4000f8e18ff */
[C---:B-----5:R-:W-:Y:S02]  /*09f0*/  PRMT R63, R24.reuse, 0x7632, R63 ;  /* 0x00007632183f7816 */ /* 0x060fe4000000003f */
[C---:B------:R-:W-:Y:S01]  /*0a00*/  PRMT R64, R25.reuse, 0x7632, R64 ;  /* 0x0000763219407816 */ /* 0x040fe20000000040 */
[----:B------:R-:W-:Y:S01]  /*0a10*/  IMAD.U32 R25, R25, 0x10000, RZ ;  /* 0x0001000019197824 */ /* 0x000fe200078e00ff */
[----:B------:R-:W-:Y:S02]  /*0a20*/  SHF.L.U32 R24, R24, 0x10, RZ ;  /* 0x0000001018187819 */ /* 0x000fe400000006ff */
[----:B------:R-:W-:Y:S02]  /*0a30*/  SHF.L.U32 R63, R63, 0x10, RZ ;  /* 0x000000103f3f7819 */ /* 0x000fe400000006ff */
[----:B0-----:R-:W-:-:S07]  /*0a40*/  SHF.L.U32 R64, R64, 0x10, RZ ;  /* 0x0000001040407819 */ /* 0x001fce00000006ff */
.L_x_51:
[----:B0-----:R-:W0:Y:S01]  /*0a50*/  LDCU.64 UR12, c[0x0][0x3b8] ;  /* 0x00007700ff0c77ac */ /* 0x001e220008000a00 */
[----:B------:R-:W-:Y:S01]  /*0a60*/  SHF.R.U64 R3, R27, 0x2, R28 ;  /* 0x000000021b037819 */ /* 0x000fe2000000121c */
[----:B-1----:R-:W-:Y:S01]  /*0a70*/  IMAD.MOV.U32 R42, RZ, RZ, R6 ;  /* 0x000000ffff2a7224 */ /* 0x002fe200078e0006 */
[----:B------:R-:W-:Y:S01]  /*0a80*/  MOV R43, RZ ;  /* 0x000000ff002b7202 */ /* 0x000fe20000000f00 */
[----:B------:R-:W-:Y:S01]  /*0a90*/  IMAD R47, R22, 0x500, RZ ;  /* 0x00000500162f7824 */ /* 0x000fe200078e02ff */
[----:B------:R-:W-:Y:S01]  /*0aa0*/  SHF.R.U32.HI R46, RZ, 0x2, R28 ;  /* 0x00000002ff2e7819 */ /* 0x000fe2000001161c */
[----:B------:R-:W1:Y:S01]  /*0ab0*/  LDCU.64 UR14, c[0x0][0x3a0] ;  /* 0x00007400ff0e77ac */ /* 0x000e620008000a00 */
[C---:B------:R-:W-:Y:S02]  /*0ac0*/  IMAD.WIDE.U32 R44, R3.reuse, 0x50000, R42 ;  /* 0x00050000032c7825 */ /* 0x040fe400078e002a */
[C---:B------:R-:W-:Y:S01]  /*0ad0*/  SHF.L.U64.HI R43, R3.reuse, 0x6, R46 ;  /* 0x00000006032b7819 */ /* 0x040fe2000001022e */
[----:B------:R-:W2:Y:S01]  /*0ae0*/  LDCU UR6, c[0x0][0x3c0] ;  /* 0x00007800ff0677ac */ /* 0x000ea20008000800 */
[----:B------:R-:W-:Y:S01]  /*0af0*/  SHF.L.U32 R42, R3, 0x6, RZ ;  /* 0x00000006032a7819 */ /* 0x000fe200000006ff */
[----:B------:R-:W-:Y:S01]  /*0b00*/  IMAD R3, R46, 0x50000, RZ ;  /* 0x000500002e037824 */ /* 0x000fe200078e02ff */
[----:B------:R-:W-:-:S03]  /*0b10*/  IADD3 R66, P0, PT, R47, R44, RZ ;  /* 0x0000002c2f427210 */ /* 0x000fc60007f1e0ff */
[----:B------:R-:W-:Y:S01]  /*0b20*/  IMAD.WIDE.U32 R42, R31, 0x2, R42 ;  /* 0x000000021f2a7825 */ /* 0x000fe200078e002a */
[----:B------:R-:W-:-:S03]  /*0b30*/  SHF.L.U32 R67, R66, 0x1, RZ ;  /* 0x0000000142437819 */ /* 0x000fc600000006ff */
[----:B------:R-:W-:Y:S01]  /*0b40*/  IMAD.X R45, R45, 0x1, R3, P0 ;  /* 0x000000012d2d7824 */ /* 0x000fe200000e0603 */
[C---:B0-----:R-:W-:Y:S02]  /*0b50*/  LEA R46, P0, R42.reuse, UR12, 0x2 ;  /* 0x0000000c2a2e7c11 */ /* 0x041fe4000f8010ff */
[----:B-1----:R-:W-:Y:S02]  /*0b60*/  IADD3 R54, P1, PT, R67, UR14, RZ ;  /* 0x0000000e43367c10 */ /* 0x002fe4000ff3e0ff */
[----:B------:R-:W-:Y:S01]  /*0b70*/  LEA.HI.X R47, R42, UR13, R43, 0x2, P0 ;  /* 0x0000000d2a2f7c11 */ /* 0x000fe200080f142b */
[----:B------:R-:W0:Y:S01]  /*0b80*/  LDCU.64 UR12, c[0x0][0x398] ;  /* 0x00007300ff0c77ac */ /* 0x000e220008000a00 */
[----:B------:R-:W-:-:S04]  /*0b90*/  SHF.L.U64.HI R66, R66, 0x1, R45 ;  /* 0x0000000142427819 */ /* 0x000fc8000001022d */
[----:B------:R-:W2:Y:S01]  /*0ba0*/  LDG.E.64.CONSTANT R46, desc[UR10][R46.64] ;  /* 0x0000000a2e2e7981 */ /* 0x000ea2000c1e9b00 */
[----:B------:R-:W-:-:S05]  /*0bb0*/  IADD3.X R55, PT, PT, R66, UR15, RZ, P1, !PT ;  /* 0x0000000f42377c10 */ /* 0x000fca0008ffe4ff */
[----:B------:R-:W3:Y:S04]  /*0bc0*/  LDG.E.64.CONSTANT R48, desc[UR10][R54.64] ;  /* 0x0000000a36307981 */ /* 0x000ee8000c1e9b00 */
[----:B------:R-:W4:Y:S01]  /*0bd0*/  LDG.E.64.CONSTANT R50, desc[UR10][R54.64+0x2800] ;  /* 0x0028000a36327981 */ /* 0x000f22000c1e9b00 */
[----:B0-----:R-:W-:-:S04]  /*0be0*/  IADD3 R52, P0, PT, R67, UR12, RZ ;  /* 0x0000000c43347c10 */ /* 0x001fc8000ff1e0ff */
[----:B------:R-:W-:-:S05]  /*0bf0*/  IADD3.X R53, PT, PT, R66, UR13, RZ, P0, !PT ;  /* 0x0000000d42357c10 */ /* 0x000fca00087fe4ff */
[----:B------:R-:W5:Y:S04]  /*0c00*/  LDG.E.64.CONSTANT R42, desc[UR10][R52.64] ;  /* 0x0000000a342a7981 */ /* 0x000f68000c1e9b00 */
[----:B------:R0:W5:Y:S01]  /*0c10*/  LDG.E.64.CONSTANT R44, desc[UR10][R52.64+0x2800] ;  /* 0x0028000a342c7981 */ /* 0x000162000c1e9b00 */
[----:B------:R-:W-:-:S04]  /*0c20*/  IADD3 R27, P1, PT, R27, 0x4, RZ ;  /* 0x000000041b1b7810 */ /* 0x000fc80007f3e0ff */
[----:B------:R-:W-:Y:S01]  /*0c30*/  ISETP.GE.U32.AND P0, PT, R27, UR9, PT ;  /* 0x000000091b007c0c */ /* 0x000fe2000bf06070 */
[----:B------:R-:W-:-:S05]  /*0c40*/  IMAD.X R28, RZ, RZ, R28, P1 ;  /* 0x000000ffff1c7224 */ /* 0x000fca00008e061c */
[----:B------:R-:W-:Y:S02]  /*0c50*/  ISETP.GE.AND.EX P0, PT, R28, UR7, PT, P0 ;  /* 0x000000071c007c0c */ /* 0x000fe4000bf06300 */
[----:B------:R-:W-:Y:S02]  /*0c60*/  CS2R R60, SRZ ;  /* 0x00000000003c7805 */ /* 0x000fe4000001ff00 */
[----:B------:R-:W-:Y:S01]  /*0c70*/  ISETP.GT.U32.AND P1, PT, R5, 0x1f, PT ;  /* 0x0000001f0500780c */ /* 0x000fe20003f24070 */
[----:B--2---:R-:W-:-:S06]  /*0c80*/  FADD.FTZ R68, R47, UR6 ;  /* 0x000000062f447e21 */ /* 0x004fcc0008010000 */
[----:B------:R-:W1:Y:S01]  /*0c90*/  MUFU.RSQ R68, R68 ;  /* 0x0000004400447308 */ /* 0x000e620000001400 */
[C---:B---3--:R-:W-:Y:S01]  /*0ca0*/  PRMT R3, R48.reuse, 0x7632, R3 ;  /* 0x0000763230037816 */ /* 0x048fe20000000003 */
[C---:B------:R-:W-:Y:S01]  /*0cb0*/  IMAD.U32 R83, R49.reuse, 0x10000, RZ ;  /* 0x0001000031537824 */ /* 0x040fe200078e00ff */
[----:B------:R-:W-:Y:S02]  /*0cc0*/  SHF.L.U32 R57, R48, 0x10, RZ ;  /* 0x0000001030397819 */ /* 0x000fe400000006ff */
[C---:B----4-:R-:W-:Y:S02]  /*0cd0*/  SHF.L.U32 R55, R50.reuse, 0x10, RZ ;  /* 0x0000001032377819 */ /* 0x050fe400000006ff */
[----:B------:R-:W-:Y:S02]  /*0ce0*/  PRMT R47, R49, 0x7632, R47 ;  /* 0x00007632312f7816 */ /* 0x000fe4000000002f */
[----:B------:R-:W-:Y:S02]  /*0cf0*/  PRMT R48, R50, 0x7632, R48 ;  /* 0x0000763232307816 */ /* 0x000fe40000000030 */
[----:B------:R-:W-:Y:S01]  /*0d00*/  PRMT R49, R51, 0x7632, R49 ;  /* 0x0000763233317816 */ /* 0x000fe20000000031 */
[----:B------:R-:W-:Y:S01]  /*0d10*/  IMAD.U32 R3, R3, 0x10000, RZ ;  /* 0x0001000003037824 */ /* 0x000fe200078e00ff */
[----:B------:R-:W-:Y:S01]  /*0d20*/  SHF.L.U32 R47, R47, 0x10, RZ ;  /* 0x000000102f2f7819 */ /* 0x000fe200000006ff */
[C---:B0-----:R-:W-:Y:S01]  /*0d30*/  FADD.FTZ R53, -R46.reuse, R55 ;  /* 0x000000372e357221 */ /* 0x041fe20000010100 */
[----:B------:R-:W-:Y:S01]  /*0d40*/  SHF.L.U32 R51, R51, 0x10, RZ ;  /* 0x0000001033337819 */ /* 0x000fe200000006ff */
[----:B------:R-:W-:Y:S01]  /*0d50*/  FADD.FTZ R57, -R46, R57 ;  /* 0x000000392e397221 */ /* 0x000fe20000010100 */
[----:B------:R-:W-:Y:S01]  /*0d60*/  SHF.L.U32 R55, R48, 0x10, RZ ;  /* 0x0000001030377819 */ /* 0x000fe200000006ff */
[----:B------:R-:W-:-:S02]  /*0d70*/  IMAD.U32 R49, R49, 0x10000, RZ ;  /* 0x0001000031317824 */ /* 0x000fc400078e00ff */
[----:B------:R-:W-:Y:S01]  /*0d80*/  FADD.FTZ R87, -R46, R3 ;  /* 0x000000032e577221 */ /* 0x000fe20000010100 */
[----:B-----5:R-:W-:Y:S01]  /*0d90*/  SHF.L.U32 R78, R42, 0x10, RZ ;  /* 0x000000102a4e7819 */ /* 0x020fe200000006ff */
[----:B------:R-:W-:Y:S01]  /*0da0*/  FADD.FTZ R79, -R46, R47 ;  /* 0x0000002f2e4f7221 */ /* 0x000fe20000010100 */
[----:B-1----:R-:W-:Y:S01]  /*0db0*/  FMUL.FTZ R3, R68, R57 ;  /* 0x0000003944037220 */ /* 0x002fe20000410000 */
[C---:B------:R-:W-:Y:S01]  /*0dc0*/  FADD.FTZ R83, -R46.reuse, R83 ;  /* 0x000000532e537221 */ /* 0x040fe20000010100 */
[C---:B------:R-:W-:Y:S01]  /*0dd0*/  FADD.FTZ R51, -R46.reuse, R51 ;  /* 0x000000332e337221 */ /* 0x040fe20000010100 */
[C---:B------:R-:W-:Y:S01]  /*0de0*/  FADD.FTZ R55, -R46.reuse, R55 ;  /* 0x000000372e377221 */ /* 0x040fe20000010100 */
[----:B------:R-:W-:Y:S01]  /*0df0*/  FADD.FTZ R47, -R46, R49 ;  /* 0x000000312e2f7221 */ /* 0x000fe20000010100 */
[----:B------:R-:W-:Y:S01]  /*0e00*/  PRMT R46, R42, 0x7632, R46 ;  /* 0x000076322a2e7816 */ /* 0x000fe2000000002e */
[----:B------:R-:W-:Y:S01]  /*0e10*/  FFMA.FTZ R49, R3, R78, R40 ;  /* 0x0000004e03317223 */ /* 0x000fe20000010028 */
[C---:B------:R-:W-:Y:S01]  /*0e20*/  PRMT R48, R44.reuse, 0x7632, R48 ;  /* 0x000076322c307816 */ /* 0x040fe20000000030 */
[----:B------:R-:W-:-:S02]  /*0e30*/  IMAD.U32 R40, R44, 0x10000, RZ ;  /* 0x000100002c287824 */ /* 0x000fc400078e00ff */
[----:B------:R-:W-:Y:S01]  /*0e40*/  FADD.FTZ R41, R78, R41 ;  /* 0x000000294e297221 */ /* 0x000fe20000010000 */
[----:B------:R-:W-:Y:S01]  /*0e50*/  SHF.L.U32 R44, R46, 0x10, RZ ;  /* 0x000000102e2c7819 */ /* 0x000fe200000006ff */
[----:B------:R-:W-:Y:S01]  /*0e60*/  FMUL.FTZ R78, R24, R78 ;  /* 0x0000004e184e7220 */ /* 0x000fe20000410000 */
[C---:B------:R-:W-:Y:S01]  /*0e70*/  PRMT R50, R43.reuse, 0x7632, R50 ;  /* 0x000076322b327816 */ /* 0x040fe20000000032 */
[----:B------:R-:W-:Y:S01]  /*0e80*/  FMUL.FTZ R87, R68, R87 ;  /* 0x0000005744577220 */ /* 0x000fe20000410000 */
[----:B------:R-:W-:Y:S01]  /*0e90*/  SHF.L.U32 R42, R43, 0x10, RZ ;  /* 0x000000102b2a7819 */ /* 0x000fe200000006ff */
[----:B------:R-:W-:Y:S01]  /*0ea0*/  FMUL.FTZ R85, R63, R44 ;  /* 0x0000002c3f557220 */ /* 0x000fe20000410000 */
[----:B------:R-:W-:Y:S01]  /*0eb0*/  FADD.FTZ R52, RZ, R78 ;  /* 0x0000004eff347221 */ /* 0x000fe20000010000 */
[----:B------:R-:W-:Y:S01]  /*0ec0*/  FFMA.FTZ R54, R3, R78, RZ ;  /* 0x0000004e03367223 */ /* 0x000fe200000100ff */
[----:B------:R-:W-:Y:S02]  /*0ed0*/  IMAD.U32 R50, R50, 0x10000, RZ ;  /* 0x0001000032327824 */ /* 0x000fe400078e00ff */
[----:B------:R-:W-:Y:S01]  /*0ee0*/  FMUL.FTZ R81, R25, R42 ;  /* 0x0000002a19517220 */ /* 0x000fe20000410000 */
[----:B------:R-:W-:Y:S01]  /*0ef0*/  FMUL.FTZ R83, R68, R83 ;  /* 0x0000005344537220 */ /* 0x000fe20000410000 */
[----:B------:R-:W-:Y:S01]  /*0f00*/  FADD.FTZ R52, R52, R85 ;  /* 0x0000005534347221 */ /* 0x000fe20000010000 */
[----:B------:R-:W-:Y:S01]  /*0f10*/  FFMA.FTZ R54, R87, R85, R54 ;  /* 0x0000005557367223 */ /* 0x000fe20000010036 */
[----:B------:R-:W-:Y:S01]  /*0f20*/  FMUL.FTZ R77, R64, R50 ;  /* 0x00000032404d7220 */ /* 0x000fe20000410000 */
[----:B------:R-:W-:Y:S01]  /*0f30*/  FMUL.FTZ R79, R68, R79 ;  /* 0x0000004f444f7220 */ /* 0x000fe20000410000 */
[----:B------:R-:W-:Y:S01]  /*0f40*/  FADD.FTZ R52, R52, R81 ;  /* 0x0000005134347221 */ /* 0x000fe20000010000 */
[----:B------:R-:W-:Y:S01]  /*0f50*/  FFMA.FTZ R54, R83, R81, R54 ;  /* 0x0000005153367223 */ /* 0x000fe20000010036 */
[----:B------:R-:W-:Y:S01]  /*0f60*/  FADD.FTZ R46, R42, R37 ;  /* 0x000000252a2e7221 */ /* 0x000fe20000010000 */
[----:B------:R-:W-:Y:S01]  /*0f70*/  SHF.L.U32 R48, R48, 0x10, RZ ;  /* 0x0000001030307819 */ /* 0x000fe200000006ff */
[----:B------:R-:W-:Y:S01]  /*0f80*/  FMUL.FTZ R75, R24, R40 ;  /* 0x00000028184b7220 */ /* 0x000fe20000410000 */
[----:B------:R-:W-:Y:S01]  /*0f90*/  FMUL.FTZ R76, R68, R53 ;  /* 0x00000035444c7220 */ /* 0x000fe20000410000 */
[----:B------:R-:W-:Y:S01]  /*0fa0*/  FADD.FTZ R52, R52, R77 ;  /* 0x0000004d34347221 */ /* 0x000fe20000010000 */
[----:B------:R-:W-:Y:S01]  /*0fb0*/  FFMA.FTZ R37, R79, R77, R54 ;  /* 0x0000004d4f257223 */ /* 0x000fe20000010036 */
[----:B------:R-:W-:Y:S01]  /*0fc0*/  PRMT R57, R45, 0x7632, R57 ;  /* 0x000076322d397816 */ /* 0x000fe20000000039 */
[----:B------:R-:W-:Y:S01]  /*0fd0*/  FMUL.FTZ R69, R63, R48 ;  /* 0x000000303f457220 */ /* 0x000fe20000410000 */
[----:B------:R-:W-:Y:S01]  /*0fe0*/  SHF.L.U32 R45, R45, 0x10, RZ ;  /* 0x000000102d2d7819 */ /* 0x000fe200000006ff */
[----:B------:R-:W-:Y:S01]  /*0ff0*/  FMUL.FTZ R74, R68, R55 ;  /* 0x00000037444a7220 */ /* 0x000fe20000410000 */
[----:B------:R-:W-:Y:S01]  /*1000*/  FADD.FTZ R52, R52, R75 ;  /* 0x0000004b34347221 */ /* 0x000fe20000010000 */
[----:B------:R-:W-:Y:S01]  /*1010*/  FFMA.FTZ R37, R76, R75, R37 ;  /* 0x0000004b4c257223 */ /* 0x000fe20000010025 */
        /* <DEDUP_REMOVED lines=9> */
[----:B------:R-:W-:-:S02]  /*10b0*/  FFMA.FTZ R51, R83, R42, R36 ;  /* 0x0000002a53337223 */ /* 0x000fc40000010024 */
[----:B------:R-:W-:Y:S01]  /*10c0*/  FADD.FTZ R42, R52, R73 ;  /* 0x00000049342a7221 */ /* 0x000fe20000010000 */
[----:B------:R-:W-:Y:S01]  /*10d0*/  FFMA.FTZ R43, R72, R73, R37 ;  /* 0x00000049482b7223 */ /* 0x000fe20000010025 */
[----:B------:R-:W-:Y:S01]  /*10e0*/  FADD.FTZ R39, R44, R39 ;  /* 0x000000272c277221 */ /* 0x000fe20000010000 */
[----:B------:R-:W-:Y:S01]  /*10f0*/  FFMA.FTZ R47, R87, R44, R38 ;  /* 0x0000002c572f7223 */ /* 0x000fe20000010026 */
[----:B------:R-:W-:Y:S01]  /*1100*/  FADD.FTZ R44, R50, R35 ;  /* 0x00000023322c7221 */ /* 0x000fe20000010000 */
[----:B------:R-:W-:Y:S01]  /*1110*/  FFMA.FTZ R53, R79, R50, R34 ;  /* 0x000000324f357223 */ /* 0x000fe20000010022 */
[----:B------:R0:W-:Y:S01]  /*1120*/  STS.64 [R23], R42 ;  /* 0x0000002a17007388 */ /* 0x0001e20000000a00 */
[----:B------:R-:W-:Y:S01]  /*1130*/  FADD.FTZ R41, R41, R40 ;  /* 0x0000002829297221 */ /* 0x000fe20000010000 */
[----:B------:R-:W-:Y:S01]  /*1140*/  FFMA.FTZ R40, R76, R40, R49 ;  /* 0x000000284c287223 */ /* 0x000fe20000010031 */
[----:B------:R-:W-:Y:S01]  /*1150*/  FADD.FTZ R37, R46, R45 ;  /* 0x0000002d2e257221 */ /* 0x000fe20000010000 */
[----:B------:R-:W-:Y:S01]  /*1160*/  FFMA.FTZ R36, R70, R45, R51 ;  /* 0x0000002d46247223 */ /* 0x000fe20000010033 */
[----:B------:R-:W-:Y:S01]  /*1170*/  FADD.FTZ R39, R39, R48 ;  /* 0x0000003027277221 */ /* 0x000fe20000010000 */
[----:B------:R-:W-:Y:S01]  /*1180*/  FFMA.FTZ R38, R74, R48, R47 ;  /* 0x000000304a267223 */ /* 0x000fe2000001002f */
[----:B------:R-:W-:Y:S01]  /*1190*/  FADD.FTZ R35, R44, R57 ;  /* 0x000000392c237221 */ /* 0x000fe20000010000 */
[----:B------:R-:W-:Y:S01]  /*11a0*/  FFMA.FTZ R34, R72, R57, R53 ;  /* 0x0000003948227223 */ /* 0x000fe20000010035 */
[----:B------:R-:W-:Y:S06]  /*11b0*/  BAR.SYNC.DEFER_BLOCKING 0x0 ;  /* 0x0000000000007b1d */ /* 0x000fec0000010000 */
[----:B------:R-:W-:Y:S05]  /*11c0*/  @!P0 BRA `(.L_x_40) ;  /* 0x0000000000488947 */ /* 0x000fea0003800000 */
[----:B------:R-:W-:Y:S04]  /*11d0*/  STS.64 [R8], R40 ;  /* 0x0000002808007388 */ /* 0x000fe80000000a00 */
[----:B------:R-:W-:Y:S04]  /*11e0*/  STS.64 [R10], R38 ;  /* 0x000000260a007388 */ /* 0x000fe80000000a00 */
[----:B------:R-:W-:Y:S04]  /*11f0*/  STS.64 [R11], R36 ;  /* 0x000000240b007388 */ /* 0x000fe80000000a00 */
[----:B------:R-:W-:Y:S01]  /*1200*/  STS.64 [R9], R34 ;  /* 0x0000002209007388 */ /* 0x000fe20000000a00 */
[----:B------:R-:W-:Y:S06]  /*1210*/  BAR.SYNC.DEFER_BLOCKING 0x0 ;  /* 0x0000000000007b1d */ /* 0x000fec0000010000 */
[----:B0-----:R-:W0:Y:S04]  /*1220*/  LDS.64 R42, [R62] ;  /* 0x000000003e2a7984 */ /* 0x001e280000000a00 */
[----:B------:R-:W1:Y:S04]  /*1230*/  LDS.64 R44, [R62+0xa00] ;  /* 0x000a00003e2c7984 */ /* 0x000e680000000a00 */
[----:B------:R-:W2:Y:S04]  /*1240*/  LDS.64 R46, [R62+0x1400] ;  /* 0x001400003e2e7984 */ /* 0x000ea80000000a00 */
[----:B------:R-:W3:Y:S01]  /*1250*/  LDS.64 R48, [R62+0x1e00] ;  /* 0x001e00003e307984 */ /* 0x000ee20000000a00 */
[----:B0-----:R-:W-:Y:S01]  /*1260*/  FADD.FTZ R51, RZ, R42 ;  /* 0x0000002aff337221 */ /* 0x001fe20000010000 */
[----:B------:R-:W-:-:S03]  /*1270*/  FADD.FTZ R42, RZ, R43 ;  /* 0x0000002bff2a7221 */ /* 0x000fc60000010000 */
[----:B-1----:R-:W-:Y:S01]  /*1280*/  FADD.FTZ R51, R51, R44 ;  /* 0x0000002c33337221 */ /* 0x002fe20000010000 */
[----:B------:R-:W-:-:S03]  /*1290*/  FADD.FTZ R42, R42, R45 ;  /* 0x0000002d2a2a7221 */ /* 0x000fc60000010000 */
[----:B--2---:R-:W-:Y:S01]  /*12a0*/  FADD.FTZ R51, R51, R46 ;  /* 0x0000002e33337221 */ /* 0x004fe20000010000 */
[----:B------:R-:W-:-:S03]  /*12b0*/  FADD.FTZ R42, R42, R47 ;  /* 0x0000002f2a2a7221 */ /* 0x000fc60000010000 */
[----:B---3--:R-:W-:Y:S01]  /*12c0*/  FADD.FTZ R48, R51, R48 ;  /* 0x0000003033307221 */ /* 0x008fe20000010000 */
[----:B------:R-:W-:-:S05]  /*12d0*/  FADD.FTZ R49, R42, R49 ;  /* 0x000000312a317221 */ /* 0x000fca0000010000 */
[----:B------:R1:W-:Y:S02]  /*12e0*/  STG.E.64 desc[UR10][R90.64+0x4000], R48 ;  /* 0x004000305a007986 */ /* 0x0003e4000c101b0a */
.L_x_40:
[----:B------:R-:W-:Y:S04]  /*12f0*/  BSSY.RECONVERGENT B0, `(.L_x_41) ;  /* 0x0000020000007945 */ /* 0x000fe80003800200 */
[----:B------:R-:W-:Y:S05]  /*1300*/  @P1 BRA `(.L_x_42) ;  /* 0x0000000000781947 */ /* 0x000fea0003800000 */
[----:B0-----:R-:W0:Y:S04]  /*1310*/  LDS.64 R42, [R12] ;  /* 0x000000000c2a7984 */ /* 0x001e280000000a00 */
[----:B------:R-:W2:Y:S04]  /*1320*/  LDS.64 R44, [R13] ;  /* 0x000000000d2c7984 */ /* 0x000ea80000000a00 */
[----:B------:R-:W3:Y:S04]  /*1330*/  LDS.64 R46, [R14] ;  /* 0x000000000e2e7984 */ /* 0x000ee80000000a00 */
[----:B-1----:R-:W1:Y:S04]  /*1340*/  LDS.64 R48, [R15] ;  /* 0x000000000f307984 */ /* 0x002e680000000a00 */
[----:B------:R-:W4:Y:S04]  /*1350*/  LDS.64 R50, [R16] ;  /* 0x0000000010327984 */ /* 0x000f280000000a00 */
[----:B------:R-:W5:Y:S04]  /*1360*/  LDS.64 R52, [R17] ;  /* 0x0000000011347984 */ /* 0x000f680000000a00 */
[----:B------:R-:W5:Y:S04]  /*1370*/  LDS.64 R54, [R18] ;  /* 0x0000000012367984 */ /* 0x000f680000000a00 */
[----:B------:R-:W5:Y:S04]  /*1380*/  LDS.64 R56, [R19] ;  /* 0x0000000013387984 */ /* 0x000f680000000a00 */
[----:B------:R-:W5:Y:S04]  /*1390*/  LDS.64 R58, [R20] ;  /* 0x00000000143a7984 */ /* 0x000f680000000a00 */
[----:B------:R-:W5:Y:S01]  /*13a0*/  LDS.64 R60, [R21] ;  /* 0x00000000153c7984 */ /* 0x000f620000000a00 */
[----:B0-----:R-:W-:Y:S01]  /*13b0*/  FADD.FTZ R42, RZ, R42 ;  /* 0x0000002aff2a7221 */ /* 0x001fe20000010000 */
[----:B------:R-:W-:-:S03]  /*13c0*/  FADD.FTZ R80, RZ, R43 ;  /* 0x0000002bff507221 */ /* 0x000fc60000010000 */
[----:B--2---:R-:W-:Y:S01]  /*13d0*/  FADD.FTZ R43, R42, R44 ;  /* 0x0000002c2a2b7221 */ /* 0x004fe20000010000 */
[----:B------:R-:W-:-:S03]  /*13e0*/  FADD.FTZ R80, R80, R45 ;  /* 0x0000002d50507221 */ /* 0x000fc60000010000 */
[----:B---3--:R-:W-:Y:S01]  /*13f0*/  FADD.FTZ R43, R43, R46 ;  /* 0x0000002e2b2b7221 */ /* 0x008fe20000010000 */
[----:B------:R-:W-:-:S03]  /*1400*/  FADD.FTZ R80, R80, R47 ;  /* 0x0000002f50507221 */ /* 0x000fc60000010000 */
[----:B-1----:R-:W-:Y:S01]  /*1410*/  FADD.FTZ R43, R43, R48 ;  /* 0x000000302b2b7221 */ /* 0x002fe20000010000 */
        /* <DEDUP_REMOVED lines=13> */
.L_x_42:
[----:B------:R-:W-:Y:S05]  /*14f0*/  BSYNC.RECONVERGENT B0 ;  /* 0x0000000000007941 */ /* 0x000fea0003800200 */
.L_x_41:
[----:B0-----:R-:W0:Y:S01]  /*1500*/  SHFL.BFLY PT, R43, R60, 0x2, 0x1f ;  /* 0x0c401f003c2b7f89 */ /* 0x001e2200000e0000 */
[----:B------:R-:W-:-:S03]  /*1510*/  LOP3.LUT P0, RZ, R5, 0x3e3, RZ, 0xc0, !PT ;  /* 0x000003e305ff7812 */ /* 0x000fc6000780c0ff */
[----:B------:R-:W2:Y:S10]  /*1520*/  SHFL.BFLY PT, R42, R61, 0x2, 0x1f ;  /* 0x0c401f003d2a7f89 */ /* 0x000eb400000e0000 */
[----:B------:R-:W3:Y:S01]  /*1530*/  @!P0 LDC.64 R44, c[0x0][0x3d0] ;  /* 0x0000f400ff2c8b82 */ /* 0x000ee20000000a00 */
[----:B-1----:R-:W-:-:S05]  /*1540*/  @!P0 IMAD R49, R65, UR5, R0 ;  /* 0x0000000541318c24 */ /* 0x002fca000f8e0200 */
[----:B------:R-:W-:Y:S01]  /*1550*/  @!P0 LEA R49, R49, R32, 0x9 ;  /* 0x0000002031318211 */ /* 0x000fe200078e48ff */
[----:B0-----:R-:W-:Y:S01]  /*1560*/  FADD.FTZ R46, R43, R60 ;  /* 0x0000003c2b2e7221 */ /* 0x001fe20000010000 */
[----:B--2---:R-:W-:-:S04]  /*1570*/  FADD.FTZ R47, R42, R61 ;  /* 0x0000003d2a2f7221 */ /* 0x004fc80000010000 */
[----:B------:R-:W0:Y:S04]  /*1580*/  SHFL.BFLY PT, R43, R46, 0x1, 0x1f ;  /* 0x0c201f002e2b7f89 */ /* 0x000e2800000e0000 */
[----:B------:R-:W1:Y:S01]  /*1590*/  SHFL.BFLY PT, R48, R47, 0x1, 0x1f ;  /* 0x0c201f002f307f89 */ /* 0x000e6200000e0000 */
[----:B---3--:R-:W-:-:S04]  /*15a0*/  @!P0 IMAD.WIDE.U32 R44, R49, 0x4, R44 ;  /* 0x00000004312c8825 */ /* 0x008fc800078e002c */
[----:B0-----:R-:W-:Y:S01]  /*15b0*/  FADD.FTZ R42, R46, R43 ;  /* 0x0000002b2e2a7221 */ /* 0x001fe20000010000 */
[----:B-1----:R-:W-:-:S05]  /*15c0*/  FADD.FTZ R43, R47, R48 ;  /* 0x000000302f2b7221 */ /* 0x002fca0000010000 */
[----:B------:R0:W-:Y:S01]  /*15d0*/  @!P0 STG.E.64 desc[UR10][R44.64], R42 ;  /* 0x0000002a2c008986 */ /* 0x0001e2000c101b0a */
[----:B------:R-:W-:-:S04]  /*15e0*/  ISETP.GE.U32.AND P0, PT, R27, UR9, PT ;  /* 0x000000091b007c0c */ /* 0x000fc8000bf06070 */
[----:B------:R-:W-:-:S13]  /*15f0*/  ISETP.GE.AND.EX P0, PT, R28, UR7, PT, P0 ;  /* 0x000000071c007c0c */ /* 0x000fda000bf06300 */
[----:B0-----:R-:W-:Y:S05]  /*1600*/  @!P0 BRA `(.L_x_43) ;  /* 0x0000000000408947 */ /* 0x001fea0003800000 */
[----:B------:R-:W-:Y:S01]  /*1610*/  BAR.SYNC.DEFER_BLOCKING 0x0 ;  /* 0x0000000000007b1d */ /* 0x000fe20000010000 */
[----:B------:R-:W-:-:S13]  /*1620*/  ISETP.NE.AND P1, PT, R5, RZ, PT ;  /* 0x000000ff0500720c */ /* 0x000fda0003f25270 */
[----:B------:R-:W-:Y:S05]  /*1630*/  @P1 BRA `(.L_x_44) ;  /* 0x0000000000281947 */ /* 0x000fea0003800000 */
[----:B------:R-:W-:Y:S06]  /*1640*/  MEMBAR.ALL.GPU ;  /* 0x0000000000007992 */ /* 0x000fec000000a000 */
[----:B------:R-:W-:-:S00]  /*1650*/  ERRBAR ;  /* 0x00000000000079ab */ /* 0x000fc00000000000 */
[----:B------:R-:W-:Y:S06]  /*1660*/  CGAERRBAR ;  /* 0x00000000000075ab */ /* 0x000fec0000000000 */
[----:B------:R0:W5:Y:S02]  /*1670*/  ATOM.E.ADD.STRONG.GPU PT, R42, desc[UR10][R88.64+0x10], R33 ;  /* 0x80001021582a798a */ /* 0x00016400081ef10a */
.L_x_45:
[----:B------:R-:W2:Y:S04]  /*1680*/  LD.E.STRONG.GPU R43, desc[UR10][R88.64+0x10] ;  /* 0x0000100a582b7980 */ /* 0x000ea8000c10f900 */
[----:B--2---:R-:W-:Y:S01]  /*1690*/  CCTL.IVALL ;  /* 0x00000000ff00798f */ /* 0x004fe20002000000 */
[----:B------:R-:W-:Y:S05]  /*16a0*/  YIELD ;  /* 0x0000000000007946 */ /* 0x000fea0003800000 */
[----:B-----5:R-:W-:-:S04]  /*16b0*/  LOP3.LUT R43, R43, R42, RZ, 0x3c, !PT ;  /* 0x0000002a2b2b7212 */ /* 0x020fc800078e3cff */
[----:B------:R-:W-:-:S13]  /*16c0*/  ISETP.GT.AND P1, PT, R43, -0x1, PT ;  /* 0xffffffff2b00780c */ /* 0x000fda0003f24270 */
[----:B------:R-:W-:Y:S05]  /*16d0*/  @P1 BRA `(.L_x_45) ;  /* 0xfffffffc00e81947 */ /* 0x000fea000383ffff */
.L_x_44:
[----:B------:R-:W-:Y:S05]  /*16e0*/  WARPSYNC.ALL ;  /* 0x0000000000007948 */ /* 0x000fea0003800000 */
[----:B------:R-:W-:Y:S06]  /*16f0*/  BAR.SYNC.DEFER_BLOCKING 0x0 ;  /* 0x0000000000007b1d */ /* 0x000fec0000010000 */
[----:B------:R-:W-:Y:S05]  /*1700*/  BRA `(.L_x_46) ;  /* 0x00000000003c7947 */ /* 0x000fea0003800000 */
.L_x_43:
[----:B------:R-:W-:Y:S01]  /*1710*/  BAR.SYNC.DEFER_BLOCKING 0x0 ;  /* 0x0000000000007b1d */ /* 0x000fe20000010000 */
[----:B------:R-:W-:-:S13]  /*1720*/  ISETP.NE.AND P1, PT, R5, RZ, PT ;  /* 0x000000ff0500720c */ /* 0x000fda0003f25270 */
[----:B------:R-:W-:Y:S05]  /*1730*/  @P1 BRA `(.L_x_47) ;  /* 0x0000000000281947 */ /* 0x000fea0003800000 */
[----:B------:R-:W-:Y:S06]  /*1740*/  MEMBAR.ALL.GPU ;  /* 0x0000000000007992 */ /* 0x000fec000000a000 */
[----:B------:R-:W-:-:S00]  /*1750*/  ERRBAR ;  /* 0x00000000000079ab */ /* 0x000fc00000000000 */
[----:B------:R-:W-:Y:S06]  /*1760*/  CGAERRBAR ;  /* 0x00000000000075ab */ /* 0x000fec0000000000 */
[----:B------:R0:W5:Y:S02]  /*1770*/  ATOM.E.ADD.STRONG.GPU PT, R42, desc[UR10][R92.64], R29 ;  /* 0x8000001d5c2a798a */ /* 0x00016400081ef10a */
.L_x_48:
[----:B------:R-:W2:Y:S04]  /*1780*/  LD.E.STRONG.GPU R43, desc[UR10][R92.64] ;  /* 0x0000000a5c2b7980 */ /* 0x000ea8000c10f900 */
[----:B--2---:R-:W-:Y:S01]  /*1790*/  CCTL.IVALL ;  /* 0x00000000ff00798f */ /* 0x004fe20002000000 */
[----:B------:R-:W-:Y:S05]  /*17a0*/  YIELD ;  /* 0x0000000000007946 */ /* 0x000fea0003800000 */
[----:B-----5:R-:W-:-:S04]  /*17b0*/  LOP3.LUT R43, R43, R42, RZ, 0x3c, !PT ;  /* 0x0000002a2b2b7212 */ /* 0x020fc800078e3cff */
[----:B------:R-:W-:-:S13]  /*17c0*/  ISETP.GT.AND P1, PT, R43, -0x1, PT ;  /* 0xffffffff2b00780c */ /* 0x000fda0003f24270 */
[----:B------:R-:W-:Y:S05]  /*17d0*/  @P1 BRA `(.L_x_48) ;  /* 0xfffffffc00e81947 */ /* 0x000fea000383ffff */
.L_x_47:
[----:B------:R-:W-:Y:S05]  /*17e0*/  WARPSYNC.ALL ;  /* 0x0000000000007948 */ /* 0x000fea0003800000 */
[----:B------:R-:W-:Y:S06]  /*17f0*/  BAR.SYNC.DEFER_BLOCKING 0x0 ;  /* 0x0000000000007b1d */ /* 0x000fec0000010000 */
.L_x_46:
[----:B------:R-:W-:Y:S01]  /*1800*/  ISETP.GT.U32.AND P1, PT, R5, 0xff, PT ;  /* 0x000000ff0500780c */ /* 0x000fe20003f24070 */
[----:B------:R-:W-:Y:S01]  /*1810*/  BSSY.RECONVERGENT B0, `(.L_x_49) ;  /* 0x000000a000007945 */ /* 0x000fe20003800200 */
[----:B------:R-:W-:-:S11]  /*1820*/  CS2R R44, SRZ ;  /* 0x00000000002c7805 */ /* 0x000fd6000001ff00 */
[----:B------:R-:W-:Y:S05]  /*1830*/  @P1 BRA `(.L_x_50) ;  /* 0x00000000001c1947 */ /* 0x000fea0003800000 */
[----:B------:R-:W1:Y:S01]  /*1840*/  LDC.64 R42, c[0x0][0x3d0] ;  /* 0x0000f400ff2a7b82 */ /* 0x000e620000000a00 */
[----:B------:R-:W-:-:S05]  /*1850*/  IMAD R45, R65, UR5, R0 ;  /* 0x00000005412d7c24 */ /* 0x000fca000f8e0200 */
[----:B------:R-:W-:-:S05]  /*1860*/  LEA R45, R45, R30, 0x9 ;  /* 0x0000001e2d2d7211 */ /* 0x000fca00078e48ff */
[----:B-1----:R-:W-:-:S06]  /*1870*/  IMAD.WIDE.U32 R42, R45, 0x4, R42 ;  /* 0x000000042d2a7825 */ /* 0x002fcc00078e002a */
[----:B------:R-:W2:Y:S02]  /*1880*/  LDG.E.64 R42, desc[UR10][R42.64] ;  /* 0x0000000a2a2a7981 */ /* 0x000ea4000c1e1b00 */
[----:B--2---:R-:W-:Y:S01]  /*1890*/  FADD.FTZ R45, RZ, R42 ;  /* 0x0000002aff2d7221 */ /* 0x004fe20000010000 */
[----:B------:R-:W-:-:S07]  /*18a0*/  FADD.FTZ R44, RZ, R43 ;  /* 0x0000002bff2c7221 */ /* 0x000fce0000010000 */
.L_x_50:
[----:B------:R-:W-:Y:S05]  /*18b0*/  BSYNC.RECONVERGENT B0 ;  /* 0x0000000000007941 */ /* 0x000fea0003800200 */
.L_x_49:
[----:B------:R-:W1:Y:S01]  /*18c0*/  SHFL.BFLY PT, R42, R45, 0x10, 0x1f ;  /* 0x0e001f002d2a7f89 */ /* 0x000e6200000e0000 */
[----:B------:R-:W-:Y:S01]  /*18d0*/  LOP3.LUT P1, RZ, R5, 0x31f, RZ, 0xc0, !PT ;  /* 0x0000031f05ff7812 */ /* 0x000fe2000782c0ff */
[----:B------:R-:W2:Y:S01]  /*18e0*/  LDCU.64 UR12, c[0x0][0x380] ;  /* 0x00007000ff0c77ac */ /* 0x000ea20008000a00 */
[----:B------:R-:W-:Y:S01]  /*18f0*/  LOP3.LUT R65, R65, 0x1, RZ, 0x3c, !PT ;  /* 0x0000000141417812 */ /* 0x000fe200078e3cff */
[----:B------:R-:W3:Y:S01]  /*1900*/  SHFL.BFLY PT, R43, R44, 0x10, 0x1f ;  /* 0x0e001f002c2b7f89 */ /* 0x000ee200000e0000 */
[----:B-1----:R-:W-:Y:S01]  /*1910*/  FADD.FTZ R42, R42, R45 ;  /* 0x0000002d2a2a7221 */ /* 0x002fe20000010000 */
[----:B---3--:R-:W-:-:S04]  /*1920*/  FADD.FTZ R43, R43, R44 ;  /* 0x0000002c2b2b7221 */ /* 0x008fc80000010000 */
[----:B------:R-:W1:Y:S04]  /*1930*/  SHFL.BFLY PT, R47, R42, 0x8, 0x1f ;  /* 0x0d001f002a2f7f89 */ /* 0x000e6800000e0000 */
        /* <DEDUP_REMOVED lines=14> */
[----:B---3--:R-:W-:-:S03]  /*1a20*/  FADD.FTZ R44, R51, R42 ;  /* 0x0000002a332c7221 */ /* 0x008fc60000010000 */
[----:B------:R-:W-:Y:S01]  /*1a30*/  @!P1 FMUL.FTZ R42, R43, 9.7656251455191522837e-05 ;  /* 0x38cccccd2b2a9820 */ /* 0x000fe20000410000 */
[----:B------:R-:W-:-:S05]  /*1a40*/  @!P1 FMUL.FTZ R43, R44, 9.7656251455191522837e-05 ;  /* 0x38cccccd2c2b9820 */ /* 0x000fca0000410000 */
[----:B------:R2:W-:Y:S01]  /*1a50*/  @!P1 STS.64 [R7+UR4], R42 ;  /* 0x0000002a07009988 */ /* 0x0005e20008000a04 */
[----:B------:R-:W-:Y:S01]  /*1a60*/  BAR.SYNC.DEFER_BLOCKING 0x0 ;  /* 0x0000000000007b1d */ /* 0x000fe20000010000 */
[----:B--2---:R-:W-:-:S04]  /*1a70*/  IADD3 R42, P1, PT, R67, UR12, RZ ;  /* 0x0000000c432a7c10 */ /* 0x004fc8000ff3e0ff */
[----:B------:R-:W-:Y:S01]  /*1a80*/  IADD3.X R43, PT, PT, R66, UR13, RZ, P1, !PT ;  /* 0x0000000d422b7c10 */ /* 0x000fe20008ffe4ff */
[----:B------:R-:W1:Y:S02]  /*1a90*/  LDS.64 R44, [R26] ;  /* 0x000000001a2c7984 */ /* 0x000e640000000a00 */
[--C-:B-1----:R-:W-:Y:S01]  /*1aa0*/  FADD.FTZ R78, R78, -R44.reuse ;  /* 0x8000002c4e4e7221 */ /* 0x102fe20000010000 */
[--C-:B------:R-:W-:Y:S01]  /*1ab0*/  FADD.FTZ R46, R85, -R44.reuse ;  /* 0x8000002c552e7221 */ /* 0x100fe20000010000 */
[--C-:B------:R-:W-:Y:S01]  /*1ac0*/  FADD.FTZ R48, R81, -R44.reuse ;  /* 0x8000002c51307221 */ /* 0x100fe20000010000 */
[--C-:B------:R-:W-:Y:S01]  /*1ad0*/  FADD.FTZ R50, R77, -R44.reuse ;  /* 0x8000002c4d327221 */ /* 0x100fe20000010000 */
[--C-:B------:R-:W-:Y:S01]  /*1ae0*/  FADD.FTZ R75, R75, -R44.reuse ;  /* 0x8000002c4b4b7221 */ /* 0x100fe20000010000 */
[--C-:B------:R-:W-:Y:S01]  /*1af0*/  FADD.FTZ R69, R69, -R44.reuse ;  /* 0x8000002c45457221 */ /* 0x100fe20000010000 */
[--C-:B------:R-:W-:Y:S01]  /*1b00*/  FADD.FTZ R71, R71, -R44.reuse ;  /* 0x8000002c47477221 */ /* 0x100fe20000010000 */
[----:B------:R-:W-:Y:S01]  /*1b10*/  FADD.FTZ R73, R73, -R44 ;  /* 0x8000002c49497221 */ /* 0x000fe20000010000 */
[-C--:B------:R-:W-:Y:S01]  /*1b20*/  FFMA.FTZ R3, R3, -R45.reuse, R78 ;  /* 0x8000002d03037223 */ /* 0x080fe2000001004e */
[-C--:B------:R-:W-:Y:S01]  /*1b30*/  FFMA.FTZ R87, R87, -R45.reuse, R46 ;  /* 0x8000002d57577223 */ /* 0x080fe2000001002e */
[-C--:B------:R-:W-:Y:S01]  /*1b40*/  FFMA.FTZ R83, R83, -R45.reuse, R48 ;  /* 0x8000002d53537223 */ /* 0x080fe20000010030 */
[-C--:B------:R-:W-:Y:S01]  /*1b50*/  FFMA.FTZ R79, R79, -R45.reuse, R50 ;  /* 0x8000002d4f4f7223 */ /* 0x080fe20000010032 */
[-C--:B------:R-:W-:Y:S01]  /*1b60*/  FFMA.FTZ R75, R76, -R45.reuse, R75 ;  /* 0x8000002d4c4b7223 */ /* 0x080fe2000001004b */
[-C--:B------:R-:W-:Y:S01]  /*1b70*/  FFMA.FTZ R69, R74, -R45.reuse, R69 ;  /* 0x8000002d4a457223 */ /* 0x080fe20000010045 */
[-C--:B------:R-:W-:Y:S01]  /*1b80*/  FFMA.FTZ R71, R70, -R45.reuse, R71 ;  /* 0x8000002d46477223 */ /* 0x080fe20000010047 */
[----:B------:R-:W-:Y:S01]  /*1b90*/  FFMA.FTZ R73, R72, -R45, R73 ;  /* 0x8000002d48497223 */ /* 0x000fe20000010049 */
[C---:B------:R-:W-:Y:S01]  /*1ba0*/  FMUL.FTZ R3, R68.reuse, R3 ;  /* 0x0000000344037220 */ /* 0x040fe20000410000 */
[C---:B------:R-:W-:Y:S01]  /*1bb0*/  FMUL.FTZ R44, R68.reuse, R87 ;  /* 0x00000057442c7220 */ /* 0x040fe20000410000 */
[C---:B------:R-:W-:Y:S01]  /*1bc0*/  FMUL.FTZ R45, R68.reuse, R83 ;  /* 0x00000053442d7220 */ /* 0x040fe20000410000 */
[C---:B------:R-:W-:Y:S01]  /*1bd0*/  FMUL.FTZ R46, R68.reuse, R79 ;  /* 0x0000004f442e7220 */ /* 0x040fe20000410000 */
[C---:B------:R-:W-:Y:S01]  /*1be0*/  FMUL.FTZ R75, R68.reuse, R75 ;  /* 0x0000004b444b7220 */ /* 0x040fe20000410000 */
[C---:B------:R-:W-:Y:S01]  /*1bf0*/  FMUL.FTZ R48, R68.reuse, R69 ;  /* 0x0000004544307220 */ /* 0x040fe20000410000 */
[C---:B------:R-:W-:Y:S01]  /*1c00*/  FMUL.FTZ R47, R68.reuse, R71 ;  /* 0x00000047442f7220 */ /* 0x040fe20000410000 */
[----:B------:R-:W-:Y:S01]  /*1c10*/  FMUL.FTZ R68, R68, R73 ;  /* 0x0000004944447220 */ /* 0x000fe20000410000 */
[----:B------:R-:W-:-:S02]  /*1c20*/  F2FP.BF16.F32.PACK_AB R45, R46, R45 ;  /* 0x0000002d2e2d723e */ /* 0x000fc400000010ff */
[----:B------:R-:W-:Y:S02]  /*1c30*/  F2FP.BF16.F32.PACK_AB R44, R44, R3 ;  /* 0x000000032c2c723e */ /* 0x000fe400000010ff */
[----:B------:R-:W-:Y:S02]  /*1c40*/  F2FP.BF16.F32.PACK_AB R46, R48, R75 ;  /* 0x0000004b302e723e */ /* 0x000fe400000010ff */
[----:B------:R-:W-:Y:S01]  /*1c50*/  F2FP.BF16.F32.PACK_AB R47, R68, R47 ;  /* 0x0000002f442f723e */ /* 0x000fe200000010ff */
[----:B------:R1:W-:Y:S04]  /*1c60*/  STG.E.64 desc[UR10][R42.64], R44 ;  /* 0x0000002c2a007986 */ /* 0x0003e8000c101b0a */
[----:B------:R1:W-:Y:S01]  /*1c70*/  STG.E.64 desc[UR10][R42.64+0x2800], R46 ;  /* 0x0028002e2a007986 */ /* 0x0003e2000c101b0a */
[----:B------:R-:W-:Y:S05]  /*1c80*/  @!P0 BRA `(.L_x_51) ;  /* 0xffffffec00708947 */ /* 0x000fea000383ffff */
.L_x_39:
[----:B------:R-:W-:Y:S02]  /*1c90*/  IMAD.SHL.U32 R0, R0, 0x8, RZ ;  /* 0x0000000800007824 */ /* 0x000fe400078e00ff */
[----:B------:R-:W-:-:S03]  /*1ca0*/  IMAD R17, R4, 0x140, RZ ;  /* 0x0000014004117824 */ /* 0x000fc600078e02ff */
[----:B------:R-:W-:Y:S02]  /*1cb0*/  LOP3.LUT R3, R0, 0x7ffe0, RZ, 0xc0, !PT ;  /* 0x0007ffe000037812 */ /* 0x000fe400078ec0ff */
[----:B------:R-:W-:Y:S02]  /*1cc0*/  IADD3 R0, PT, PT, R17, 0x140, RZ ;  /* 0x0000014011007810 */ /* 0x000fe40007ffe0ff */
[----:B------:R-:W-:-:S05]  /*1cd0*/  IADD3 R2, PT, PT, R3, R2, RZ ;  /* 0x0000000203027210 */ /* 0x000fca0007ffe0ff */
[----:B------:R-:W-:-:S05]  /*1ce0*/  IMAD R17, R2, 0x20, R17 ;  /* 0x0000002002117824 */ /* 0x000fca00078e0211 */
[----:B------:R-:W-:-:S13]  /*1cf0*/  ISETP.GE.AND P0, PT, R17, R0, PT ;  /* 0x000000001100720c */ /* 0x000fda0003f06270 */
[----:B------:R-:W-:Y:S05]  /*1d00*/  @P0 EXIT ;  /* 0x000000000000094d */ /* 0x000fea0003800000 */
[----:B------:R-:W2:Y:S01]  /*1d10*/  S2R R15, SR_TID.X ;  /* 0x00000000000f7919 */ /* 0x000ea20000002100 */
[----:B------:R-:W3:Y:S01]  /*1d20*/  LDC.64 R2, c[0x0][0x3c8] ;  /* 0x0000f200ff027b82 */ /* 0x000ee20000000a00 */
[----:B------:R-:W4:Y:S01]  /*1d30*/  LDCU.64 UR4, c[0x0][0x3d0] ;  /* 0x00007a00ff0477ac */ /* 0x000f220008000a00 */
[----:B------:R-:W-:-:S06]  /*1d40*/  UMOV UR6, 0x400 ;  /* 0x0000040000067882 */ /* 0x000fcc0000000000 */
[----:B------:R-:W5:Y:S01]  /*1d50*/  S2UR UR7, SR_CgaCtaId ;  /* 0x00000000000779c3 */ /* 0x000f620000008800 */
[----:B----4-:R-:W-:-:S04]  /*1d60*/  UIADD3 UR4, UP0, UPT, UR4, 0x68000, URZ ;  /* 0x0006800004047890 */ /* 0x010fc8000ff1e0ff */
[----:B------:R-:W-:Y:S01]  /*1d70*/  UIADD3.X UR5, UPT, UPT, URZ, UR5, URZ, UP0, !UPT ;  /* 0x00000005ff057290 */ /* 0x000fe200087fe4ff */
[----:B---3--:R-:W-:-:S04]  /*1d80*/  ISETP.LT.U32.AND P0, PT, R2, 0x1, PT ;  /* 0x000000010200780c */ /* 0x008fc80003f01070 */
[C---:B------:R-:W-:Y:S02]  /*1d90*/  ISETP.LT.AND.EX P0, PT, R3.reuse, RZ, PT, P0 ;  /* 0x000000ff0300720c */ /* 0x040fe40003f01300 */
[----:B--2---:R-:W-:Y:S01]  /*1da0*/  SHF.R.U32.HI R4, RZ, 0x5, R15 ;  /* 0x00000005ff047819 */ /* 0x004fe2000001160f */
[----:B-----5:R-:W-:Y:S01]  /*1db0*/  ULEA UR6, UR7, UR6, 0x18 ;  /* 0x0000000607067291 */ /* 0x020fe2000f8ec0ff */
[----:B0-----:R-:W-:Y:S02]  /*1dc0*/  SEL R6, R2, 0x1, P0 ;  /* 0x0000000102067807 */ /* 0x001fe40000000000 */
[----:B------:R-:W-:Y:S02]  /*1dd0*/  LOP3.LUT R2, RZ, R4, RZ, 0x33, !PT ;  /* 0x00000004ff027212 */ /* 0x000fe400078e33ff */
[----:B------:R-:W-:Y:S02]  /*1de0*/  SEL R3, R3, RZ, P0 ;  /* 0x000000ff03037207 */ /* 0x000fe40000000000 */
[----:B------:R-:W-:-:S02]  /*1df0*/  SHF.L.U32 R5, R6, 0x5, RZ ;  /* 0x0000000506057819 */ /* 0x000fc400000006ff */
[----:B------:R-:W-:Y:S02]  /*1e00*/  SHF.L.U64.HI R6, R6, 0x5, R3 ;  /* 0x0000000506067819 */ /* 0x000fe40000010203 */
[----:B------:R-:W-:Y:S02]  /*1e10*/  IADD3 R7, P0, PT, R2, R5, RZ ;  /* 0x0000000502077210 */ /* 0x000fe40007f1e0ff */
[----:B------:R-:W-:Y:S02]  /*1e20*/  SHF.R.U32.HI R9, RZ, 0x4, R15 ;  /* 0x00000004ff097819 */ /* 0x000fe4000001160f */
[----:B------:R-:W-:Y:S02]  /*1e30*/  IADD3.X R8, PT, PT, R6, -0x1, RZ, P0, !PT ;  /* 0xffffffff06087810 */ /* 0x000fe400007fe4ff */
[----:B------:R-:W-:Y:S02]  /*1e40*/  LEA R16, R4, UR6, 0x7 ;  /* 0x0000000604107c11 */ /* 0x000fe4000f8e38ff */
[C---:B------:R-:W-:Y:S01]  /*1e50*/  LOP3.LUT R20, R15.reuse, 0x1f, RZ, 0xc0, !PT ;  /* 0x0000001f0f147812 */ /* 0x040fe200078ec0ff */
[----:B------:R-:W-:Y:S01]  /*1e60*/  IMAD.WIDE.U32 R2, R8, -0x33333333, RZ ;  /* 0xcccccccd08027825 */ /* 0x000fe200078e00ff */
[----:B-1----:R-:W-:-:S02]  /*1e70*/  LOP3.LUT R45, R15, 0xf, RZ, 0xc0, !PT ;  /* 0x0000000f0f2d7812 */ /* 0x002fc400078ec0ff */
[----:B------:R-:W-:Y:S01]  /*1e80*/  SHF.L.U32 R21, R15, 0x1, RZ ;  /* 0x000000010f157819 */ /* 0x000fe200000006ff */
[----:B------:R-:W-:-:S04]  /*1e90*/  IMAD.WIDE.U32 R10, P0, R7, -0x33333334, R2 ;  /* 0xcccccccc070a7825 */ /* 0x000fc80007800002 */
[----:B------:R-:W-:Y:S01]  /*1ea0*/  IMAD.WIDE.U32 R2, R7, -0x33333333, RZ ;  /* 0xcccccccd07027825 */ /* 0x000fe200078e00ff */
[----:B------:R-:W-:-:S03]  /*1eb0*/  IADD3.X R13, PT, PT, RZ, RZ, RZ, P0, !PT ;  /* 0x000000ffff0d7210 */ /* 0x000fc600007fe4ff */
[----:B------:R-:W-:Y:S01]  /*1ec0*/  IMAD.MOV.U32 R12, RZ, RZ, R11 ;  /* 0x000000ffff0c7224 */ /* 0x000fe200078e000b */
[----:B------:R-:W-:-:S05]  /*1ed0*/  IADD3 RZ, P0, PT, R3, R10, RZ ;  /* 0x0000000a03ff7210 */ /* 0x000fca0007f1e0ff */
[----:B------:R-:W-:-:S05]  /*1ee0*/  IMAD.WIDE.U32.X R2, R8, -0x33333334, R12, P0 ;  /* 0xcccccccc08027825 */ /* 0x000fca00000e040c */
[----:B------:R-:W-:Y:S02]  /*1ef0*/  SHF.R.U64 R42, R2, 0x3, R3 ;  /* 0x00000003022a7819 */ /* 0x000fe40000001203 */
[----:B------:R-:W-:Y:S02]  /*1f00*/  LOP3.LUT R2, R9, 0x1e, RZ, 0xc0, !PT ;  /* 0x0000001e09027812 */ /* 0x000fe400078ec0ff */
[----:B------:R-:W-:Y:S02]  /*1f10*/  IADD3 R43, P1, PT, R42, 0x1, RZ ;  /* 0x000000012a2b7810 */ /* 0x000fe40007f3e0ff */
[----:B------:R-:W-:Y:S02]  /*1f20*/  LOP3.LUT R11, R2, 0x1f, R15, 0x78, !PT ;  /* 0x0000001f020b7812 */ /* 0x000fe400078e780f */
[----:B------:R-:W-:Y:S02]  /*1f30*/  LOP3.LUT R44, R43, 0x7, RZ, 0xc0, !PT ;  /* 0x000000072b2c7812 */ /* 0x000fe400078ec0ff */
[----:B------:R-:W-:-:S02]  /*1f40*/  LEA.HI.X R25, R3, RZ, RZ, 0x1d, P1 ;  /* 0x000000ff03197211 */ /* 0x000fc400008fecff */
[----:B------:R-:W-:Y:S02]  /*1f50*/  IADD3 R2, P2, PT, R44, -0x1, RZ ;  /* 0xffffffff2c027810 */ /* 0x000fe40007f5e0ff */
[----:B------:R-:W-:Y:S02]  /*1f60*/  LEA R16, R11, R16, 0x2 ;  /* 0x000000100b107211 */ /* 0x000fe400078e10ff */
[----:B------:R-:W-:Y:S01]  /*1f70*/  ISETP.GE.U32.AND P0, PT, R2, 0x3, PT ;  /* 0x000000030200780c */ /* 0x000fe20003f06070 */
[----:B------:R-:W-:Y:S01]  /*1f80*/  IMAD.SHL.U32 R2, R15, 0x80, RZ ;  /* 0x000000800f027824 */ /* 0x000fe200078e00ff */
[----:B------:R-:W-:Y:S02]  /*1f90*/  IADD3.X R10, PT, PT, RZ, -0x1, RZ, P2, !PT ;  /* 0xffffffffff0a7810 */ /* 0x000fe400017fe4ff */
[----:B------:R-:W-:Y:S02]  /*1fa0*/  LOP3.LUT R23, R43, 0xfffffff8, RZ, 0xc0, !PT ;  /* 0xfffffff82b177812 */ /* 0x000fe400078ec0ff */
[----:B------:R-:W-:Y:S01]  /*1fb0*/  LOP3.LUT R22, R2, 0x780, RZ, 0xc0, !PT ;  /* 0x0000078002167812 */ /* 0x000fe200078ec0ff */
[----:B------:R-:W-:Y:S01]  /*1fc0*/  IMAD.WIDE.U32 R2, R4, 0x500, RZ ;  /* 0x0000050004027825 */ /* 0x000fe200078e00ff */
[----:B------:R-:W-:-:S02]  /*1fd0*/  ISETP.GE.U32.AND.EX P0, PT, R10, RZ, PT, P0 ;  /* 0x000000ff0a00720c */ /* 0x000fc40003f06100 */
[----:B------:R-:W-:Y:S02]  /*1fe0*/  IADD3 R22, PT, PT, R22, UR6, RZ ;  /* 0x0000000616167c10 */ /* 0x000fe4000fffe0ff */
[----:B------:R-:W-:Y:S02]  /*1ff0*/  LOP3.LUT R24, R2, 0x1f, R15, 0xf8, !PT ;  /* 0x0000001f02187812 */ /* 0x000fe400078ef80f */
[----:B------:R-:W-:-:S07]  /*2000*/  LOP3.LUT R25, R25, 0x3fffffff, RZ, 0xc0, !PT ;  /* 0x3fffffff19197812 */ /* 0x000fce00078ec0ff */
.L_x_63:
[----:B------:R-:W-:Y:S01]  /*2010*/  ISETP.GT.U32.AND P1, PT, R5, R4, PT ;  /* 0x000000040500720c */ /* 0x000fe20003f24070 */
[----:B------:R-:W-:Y:S01]  /*2020*/  BSSY.RECONVERGENT B0, `(.L_x_52) ;  /* 0x000006e000007945 */ /* 0x000fe20003800200 */
[----:B------:R-:W-:Y:S02]  /*2030*/  CS2R R30, SRZ ;  /* 0x00000000001e7805 */ /* 0x000fe4000001ff00 */
[----:B------:R-:W-:-:S13]  /*2040*/  ISETP.GT.AND.EX P1, PT, R6, RZ, PT, P1 ;  /* 0x000000ff0600720c */ /* 0x000fda0003f24310 */
[----:B012---:R-:W-:Y:S05]  /*2050*/  @!P1 BRA `(.L_x_53) ;  /* 0x0000000400a89947 */ /* 0x007fea0003800000 */
[----:B------:R-:W-:Y:S01]  /*2060*/  ISETP.GE.U32.AND P2, PT, R7, 0x46, PT ;  /* 0x000000460700780c */ /* 0x000fe20003f46070 */
[----:B------:R-:W-:Y:S01]  /*2070*/  BSSY.RECONVERGENT B1, `(.L_x_54) ;  /* 0x0000034000017945 */ /* 0x000fe20003800200 */
[----:B------:R-:W-:Y:S02]  /*2080*/  ISETP.NE.U32.AND P1, PT, R44, RZ, PT ;  /* 0x000000ff2c00720c */ /* 0x000fe40003f25070 */
[----:B------:R-:W-:Y:S02]  /*2090*/  CS2R R30, SRZ ;  /* 0x00000000001e7805 */ /* 0x000fe4000001ff00 */
[----:B------:R-:W-:Y:S01]  /*20a0*/  ISETP.GE.U32.AND.EX P2, PT, R8, RZ, PT, P2 ;  /* 0x000000ff0800720c */ /* 0x000fe20003f46120 */
[----:B------:R-:W-:Y:S01]  /*20b0*/  IMAD.MOV.U32 R29, RZ, RZ, R4 ;  /* 0x000000ffff1d7224 */ /* 0x000fe200078e0004 */
[----:B------:R-:W-:Y:S02]  /*20c0*/  IADD3 R10, P3, PT, R20, R17, RZ ;  /* 0x00000011140a7210 */ /* 0x000fe40007f7e0ff */
[----:B------:R-:W-:-:S02]  /*20d0*/  ISETP.NE.AND.EX P1, PT, RZ, RZ, PT, P1 ;  /* 0x000000ffff00720c */ /* 0x000fc40003f25310 */
[----:B------:R-:W-:Y:S02]  /*20e0*/  SHF.R.S32.HI R49, RZ, 0x1f, R17 ;  /* 0x0000001fff317819 */ /* 0x000fe40000011411 */
[----:B------:R-:W-:-:S05]  /*20f0*/  MOV R28, RZ ;  /* 0x000000ff001c7202 */ /* 0x000fca0000000f00 */
[----:B------:R-:W-:Y:S05]  /*2100*/  @!P2 BRA `(.L_x_55) ;  /* 0x0000000000a8a947 */ /* 0x000fea0003800000 */
[----:B------:R-:W-:Y:S01]  /*2110*/  IADD3 R13, P2, PT, R17, R24, RZ ;  /* 0x00000018110d7210 */ /* 0x000fe20007f5e0ff */
[----:B------:R-:W-:Y:S02]  /*2120*/  HFMA2 R28, -RZ, RZ, 0, 0 ;  /* 0x00000000ff1c7431 */ /* 0x000fe400000001ff */
[----:B------:R-:W-:Y:S01]  /*2130*/  IMAD.MOV.U32 R30, RZ, RZ, RZ ;  /* 0x000000ffff1e7224 */ /* 0x000fe200078e00ff */
[----:B------:R-:W-:Y:S01]  /*2140*/  MOV R46, R23 ;  /* 0x00000017002e7202 */ /* 0x000fe20000000f00 */
[----:B------:R-:W-:Y:S01]  /*2150*/  IMAD.MOV.U32 R29, RZ, RZ, R4 ;  /* 0x000000ffff1d7224 */ /* 0x000fe200078e0004 */
[----:B------:R-:W-:Y:S02]  /*2160*/  IADD3.X R14, PT, PT, R3, R49, RZ, P2, !PT ;  /* 0x00000031030e7210 */ /* 0x000fe400017fe4ff */
[----:B------:R-:W-:Y:S02]  /*2170*/  LEA R12, P2, R13, UR4, 0x3 ;  /* 0x000000040d0c7c11 */ /* 0x000fe4000f8418ff */
[----:B------:R-:W-:-:S02]  /*2180*/  MOV R47, R25 ;  /* 0x00000019002f7202 */ /* 0x000fc40000000f00 */
[----:B------:R-:W-:-:S09]  /*2190*/  LEA.HI.X R13, R13, UR5, R14, 0x3, P2 ;  /* 0x000000050d0d7c11 */ /* 0x000fd200090f1c0e */
.L_x_56:
        /* <DEDUP_REMOVED lines=11> */
[----:B------:R-:W-:Y:S01]  /*2250*/  ISETP.NE.U32.AND P2, PT, R46, RZ, PT ;  /* 0x000000ff2e00720c */ /* 0x000fe20003f45070 */
[----:B------:R-:W-:Y:S01]  /*2260*/  IMAD.X R28, RZ, RZ, R28, P4 ;  /* 0x000000ffff1c7224 */ /* 0x000fe200020e061c */
[----:B0-----:R-:W-:Y:S02]  /*2270*/  IADD3 R12, P5, PT, R12, 0xc8000, RZ ;  /* 0x000c80000c0c7810 */ /* 0x001fe40007fbe0ff */
[----:B------:R-:W-:Y:S02]  /*2280*/  ISETP.NE.AND.EX P2, PT, R47, RZ, PT, P2 ;  /* 0x000000ff2f00720c */ /* 0x000fe40003f45320 */
        /* <DEDUP_REMOVED lines=18> */
.L_x_55:
[----:B------:R-:W-:Y:S05]  /*23b0*/  BSYNC.RECONVERGENT B1 ;  /* 0x0000000000017941 */ /* 0x000fea0003800200 */
.L_x_54:
[----:B------:R-:W-:Y:S01]  /*23c0*/  IADD3.X R11, PT, PT, RZ, R49, RZ, P3, !PT ;  /* 0x00000031ff0b7210 */ /* 0x000fe20001ffe4ff */
[----:B------:R-:W-:Y:S06]  /*23d0*/  @!P1 BRA `(.L_x_53) ;  /* 0x0000000000c89947 */ /* 0x000fec0003800000 */
[----:B------:R-:W-:Y:S01]  /*23e0*/  BSSY.RECONVERGENT B1, `(.L_x_57) ;  /* 0x0000017000017945 */ /* 0x000fe20003800200 */
[----:B------:R-:W-:-:S03]  /*23f0*/  LOP3.LUT P1, RZ, R43, 0x3, RZ, 0xc0, !PT ;  /* 0x000000032bff7812 */ /* 0x000fc6000782c0ff */
[----:B------:R-:W-:Y:S10]  /*2400*/  @!P0 BRA `(.L_x_58) ;  /* 0x0000000000508947 */ /* 0x000ff40003800000 */
[----:B------:R-:W0:Y:S01]  /*2410*/  LDCU.64 UR6, c[0x0][0x3d0] ;  /* 0x00007a00ff0677ac */ /* 0x000e220008000a00 */
[----:B------:R-:W-:Y:S02]  /*2420*/  IMAD R13, R28, 0x500, RZ ;  /* 0x000005001c0d7824 */ /* 0x000fe400078e02ff */
[----:B------:R-:W-:-:S05]  /*2430*/  IMAD.WIDE.U32 R14, R29, 0x500, R10 ;  /* 0x000005001d0e7825 */ /* 0x000fca00078e000a */
[----:B------:R-:W-:Y:S02]  /*2440*/  IADD3 R13, PT, PT, R15, R13, RZ ;  /* 0x0000000d0f0d7210 */ /* 0x000fe40007ffe0ff */
[----:B0-----:R-:W-:-:S04]  /*2450*/  LEA R12, P2, R14, UR6, 0x3 ;  /* 0x000000060e0c7c11 */ /* 0x001fc8000f8418ff */
[----:B------:R-:W-:-:S05]  /*2460*/  LEA.HI.X R13, R14, UR7, R13, 0x3, P2 ;  /* 0x000000070e0d7c11 */ /* 0x000fca00090f1c0d */
[----:B------:R-:W2:Y:S04]  /*2470*/  LDG.E.64 R14, desc[UR10][R12.64+0x4000] ;  /* 0x0040000a0c0e7981 */ /* 0x000ea8000c1e1b00 */
[----:B------:R-:W3:Y:S04]  /*2480*/  LDG.E.64 R18, desc[UR10][R12.64+0x1d000] ;  /* 0x01d0000a0c127981 */ /* 0x000ee8000c1e1b00 */
[----:B------:R-:W4:Y:S04]  /*2490*/  LDG.E.64 R26, desc[UR10][R12.64+0x36000] ;  /* 0x0360000a0c1a7981 */ /* 0x000f28000c1e1b00 */
[----:B------:R-:W5:Y:S01]  /*24a0*/  LDG.E.64 R32, desc[UR10][R12.64+0x4f000] ;  /* 0x04f0000a0c207981 */ /* 0x000f62000c1e1b00 */
[----:B------:R-:W-:-:S05]  /*24b0*/  IADD3 R29, P2, PT, R29, 0x28, RZ ;  /* 0x000000281d1d7810 */ /* 0x000fca0007f5e0ff */
[----:B------:R-:W-:Y:S02]  /*24c0*/  IMAD.X R28, RZ, RZ, R28, P2 ;  /* 0x000000ffff1c7224 */ /* 0x000fe400010e061c */
        /* <DEDUP_REMOVED lines=8> */
.L_x_58:
[----:B------:R-:W-:Y:S05]  /*2550*/  BSYNC.RECONVERGENT B1 ;  /* 0x0000000000017941 */ /* 0x000fea0003800200 */
.L_x_57:
[----:B------:R-:W-:Y:S05]  /*2560*/  @!P1 BRA `(.L_x_53) ;  /* 0x0000000000649947 */ /* 0x000fea0003800000 */
[C---:B------:R-:W-:Y:S02]  /*2570*/  LOP3.LUT P2, RZ, R42.reuse, 0x3, RZ, 0xc0, !PT ;  /* 0x000000032aff7812 */ /* 0x040fe4000784c0ff */
[----:B------:R-:W-:-:S11]  /*2580*/  LOP3.LUT P1, RZ, R42, 0x1, RZ, 0xc0, !PT ;  /* 0x000000012aff7812 */ /* 0x000fd6000782c0ff */
[----:B------:R-:W0:Y:S01]  /*2590*/  @P2 LDC.64 R18, c[0x0][0x3d0] ;  /* 0x0000f400ff122b82 */ /* 0x000e220000000a00 */
[C---:B------:R-:W-:Y:S01]  /*25a0*/  @P2 IMAD.WIDE.U32 R12, R29.reuse, 0x500, R10 ;  /* 0x000005001d0c2825 */ /* 0x040fe200078e000a */
[----:B------:R-:W-:-:S03]  /*25b0*/  @P2 IADD3 R29, P3, PT, R29, 0x14, RZ ;  /* 0x000000141d1d2810 */ /* 0x000fc60007f7e0ff */
[----:B------:R-:W-:Y:S01]  /*25c0*/  @P2 IMAD R15, R28, 0x500, RZ ;  /* 0x000005001c0f2824 */ /* 0x000fe200078e02ff */
[----:B------:R-:W-:Y:S01]  /*25d0*/  @P2 IADD3.X R28, PT, PT, RZ, R28, RZ, P3, !PT ;  /* 0x0000001cff1c2210 */ /* 0x000fe20001ffe4ff */
[----:B------:R-:W-:Y:S01]  /*25e0*/  @!P1 IMAD.WIDE.U32 R10, R29, 0x500, R10 ;  /* 0x000005001d0a9825 */ /* 0x000fe200078e000a */
[----:B------:R-:W1:Y:S02]  /*25f0*/  @!P1 LDC.64 R26, c[0x0][0x3d0] ;  /* 0x0000f400ff1a9b82 */ /* 0x000e640000000a00 */
[----:B------:R-:W-:Y:S01]  /*2600*/  @P2 IADD3 R15, PT, PT, R13, R15, RZ ;  /* 0x0000000f0d0f2210 */ /* 0x000fe20007ffe0ff */
[----:B------:R-:W-:-:S04]  /*2610*/  @!P1 IMAD R13, R28, 0x500, RZ ;  /* 0x000005001c0d9824 */ /* 0x000fc800078e02ff */
[----:B------:R-:W-:Y:S01]  /*2620*/  @!P1 IMAD.IADD R11, R11, 0x1, R13 ;  /* 0x000000010b0b9824 */ /* 0x000fe200078e020d */
[----:B0-----:R-:W-:-:S04]  /*2630*/  @P2 LEA R14, P3, R12, R18, 0x3 ;  /* 0x000000120c0e2211 */ /* 0x001fc800078618ff */
[----:B------:R-:W-:Y:S02]  /*2640*/  @P2 LEA.HI.X R15, R12, R19, R15, 0x3, P3 ;  /* 0x000000130c0f2211 */ /* 0x000fe400018f1c0f */
[----:B-1----:R-:W-:-:S03]  /*2650*/  @!P1 LEA R12, P3, R10, R26, 0x3 ;  /* 0x0000001a0a0c9211 */ /* 0x002fc600078618ff */
        /* <DEDUP_REMOVED lines=10> */
.L_x_53:
[----:B------:R-:W-:Y:S05]  /*2700*/  BSYNC.RECONVERGENT B0 ;  /* 0x0000000000007941 */ /* 0x000fea0003800200 */
.L_x_52:
[----:B------:R0:W-:Y:S01]  /*2710*/  STS [R16], R31 ;  /* 0x0000001f10007388 */ /* 0x0001e20000000800 */
[----:B------:R-:W1:Y:S01]  /*2720*/  LDC.64 R12, c[0x0][0x388] ;  /* 0x0000e200ff0c7b82 */ /* 0x000e620000000a00 */
[----:B------:R-:W-:Y:S02]  /*2730*/  ISETP.GT.U32.AND P1, PT, R45, 0x9, PT ;  /* 0x000000092d00780c */ /* 0x000fe40003f24070 */
[----:B------:R0:W-:Y:S01]  /*2740*/  STS [R16+0x500], R30 ;  /* 0x0005001e10007388 */ /* 0x0001e20000000800 */
[----:B------:R-:W-:-:S04]  /*2750*/  MOV R26, R9 ;  /* 0x00000009001a7202 */ /* 0x000fc80000000f00 */
[----:B------:R-:W2:Y:S08]  /*2760*/  LDC.64 R10, c[0x0][0x390] ;  /* 0x0000e400ff0a7b82 */ /* 0x000eb00000000a00 */
[----:B0-----:R-:W-:Y:S06]  /*2770*/  BAR.SYNC.DEFER_BLOCKING 0x0 ;  /* 0x0000000000007b1d */ /* 0x001fec0000010000 */
.L_x_62:
[----:B0-----:R-:W-:Y:S01]  /*2780*/  @!P1 LOP3.LUT R15, R26, 0x1e, R21, 0x78, !PT ;  /* 0x0000001e1a0f9812 */ /* 0x001fe200078e7815 */
[----:B------:R-:W-:Y:S01]  /*2790*/  UMOV UR6, 0xffff ;  /* 0x0000ffff00067882 */ /* 0x000fe20000000000 */
[----:B------:R-:W-:Y:S02]  /*27a0*/  ISETP.NE.AND P2, PT, R45, RZ, PT ;  /* 0x000000ff2d00720c */ /* 0x000fe40003f45270 */
[----:B------:R-:W-:Y:S02]  /*27b0*/  @!P1 LEA R18, R15, R22, 0x2 ;  /* 0x000000160f129211 */ /* 0x000fe400078e10ff */
[----:B------:R-:W-:-:S06]  /*27c0*/  CS2R R14, SRZ ;  /* 0x00000000000e7805 */ /* 0x000fcc000001ff00 */
[----:B------:R0:W3:Y:S04]  /*27d0*/  @!P1 LDS R14, [R18] ;  /* 0x00000000120e9984 */ /* 0x0000e80000000800 */
[----:B------:R0:W4:Y:S01]  /*27e0*/  @!P1 LDS R15, [R18+0x500] ;  /* 0x00050000120f9984 */ /* 0x0001220000000800 */
[----:B------:R-:W-:Y:S05]  /*27f0*/  BRA.DIV UR6, `(.L_x_59) ;  /* 0x0000000206b07947 */ /* 0x000fea000b800000 */
[----:B------:R-:W-:Y:S01]  /*2800*/  IMAD.MOV.U32 R29, RZ, RZ, 0xffff ;  /* 0x0000ffffff1d7424 */ /* 0x000fe200078e00ff */
[----:B------:R-:W-:Y:S01]  /*2810*/  MOV R30, 0xffff ;  /* 0x0000ffff001e7802 */ /* 0x000fe20000000f00 */
[----:B------:R-:W-:Y:S01]  /*2820*/  IMAD.MOV.U32 R31, RZ, RZ, 0xffff ;  /* 0x0000ffffff1f7424 */ /* 0x000fe200078e00ff */
[----:B------:R-:W-:Y:S01]  /*2830*/  MOV R32, 0xffff ;  /* 0x0000ffff00207802 */ /* 0x000fe20000000f00 */
[----:B------:R-:W-:Y:S01]  /*2840*/  IMAD.MOV.U32 R36, RZ, RZ, 0xffff ;  /* 0x0000ffffff247424 */ /* 0x000fe200078e00ff */
[----:B---3--:R-:W3:Y:S01]  /*2850*/  SHFL.BFLY PT, R19, R14, 0x8, 0x101f ;  /* 0x0d101f000e137f89 */ /* 0x008ee200000e0000 */
[----:B------:R-:W-:Y:S02]  /*2860*/  MOV R33, 0xffff ;  /* 0x0000ffff00217802 */ /* 0x000fe40000000f00 */
[----:B------:R-:W-:Y:S01]  /*2870*/  MOV R34, 0xffff ;  /* 0x0000ffff00227802 */ /* 0x000fe20000000f00 */
[----:B0---4-:R-:W0:Y:S01]  /*2880*/  SHFL.BFLY PT, R18, R15, 0x8, 0x101f ;  /* 0x0d101f000f127f89 */ /* 0x011e2200000e0000 */
[----:B---3--:R-:W-:Y:S01]  /*2890*/  FADD.FTZ R19, R19, R14 ;  /* 0x0000000e13137221 */ /* 0x008fe20000010000 */
[----:B0-----:R-:W-:-:S04]  /*28a0*/  FADD.FTZ R18, R18, R15 ;  /* 0x0000000f12127221 */ /* 0x001fc80000010000 */
[----:B------:R-:W0:Y:S01]  /*28b0*/  SHFL.BFLY PT, R28, R19, 0x4, 0x101f ;  /* 0x0c901f00131c7f89 */ /* 0x000e2200000e0000 */
[----:B------:R-:W-:-:S03]  /*28c0*/  MOV R15, 0xffff ;  /* 0x0000ffff000f7802 */ /* 0x000fc60000000f00 */
[----:B------:R-:W3:Y:S01]  /*28d0*/  SHFL.BFLY PT, R27, R18, 0x4, 0x101f ;  /* 0x0c901f00121b7f89 */ /* 0x000ee200000e0000 */
[----:B0-----:R-:W-:Y:S01]  /*28e0*/  FADD.FTZ R28, R19, R28 ;  /* 0x0000001c131c7221 */ /* 0x001fe20000010000 */
[----:B---3--:R-:W-:-:S04]  /*28f0*/  FADD.FTZ R27, R18, R27 ;  /* 0x0000001b121b7221 */ /* 0x008fc80000010000 */
[----:B------:R-:W0:Y:S04]  /*2900*/  SHFL.BFLY PT, R29, R28, 0x2, 0x101f ;  /* 0x0c501f001c1d7f89 */ /* 0x000e2800000e0000 */
[----:B------:R-:W3:Y:S01]  /*2910*/  SHFL.BFLY PT, R14, R27, 0x2, 0x101f ;  /* 0x0c501f001b0e7f89 */ /* 0x000ee200000e0000 */
[----:B0-----:R-:W-:Y:S01]  /*2920*/  FADD.FTZ R29, R28, R29 ;  /* 0x0000001d1c1d7221 */ /* 0x001fe20000010000 */
[----:B---3--:R-:W-:-:S04]  /*2930*/  FADD.FTZ R14, R27, R14 ;  /* 0x0000000e1b0e7221 */ /* 0x008fc80000010000 */
[----:B------:R-:W0:Y:S04]  /*2940*/  SHFL.BFLY PT, R30, R29, 0x1, 0x101f ;  /* 0x0c301f001d1e7f89 */ /* 0x000e2800000e0000 */
[----:B------:R3:W4:Y:S02]  /*2950*/  SHFL.BFLY PT, R15, R14, 0x1, 0x101f ;  /* 0x0c301f000e0f7f89 */ /* 0x00072400000e0000 */
[----:B0--3--:R-:W-:-:S07]  /*2960*/  FADD.FTZ R30, R29, R30 ;  /* 0x0000001e1d1e7221 */ /* 0x009fce0000010000 */
.L_x_73:
[----:B------:R-:W-:Y:S01]  /*2970*/  BSSY.RECONVERGENT B0, `(.L_x_60) ;  /* 0x000000b000007945 */ /* 0x000fe20003800200 */
[----:B----4-:R-:W-:-:S03]  /*2980*/  FADD.FTZ R15, R14, R15 ;  /* 0x0000000f0e0f7221 */ /* 0x010fc60000010000 */
[----:B------:R-:W-:Y:S05]  /*2990*/  @P2 BRA `(.L_x_61) ;  /* 0x0000000000202947 */ /* 0x000fea0003800000 */
[----:B------:R-:W-:Y:S02]  /*29a0*/  F2FP.BF16.F32.PACK_AB R14, R15, R30 ;  /* 0x0000001e0f0e723e */ /* 0x000fe400000010ff */
[----:B------:R-:W-:Y:S02]  /*29b0*/  IADD3 R19, PT, PT, R26, R17, RZ ;  /* 0x000000111a137210 */ /* 0x000fe40007ffe0ff */
[C---:B------:R-:W-:Y:S02]  /*29c0*/  PRMT R27, R14.reuse, 0x7610, R27 ;  /* 0x000076100e1b7816 */ /* 0x040fe4000000001b */
[----:B------:R-:W-:Y:S01]  /*29d0*/  PRMT R28, R14, 0x7632, R28 ;  /* 0x000076320e1c7816 */ /* 0x000fe2000000001c */
[----:B-1----:R-:W-:-:S04]  /*29e0*/  IMAD.WIDE R14, R19, 0x2, R12 ;  /* 0x00000002130e7825 */ /* 0x002fc800078e020c */
[----:B--2---:R-:W-:Y:S01]  /*29f0*/  IMAD.WIDE R18, R19, 0x2, R10 ;  /* 0x0000000213127825 */ /* 0x004fe200078e020a */
[----:B------:R0:W-:Y:S04]  /*2a00*/  STG.E.U16 desc[UR10][R14.64], R27 ;  /* 0x0000001b0e007986 */ /* 0x0001e8000c10150a */
[----:B------:R0:W-:Y:S02]  /*2a10*/  STG.E.U16 desc[UR10][R18.64], R28 ;  /* 0x0000001c12007986 */ /* 0x0001e4000c10150a */
.L_x_61:
[----:B------:R-:W-:Y:S05]  /*2a20*/  BSYNC.RECONVERGENT B0 ;  /* 0x0000000000007941 */ /* 0x000fea0003800200 */
.L_x_60:
[C---:B------:R-:W-:Y:S01]  /*2a30*/  ISETP.GE.U32.AND P2, PT, R26.reuse, 0xc, PT ;  /* 0x0000000c1a00780c */ /* 0x040fe20003f46070 */
[----:B------:R-:W-:-:S12]  /*2a40*/  VIADD R26, R26, 0x14 ;  /* 0x000000141a1a7836 */ /* 0x000fd80000000000 */
[----:B------:R-:W-:Y:S05]  /*2a50*/  @!P2 BRA `(.L_x_62) ;  /* 0xfffffffc0048a947 */ /* 0x000fea000383ffff */
[----:B------:R-:W-:Y:S05]  /*2a60*/  WARPSYNC.ALL ;  /* 0x0000000000007948 */ /* 0x000fea0003800000 */
[----:B------:R-:W-:Y:S01]  /*2a70*/  IADD3 R17, PT, PT, R17, 0x400, RZ ;  /* 0x0000040011117810 */ /* 0x000fe20007ffe0ff */
[----:B------:R-:W-:Y:S03]  /*2a80*/  BAR.SYNC.DEFER_BLOCKING 0x0 ;  /* 0x0000000000007b1d */ /* 0x000fe60000010000 */
[----:B------:R-:W-:-:S13]  /*2a90*/  ISETP.GE.AND P1, PT, R17, R0, PT ;  /* 0x000000001100720c */ /* 0x000fda0003f26270 */
[----:B------:R-:W-:Y:S05]  /*2aa0*/  @!P1 BRA `(.L_x_63) ;  /* 0xfffffff400589947 */ /* 0x000fea000383ffff */
[----:B------:R-:W-:Y:S05]  /*2ab0*/  EXIT ;  /* 0x000000000000794d */ /* 0x000fea0003800000 */
.L_x_59:
[----:B------:R-:W-:Y:S01]  /*2ac0*/  HFMA2 R36, -RZ, RZ, 0, 0.000503063201904296875 ;  /* 0x0000101fff247431 */ /* 0x000fe200000001ff */
[----:B------:R-:W-:Y:S01]  /*2ad0*/  BSSY B0, `(.L_x_64) ;  /* 0x0000007000007945 */ /* 0x000fe20003800000 */
[----:B---3--:R-:W-:Y:S01]  /*2ae0*/  MOV R34, R14 ;  /* 0x0000000e00227202 */ /* 0x008fe20000000f00 */
[----:B------:R-:W-:Y:S01]  /*2af0*/  IMAD.MOV.U32 R33, RZ, RZ, 0x8 ;  /* 0x00000008ff217424 */ /* 0x000fe200078e00ff */
[----:B------:R-:W-:-:S07]  /*2b00*/  MOV R31, 0xffff ;  /* 0x0000ffff001f7802 */ /* 0x000fce0000000f00 */
[----:B012-4-:R-:W-:Y:S05]  /*2b10*/  WARPSYNC.COLLECTIVE R31, `(.L_x_65) ;  /* 0x000000001f087348 */ /* 0x017fea0003c00000 */
[----:B------:R3:W0:Y:S02]  /*2b20*/  SHFL.BFLY P3, R32, R34, R33, R36 ;  /* 0x0c00002122207389 */ /* 0x0006240000060024 */
[----:B01234-:R-:W-:Y:S05]  /*2b30*/  ENDCOLLECTIVE ;  /* 0x000000000000791b */ /* 0x01ffea0003800000 */
.L_x_65:
[----:B------:R-:W-:Y:S05]  /*2b40*/  BSYNC B0 ;  /* 0x0000000000007941 */ /* 0x000fea0003800000 */
.L_x_64:
        /* <DEDUP_REMOVED lines=8> */
.L_x_66:
[----:B------:R-:W-:Y:S01]  /*2bd0*/  FADD.FTZ R19, R19, R14 ;  /* 0x0000000e13137221 */ /* 0x000fe20000010000 */
[----:B------:R-:W-:-:S03]  /*2be0*/  HFMA2 R33, -RZ, RZ, 0, 2.384185791015625e-07 ;  /* 0x00000004ff217431 */ /* 0x000fc600000001ff */
[----:B------:R-:W-:Y:S01]  /*2bf0*/  IMAD.MOV.U32 R34, RZ, RZ, R19 ;  /* 0x000000ffff227224 */ /* 0x000fe200078e0013 */
[----:B------:R-:W-:-:S07]  /*2c00*/  MOV R18, R32 ;  /* 0x0000002000127202 */ /* 0x000fce0000000f00 */
[----:B------:R-:W-:Y:S05]  /*2c10*/  WARPSYNC.COLLECTIVE R31, `(.L_x_67) ;  /* 0x000000001f087348 */ /* 0x000fea0003c00000 */
[----:B------:R0:W1:Y:S02]  /*2c20*/  SHFL.BFLY P3, R32, R34, R33, R36 ;  /* 0x0c00002122207389 */ /* 0x0000640000060024 */
[----:B01----:R-:W-:Y:S05]  /*2c30*/  ENDCOLLECTIVE ;  /* 0x000000000000791b */ /* 0x003fea0003800000 */
.L_x_67:
[----:B------:R-:W-:-:S04]  /*2c40*/  FADD.FTZ R18, R18, R15 ;  /* 0x0000000f12127221 */ /* 0x000fc80000010000 */
[----:B------:R-:W-:Y:S01]  /*2c50*/  IMAD.MOV.U32 R34, RZ, RZ, R18 ;  /* 0x000000ffff227224 */ /* 0x000fe200078e0012 */
[----:B------:R-:W-:-:S07]  /*2c60*/  MOV R28, R32 ;  /* 0x00000020001c7202 */ /* 0x000fce0000000f00 */
[----:B------:R-:W-:Y:S05]  /*2c70*/  WARPSYNC.COLLECTIVE R31, `(.L_x_68) ;  /* 0x000000001f087348 */ /* 0x000fea0003c00000 */
[----:B------:R0:W1:Y:S02]  /*2c80*/  SHFL.BFLY P3, R32, R34, R33, R36 ;  /* 0x0c00002122207389 */ /* 0x0000640000060024 */
[----:B01----:R-:W-:Y:S05]  /*2c90*/  ENDCOLLECTIVE ;  /* 0x000000000000791b */ /* 0x003fea0003800000 */
.L_x_68:
[----:B------:R-:W-:Y:S01]  /*2ca0*/  FADD.FTZ R28, R19, R28 ;  /* 0x0000001c131c7221 */ /* 0x000fe20000010000 */
[----:B------:R-:W-:-:S04]  /*2cb0*/  HFMA2 R33, -RZ, RZ, 0, 1.1920928955078125e-07 ;  /* 0x00000002ff217431 */ /* 0x000fc800000001ff */
[----:B------:R-:W-:Y:S02]  /*2cc0*/  MOV R34, R28 ;  /* 0x0000001c00227202 */ /* 0x000fe40000000f00 */
[----:B------:R-:W-:-:S07]  /*2cd0*/  MOV R27, R32 ;  /* 0x00000020001b7202 */ /* 0x000fce0000000f00 */
[----:B------:R-:W-:Y:S05]  /*2ce0*/  WARPSYNC.COLLECTIVE R31, `(.L_x_69) ;  /* 0x000000001f087348 */ /* 0x000fea0003c00000 */
[----:B------:R0:W1:Y:S02]  /*2cf0*/  SHFL.BFLY P3, R32, R34, R33, R36 ;  /* 0x0c00002122207389 */ /* 0x0000640000060024 */
[----:B01----:R-:W-:Y:S05]  /*2d00*/  ENDCOLLECTIVE ;  /* 0x000000000000791b */ /* 0x003fea0003800000 */
.L_x_69:
[----:B------:R-:W-:-:S05]  /*2d10*/  FADD.FTZ R27, R18, R27 ;  /* 0x0000001b121b7221 */ /* 0x000fca0000010000 */
[----:B------:R-:W-:Y:S01]  /*2d20*/  MOV R34, R27 ;  /* 0x0000001b00227202 */ /* 0x000fe20000000f00 */
[----:B------:R-:W-:-:S07]  /*2d30*/  IMAD.MOV.U32 R29, RZ, RZ, R32 ;  /* 0x000000ffff1d7224 */ /* 0x000fce00078e0020 */
[----:B------:R-:W-:Y:S05]  /*2d40*/  WARPSYNC.COLLECTIVE R31, `(.L_x_70) ;  /* 0x000000001f087348 */ /* 0x000fea0003c00000 */
[----:B------:R0:W1:Y:S02]  /*2d50*/  SHFL.BFLY P3, R32, R34, R33, R36 ;  /* 0x0c00002122207389 */ /* 0x0000640000060024 */
[----:B01----:R-:W-:Y:S05]  /*2d60*/  ENDCOLLECTIVE ;  /* 0x000000000000791b */ /* 0x003fea0003800000 */
.L_x_70:
[----:B------:R-:W-:-:S05]  /*2d70*/  FADD.FTZ R29, R28, R29 ;  /* 0x0000001d1c1d7221 */ /* 0x000fca0000010000 */
[----:B------:R-:W-:Y:S01]  /*2d80*/  MOV R34, R29 ;  /* 0x0000001d00227202 */ /* 0x000fe20000000f00 */
[----:B------:R-:W-:Y:S01]  /*2d90*/  IMAD.MOV.U32 R33, RZ, RZ, 0x1 ;  /* 0x00000001ff217424 */ /* 0x000fe200078e00ff */
[----:B------:R-:W-:-:S07]  /*2da0*/  MOV R14, R32 ;  /* 0x00000020000e7202 */ /* 0x000fce0000000f00 */
[----:B------:R-:W-:Y:S05]  /*2db0*/  WARPSYNC.COLLECTIVE R31, `(.L_x_71) ;  /* 0x000000001f087348 */ /* 0x000fea0003c00000 */
[----:B------:R0:W1:Y:S02]  /*2dc0*/  SHFL.BFLY P3, R32, R34, R33, R36 ;  /* 0x0c00002122207389 */ /* 0x0000640000060024 */
[----:B01----:R-:W-:Y:S05]  /*2dd0*/  ENDCOLLECTIVE ;  /* 0x000000000000791b */ /* 0x003fea0003800000 */
.L_x_71:
[----:B------:R-:W-:-:S05]  /*2de0*/  FADD.FTZ R14, R27, R14 ;  /* 0x0000000e1b0e7221 */ /* 0x000fca0000010000 */
[----:B------:R-:W-:Y:S02]  /*2df0*/  MOV R34, R14 ;  /* 0x0000000e00227202 */ /* 0x000fe40000000f00 */
[----:B------:R-:W-:-:S07]  /*2e00*/  MOV R30, R32 ;  /* 0x00000020001e7202 */ /* 0x000fce0000000f00 */
[----:B------:R-:W-:Y:S05]  /*2e10*/  WARPSYNC.COLLECTIVE R31, `(.L_x_72) ;  /* 0x000000001f087348 */ /* 0x000fea0003c00000 */
[----:B------:R0:W1:Y:S02]  /*2e20*/  SHFL.BFLY P3, R32, R34, R33, R36 ;  /* 0x0c00002122207389 */ /* 0x0000640000060024 */
[----:B01----:R-:W-:Y:S05]  /*2e30*/  ENDCOLLECTIVE ;  /* 0x000000000000791b */ /* 0x003fea0003800000 */
.L_x_72:
[----:B------:R-:W-:Y:S01]  /*2e40*/  FADD.FTZ R30, R29, R30 ;  /* 0x0000001e1d1e7221 */ /* 0x000fe20000010000 */
[----:B------:R-:W-:Y:S01]  /*2e50*/  MOV R15, R32 ;  /* 0x00000020000f7202 */ /* 0x000fe20000000f00 */
[----:B------:R-:W-:Y:S06]  /*2e60*/  BRA `(.L_x_73) ;  /* 0xfffffff800c07947 */ /* 0x000fec000383ffff */
.L_x_74:
        /* <DEDUP_REMOVED lines=9> */
.L_x_1661:


//--------------------- .text._ZN13group_norm_v218gn_bwd_cuda_kernelI13__nv_bfloat16Li320ELi3ELi32ELi40ELi256ELb0ELb1ELi8ELi320ELi320ELi4ELb1ELi8ELb0ELb0ELNS_15WgradSyncMethodE3ENS_16CompileConditionILi1000EEEEEvPT_S6_S6_PKS5_S8_S8_S8_PKfflPfPj --------------------------
	.section	.text._ZN13group_norm_v218gn_bwd_cuda_kernelI13__nv_bfloat16Li320ELi3ELi32ELi40ELi256ELb0ELb1ELi8ELi320ELi320ELi4ELb1ELi8ELb0ELb0ELNS_15WgradSyncMethodE3ENS_16CompileConditionILi1000EEEEEvPT_S6_S6_PKS5_S8_S8_S8_PKfflPfPj,"ax",@progbits
	.align	128
        .global         _ZN13group_norm_v218gn_bwd_cuda_kernelI13__nv_bfloat16Li320ELi3ELi32ELi40ELi256ELb0ELb1ELi8ELi320ELi320ELi4ELb1ELi8ELb0ELb0ELNS_15WgradSyncMethodE3ENS_16CompileConditionILi1000EEEEEvPT_S6_S6_PKS5_S8_S8_S8_PKfflPfPj
        .type           _ZN13group_norm_v218gn_bwd_cuda_kernelI13__nv_bfloat16Li320ELi3ELi32ELi40ELi256ELb0ELb1ELi8ELi320ELi320ELi4ELb1ELi8ELb0ELb0ELNS_15WgradSyncMethodE3ENS_16CompileConditionILi1000EEEEEvPT_S6_S6_PKS5_S8_S8_S8_PKfflPfPj,@function
        .size           _ZN13group_norm_v218gn_bwd_cuda_kernelI13__nv_bfloat16Li320ELi3ELi32ELi40ELi256ELb0ELb1ELi8ELi320ELi320ELi4ELb1ELi8ELb0ELb0ELNS_15WgradSyncMethodE3ENS_16CompileConditionILi1000EEEEEvPT_S6_S6_PKS5_S8_S8_S8_PKfflPfPj,(.L_x_1662 - _ZN13group_norm_v218gn_bwd_cuda_kernelI13__nv_bfloat16Li320ELi3ELi32ELi40ELi256ELb0ELb1ELi8ELi320ELi320ELi4ELb1ELi8ELb0ELb0ELNS_15WgradSyncMethodE3ENS_16CompileConditionILi1000EEEEEvPT_S6_S6_PKS5_S8_S8_S8_PKfflPfPj)
        .other          _ZN13group_norm_v218gn_bwd_cuda_kernelI13__nv_bfloat16Li320ELi3ELi32ELi40ELi256ELb0ELb1ELi8ELi320ELi320ELi4ELb1ELi8ELb0ELb0ELNS_15WgradSyncMethodE3ENS_16CompileConditionILi1000EEEEEvPT_S6_S6_PKS5_S8_S8_S8_PKfflPfPj,@"STO_CUDA_ENTRY STV_DEFAULT"
_ZN13group_norm_v218gn_bwd_cuda_kernelI13__nv_bfloat16Li320ELi3ELi32ELi40ELi256ELb0ELb1ELi8ELi320ELi320ELi4ELb1ELi8ELb0ELb0ELNS_15WgradSyncMethodE3ENS_16CompileConditionILi1000EEEEEvPT_S6_S6_PKS5_S8_S8_S8_PKfflPfPj:
.text._ZN13group_norm_v218gn_bwd_cuda_kernelI13__nv_bfloat16Li320ELi3ELi32ELi40ELi256ELb0ELb1ELi8ELi320ELi320ELi4ELb1ELi8ELb0ELb0ELNS_15WgradSyncMethodE3ENS_16CompileConditionILi1000EEEEEvPT_S6_S6_PKS5_S8_S8_S8_PKfflPfPj:
        /* <DEDUP_REMOVED lines=26> */
.L_x_77:
[----:B------:R-:W2:Y:S04]  /*01a0*/  LD.E.STRONG.GPU R6, desc[UR10][R4.64+0x20] ;  /* 0x0000200a04067980 */ /* 0x000ea8000c10f900 */
[----:B--2---:R-:W-:Y:S01]  /*01b0*/  CCTL.IVALL ;  /* 0x00000000ff00798f */ /* 0x004fe20002000000 */
[----:B------:R-:W-:Y:S05]  /*01c0*/  YIELD ;  /* 0x0000000000007946 */ /* 0x000fea0003800000 */
[----:B-----5:R-:W-:-:S04]  /*01d0*/  LOP3.LUT R6, R6, R3, RZ, 0x3c, !PT ;  /* 0x0000000306067212 */ /* 0x020fc800078e3cff */
[----:B------:R-:W-:-:S13]  /*01e0*/  ISETP.GT.AND P0, PT, R6, -0x1, PT ;  /* 0xffffffff0600780c */ /* 0x000fda0003f04270 */
[----:B------:R-:W-:Y:S05]  /*01f0*/  @P0 BRA `(.L_x_77) ;  /* 0xfffffffc00e80947 */ /* 0x000fea000383ffff */
.L_x_76:
[----:B------:R-:W-:Y:S05]  /*0200*/  WARPSYNC.ALL ;  /* 0x0000000000007948 */ /* 0x000fea0003800000 */
[----:B------:R-:W-:Y:S06]  /*0210*/  BAR.SYNC.DEFER_BLOCKING 0x0 ;  /* 0x0000000000007b1d */ /* 0x000fec0000010000 */
[----:B------:R-:W-:Y:S05]  /*0220*/  BRA `(.L_x_78) ;  /* 0x0000001800e07947 */ /* 0x000fea0003800000 */
.L_x_75:
[----:B------:R-:W0:Y:S01]  /*0230*/  S2R R4, SR_TID.X ;  /* 0x0000000000047919 */ /* 0x000e220000002100 */
[----:B------:R-:W1:Y:S01]  /*0240*/  LDC.64 R46, c[0x0][0x3a8] ;  /* 0x0000ea00ff2e7b82 */ /* 0x000e620000000a00 */
[----:B------:R-:W-:Y:S01]  /*0250*/  IMAD R5, R53, 0x140, RZ ;  /* 0x0000014035057824 */ /* 0x000fe200078e02ff */
[----:B------:R-:W2:Y:S06]  /*0260*/  S2R R8, SR_CgaCtaId ;  /* 0x0000000000087919 */ /* 0x000eac0000008800 */
[----:B------:R-:W3:Y:S08]  /*0270*/  LDC.64 R56, c[0x0][0x3d8] ;  /* 0x0000f600ff387b82 */ /* 0x000ef00000000a00 */
[----:B------:R-:W4:Y:S01]  /*0280*/  LDC.64 R54, c[0x0][0x3d8] ;  /* 0x0000f600ff367b82 */ /* 0x000f220000000a00 */
[----:B0-----:R-:W-:-:S05]  /*0290*/  LOP3.LUT R3, R4, 0xffff, RZ, 0xc0, !PT ;  /* 0x0000ffff04037812 */ /* 0x001fca00078ec0ff */
        /* <DEDUP_REMOVED lines=11> */
[----:B------:R-:W-:Y:S01]  /*0350*/  SHF.R.U32.HI R6, RZ, 0x2, R4 ;  /* 0x00000002ff067819 */ /* 0x000fe20000011604 */
[----:B------:R-:W0:Y:S01]  /*0360*/  S2UR UR13, SR_CTAID.Y ;  /* 0x00000000000d79c3 */ /* 0x000e220000002600 */
[----:B------:R-:W-:Y:S02]  /*0370*/  MOV R3, 0x400 ;  /* 0x0000040000037802 */ /* 0x000fe40000000f00 */
[----:B------:R-:W-:Y:S02]  /*0380*/  CS2R R32, SRZ ;  /* 0x0000000000207805 */ /* 0x000fe4000001ff00 */
[----:B------:R-:W-:Y:S01]  /*0390*/  SHF.L.U32 R7, R4, 0x3, RZ ;  /* 0x0000000304077819 */ /* 0x000fe200000006ff */
[----:B------:R-:W-:Y:S01]  /*03a0*/  IMAD R6, R53, 0x8, R6 ;  /* 0x0000000835067824 */ /* 0x000fe200078e0206 */
[----:B------:R-:W-:Y:S02]  /*03b0*/  IADD3 R3, PT, PT, R3, 0x2800, RZ ;  /* 0x0000280003037810 */ /* 0x000fe40007ffe0ff */
[----:B------:R-:W-:-:S02]  /*03c0*/  CS2R R30, SRZ ;  /* 0x00000000001e7805 */ /* 0x000fc4000001ff00 */
[----:B---3--:R-:W-:Y:S01]  /*03d0*/  LEA R56, P0, R0, R56, 0x2 ;  /* 0x0000003800387211 */ /* 0x008fe200078010ff */
[----:B------:R-:W-:Y:S01]  /*03e0*/  IMAD R6, R6, 0x28, -R5 ;  /* 0x0000002806067824 */ /* 0x000fe200078e0a05 */
[----:B--2---:R-:W-:Y:S02]  /*03f0*/  LEA R3, R8, R3, 0x18 ;  /* 0x0000000308037211 */ /* 0x004fe400078ec0ff */
[----:B------:R-:W-:Y:S02]  /*0400*/  CS2R R28, SRZ ;  /* 0x00000000001c7805 */ /* 0x000fe4000001ff00 */
[----:B------:R-:W-:Y:S01]  /*0410*/  LEA.HI.X R57, R0, R57, RZ, 0x2, P0 ;  /* 0x0000003900397211 */ /* 0x000fe200000f14ff */
[C---:B------:R-:W-:Y:S01]  /*0420*/  VIADD R8, R6.reuse, 0xc ;  /* 0x0000000c06087836 */ /* 0x040fe20000000000 */
[----:B------:R-:W-:Y:S02]  /*0430*/  IADD3 R9, PT, PT, R6, 0x10, RZ ;  /* 0x0000001006097810 */ /* 0x000fe40007ffe0ff */
[----:B------:R-:W-:-:S02]  /*0440*/  CS2R R26, SRZ ;  /* 0x00000000001a7805 */ /* 0x000fc4000001ff00 */
[----:B------:R-:W-:Y:S01]  /*0450*/  IADD3 R5, PT, PT, R6, 0x8, RZ ;  /* 0x0000000806057810 */ /* 0x000fe20007ffe0ff */
[----:B----4-:R-:W-:Y:S01]  /*0460*/  IMAD.WIDE.U32 R54, R53, 0x4, R54 ;  /* 0x0000000435367825 */ /* 0x010fe200078e0036 */
[----:B------:R-:W-:Y:S01]  /*0470*/  SHF.R.U32.HI R10, RZ, 0x2, R8 ;  /* 0x00000002ff0a7819 */ /* 0x000fe20000011608 */
[----:B------:R-:W-:Y:S01]  /*0480*/  UMOV UR4, URZ ;  /* 0x000000ff00047c82 */ /* 0x000fe20008000000 */
[----:B------:R-:W-:Y:S01]  /*0490*/  SHF.R.U32.HI R12, RZ, 0x2, R9 ;  /* 0x00000002ff0c7819 */ /* 0x000fe20000011609 */
[----:B------:R-:W-:Y:S01]  /*04a0*/  UMOV UR5, URZ ;  /* 0x000000ff00057c82 */ /* 0x000fe20008000000 */
[----:B------:R-:W-:Y:S02]  /*04b0*/  SHF.R.U32.HI R6, RZ, 0x2, R5 ;  /* 0x00000002ff067819 */ /* 0x000fe40000011605 */
[----:B------:R-:W-:Y:S01]  /*04c0*/  LOP3.LUT R8, R7, 0x18, RZ, 0xc0, !PT ;  /* 0x0000001807087812 */ /* 0x000fe200078ec0ff */
[--C-:B------:R-:W-:Y:S02]  /*04d0*/  IMAD R7, R10, 0x28, R3.reuse ;  /* 0x000000280a077824 */ /* 0x100fe400078e0203 */
[----:B------:R-:W-:-:S02]  /*04e0*/  IMAD R9, R12, 0x28, R3 ;  /* 0x000000280c097824 */ /* 0x000fc400078e0203 */
[--C-:B------:R-:W-:Y:S01]  /*04f0*/  IMAD R5, R6, 0x28, R3.reuse ;  /* 0x0000002806057824 */ /* 0x100fe200078e0203 */
[C---:B------:R-:W-:Y:S02]  /*0500*/  IADD3 R6, PT, PT, R8.reuse, R7, RZ ;  /* 0x0000000708067210 */ /* 0x040fe40007ffe0ff */
[----:B------:R-:W-:Y:S01]  /*0510*/  IADD3 R7, PT, PT, R8, R9, RZ ;  /* 0x0000000908077210 */ /* 0x000fe20007ffe0ff */
[----:B------:R-:W-:Y:S02]  /*0520*/  IMAD.IADD R5, R5, 0x1, R8 ;  /* 0x0000000105057824 */ /* 0x000fe400078e0208 */
[----:B------:R-:W-:Y:S01]  /*0530*/  IMAD R8, R14, 0x28, R3 ;  /* 0x000000280e087824 */ /* 0x000fe200078e0203 */
[----:B------:R-:W-:-:S04]  /*0540*/  LOP3.LUT R3, R50, 0xffff, RZ, 0xc0, !PT ;  /* 0x0000ffff32037812 */ /* 0x000fc800078ec0ff */
[----:B------:R-:W-:Y:S01]  /*0550*/  LEA R49, R51, R8, 0x3 ;  /* 0x0000000833317211 */ /* 0x000fe200078e18ff */
[----:B------:R-:W-:-:S05]  /*0560*/  IMAD R3, R3, 0x667, RZ ;  /* 0x0000066703037824 */ /* 0x000fca00078e02ff */
[----:B------:R-:W-:Y:S02]  /*0570*/  SHF.R.U32.HI R48, RZ, 0x10, R3 ;  /* 0x00000010ff307819 */ /* 0x000fe40000011603 */
[C---:B-----5:R-:W-:Y:S01]  /*0580*/  PRMT R44, R46.reuse, 0x7632, R44 ;  /* 0x000076322e2c7816 */ /* 0x060fe2000000002c */
[----:B------:R-:W-:Y:S01]  /*0590*/  IMAD.U32 R46, R46, 0x10000, RZ ;  /* 0x000100002e2e7824 */ /* 0x000fe200078e00ff */
[C---:B------:R-:W-:Y:S02]  /*05a0*/  PRMT R22, R47.reuse, 0x7632, R22 ;  /* 0x000076322f167816 */ /* 0x040fe40000000016 */
[----:B------:R-:W-:Y:S01]  /*05b0*/  SHF.L.U32 R24, R47, 0x10, RZ ;  /* 0x000000102f187819 */ /* 0x000fe200000006ff */
[----:B------:R-:W-:Y:S01]  /*05c0*/  IMAD.U32 R44, R44, 0x10000, RZ ;  /* 0x000100002c2c7824 */ /* 0x000fe200078e00ff */
[----:B0-----:R-:W-:-:S07]  /*05d0*/  SHF.L.U32 R22, R22, 0x10, RZ ;  /* 0x0000001016167819 */ /* 0x001fce00000006ff */
.L_x_88:
[----:B------:R-:W-:Y:S01]  /*05e0*/  SHF.L.U32 R3, R2, 0x3, RZ ;  /* 0x0000000302037819 */ /* 0x000fe200000006ff */
[----:B------:R-:W-:Y:S01]  /*05f0*/  USHF.R.U64 UR12, UR13, 0x2, UR5 ;  /* 0x000000020d0c7899 */ /* 0x000fe20008001205 */
[----:B-1----:R-:W-:Y:S01]  /*0600*/  IMAD.MOV.U32 R9, RZ, RZ, RZ ;  /* 0x000000ffff097224 */ /* 0x002fe200078e00ff */
[----:B------:R-:W-:Y:S01]  /*0610*/  USHF.R.U32.HI UR6, URZ, 0x2, UR5 ;  /* 0x00000002ff067899 */ /* 0x000fe20008011605 */
[----:B------:R-:W-:Y:S01]  /*0620*/  LOP3.LUT R8, R3, 0xf8, RZ, 0xc0, !PT ;  /* 0x000000f803087812 */ /* 0x000fe200078ec0ff */
[----:B------:R-:W0:Y:S02]  /*0630*/  LDCU.64 UR16, c[0x0][0x3b8] ;  /* 0x00007700ff1077ac */ /* 0x000e240008000a00 */
[----:B------:R-:W-:Y:S01]  /*0640*/  IMAD.U32 R11, RZ, RZ, UR12 ;  /* 0x0000000cff0b7e24 */ /* 0x000fe2000f8e00ff */
[----:B------:R-:W-:Y:S01]  /*0650*/  IADD3 R3, PT, PT, R51, R8, RZ ;  /* 0x0000000833037210 */ /* 0x000fe20007ffe0ff */
[----:B------:R-:W-:Y:S01]  /*0660*/  USHF.L.U64.HI UR9, UR12, 0x6, UR6 ;  /* 0x000000060c097899 */ /* 0x000fe20008010206 */
[----:B------:R-:W-:Y:S01]  /*0670*/  MOV R8, R50 ;  /* 0x0000003200087202 */ /* 0x000fe20000000f00 */
[----:B------:R-:W-:Y:S01]  /*0680*/  USHF.L.U32 UR8, UR12, 0x6, URZ ;  /* 0x000000060c087899 */ /* 0x000fe200080006ff */
[----:B------:R-:W1:Y:S01]  /*0690*/  LDCU.64 UR18, c[0x0][0x3a0] ;  /* 0x00007400ff1277ac */ /* 0x000e620008000a00 */
[----:B------:R-:W-:-:S02]  /*06a0*/  IMAD R3, R3, 0x500, RZ ;  /* 0x0000050003037824 */ /* 0x000fc400078e02ff */
[----:B------:R-:W-:Y:S02]  /*06b0*/  IMAD.WIDE.U32 R8, R11, 0x50000, R8 ;  /* 0x000500000b087825 */ /* 0x000fe400078e0008 */
[----:B------:R-:W-:Y:S01]  /*06c0*/  MOV R10, UR8 ;  /* 0x00000008000a7c02 */ /* 0x000fe20008000f00 */
[----:B------:R-:W-:Y:S01]  /*06d0*/  UIMAD UR6, UR6, 0x50000, URZ ;  /* 0x00050000060678a4 */ /* 0x000fe2000f8e02ff */
[----:B------:R-:W-:Y:S02]  /*06e0*/  MOV R11, UR9 ;  /* 0x00000009000b7c02 */ /* 0x000fe40008000f00 */
[----:B------:R-:W-:Y:S01]  /*06f0*/  IADD3 R3, P0, PT, R3, R8, RZ ;  /* 0x0000000803037210 */ /* 0x000fe20007f1e0ff */
[----:B------:R-:W2:Y:S01]  /*0700*/  LDCU.64 UR8, c[0x0][0x398] ;  /* 0x00007300ff0877ac */ /* 0x000ea20008000a00 */
[----:B------:R-:W-:Y:S02]  /*0710*/  IMAD.WIDE.U32 R10, R48, 0x2, R10 ;  /* 0x00000002300a7825 */ /* 0x000fe400078e000a */
[----:B------:R-:W-:-:S02]  /*0720*/  IADD3.X R12, PT, PT, R9, UR6, RZ, P0, !PT ;  /* 0x00000006090c7c10 */ /* 0x000fc400087fe4ff */
[C---:B------:R-:W-:Y:S01]  /*0730*/  IMAD.SHL.U32 R8, R3.reuse, 0x2, RZ ;  /* 0x0000000203087824 */ /* 0x040fe200078e00ff */
[----:B0-----:R-:W-:Y:S01]  /*0740*/  LEA R16, P0, R10, UR16, 0x2 ;  /* 0x000000100a107c11 */ /* 0x001fe2000f8010ff */
[----:B------:R-:W0:Y:S01]  /*0750*/  LDCU UR6, c[0x0][0x3c0] ;  /* 0x00007800ff0677ac */ /* 0x000e220008000800 */
[----:B------:R-:W-:Y:S02]  /*0760*/  SHF.L.U64.HI R9, R3, 0x1, R12 ;  /* 0x0000000103097819 */ /* 0x000fe4000001020c */
[----:B-1----:R-:W-:Y:S02]  /*0770*/  IADD3 R20, P1, PT, R8, UR18, RZ ;  /* 0x0000001208147c10 */ /* 0x002fe4000ff3e0ff */
[----:B------:R-:W-:Y:S02]  /*0780*/  LEA.HI.X R17, R10, UR17, R11, 0x2, P0 ;  /* 0x000000110a117c11 */ /* 0x000fe400080f140b */
[----:B------:R-:W-:-:S04]  /*0790*/  IADD3.X R21, PT, PT, R9, UR19, RZ, P1, !PT ;  /* 0x0000001309157c10 */ /* 0x000fc80008ffe4ff */
[----:B------:R-:W0:Y:S04]  /*07a0*/  LDG.E.64.CONSTANT R16, desc[UR10][R16.64] ;  /* 0x0000000a10107981 */ /* 0x000e28000c1e9b00 */
[----:B------:R-:W3:Y:S01]  /*07b0*/  LDG.E.64.CONSTANT R10, desc[UR10][R20.64] ;  /* 0x0000000a140a7981 */ /* 0x000ee2000c1e9b00 */
[----:B--2---:R-:W-:-:S03]  /*07c0*/  IADD3 R34, P0, PT, R8, UR8, RZ ;  /* 0x0000000808227c10 */ /* 0x004fc6000ff1e0ff */
[----:B------:R-:W2:Y:S01]  /*07d0*/  LDG.E.64.CONSTANT R18, desc[UR10][R20.64+0x2800] ;  /* 0x0028000a14127981 */ /* 0x000ea2000c1e9b00 */
[----:B------:R-:W-:-:S05]  /*07e0*/  IADD3.X R35, PT, PT, R9, UR9, RZ, P0, !PT ;  /* 0x0000000909237c10 */ /* 0x000fca00087fe4ff */
[----:B------:R-:W4:Y:S04]  /*07f0*/  LDG.E.64.CONSTANT R14, desc[UR10][R34.64] ;  /* 0x0000000a220e7981 */ /* 0x000f28000c1e9b00 */
[----:B------:R1:W5:Y:S01]  /*0800*/  LDG.E.64.CONSTANT R12, desc[UR10][R34.64+0x2800] ;  /* 0x0028000a220c7981 */ /* 0x000362000c1e9b00 */
[----:B------:R-:W-:Y:S01]  /*0810*/  UIADD3 UR13, UP0, UPT, UR13, 0x8, URZ ;  /* 0x000000080d0d7890 */ /* 0x000fe2000ff1e0ff */
[----:B------:R-:W-:-:S03]  /*0820*/  ISETP.GT.U32.AND P0, PT, R4, 0x1f, PT ;  /* 0x0000001f0400780c */ /* 0x000fc60003f04070 */
[----:B------:R-:W-:Y:S02]  /*0830*/  UIADD3.X UR5, UPT, UPT, URZ, UR5, URZ, UP0, !UPT ;  /* 0x00000005ff057290 */ /* 0x000fe400087fe4ff */
[----:B------:R-:W-:-:S04]  /*0840*/  UISETP.GE.U32.AND UP0, UPT, UR13, UR14, UPT ;  /* 0x0000000e0d00728c */ /* 0x000fc8000bf06070 */
[----:B------:R-:W-:Y:S01]  /*0850*/  UISETP.GE.AND.EX UP0, UPT, UR5, UR7, UPT, UP0 ;  /* 0x000000070500728c */ /* 0x000fe2000bf06300 */
[----:B0-----:R-:W-:Y:S01]  /*0860*/  FADD.FTZ R23, R17, UR6 ;  /* 0x0000000611177e21 */ /* 0x001fe20008010000 */
[C---:B---3--:R-:W-:Y:S02]  /*0870*/  PRMT R3, R10.reuse, 0x7632, R3 ;  /* 0x000076320a037816 */ /* 0x048fe40000000003 */
[----:B------:R-:W-:Y:S02]  /*0880*/  SHF.L.U32 R25, R10, 0x10, RZ ;  /* 0x000000100a197819 */ /* 0x000fe400000006ff */
[----:B------:R-:W0:Y:S01]  /*0890*/  MUFU.RSQ R10, R23 ;  /* 0x00000017000a7308 */ /* 0x000e220000001400 */
[C---:B------:R-:W-:Y:S01]  /*08a0*/  PRMT R17, R11.reuse, 0x7632, R17 ;  /* 0x000076320b117816 */ /* 0x040fe20000000011 */
[C---:B--2---:R-:W-:Y:S01]  /*08b0*/  IMAD.U32 R39, R18.reuse, 0x10000, RZ ;  /* 0x0001000012277824 */ /* 0x044fe200078e00ff */
[----:B------:R-:W-:Y:S02]  /*08c0*/  SHF.L.U32 R37, R11, 0x10, RZ ;  /* 0x000000100b257819 */ /* 0x000fe400000006ff */
[----:B------:R-:W-:Y:S01]  /*08d0*/  PRMT R11, R18, 0x7632, R11 ;  /* 0x00007632120b7816 */ /* 0x000fe2000000000b */
[----:B------:R-:W-:Y:S01]  /*08e0*/  IMAD.U32 R21, R17, 0x10000, RZ ;  /* 0x0001000011157824 */ /* 0x000fe200078e00ff */
[----:B------:R-:W-:Y:S01]  /*08f0*/  PRMT R18, R19, 0x7632, R18 ;  /* 0x0000763213127816 */ /* 0x000fe20000000012 */
[C---:B------:R-:W-:Y:S01]  /*0900*/  FADD.FTZ R37, -R16.reuse, R37 ;  /* 0x0000002510257221 */ /* 0x040fe20000010100 */
[----:B------:R-:W-:Y:S01]  /*0910*/  SHF.L.U32 R3, R3, 0x10, RZ ;  /* 0x0000001003037819 */ /* 0x000fe200000006ff */
[C---:B------:R-:W-:Y:S01]  /*0920*/  FADD.FTZ R21, -R16.reuse, R21 ;  /* 0x0000001510157221 */ /* 0x040fe20000010100 */
[----:B------:R-:W-:Y:S01]  /*0930*/  SHF.L.U32 R41, R19, 0x10, RZ ;  /* 0x0000001013297819 */ /* 0x000fe200000006ff */
[C---:B------:R-:W-:Y:S01]  /*0940*/  FADD.FTZ R19, -R16.reuse, R25 ;  /* 0x0000001910137221 */ /* 0x040fe20000010100 */
[----:B------:R-:W-:Y:S01]  /*0950*/  SHF.L.U32 R11, R11, 0x10, RZ ;  /* 0x000000100b0b7819 */ /* 0x000fe200000006ff */
[----:B------:R-:W-:Y:S01]  /*0960*/  FADD.FTZ R17, -R16, R3 ;  /* 0x0000000310117221 */ /* 0x000fe20000010100 */
[----:B-1----:R-:W-:Y:S01]  /*0970*/  SHF.L.U32 R35, R18, 0x10, RZ ;  /* 0x0000001012237819 */ /* 0x002fe200000006ff */
[----:B------:R-:W-:Y:S01]  /*0980*/  FADD.FTZ R25, -R16, R39 ;  /* 0x0000002710197221 */ /* 0x000fe20000010100 */
[C---:B----4-:R-:W-:Y:S01]  /*0990*/  PRMT R36, R14.reuse, 0x7632, R36 ;  /* 0x000076320e247816 */ /* 0x050fe20000000024 */
[----:B------:R-:W-:-:S02]  /*09a0*/  IMAD.U32 R14, R14, 0x10000, RZ ;  /* 0x000100000e0e7824 */ /* 0x000fc400078e00ff */
[----:B0-----:R-:W-:Y:S01]  /*09b0*/  FMUL.FTZ R3, R10, R19 ;  /* 0x000000130a037220 */ /* 0x001fe20000410000 */
[C---:B------:R-:W-:Y:S01]  /*09c0*/  FADD.FTZ R41, -R16.reuse, R41 ;  /* 0x0000002910297221 */ /* 0x040fe20000010100 */
[C---:B------:R-:W-:Y:S01]  /*09d0*/  FADD.FTZ R45, -R16.reuse, R11 ;  /* 0x0000000b102d7221 */ /* 0x040fe20000010100 */
[----:B------:R-:W-:Y:S01]  /*09e0*/  FADD.FTZ R35, -R16, R35 ;  /* 0x0000002310237221 */ /* 0x000fe20000010100 */
[----:B------:R-:W-:Y:S01]  /*09f0*/  SHF.L.U32 R16, R15, 0x10, RZ ;  /* 0x000000100f107819 */ /* 0x000fe200000006ff */
[----:B------:R-:W-:Y:S01]  /*0a00*/  FMUL.FTZ R11, R10, R37 ;  /* 0x000000250a0b7220 */ /* 0x000fe20000410000 */
[-C--:B------:R-:W-:Y:S01]  /*0a10*/  FFMA.FTZ R37, R3, R14.reuse, R32 ;  /* 0x0000000e03257223 */ /* 0x080fe20000010020 */
[----:B-----5:R-:W-:Y:S01]  /*0a20*/  PRMT R43, R12, 0x7632, R43 ;  /* 0x000076320c2b7816 */ /* 0x020fe2000000002b */
[----:B------:R-:W-:Y:S01]  /*0a30*/  IMAD.U32 R36, R36, 0x10000, RZ ;  /* 0x0001000024247824 */ /* 0x000fe200078e00ff */
[----:B------:R-:W-:Y:S01]  /*0a40*/  SHF.L.U32 R32, R12, 0x10, RZ ;  /* 0x000000100c207819 */ /* 0x000fe200000006ff */
[----:B------:R-:W-:Y:S01]  /*0a50*/  FMUL.FTZ R12, R46, R14 ;  /* 0x0000000e2e0c7220 */ /* 0x000fe20000410000 */
[-C--:B------:R-:W-:Y:S01]  /*0a60*/  FFMA.FTZ R39, R11, R16.reuse, R28 ;  /* 0x000000100b277223 */ /* 0x080fe2000001001c */
[C---:B------:R-:W-:Y:S01]  /*0a70*/  PRMT R59, R13.reuse, 0x7632, R59 ;  /* 0x000076320d3b7816 */ /* 0x040fe2000000003b */
[----:B------:R-:W-:Y:S01]  /*0a80*/  FADD.FTZ R33, R14, R33 ;  /* 0x000000210e217221 */ /* 0x000fe20000010000 */
[----:B------:R-:W-:Y:S01]  /*0a90*/  SHF.L.U32 R28, R13, 0x10, RZ ;  /* 0x000000100d1c7819 */ /* 0x000fe200000006ff */
[----:B------:R-:W-:Y:S01]  /*0aa0*/  FADD.FTZ R29, R16, R29 ;  /* 0x0000001d101d7221 */ /* 0x000fe20000010000 */
[----:B------:R-:W-:Y:S01]  /*0ab0*/  PRMT R38, R15, 0x7632, R38 ;  /* 0x000076320f267816 */ /* 0x000fe20000000026 */
[----:B------:R-:W-:Y:S01]  /*0ac0*/  FMUL.FTZ R13, R24, R16 ;  /* 0x00000010180d7220 */ /* 0x000fe20000410000 */
[----:B------:R-:W-:Y:S01]  /*0ad0*/  FMUL.FTZ R15, R44, R36 ;  /* 0x000000242c0f7220 */ /* 0x000fe20000410000 */
[----:B------:R-:W-:Y:S01]  /*0ae0*/  FADD.FTZ R14, RZ, R12 ;  /* 0x0000000cff0e7221 */ /* 0x000fe20000010000 */
[----:B------:R-:W-:Y:S01]  /*0af0*/  FMUL.FTZ R17, R10, R17 ;  /* 0x000000110a117220 */ /* 0x000fe20000410000 */
[----:B------:R-:W-:Y:S01]  /*0b00*/  FFMA.FTZ R16, R3, R12, RZ ;  /* 0x0000000c03107223 */ /* 0x000fe200000100ff */
[----:B------:R-:W-:Y:S01]  /*0b10*/  SHF.L.U32 R38, R38, 0x10, RZ ;  /* 0x0000001026267819 */ /* 0x000fe200000006ff */
[----:B------:R-:W-:Y:S01]  /*0b20*/  FADD.FTZ R14, R14, R15 ;  /* 0x0000000f0e0e7221 */ /* 0x000fe20000010000 */
[----:B------:R-:W-:Y:S01]  /*0b30*/  FMUL.FTZ R21, R10, R21 ;  /* 0x000000150a157220 */ /* 0x000fe20000410000 */
[----:B------:R-:W-:Y:S01]  /*0b40*/  FFMA.FTZ R16, R17, R15, R16 ;  /* 0x0000000f11107223 */ /* 0x000fe20000010010 */
[----:B------:R-:W-:-:S02]  /*0b50*/  IMAD.U32 R43, R43, 0x10000, RZ ;  /* 0x000100002b2b7824 */ /* 0x000fc400078e00ff */
[----:B------:R-:W-:Y:S01]  /*0b60*/  FMUL.FTZ R19, R22, R38 ;  /* 0x0000002616137220 */ /* 0x000fe20000410000 */
[----:B------:R-:W-:Y:S01]  /*0b70*/  FADD.FTZ R18, R14, R13 ;  /* 0x0000000d0e127221 */ /* 0x000fe20000010000 */
[----:B------:R-:W-:Y:S01]  /*0b80*/  FFMA.FTZ R16, R11, R13, R16 ;  /* 0x0000000d0b107223 */ /* 0x000fe20000010010 */
        /* <DEDUP_REMOVED lines=23> */
[----:B------:R-:W-:Y:S01]  /*0d00*/  FADD.FTZ R33, R33, R32 ;  /* 0x0000002021217221 */ /* 0x000fe20000010000 */
[----:B------:R-:W-:Y:S01]  /*0d10*/  FADD.FTZ R29, R29, R28 ;  /* 0x0000001c1d1d7221 */ /* 0x000fe20000010000 */
[----:B------:R0:W-:Y:S01]  /*0d20*/  STS.64 [R49], R34 ;  /* 0x0000002231007388 */ /* 0x0001e20000000a00 */
[----:B------:R-:W-:Y:S01]  /*0d30*/  FFMA.FTZ R32, R14, R32, R37 ;  /* 0x000000200e207223 */ /* 0x000fe20000010025 */
[----:B------:R-:W-:Y:S01]  /*0d40*/  FFMA.FTZ R28, R18, R28, R39 ;  /* 0x0000001c121c7223 */ /* 0x000fe20000010027 */
[----:B------:R-:W-:Y:S01]  /*0d50*/  FADD.FTZ R31, R40, R43 ;  /* 0x0000002b281f7221 */ /* 0x000fe20000010000 */
[----:B------:R-:W-:Y:S01]  /*0d60*/  FFMA.FTZ R30, R16, R43, R41 ;  /* 0x0000002b101e7223 */ /* 0x000fe20000010029 */
[----:B------:R-:W-:Y:S01]  /*0d70*/  FADD.FTZ R27, R36, R59 ;  /* 0x0000003b241b7221 */ /* 0x000fe20000010000 */
[----:B------:R-:W-:Y:S01]  /*0d80*/  FFMA.FTZ R26, R20, R59, R61 ;  /* 0x0000003b141a7223 */ /* 0x000fe2000001003d */
[----:B------:R-:W-:Y:S06]  /*0d90*/  BAR.SYNC.DEFER_BLOCKING 0x0 ;  /* 0x0000000000007b1d */ /* 0x000fec0000010000 */
[----:B------:R-:W-:Y:S05]  /*0da0*/  BRA.U !UP0, `(.L_x_79) ;  /* 0x0000000108b87547 */ /* 0x000fea000b800000 */
[----:B------:R-:W1:Y:S01]  /*0db0*/  S2UR UR8, SR_CgaCtaId ;  /* 0x00000000000879c3 */ /* 0x000e620000008800 */
[----:B0-----:R-:W-:Y:S01]  /*0dc0*/  SHF.R.U32.HI R35, RZ, 0x4, R4 ;  /* 0x00000004ff237819 */ /* 0x001fe20000011604 */
[----:B------:R-:W-:Y:S01]  /*0dd0*/  UMOV UR6, 0x400 ;  /* 0x0000040000067882 */ /* 0x000fe20000000000 */
[C---:B------:R-:W-:Y:S01]  /*0de0*/  SHF.L.U32 R34, R4.reuse, 0x1, RZ ;  /* 0x0000000104227819 */ /* 0x040fe200000006ff */
[----:B------:R-:W-:Y:S01]  /*0df0*/  IMAD.SHL.U32 R43, R4, 0x8, RZ ;  /* 0x00000008042b7824 */ /* 0x000fe200078e00ff */
[----:B------:R-:W-:Y:S02]  /*0e00*/  LOP3.LUT R36, R35, R4, RZ, 0x3c, !PT ;  /* 0x0000000423247212 */ /* 0x000fe400078e3cff */
[----:B------:R-:W-:Y:S02]  /*0e10*/  LOP3.LUT R35, R34, 0x18, RZ, 0xc0, !PT ;  /* 0x0000001822237812 */ /* 0x000fe400078ec0ff */
[----:B------:R-:W-:Y:S02]  /*0e20*/  SHF.L.U32 R36, R36, 0x3, RZ ;  /* 0x0000000324247819 */ /* 0x000fe400000006ff */
[----:B------:R-:W-:-:S02]  /*0e30*/  LOP3.LUT R37, R35, 0x8, RZ, 0x3c, !PT ;  /* 0x0000000823257812 */ /* 0x000fc400078e3cff */
[C---:B------:R-:W-:Y:S02]  /*0e40*/  LOP3.LUT R39, R35.reuse, 0x10, RZ, 0x3c, !PT ;  /* 0x0000001023277812 */ /* 0x040fe400078e3cff */
[----:B------:R-:W-:Y:S02]  /*0e50*/  LOP3.LUT R41, R35, 0x18, RZ, 0x3c, !PT ;  /* 0x0000001823297812 */ /* 0x000fe400078e3cff */
[----:B------:R-:W-:Y:S02]  /*0e60*/  LOP3.LUT R43, R43, 0x1fe0, RZ, 0xc0, !PT ;  /* 0x00001fe02b2b7812 */ /* 0x000fe400078ec0ff */
[----:B------:R-:W-:Y:S01]  /*0e70*/  LOP3.LUT R36, R36, 0x18, RZ, 0xc0, !PT ;  /* 0x0000001824247812 */ /* 0x000fe200078ec0ff */
[----:B-1----:R-:W-:-:S06]  /*0e80*/  ULEA UR6, UR8, UR6, 0x18 ;  /* 0x0000000608067291 */ /* 0x002fcc000f8ec0ff */
[----:B------:R-:W-:Y:S02]  /*0e90*/  LEA R34, R4, UR6, 0x5 ;  /* 0x0000000604227c11 */ /* 0x000fe4000f8e28ff */
[----:B------:R-:W-:Y:S01]  /*0ea0*/  IADD3 R60, PT, PT, R43, UR6, R36 ;  /* 0x000000062b3c7c10 */ /* 0x000fe2000fffe024 */
[----:B------:R-:W-:Y:S01]  /*0eb0*/  IMAD.SHL.U32 R43, R0, 0x8, RZ ;  /* 0x00000008002b7824 */ /* 0x000fe200078e00ff */
[C---:B------:R-:W-:Y:S01]  /*0ec0*/  IADD3 R42, PT, PT, R34.reuse, R35, RZ ;  /* 0x00000023222a7210 */ /* 0x040fe20007ffe0ff */
[C---:B------:R-:W-:Y:S01]  /*0ed0*/  IMAD.IADD R52, R34.reuse, 0x1, R37 ;  /* 0x0000000122347824 */ /* 0x040fe200078e0225 */
[C---:B------:R-:W-:Y:S02]  /*0ee0*/  IADD3 R58, PT, PT, R34.reuse, R39, RZ ;  /* 0x00000027223a7210 */ /* 0x040fe40007ffe0ff */
[----:B------:R-:W-:Y:S01]  /*0ef0*/  IADD3 R59, PT, PT, R34, R41, RZ ;  /* 0x00000029223b7210 */ /* 0x000fe20007ffe0ff */
[----:B------:R0:W-:Y:S01]  /*0f00*/  STS.64 [R42], R32 ;  /* 0x000000202a007388 */ /* 0x0001e20000000a00 */
[----:B------:R-:W-:-:S03]  /*0f10*/  LOP3.LUT R61, R43, 0x7ffe0, RZ, 0xc0, !PT ;  /* 0x0007ffe02b3d7812 */ /* 0x000fc600078ec0ff */
[----:B------:R1:W-:Y:S01]  /*0f20*/  STS.64 [R52], R30 ;  /* 0x0000001e34007388 */ /* 0x0003e20000000a00 */
[----:B------:R-:W-:-:S03]  /*0f30*/  LOP3.LUT R61, R61, 0x1f, R2, 0xf8, !PT ;  /* 0x0000001f3d3d7812 */ /* 0x000fc600078ef802 */
[----:B------:R-:W-:Y:S04]  /*0f40*/  STS.64 [R58], R28 ;  /* 0x0000001c3a007388 */ /* 0x000fe80000000a00 */
[----:B------:R-:W-:Y:S01]  /*0f50*/  STS.64 [R59], R26 ;  /* 0x0000001a3b007388 */ /* 0x000fe20000000a00 */
[----:B0-----:R-:W0:Y:S08]  /*0f60*/  LDC.64 R42, c[0x0][0x3d0] ;  /* 0x0000f400ff2a7b82 */ /* 0x001e300000000a00 */
[----:B------:R-:W-:Y:S01]  /*0f70*/  BAR.SYNC.DEFER_BLOCKING 0x0 ;  /* 0x0000000000007b1d */ /* 0x000fe20000010000 */
[----:B-1----:R-:W-:-:S04]  /*0f80*/  IMAD R52, R61, 0x500, R4 ;  /* 0x000005003d347824 */ /* 0x002fc800078e0204 */
[----:B------:R-:W-:Y:S01]  /*0f90*/  IMAD R52, R53, 0x140, R52 ;  /* 0x0000014035347824 */ /* 0x000fe200078e0234 */
[----:B------:R-:W1:Y:S04]  /*0fa0*/  LDS.64 R34, [R60] ;  /* 0x000000003c227984 */ /* 0x000e680000000a00 */
[----:B------:R-:W2:Y:S04]  /*0fb0*/  LDS.64 R36, [R60+0xa00] ;  /* 0x000a00003c247984 */ /* 0x000ea80000000a00 */
[----:B------:R-:W3:Y:S04]  /*0fc0*/  LDS.64 R38, [R60+0x1400] ;  /* 0x001400003c267984 */ /* 0x000ee80000000a00 */
[----:B------:R-:W4:Y:S01]  /*0fd0*/  LDS.64 R40, [R60+0x1e00] ;  /* 0x001e00003c287984 */ /* 0x000f220000000a00 */
[----:B-1----:R-:W-:Y:S01]  /*0fe0*/  FADD.FTZ R59, RZ, R34 ;  /* 0x00000022ff3b7221 */ /* 0x002fe20000010000 */
[----:B------:R-:W-:Y:S01]  /*0ff0*/  FADD.FTZ R34, RZ, R35 ;  /* 0x00000023ff227221 */ /* 0x000fe20000010000 */
[----:B------:R-:W-:-:S02]  /*1000*/  SHF.L.U32 R35, R52, 0x1, RZ ;  /* 0x0000000134237819 */ /* 0x000fc400000006ff */
[----:B--2---:R-:W-:Y:S01]  /*1010*/  FADD.FTZ R59, R59, R36 ;  /* 0x000000243b3b7221 */ /* 0x004fe20000010000 */
[----:B------:R-:W-:Y:S02]  /*1020*/  FADD.FTZ R34, R34, R37 ;  /* 0x0000002522227221 */ /* 0x000fe40000010000 */
[----:B0-----:R-:W-:-:S04]  /*1030*/  IMAD.WIDE.U32 R42, R35, 0x4, R42 ;  /* 0x00000004232a7825 */ /* 0x001fc800078e002a */
[----:B---3--:R-:W-:Y:S01]  /*1040*/  FADD.FTZ R59, R59, R38 ;  /* 0x000000263b3b7221 */ /* 0x008fe20000010000 */
[----:B------:R-:W-:-:S03]  /*1050*/  FADD.FTZ R34, R34, R39 ;  /* 0x0000002722227221 */ /* 0x000fc60000010000 */
[----:B----4-:R-:W-:Y:S01]  /*1060*/  FADD.FTZ R40, R59, R40 ;  /* 0x000000283b287221 */ /* 0x010fe20000010000 */
[----:B------:R-:W-:-:S05]  /*1070*/  FADD.FTZ R41, R34, R41 ;  /* 0x0000002922297221 */ /* 0x000fca0000010000 */
[----:B------:R1:W-:Y:S02]  /*1080*/  STG.E.64 desc[UR10][R42.64+0x8000], R40 ;  /* 0x008000282a007986 */ /* 0x0003e4000c101b0a */
.L_x_79:
[----:B------:R-:W-:Y:S01]  /*1090*/  BSSY.RECONVERGENT B0, `(.L_x_80) ;  /* 0x0000047000007945 */ /* 0x000fe20003800200 */
[----:B-1----:R-:W-:Y:S02]  /*10a0*/  HFMA2 R43, -RZ, RZ, 0, 0 ;  /* 0x00000000ff2b7431 */ /* 0x002fe400000001ff */
[----:B0-----:R-:W-:Y:S01]  /*10b0*/  IMAD.MOV.U32 R34, RZ, RZ, RZ ;  /* 0x000000ffff227224 */ /* 0x001fe200078e00ff */
[----:B------:R-:W-:Y:S06]  /*10c0*/  @P0 BRA `(.L_x_81) ;  /* 0x00000004000c0947 */ /* 0x000fec0003800000 */
[----:B------:R-:W0:Y:S01]  /*10d0*/  S2R R52, SR_CgaCtaId ;  /* 0x0000000000347919 */ /* 0x000e220000008800 */
[----:B------:R-:W-:Y:S01]  /*10e0*/  SHF.R.U32.HI R34, RZ, 0x2, R4 ;  /* 0x00000002ff227819 */ /* 0x000fe20000011604 */
[C---:B------:R-:W-:Y:S01]  /*10f0*/  IMAD R43, R53.reuse, 0x140, RZ ;  /* 0x00000140352b7824 */ /* 0x040fe200078e02ff */
[----:B------:R-:W-:Y:S01]  /*1100*/  MOV R35, 0x400 ;  /* 0x0000040000237802 */ /* 0x000fe20000000f00 */
[----:B------:R-:W-:Y:S01]  /*1110*/  IMAD.SHL.U32 R42, R4, 0x8, RZ ;  /* 0x00000008042a7824 */ /* 0x000fe200078e00ff */
[----:B------:R-:W-:Y:S01]  /*1120*/  LEA R34, R53, R34, 0x3 ;  /* 0x0000002235227211 */ /* 0x000fe200078e18ff */
[----:B------:R-:W-:Y:S01]  /*1130*/  LDS.64 R38, [R6] ;  /* 0x0000000006267984 */ /* 0x000fe20000000a00 */
[----:B------:R-:W-:Y:S02]  /*1140*/  IADD3 R35, PT, PT, R35, 0x2800, RZ ;  /* 0x0000280023237810 */ /* 0x000fe40007ffe0ff */
[----:B------:R-:W-:Y:S01]  /*1150*/  LOP3.LUT R42, R42, 0x18, RZ, 0xc0, !PT ;  /* 0x000000182a2a7812 */ /* 0x000fe200078ec0ff */
[----:B------:R-:W-:-:S04]  /*1160*/  IMAD R43, R34, 0x28, -R43 ;  /* 0x00000028222b7824 */ /* 0x000fc800078e0a2b */
[C---:B------:R-:W-:Y:S01]  /*1170*/  VIADD R61, R43.reuse, 0x14 ;  /* 0x000000142b3d7836 */ /* 0x040fe20000000000 */
[----:B------:R-:W-:-:S04]  /*1180*/  LOP3.LUT R34, R43, 0x4, RZ, 0xfc, !PT ;  /* 0x000000042b227812 */ /* 0x000fc800078efcff */
[----:B------:R-:W-:Y:S02]  /*1190*/  SHF.R.U32.HI R37, RZ, 0x2, R34 ;  /* 0x00000002ff257819 */ /* 0x000fe40000011622 */
[----:B------:R-:W-:Y:S02]  /*11a0*/  SHF.R.U32.HI R61, RZ, 0x2, R61 ;  /* 0x00000002ff3d7819 */ /* 0x000fe4000001163d */
[----:B0-----:R-:W-:Y:S02]  /*11b0*/  LEA R52, R52, R35, 0x18 ;  /* 0x0000002334347211 */ /* 0x001fe400078ec0ff */
[----:B------:R-:W-:-:S03]  /*11c0*/  SHF.R.U32.HI R35, RZ, 0x2, R43 ;  /* 0x00000002ff237819 */ /* 0x000fc6000001162b */
[--C-:B------:R-:W-:Y:S02]  /*11d0*/  IMAD R37, R37, 0x28, R52.reuse ;  /* 0x0000002825257824 */ /* 0x100fe400078e0234 */
[--C-:B------:R-:W-:Y:S02]  /*11e0*/  IMAD R35, R35, 0x28, R52.reuse ;  /* 0x0000002823237824 */ /* 0x100fe400078e0234 */
[----:B------:R-:W-:Y:S01]  /*11f0*/  IMAD R61, R61, 0x28, R52 ;  /* 0x000000283d3d7824 */ /* 0x000fe200078e0234 */
[C---:B------:R-:W-:Y:S02]  /*1200*/  IADD3 R60, PT, PT, R42.reuse, R37, RZ ;  /* 0x000000252a3c7210 */ /* 0x040fe40007ffe0ff */
[C---:B------:R-:W-:Y:S01]  /*1210*/  IADD3 R34, PT, PT, R42.reuse, R35, RZ ;  /* 0x000000232a227210 */ /* 0x040fe20007ffe0ff */
[----:B------:R-:W-:Y:S04]  /*1220*/  LDS.64 R36, [R5] ;  /* 0x0000000005247984 */ /* 0x000fe80000000a00 */
[----:B------:R0:W-:Y:S04]  /*1230*/  LDS.64 R40, [R60] ;  /* 0x000000003c287984 */ /* 0x0001e80000000a00 */
[----:B------:R-:W1:Y:S01]  /*1240*/  LDS.64 R34, [R34] ;  /* 0x0000000022227984 */ /* 0x000e620000000a00 */
[----:B0-----:R-:W-:Y:S01]  /*1250*/  IADD3 R60, PT, PT, R43, 0x24, RZ ;  /* 0x000000242b3c7810 */ /* 0x001fe20007ffe0ff */
[----:B-1----:R-:W-:Y:S01]  /*1260*/  FADD.FTZ R59, RZ, R34 ;  /* 0x00000022ff3b7221 */ /* 0x002fe20000010000 */
[----:B------:R-:W-:Y:S01]  /*1270*/  FADD.FTZ R58, RZ, R35 ;  /* 0x00000023ff3a7221 */ /* 0x000fe20000010000 */
[----:B------:R-:W-:-:S02]  /*1280*/  IADD3 R34, PT, PT, R42, R61, RZ ;  /* 0x0000003d2a227210 */ /* 0x000fc40007ffe0ff */
[----:B------:R-:W-:Y:S01]  /*1290*/  FADD.FTZ R35, R59, R40 ;  /* 0x000000283b237221 */ /* 0x000fe20000010000 */
[----:B------:R-:W-:Y:S01]  /*12a0*/  FADD.FTZ R58, R58, R41 ;  /* 0x000000293a3a7221 */ /* 0x000fe20000010000 */
[----:B------:R-:W-:Y:S01]  /*12b0*/  SHF.R.U32.HI R61, RZ, 0x2, R60 ;  /* 0x00000002ff3d7819 */ /* 0x000fe2000001163c */
[----:B------:R-:W0:Y:S01]  /*12c0*/  LDS.64 R40, [R7] ;  /* 0x0000000007287984 */ /* 0x000e220000000a00 */
[----:B------:R-:W-:Y:S01]  /*12d0*/  FADD.FTZ R59, R35, R36 ;  /* 0x00000024233b7221 */ /* 0x000fe20000010000 */
[----:B------:R-:W-:Y:S01]  /*12e0*/  FADD.FTZ R58, R58, R37 ;  /* 0x000000253a3a7221 */ /* 0x000fe20000010000 */
[----:B------:R-:W-:Y:S01]  /*12f0*/  IADD3 R36, PT, PT, R43, 0x18, RZ ;  /* 0x000000182b247810 */ /* 0x000fe20007ffe0ff */
[----:B------:R-:W1:Y:S01]  /*1300*/  LDS.64 R34, [R34] ;  /* 0x0000000022227984 */ /* 0x000e620000000a00 */
[----:B------:R-:W-:Y:S01]  /*1310*/  FADD.FTZ R37, R59, R38 ;  /* 0x000000263b257221 */ /* 0x000fe20000010000 */
[----:B------:R-:W-:Y:S02]  /*1320*/  VIADD R38, R43, 0x1c ;  /* 0x0000001c2b267836 */ /* 0x000fe40000000000 */
[----:B------:R-:W-:Y:S01]  /*1330*/  FADD.FTZ R58, R58, R39 ;  /* 0x000000273a3a7221 */ /* 0x000fe20000010000 */
[----:B------:R-:W-:Y:S01]  /*1340*/  SHF.R.U32.HI R39, RZ, 0x2, R36 ;  /* 0x00000002ff277819 */ /* 0x000fe20000011624 */
[----:B------:R-:W-:Y:S01]  /*1350*/  IMAD R61, R61, 0x28, R52 ;  /* 0x000000283d3d7824 */ /* 0x000fe200078e0234 */
[----:B------:R-:W-:-:S02]  /*1360*/  IADD3 R59, PT, PT, R43, 0x20, RZ ;  /* 0x000000202b3b7810 */ /* 0x000fc40007ffe0ff */
[----:B------:R-:W-:Y:S01]  /*1370*/  SHF.R.U32.HI R43, RZ, 0x2, R38 ;  /* 0x00000002ff2b7819 */ /* 0x000fe20000011626 */
[----:B------:R-:W-:Y:S01]  /*1380*/  IMAD R39, R39, 0x28, R52 ;  /* 0x0000002827277824 */ /* 0x000fe200078e0234 */
[----:B------:R-:W-:-:S03]  /*1390*/  SHF.R.U32.HI R59, RZ, 0x2, R59 ;  /* 0x00000002ff3b7819 */ /* 0x000fc6000001163b */
[--C-:B------:R-:W-:Y:S02]  /*13a0*/  IMAD R43, R43, 0x28, R52.reuse ;  /* 0x000000282b2b7824 */ /* 0x100fe400078e0234 */
[C---:B------:R-:W-:Y:S02]  /*13b0*/  IMAD.IADD R36, R42.reuse, 0x1, R39 ;  /* 0x000000012a247824 */ /* 0x040fe400078e0227 */
[----:B------:R-:W-:Y:S01]  /*13c0*/  IMAD R59, R59, 0x28, R52 ;  /* 0x000000283b3b7824 */ /* 0x000fe200078e0234 */
[----:B------:R-:W-:-:S04]  /*13d0*/  IADD3 R38, PT, PT, R42, R43, RZ ;  /* 0x0000002b2a267210 */ /* 0x000fc80007ffe0ff */
[C---:B------:R-:W-:Y:S01]  /*13e0*/  IADD3 R52, PT, PT, R42.reuse, R59, RZ ;  /* 0x0000003b2a347210 */ /* 0x040fe20007ffe0ff */
[----:B------:R-:W-:Y:S01]  /*13f0*/  IMAD.IADD R42, R42, 0x1, R61 ;  /* 0x000000012a2a7824 */ /* 0x000fe200078e023d */
[----:B------:R-:W-:Y:S01]  /*1400*/  LDS.64 R38, [R38] ;  /* 0x0000000026267984 */ /* 0x000fe20000000a00 */
[----:B0-----:R-:W-:Y:S01]  /*1410*/  FADD.FTZ R43, R37, R40 ;  /* 0x00000028252b7221 */ /* 0x001fe20000010000 */
[----:B------:R-:W-:Y:S02]  /*1420*/  FADD.FTZ R58, R58, R41 ;  /* 0x000000293a3a7221 */ /* 0x000fe40000010000 */
[----:B------:R-:W0:Y:S01]  /*1430*/  LDS.64 R36, [R36] ;  /* 0x0000000024247984 */ /* 0x000e220000000a00 */
[----:B-1----:R-:W-:Y:S01]  /*1440*/  FADD.FTZ R59, R43, R34 ;  /* 0x000000222b3b7221 */ /* 0x002fe20000010000 */
[----:B------:R-:W-:Y:S02]  /*1450*/  FADD.FTZ R58, R58, R35 ;  /* 0x000000233a3a7221 */ /* 0x000fe40000010000 */
[----:B------:R-:W1:Y:S04]  /*1460*/  LDS.64 R40, [R52] ;  /* 0x0000000034287984 */ /* 0x000e680000000a00 */
[----:B------:R-:W2:Y:S01]  /*1470*/  LDS.64 R42, [R42] ;  /* 0x000000002a2a7984 */ /* 0x000ea20000000a00 */
[----:B0-----:R-:W-:Y:S01]  /*1480*/  FADD.FTZ R59, R59, R36 ;  /* 0x000000243b3b7221 */ /* 0x001fe20000010000 */
[----:B------:R-:W-:-:S03]  /*1490*/  FADD.FTZ R58, R58, R37 ;  /* 0x000000253a3a7221 */ /* 0x000fc60000010000 */
[----:B------:R-:W-:Y:S01]  /*14a0*/  FADD.FTZ R59, R59, R38 ;  /* 0x000000263b3b7221 */ /* 0x000fe20000010000 */
[----:B------:R-:W-:-:S03]  /*14b0*/  FADD.FTZ R58, R58, R39 ;  /* 0x000000273a3a7221 */ /* 0x000fc60000010000 */
[----:B-1----:R-:W-:Y:S01]  /*14c0*/  FADD.FTZ R59, R59, R40 ;  /* 0x000000283b3b7221 */ /* 0x002fe20000010000 */
[----:B------:R-:W-:-:S03]  /*14d0*/  FADD.FTZ R58, R58, R41 ;  /* 0x000000293a3a7221 */ /* 0x000fc60000010000 */
[----:B--2---:R-:W-:Y:S01]  /*14e0*/  FADD.FTZ R34, R59, R42 ;  /* 0x0000002a3b227221 */ /* 0x004fe20000010000 */
[----:B------:R-:W-:-:S07]  /*14f0*/  FADD.FTZ R43, R58, R43 ;  /* 0x0000002b3a2b7221 */ /* 0x000fce0000010000 */
.L_x_81:
[----:B------:R-:W-:Y:S05]  /*1500*/  BSYNC.RECONVERGENT B0 ;  /* 0x0000000000007941 */ /* 0x000fea0003800200 */
.L_x_80:
[----:B------:R-:W0:Y:S01]  /*1510*/  SHFL.BFLY PT, R35, R34, 0x2, 0x1f ;  /* 0x0c401f0022237f89 */ /* 0x000e2200000e0000 */
[----:B------:R-:W-:Y:S01]  /*1520*/  LOP3.LUT P0, RZ, R4, 0x3e3, RZ, 0xc0, !PT ;  /* 0x000003e304ff7812 */ /* 0x000fe2000780c0ff */
[----:B------:R-:W1:Y:S02]  /*1530*/  LDC R39, c[0x0][0x374] ;  /* 0x0000dd00ff277b82 */ /* 0x000e640000000800 */
[----:B------:R-:W2:Y:S10]  /*1540*/  SHFL.BFLY PT, R36, R43, 0x2, 0x1f ;  /* 0x0c401f002b247f89 */ /* 0x000eb400000e0000 */
[----:B------:R-:W-:-:S04]  /*1550*/  @!P0 SHF.L.U32 R42, R2, 0x1, RZ ;  /* 0x00000001022a8819 */ /* 0x000fc800000006ff */
[----:B------:R-:W-:-:S04]  /*1560*/  @!P0 LOP3.LUT R59, R42, 0x3e, RZ, 0xc0, !PT ;  /* 0x0000003e2a3b8812 */ /* 0x000fc800078ec0ff */
[----:B------:R-:W-:Y:S01]  /*1570*/  @!P0 LEA R59, R4, R59, 0x4 ;  /* 0x0000003b043b8211 */ /* 0x000fe200078e20ff */
[----:B0-----:R-:W-:Y:S01]  /*1580*/  FADD.FTZ R38, R35, R34 ;  /* 0x0000002223267221 */ /* 0x001fe20000010000 */
[----:B-1----:R-:W-:Y:S02]  /*1590*/  @!P0 IMAD R34, R39, UR4, R0 ;  /* 0x0000000427228c24 */ /* 0x002fe4000f8e0200 */
[----:B--2---:R-:W-:Y:S02]  /*15a0*/  FADD.FTZ R40, R36, R43 ;  /* 0x0000002b24287221 */ /* 0x004fe40000010000 */
[----:B------:R-:W0:Y:S01]  /*15b0*/  SHFL.BFLY PT, R35, R38, 0x1, 0x1f ;  /* 0x0c201f0026237f89 */ /* 0x000e2200000e0000 */
[----:B------:R-:W1:Y:S01]  /*15c0*/  @!P0 LDC.64 R36, c[0x0][0x3d0] ;  /* 0x0000f400ff248b82 */ /* 0x000e620000000a00 */
[----:B------:R-:W-:Y:S02]  /*15d0*/  @!P0 IMAD R59, R34, 0x200, R59 ;  /* 0x00000200223b8824 */ /* 0x000fe400078e023b */
[----:B------:R-:W2:Y:S01]  /*15e0*/  SHFL.BFLY PT, R41, R40, 0x1, 0x1f ;  /* 0x0c201f0028297f89 */ /* 0x000ea200000e0000 */
[----:B0-----:R-:W-:Y:S01]  /*15f0*/  FADD.FTZ R34, R38, R35 ;  /* 0x0000002326227221 */ /* 0x001fe20000010000 */
[----:B-1----:R-:W-:-:S04]  /*1600*/  @!P0 IMAD.WIDE.U32 R36, R59, 0x4, R36 ;  /* 0x000000043b248825 */ /* 0x002fc800078e0024 */
[----:B--2---:R-:W-:-:S05]  /*1610*/  FADD.FTZ R35, R40, R41 ;  /* 0x0000002928237221 */ /* 0x004fca0000010000 */
[----:B------:R0:W-:Y:S01]  /*1620*/  @!P0 STG.E.64 desc[UR10][R36.64], R34 ;  /* 0x0000002224008986 */ /* 0x0001e2000c101b0a */
[----:B------:R-:W-:Y:S05]  /*1630*/  BRA.U !UP0, `(.L_x_82) ;  /* 0x0000000108507547 */ /* 0x000fea000b800000 */
[----:B------:R-:W-:Y:S01]  /*1640*/  BAR.SYNC.DEFER_BLOCKING 0x0 ;  /* 0x0000000000007b1d */ /* 0x000fe20000010000 */
[----:B------:R-:W-:-:S13]  /*1650*/  ISETP.NE.AND P0, PT, R4, RZ, PT ;  /* 0x000000ff0400720c */ /* 0x000fda0003f05270 */
[----:B------:R-:W-:Y:S05]  /*1660*/  @P0 BRA `(.L_x_83) ;  /* 0x0000000000380947 */ /* 0x000fea0003800000 */
[----:B0-----:R-:W-:Y:S02]  /*1670*/  SHF.R.U32.HI R35, RZ, 0x2, R0 ;  /* 0x00000002ff237819 */ /* 0x001fe40000011600 */
[----:B------:R-:W-:Y:S02]  /*1680*/  MOV R34, 0x7fffffc1 ;  /* 0x7fffffc100227802 */ /* 0x000fe40000000f00 */
[----:B------:R-:W-:-:S04]  /*1690*/  LOP3.LUT P0, RZ, R35, R2, RZ, 0xfc, !PT ;  /* 0x0000000223ff7212 */ /* 0x000fc8000780fcff */
[----:B------:R-:W-:Y:S01]  /*16a0*/  SEL R35, R34, 0x1, !P0 ;  /* 0x0000000122237807 */ /* 0x000fe20004000000 */
[----:B------:R-:W-:Y:S06]  /*16b0*/  MEMBAR.ALL.GPU ;  /* 0x0000000000007992 */ /* 0x000fec000000a000 */
[----:B------:R-:W-:-:S00]  /*16c0*/  ERRBAR ;  /* 0x00000000000079ab */ /* 0x000fc00000000000 */
[----:B------:R-:W-:Y:S06]  /*16d0*/  CGAERRBAR ;  /* 0x00000000000075ab */ /* 0x000fec0000000000 */
[----:B------:R0:W5:Y:S02]  /*16e0*/  ATOM.E.ADD.STRONG.GPU PT, R34, desc[UR10][R54.64+0x20], R35 ;  /* 0x800020233622798a */ /* 0x00016400081ef10a */
.L_x_84:
[----:B0-----:R-:W2:Y:S04]  /*16f0*/  LD.E.STRONG.GPU R35, desc[UR10][R54.64+0x20] ;  /* 0x0000200a36237980 */ /* 0x001ea8000c10f900 */
[----:B--2---:R-:W-:Y:S01]  /*1700*/  CCTL.IVALL ;  /* 0x00000000ff00798f */ /* 0x004fe20002000000 */
[----:B------:R-:W-:Y:S05]  /*1710*/  YIELD ;  /* 0x0000000000007946 */ /* 0x000fea0003800000 */
[----:B-----5:R-:W-:-:S04]  /*1720*/  LOP3.LUT R35, R35, R34, RZ, 0x3c, !PT ;  /* 0x0000002223237212 */ /* 0x020fc800078e3cff */
[----:B------:R-:W-:-:S13]  /*1730*/  ISETP.GT.AND P0, PT, R35, -0x1, PT ;  /* 0xffffffff2300780c */ /* 0x000fda0003f04270 */
[----:B------:R-:W-:Y:S05]  /*1740*/  @P0 BRA `(.L_x_84) ;  /* 0xfffffffc00e80947 */ /* 0x000fea000383ffff */
.L_x_83:
[----:B------:R-:W-:Y:S05]  /*1750*/  WARPSYNC.ALL ;  /* 0x0000000000007948 */ /* 0x000fea0003800000 */
[----:B------:R-:W-:Y:S06]  /*1760*/  BAR.SYNC.DEFER_BLOCKING 0x0 ;  /* 0x0000000000007b1d */ /* 0x000fec0000010000 */
[----:B------:R-:W-:Y:S05]  /*1770*/  BRA `(.L_x_85) ;  /* 0x0000000000487947 */ /* 0x000fea0003800000 */
.L_x_82:
[----:B------:R-:W-:Y:S01]  /*1780*/  BAR.SYNC.DEFER_BLOCKING 0x0 ;  /* 0x0000000000007b1d */ /* 0x000fe20000010000 */
[----:B------:R-:W-:-:S13]  /*1790*/  ISETP.NE.AND P0, PT, R4, RZ, PT ;  /* 0x000000ff0400720c */ /* 0x000fda0003f05270 */
[----:B------:R-:W-:Y:S05]  /*17a0*/  @P0 BRA `(.L_x_86) ;  /* 0x0000000000340947 */ /* 0x000fea0003800000 */
[----:B------:R-:W-:Y:S02]  /*17b0*/  ISETP.NE.AND P0, PT, R2, RZ, PT ;  /* 0x000000ff0200720c */ /* 0x000fe40003f05270 */
[----:B0-----:R-:W-:-:S04]  /*17c0*/  MOV R35, 0x7fffffe1 ;  /* 0x7fffffe100237802 */ /* 0x001fc80000000f00 */
[----:B------:R-:W-:Y:S01]  /*17d0*/  SEL R35, R35, 0x1, !P0 ;  /* 0x0000000123237807 */ /* 0x000fe20004000000 */
[----:B------:R-:W-:Y:S06]  /*17e0*/  MEMBAR.ALL.GPU ;  /* 0x0000000000007992 */ /* 0x000fec000000a000 */
[----:B------:R-:W-:-:S00]  /*17f0*/  ERRBAR ;  /* 0x00000000000079ab */ /* 0x000fc00000000000 */
[----:B------:R-:W-:Y:S06]  /*1800*/  CGAERRBAR ;  /* 0x00000000000075ab */ /* 0x000fec0000000000 */
[----:B------:R0:W5:Y:S02]  /*1810*/  ATOM.E.ADD.STRONG.GPU PT, R35, desc[UR10][R56.64], R35 ;  /* 0x800000233823798a */ /* 0x00016400081ef10a */
.L_x_87:
[----:B------:R-:W2:Y:S04]  /*1820*/  LD.E.STRONG.GPU R34, desc[UR10][R56.64] ;  /* 0x0000000a38227980 */ /* 0x000ea8000c10f900 */
[----:B--2---:R-:W-:Y:S01]  /*1830*/  CCTL.IVALL ;  /* 0x00000000ff00798f */ /* 0x004fe20002000000 */
[----:B------:R-:W-:Y:S05]  /*1840*/  YIELD ;  /* 0x0000000000007946 */ /* 0x000fea0003800000 */
[----:B-----5:R-:W-:-:S04]  /*1850*/  LOP3.LUT R34, R34, R35, RZ, 0x3c, !PT ;  /* 0x0000002322227212 */ /* 0x020fc800078e3cff */
[----:B------:R-:W-:-:S13]  /*1860*/  ISETP.GT.AND P0, PT, R34, -0x1, PT ;  /* 0xffffffff2200780c */ /* 0x000fda0003f04270 */
[----:B------:R-:W-:Y:S05]  /*1870*/  @P0 BRA `(.L_x_87) ;  /* 0xfffffffc00e80947 */ /* 0x000fea000383ffff */
.L_x_86:
[----:B------:R-:W-:Y:S05]  /*1880*/  WARPSYNC.ALL ;  /* 0x0000000000007948 */ /* 0x000fea0003800000 */
[----:B------:R-:W-:Y:S06]  /*1890*/  BAR.SYNC.DEFER_BLOCKING 0x0 ;  /* 0x0000000000007b1d */ /* 0x000fec0000010000 */
.L_x_85:
[----:B------:R-:W-:-:S13]  /*18a0*/  ISETP.GT.U32.AND P0, PT, R4, 0xff, PT ;  /* 0x000000ff0400780c */ /* 0x000fda0003f04070 */
[----:B0-----:R-:W0:Y:S01]  /*18b0*/  @!P0 LDC.64 R34, c[0x0][0x3d0] ;  /* 0x0000f400ff228b82 */ /* 0x001e220000000a00 */
[----:B------:R-:W-:Y:S02]  /*18c0*/  @!P0 IMAD.SHL.U32 R36, R4, 0x2, RZ ;  /* 0x0000000204248824 */ /* 0x000fe400078e00ff */
[----:B------:R-:W-:-:S03]  /*18d0*/  @!P0 IMAD R37, R39, UR4, R0 ;  /* 0x0000000427258c24 */ /* 0x000fc6000f8e0200 */
[----:B------:R-:W-:-:S04]  /*18e0*/  @!P0 LOP3.LUT R36, R36, 0x1fe, RZ, 0xc0, !PT ;  /* 0x000001fe24248812 */ /* 0x000fc800078ec0ff */
[----:B------:R-:W-:-:S05]  /*18f0*/  @!P0 LEA R37, R37, R36, 0x9 ;  /* 0x0000002425258211 */ /* 0x000fca00078e48ff */
[----:B0-----:R-:W-:-:S06]  /*1900*/  @!P0 IMAD.WIDE.U32 R34, R37, 0x4, R34 ;  /* 0x0000000425228825 */ /* 0x001fcc00078e0022 */
[----:B------:R-:W2:Y:S01]  /*1910*/  @!P0 LDG.E.64 R34, desc[UR10][R34.64] ;  /* 0x0000000a22228981 */ /* 0x000ea2000c1e1b00 */
[----:B------:R-:W-:Y:S01]  /*1920*/  CS2R R36, SRZ ;  /* 0x0000000000247805 */ /* 0x000fe2000001ff00 */
[----:B------:R-:W0:Y:S01]  /*1930*/  S2UR UR8, SR_CgaCtaId ;  /* 0x00000000000879c3 */ /* 0x000e220000008800 */
[----:B------:R-:W-:Y:S01]  /*1940*/  UMOV UR6, 0x400 ;  /* 0x0000040000067882 */ /* 0x000fe20000000000 */
[----:B------:R-:W-:Y:S02]  /*1950*/  UISETP.GE.U32.AND UP0, UPT, UR13, UR14, UPT ;  /* 0x0000000e0d00728c */ /* 0x000fe4000bf06070 */
[----:B------:R-:W-:Y:S02]  /*1960*/  UIADD3 UR6, UPT, UPT, UR6, 0x3480, URZ ;  /* 0x0000348006067890 */ /* 0x000fe4000fffe0ff */
[----:B------:R-:W-:Y:S02]  /*1970*/  UISETP.GE.AND.EX UP0, UPT, UR5, UR7, UPT, UP0 ;  /* 0x000000070500728c */ /* 0x000fe4000bf06300 */
[----:B------:R-:W-:-:S02]  /*1980*/  ULOP3.LUT UR4, UR4, 0x1, URZ, 0x3c, !UPT ;  /* 0x0000000104047892 */ /* 0x000fc4000f8e3cff */
[----:B0-----:R-:W-:Y:S01]  /*1990*/  ULEA UR6, UR8, UR6, 0x18 ;  /* 0x0000000608067291 */ /* 0x001fe2000f8ec0ff */
[----:B------:R-:W0:Y:S01]  /*19a0*/  LDCU.64 UR8, c[0x0][0x380] ;  /* 0x00007000ff0877ac */ /* 0x000e220008000a00 */
[----:B--2---:R-:W-:Y:S01]  /*19b0*/  @!P0 FADD.FTZ R37, RZ, R34 ;  /* 0x00000022ff258221 */ /* 0x004fe20000010000 */
[----:B------:R-:W-:Y:S01]  /*19c0*/  @!P0 FADD.FTZ R36, RZ, R35 ;  /* 0x00000023ff248221 */ /* 0x000fe20000010000 */
[----:B------:R-:W-:-:S03]  /*19d0*/  LOP3.LUT P0, RZ, R4, 0x31f, RZ, 0xc0, !PT ;  /* 0x0000031f04ff7812 */ /* 0x000fc6000780c0ff */
[----:B------:R-:W1:Y:S04]  /*19e0*/  SHFL.BFLY PT, R38, R37, 0x10, 0x1f ;  /* 0x0e001f0025267f89 */ /* 0x000e6800000e0000 */
[----:B------:R-:W2:Y:S01]  /*19f0*/  SHFL.BFLY PT, R39, R36, 0x10, 0x1f ;  /* 0x0e001f0024277f89 */ /* 0x000ea200000e0000 */
[----:B-1----:R-:W-:Y:S01]  /*1a00*/  FADD.FTZ R38, R38, R37 ;  /* 0x0000002526267221 */ /* 0x002fe20000010000 */
[----:B--2---:R-:W-:-:S04]  /*1a10*/  FADD.FTZ R39, R39, R36 ;  /* 0x0000002427277221 */ /* 0x004fc80000010000 */
        /* <DEDUP_REMOVED lines=15> */
[----:B------:R-:W-:Y:S01]  /*1b10*/  @!P0 LEA.HI R38, R4, UR6, RZ, 0x1e ;  /* 0x0000000604268c11 */ /* 0x000fe2000f8ff0ff */
[----:B--2---:R-:W-:Y:S02]  /*1b20*/  FADD.FTZ R35, R36, R39 ;  /* 0x0000002724237221 */ /* 0x004fe40000010000 */
[----:B------:R-:W-:Y:S01]  /*1b30*/  @!P0 FMUL.FTZ R34, R34, 9.7656251455191522837e-05 ;  /* 0x38cccccd22228820 */ /* 0x000fe20000410000 */
[----:B------:R-:W-:-:S02]  /*1b40*/  IMAD R39, R53, -0x8, R48 ;  /* 0xfffffff835277824 */ /* 0x000fc400078e0230 */
[----:B------:R-:W-:-:S03]  /*1b50*/  @!P0 FMUL.FTZ R35, R35, 9.7656251455191522837e-05 ;  /* 0x38cccccd23238820 */ /* 0x000fc60000410000 */
[----:B------:R-:W-:Y:S02]  /*1b60*/  LEA R36, R39, UR6, 0x3 ;  /* 0x0000000627247c11 */ /* 0x000fe4000f8e18ff */
[----:B------:R-:W-:Y:S01]  /*1b70*/  @!P0 STS.64 [R38], R34 ;  /* 0x0000002226008388 */ /* 0x000fe20000000a00 */
[----:B------:R-:W-:Y:S01]  /*1b80*/  BAR.SYNC.DEFER_BLOCKING 0x0 ;  /* 0x0000000000007b1d */ /* 0x000fe20000010000 */
[----:B0-----:R-:W-:-:S04]  /*1b90*/  IADD3 R8, P0, PT, R8, UR8, RZ ;  /* 0x0000000808087c10 */ /* 0x001fc8000ff1e0ff */
[----:B------:R-:W-:Y:S01]  /*1ba0*/  IADD3.X R9, PT, PT, R9, UR9, RZ, P0, !PT ;  /* 0x0000000909097c10 */ /* 0x000fe200087fe4ff */
[----:B------:R-:W0:Y:S02]  /*1bb0*/  LDS.64 R36, [R36] ;  /* 0x0000000024247984 */ /* 0x000e240000000a00 */
[--C-:B0-----:R-:W-:Y:S01]  /*1bc0*/  FADD.FTZ R12, R12, -R36.reuse ;  /* 0x800000240c0c7221 */ /* 0x101fe20000010000 */
        /* <DEDUP_REMOVED lines=29> */
[----:B------:R-:W-:Y:S05]  /*1da0*/  BRA.U !UP0, `(.L_x_88) ;  /* 0xffffffe9080c7547 */ /* 0x000fea000b83ffff */
.L_x_78:
[----:B------:R-:W-:Y:S01]  /*1db0*/  SHF.L.U32 R0, R0, 0x3, RZ ;  /* 0x0000000300007819 */ /* 0x000fe200000006ff */
[----:B------:R-:W-:-:S03]  /*1dc0*/  IMAD R31, R53, 0x140, RZ ;  /* 0x00000140351f7824 */ /* 0x000fc600078e02ff */
[----:B------:R-:W-:Y:S02]  /*1dd0*/  LOP3.LUT R3, R0, 0x7ffe0, RZ, 0xc0, !PT ;  /* 0x0007ffe000037812 */ /* 0x000fe400078ec0ff */
[----:B------:R-:W-:-:S03]  /*1de0*/  IADD3 R0, PT, PT, R31, 0x140, RZ ;  /* 0x000001401f007810 */ /* 0x000fc60007ffe0ff */
[----:B------:R-:W-:-:S05]  /*1df0*/  IMAD.IADD R2, R3, 0x1, R2 ;  /* 0x0000000103027824 */ /* 0x000fca00078e0202 */
[----:B------:R-:W-:-:S04]  /*1e00*/  LEA R31, R2, R31, 0x5 ;  /* 0x0000001f021f7211 */ /* 0x000fc800078e28ff */
[----:B------:R-:W-:-:S13]  /*1e10*/  ISETP.GE.AND P0, PT, R31, R0, PT ;  /* 0x000000001f00720c */ /* 0x000fda0003f06270 */
[----:B------:R-:W-:Y:S05]  /*1e20*/  @P0 EXIT ;  /* 0x000000000000094d */ /* 0x000fea0003800000 */
[----:B------:R-:W2:Y:S01]  /*1e30*/  LDC.64 R2, c[0x0][0x3c8] ;  /* 0x0000f200ff027b82 */ /* 0x000ea20000000a00 */
[----:B-1----:R-:W1:Y:S01]  /*1e40*/  S2R R9, SR_TID.X ;  /* 0x0000000000097919 */ /* 0x002e620000002100 */
[----:B------:R-:W3:Y:S01]  /*1e50*/  LDCU.64 UR4, c[0x0][0x3d0] ;  /* 0x00007a00ff0477ac */ /* 0x000ee20008000a00 */
[----:B------:R-:W-:-:S05]  /*1e60*/  UMOV UR6, 0x400 ;  /* 0x0000040000067882 */ /* 0x000fca0000000000 */
[----:B------:R-:W4:Y:S01]  /*1e70*/  S2UR UR7, SR_CgaCtaId ;  /* 0x00000000000779c3 */ /* 0x000f220000008800 */
[----:B---3--:R-:W-:Y:S01]  /*1e80*/  UIADD3 UR4, UP0, UPT, UR4, 0x6c000, URZ ;  /* 0x0006c00004047890 */ /* 0x008fe2000ff1e0ff */
[----:B--2---:R-:W-:-:S03]  /*1e90*/  ISETP.LT.U32.AND P0, PT, R2, 0x2, PT ;  /* 0x000000020200780c */ /* 0x004fc60003f01070 */
[----:B------:R-:W-:Y:S01]  /*1ea0*/  UIADD3.X UR5, UPT, UPT, URZ, UR5, URZ, UP0, !UPT ;  /* 0x00000005ff057290 */ /* 0x000fe200087fe4ff */
[----:B------:R-:W-:-:S04]  /*1eb0*/  ISETP.LT.AND.EX P0, PT, R3, RZ, PT, P0 ;  /* 0x000000ff0300720c */ /* 0x000fc80003f01300 */
[----:B------:R-:W-:Y:S01]  /*1ec0*/  SEL R26, R2, 0x2, P0 ;  /* 0x00000002021a7807 */ /* 0x000fe20000000000 */
[----:B----4-:R-:W-:Y:S01]  /*1ed0*/  ULEA UR6, UR7, UR6, 0x18 ;  /* 0x0000000607067291 */ /* 0x010fe2000f8ec0ff */
[----:B-1----:R-:W-:Y:S01]  /*1ee0*/  SHF.R.U32.HI R24, RZ, 0x5, R9 ;  /* 0x00000005ff187819 */ /* 0x002fe20000011609 */
[----:B------:R-:W-:Y:S01]  /*1ef0*/  IMAD.SHL.U32 R33, R9, 0x2, RZ ;  /* 0x0000000209217824 */ /* 0x000fe200078e00ff */
[----:B------:R-:W-:Y:S01]  /*1f00*/  SEL R3, R3, RZ, P0 ;  /* 0x000000ff03037207 */ /* 0x000fe20000000000 */
[C---:B------:R-:W-:Y:S01]  /*1f10*/  IMAD.SHL.U32 R25, R26.reuse, 0x20, RZ ;  /* 0x000000201a197824 */ /* 0x040fe200078e00ff */
[----:B------:R-:W-:Y:S02]  /*1f20*/  LOP3.LUT R2, RZ, R24, RZ, 0x33, !PT ;  /* 0x00000018ff027212 */ /* 0x000fe400078e33ff */
[----:B------:R-:W-:Y:S02]  /*1f30*/  SHF.L.U64.HI R26, R26, 0x5, R3 ;  /* 0x000000051a1a7819 */ /* 0x000fe40000010203 */
[----:B------:R-:W-:-:S02]  /*1f40*/  IADD3 R27, P0, PT, R2, R25, RZ ;  /* 0x00000019021b7210 */ /* 0x000fc40007f1e0ff */
[----:B------:R-:W-:Y:S02]  /*1f50*/  SHF.R.U32.HI R29, RZ, 0x4, R9 ;  /* 0x00000004ff1d7819 */ /* 0x000fe40000011609 */
[----:B------:R-:W-:Y:S02]  /*1f60*/  IADD3.X R28, PT, PT, R26, -0x1, RZ, P0, !PT ;  /* 0xffffffff1a1c7810 */ /* 0x000fe400007fe4ff */
[----:B------:R-:W-:Y:S02]  /*1f70*/  LEA R30, R24, UR6, 0x7 ;  /* 0x00000006181e7c11 */ /* 0x000fe4000f8e38ff */
[C---:B------:R-:W-:Y:S01]  /*1f80*/  LOP3.LUT R32, R9.reuse, 0x1f, RZ, 0xc0, !PT ;  /* 0x0000001f09207812 */ /* 0x040fe200078ec0ff */
[----:B------:R-:W-:Y:S01]  /*1f90*/  IMAD.WIDE.U32 R2, R28, -0x33333333, RZ ;  /* 0xcccccccd1c027825 */ /* 0x000fe200078e00ff */
[----:B------:R-:W-:-:S03]  /*1fa0*/  LOP3.LUT R48, R9, 0xf, RZ, 0xc0, !PT ;  /* 0x0000000f09307812 */ /* 0x000fc600078ec0ff */
[----:B0-----:R-:W-:-:S04]  /*1fb0*/  IMAD.WIDE.U32 R4, P0, R27, -0x33333334, R2 ;  /* 0xcccccccc1b047825 */ /* 0x001fc80007800002 */
[----:B------:R-:W-:Y:S01]  /*1fc0*/  IMAD.WIDE.U32 R2, R27, -0x33333333, RZ ;  /* 0xcccccccd1b027825 */ /* 0x000fe200078e00ff */
[----:B------:R-:W-:Y:S02]  /*1fd0*/  IADD3.X R7, PT, PT, RZ, RZ, RZ, P0, !PT ;  /* 0x000000ffff077210 */ /* 0x000fe400007fe4ff */
[----:B------:R-:W-:Y:S02]  /*1fe0*/  MOV R6, R5 ;  /* 0x0000000500067202 */ /* 0x000fe40000000f00 */
[----:B------:R-:W-:-:S05]  /*1ff0*/  IADD3 RZ, P0, PT, R3, R4, RZ ;  /* 0x0000000403ff7210 */ /* 0x000fca0007f1e0ff */
[----:B------:R-:W-:-:S05]  /*2000*/  IMAD.WIDE.U32.X R2, R28, -0x33333334, R6, P0 ;  /* 0xcccccccc1c027825 */ /* 0x000fca00000e0406 */
[----:B------:R-:W-:Y:S02]  /*2010*/  SHF.R.U64 R45, R2, 0x3, R3 ;  /* 0x00000003022d7819 */ /* 0x000fe40000001203 */
[----:B------:R-:W-:Y:S02]  /*2020*/  LOP3.LUT R2, R29, 0x1e, RZ, 0xc0, !PT ;  /* 0x0000001e1d027812 */ /* 0x000fe400078ec0ff */
[----:B------:R-:W-:Y:S02]  /*2030*/  IADD3 R46, P1, PT, R45, 0x1, RZ ;  /* 0x000000012d2e7810 */ /* 0x000fe40007f3e0ff */
[----:B------:R-:W-:Y:S02]  /*2040*/  LOP3.LUT R5, R2, 0x1f, R9, 0x78, !PT ;  /* 0x0000001f02057812 */ /* 0x000fe400078e7809 */
[----:B------:R-:W-:Y:S02]  /*2050*/  LOP3.LUT R47, R46, 0x7, RZ, 0xc0, !PT ;  /* 0x000000072e2f7812 */ /* 0x000fe400078ec0ff */
[----:B------:R-:W-:Y:S01]  /*2060*/  LEA.HI.X R37, R3, RZ, RZ, 0x1d, P1 ;  /* 0x000000ff03257211 */ /* 0x000fe200008fecff */
[----:B------:R-:W-:Y:S01]  /*2070*/  IMAD R30, R5, 0x4, R30 ;  /* 0x00000004051e7824 */ /* 0x000fe200078e021e */
[----:B------:R-:W-:-:S02]  /*2080*/  IADD3 R2, P2, PT, R47, -0x1, RZ ;  /* 0xffffffff2f027810 */ /* 0x000fc40007f5e0ff */
[----:B------:R-:W-:Y:S02]  /*2090*/  LOP3.LUT R35, R46, 0xfffffff8, RZ, 0xc0, !PT ;  /* 0xfffffff82e237812 */ /* 0x000fe400078ec0ff */
[----:B------:R-:W-:Y:S02]  /*20a0*/  ISETP.GE.U32.AND P0, PT, R2, 0x3, PT ;  /* 0x000000030200780c */ /* 0x000fe40003f06070 */
[----:B------:R-:W-:Y:S02]  /*20b0*/  SHF.L.U32 R2, R9, 0x7, RZ ;  /* 0x0000000709027819 */ /* 0x000fe400000006ff */
[----:B------:R-:W-:Y:S02]  /*20c0*/  IADD3.X R4, PT, PT, RZ, -0x1, RZ, P2, !PT ;  /* 0xffffffffff047810 */ /* 0x000fe400017fe4ff */
[----:B------:R-:W-:Y:S01]  /*20d0*/  LOP3.LUT R34, R2, 0x780, RZ, 0xc0, !PT ;  /* 0x0000078002227812 */ /* 0x000fe200078ec0ff */
[----:B------:R-:W-:Y:S01]  /*20e0*/  IMAD.WIDE.U32 R2, R24, 0x500, RZ ;  /* 0x0000050018027825 */ /* 0x000fe200078e00ff */
[----:B------:R-:W-:-:S02]  /*20f0*/  ISETP.GE.U32.AND.EX P0, PT, R4, RZ, PT, P0 ;  /* 0x000000ff0400720c */ /* 0x000fc40003f06100 */
[----:B------:R-:W-:Y:S02]  /*2100*/  IADD3 R34, PT, PT, R34, UR6, RZ ;  /* 0x0000000622227c10 */ /* 0x000fe4000fffe0ff */
[----:B------:R-:W-:Y:S02]  /*2110*/  LOP3.LUT R36, R2, 0x1f, R9, 0xf8, !PT ;  /* 0x0000001f02247812 */ /* 0x000fe400078ef809 */
[----:B------:R-:W-:-:S07]  /*2120*/  LOP3.LUT R37, R37, 0x3fffffff, RZ, 0xc0, !PT ;  /* 0x3fffffff25257812 */ /* 0x000fce00078ec0ff */
.L_x_100:
[----:B------:R-:W-:Y:S01]  /*2130*/  ISETP.GT.U32.AND P1, PT, R25, R24, PT ;  /* 0x000000181900720c */ /* 0x000fe20003f24070 */
[----:B------:R-:W-:Y:S01]  /*2140*/  BSSY.RECONVERGENT B0, `(.L_x_89) ;  /* 0x0000071000007945 */ /* 0x000fe20003800200 */
[----:B------:R-:W-:Y:S02]  /*2150*/  HFMA2 R39, -RZ, RZ, 0, 0 ;  /* 0x00000000ff277431 */ /* 0x000fe400000001ff */
[----:B------:R-:W-:Y:S01]  /*2160*/  IMAD.MOV.U32 R40, RZ, RZ, RZ ;  /* 0x000000ffff287224 */ /* 0x000fe200078e00ff */
[----:B------:R-:W-:-:S13]  /*2170*/  ISETP.GT.AND.EX P1, PT, R26, RZ, PT, P1 ;  /* 0x000000ff1a00720c */ /* 0x000fda0003f24310 */
[----:B012---:R-:W-:Y:S05]  /*2180*/  @!P1 BRA `(.L_x_90) ;  /* 0x0000000400b09947 */ /* 0x007fea0003800000 */
        /* <DEDUP_REMOVED lines=8> */
[----:B------:R-:W-:Y:S02]  /*2210*/  MOV R40, RZ ;  /* 0x000000ff00287202 */ /* 0x000fe40000000f00 */
[----:B------:R-:W-:-:S03]  /*2220*/  MOV R41, R24 ;  /* 0x0000001800297202 */ /* 0x000fc60000000f00 */
[----:B------:R-:W-:Y:S05]  /*2230*/  @!P2 BRA `(.L_x_92) ;  /* 0x0000000000a8a947 */ /* 0x000fea0003800000 */
[----:B------:R-:W-:Y:S01]  /*2240*/  IADD3 R7, P2, PT, R31, R36, RZ ;  /* 0x000000241f077210 */ /* 0x000fe20007f5e0ff */
[----:B------:R-:W-:Y:S01]  /*2250*/  HFMA2 R38, -RZ, RZ, 0, 0 ;  /* 0x00000000ff267431 */ /* 0x000fe200000001ff */
[----:B------:R-:W-:Y:S01]  /*2260*/  MOV R40, RZ ;  /* 0x000000ff00287202 */ /* 0x000fe20000000f00 */
[----:B------:R-:W-:Y:S01]  /*2270*/  IMAD.MOV.U32 R42, RZ, RZ, R37 ;  /* 0x000000ffff2a7224 */ /* 0x000fe200078e0025 */
[----:B------:R-:W-:Y:S01]  /*2280*/  MOV R44, R35 ;  /* 0x00000023002c7202 */ /* 0x000fe20000000f00 */
[----:B------:R-:W-:Y:S01]  /*2290*/  IMAD.X R8, R3, 0x1, R43, P2 ;  /* 0x0000000103087824 */ /* 0x000fe200010e062b */
[C---:B------:R-:W-:Y:S02]  /*22a0*/  LEA R6, P2, R7.reuse, UR4, 0x3 ;  /* 0x0000000407067c11 */ /* 0x040fe4000f8418ff */
[----:B------:R-:W-:Y:S02]  /*22b0*/  MOV R41, R24 ;  /* 0x0000001800297202 */ /* 0x000fe40000000f00 */
[----:B------:R-:W-:-:S09]  /*22c0*/  LEA.HI.X R7, R7, UR5, R8, 0x3, P2 ;  /* 0x0000000507077c11 */ /* 0x000fd200090f1c08 */
.L_x_93:
        /* <DEDUP_REMOVED lines=14> */
[----:B0-----:R-:W-:-:S05]  /*23b0*/  IADD3 R6, P5, PT, R6, 0xc8000, RZ ;  /* 0x000c800006067810 */ /* 0x001fca0007fbe0ff */
        /* <DEDUP_REMOVED lines=18> */
.L_x_92:
[----:B------:R-:W-:Y:S05]  /*24e0*/  BSYNC.RECONVERGENT B1 ;  /* 0x0000000000017941 */ /* 0x000fea0003800200 */
.L_x_91:
[----:B------:R-:W-:Y:S01]  /*24f0*/  IADD3.X R5, PT, PT, RZ, R43, RZ, P3, !PT ;  /* 0x0000002bff057210 */ /* 0x000fe20001ffe4ff */
[----:B------:R-:W-:Y:S06]  /*2500*/  @!P1 BRA `(.L_x_90) ;  /* 0x0000000000d09947 */ /* 0x000fec0003800000 */
[----:B------:R-:W-:Y:S01]  /*2510*/  BSSY.RECONVERGENT B1, `(.L_x_94) ;  /* 0x0000017000017945 */ /* 0x000fe20003800200 */
[----:B------:R-:W-:-:S03]  /*2520*/  LOP3.LUT P1, RZ, R46, 0x3, RZ, 0xc0, !PT ;  /* 0x000000032eff7812 */ /* 0x000fc6000782c0ff */
[----:B------:R-:W-:Y:S10]  /*2530*/  @!P0 BRA `(.L_x_95) ;  /* 0x0000000000508947 */ /* 0x000ff40003800000 */
[----:B------:R-:W0:Y:S01]  /*2540*/  LDCU.64 UR6, c[0x0][0x3d0] ;  /* 0x00007a00ff0677ac */ /* 0x000e220008000a00 */
[----:B------:R-:W-:Y:S02]  /*2550*/  IMAD R9, R38, 0x500, RZ ;  /* 0x0000050026097824 */ /* 0x000fe400078e02ff */
[----:B------:R-:W-:-:S04]  /*2560*/  IMAD.WIDE.U32 R6, R41, 0x500, R4 ;  /* 0x0000050029067825 */ /* 0x000fc800078e0004 */
[----:B------:R-:W-:Y:S01]  /*2570*/  IMAD.IADD R7, R7, 0x1, R9 ;  /* 0x0000000107077824 */ /* 0x000fe200078e0209 */
[----:B0-----:R-:W-:-:S04]  /*2580*/  LEA R14, P2, R6, UR6, 0x3 ;  /* 0x00000006060e7c11 */ /* 0x001fc8000f8418ff */
        /* <DEDUP_REMOVED lines=15> */
.L_x_95:
[----:B------:R-:W-:Y:S05]  /*2680*/  BSYNC.RECONVERGENT B1 ;  /* 0x0000000000017941 */ /* 0x000fea0003800200 */
.L_x_94:
[----:B------:R-:W-:Y:S05]  /*2690*/  @!P1 BRA `(.L_x_90) ;  /* 0x00000000006c9947 */ /* 0x000fea0003800000 */
[C---:B------:R-:W-:Y:S02]  /*26a0*/  LOP3.LUT P2, RZ, R45.reuse, 0x3, RZ, 0xc0, !PT ;  /* 0x000000032dff7812 */ /* 0x040fe4000784c0ff */
[----:B------:R-:W-:-:S11]  /*26b0*/  LOP3.LUT P1, RZ, R45, 0x1, RZ, 0xc0, !PT ;  /* 0x000000012dff7812 */ /* 0x000fd6000782c0ff */
[----:B------:R-:W0:Y:S01]  /*26c0*/  @P2 LDC.64 R8, c[0x0][0x3d0] ;  /* 0x0000f400ff082b82 */ /* 0x000e220000000a00 */
[----:B------:R-:W-:Y:S01]  /*26d0*/  @P2 MOV R10, R4 ;  /* 0x00000004000a2202 */ /* 0x000fe20000000f00 */
[----:B------:R-:W-:Y:S02]  /*26e0*/  @P2 IMAD.MOV.U32 R11, RZ, RZ, R5 ;  /* 0x000000ffff0b2224 */ /* 0x000fe400078e0005 */
[----:B------:R-:W-:Y:S02]  /*26f0*/  @P2 IMAD R13, R38, 0x500, RZ ;  /* 0x00000500260d2824 */ /* 0x000fe400078e02ff */
[C---:B------:R-:W-:Y:S01]  /*2700*/  @P2 IMAD.WIDE.U32 R10, R41.reuse, 0x500, R10 ;  /* 0x00000500290a2825 */ /* 0x040fe200078e000a */
[----:B------:R-:W-:Y:S01]  /*2710*/  @P2 IADD3 R41, P3, PT, R41, 0x14, RZ ;  /* 0x0000001429292810 */ /* 0x000fe20007f7e0ff */
[----:B------:R-:W1:Y:S03]  /*2720*/  @!P1 LDC.64 R6, c[0x0][0x3d0] ;  /* 0x0000f400ff069b82 */ /* 0x000e660000000a00 */
[----:B------:R-:W-:Y:S01]  /*2730*/  @P2 IADD3.X R38, PT, PT, RZ, R38, RZ, P3, !PT ;  /* 0x00000026ff262210 */ /* 0x000fe20001ffe4ff */
[----:B------:R-:W-:Y:S01]  /*2740*/  @!P1 IMAD.WIDE.U32 R4, R41, 0x500, R4 ;  /* 0x0000050029049825 */ /* 0x000fe200078e0004 */
[----:B------:R-:W-:-:S03]  /*2750*/  @P2 IADD3 R13, PT, PT, R11, R13, RZ ;  /* 0x0000000d0b0d2210 */ /* 0x000fc60007ffe0ff */
        /* <DEDUP_REMOVED lines=15> */
.L_x_90:
[----:B------:R-:W-:Y:S05]  /*2850*/  BSYNC.RECONVERGENT B0 ;  /* 0x0000000000007941 */ /* 0x000fea0003800200 */
.L_x_89:
[----:B------:R0:W-:Y:S01]  /*2860*/  STS [R30], R39 ;  /* 0x000000271e007388 */ /* 0x0001e20000000800 */
[----:B------:R-:W1:Y:S01]  /*2870*/  LDC.64 R6, c[0x0][0x388] ;  /* 0x0000e200ff067b82 */ /* 0x000e620000000a00 */
[----:B------:R-:W-:Y:S02]  /*2880*/  ISETP.GT.U32.AND P1, PT, R48, 0x9, PT ;  /* 0x000000093000780c */ /* 0x000fe40003f24070 */
[----:B------:R0:W-:Y:S01]  /*2890*/  STS [R30+0x500], R40 ;  /* 0x000500281e007388 */ /* 0x0001e20000000800 */
[----:B------:R-:W-:-:S04]  /*28a0*/  MOV R8, R29 ;  /* 0x0000001d00087202 */ /* 0x000fc80000000f00 */
[----:B------:R-:W2:Y:S08]  /*28b0*/  LDC.64 R4, c[0x0][0x390] ;  /* 0x0000e400ff047b82 */ /* 0x000eb00000000a00 */
[----:B0-----:R-:W-:Y:S06]  /*28c0*/  BAR.SYNC.DEFER_BLOCKING 0x0 ;  /* 0x0000000000007b1d */ /* 0x001fec0000010000 */
.L_x_99:
[----:B0-----:R-:W-:Y:S01]  /*28d0*/  @!P1 LOP3.LUT R11, R8, 0x1e, R33, 0x78, !PT ;  /* 0x0000001e080b9812 */ /* 0x001fe200078e7821 */
[----:B------:R-:W-:Y:S01]  /*28e0*/  HFMA2 R9, -RZ, RZ, 0, 0 ;  /* 0x00000000ff097431 */ /* 0x000fe200000001ff */
[----:B------:R-:W-:Y:S01]  /*28f0*/  MOV R10, RZ ;  /* 0x000000ff000a7202 */ /* 0x000fe20000000f00 */
[----:B------:R-:W-:Y:S01]  /*2900*/  UMOV UR6, 0xffff ;  /* 0x0000ffff00067882 */ /* 0x000fe20000000000 */
[----:B------:R-:W-:Y:S01]  /*2910*/  ISETP.NE.AND P2, PT, R48, RZ, PT ;  /* 0x000000ff3000720c */ /* 0x000fe20003f45270 */
[----:B------:R-:W-:-:S05]  /*2920*/  @!P1 IMAD R11, R11, 0x4, R34 ;  /* 0x000000040b0b9824 */ /* 0x000fca00078e0222 */
[----:B------:R0:W3:Y:S04]  /*2930*/  @!P1 LDS R10, [R11+0x500] ;  /* 0x000500000b0a9984 */ /* 0x0000e80000000800 */
[----:B------:R0:W4:Y:S01]  /*2940*/  @!P1 LDS R9, [R11] ;  /* 0x000000000b099984 */ /* 0x0001220000000800 */
[----:B------:R-:W-:Y:S05]  /*2950*/  BRA.DIV UR6, `(.L_x_96) ;  /* 0x0000000206ac7947 */ /* 0x000fea000b800000 */
[----:B------:R-:W-:Y:S01]  /*2960*/  MOV R16, 0xffff ;  /* 0x0000ffff00107802 */ /* 0x000fe20000000f00 */
[----:B------:R-:W-:Y:S01]  /*2970*/  IMAD.MOV.U32 R15, RZ, RZ, 0xffff ;  /* 0x0000ffffff0f7424 */ /* 0x000fe200078e00ff */
[----:B------:R-:W-:Y:S01]  /*2980*/  MOV R17, 0xffff ;  /* 0x0000ffff00117802 */ /* 0x000fe20000000f00 */
[----:B------:R-:W-:Y:S01]  /*2990*/  IMAD.MOV.U32 R20, RZ, RZ, 0xffff ;  /* 0x0000ffffff147424 */ /* 0x000fe200078e00ff */
[----:B------:R-:W-:Y:S01]  /*29a0*/  MOV R18, 0xffff ;  /* 0x0000ffff00127802 */ /* 0x000fe20000000f00 */
[----:B----4-:R-:W4:Y:S01]  /*29b0*/  SHFL.BFLY PT, R12, R9, 0x8, 0x101f ;  /* 0x0d101f00090c7f89 */ /* 0x010f2200000e0000 */
[----:B------:R-:W-:Y:S02]  /*29c0*/  MOV R19, 0xffff ;  /* 0x0000ffff00137802 */ /* 0x000fe40000000f00 */
[----:B------:R-:W-:Y:S01]  /*29d0*/  MOV R21, 0xffff ;  /* 0x0000ffff00157802 */ /* 0x000fe20000000f00 */
[----:B0--3--:R-:W0:Y:S01]  /*29e0*/  SHFL.BFLY PT, R11, R10, 0x8, 0x101f ;  /* 0x0d101f000a0b7f89 */ /* 0x009e2200000e0000 */
[----:B----4-:R-:W-:Y:S01]  /*29f0*/  FADD.FTZ R12, R12, R9 ;  /* 0x000000090c0c7221 */ /* 0x010fe20000010000 */
[----:B0-----:R-:W-:-:S04]  /*2a00*/  FADD.FTZ R11, R11, R10 ;  /* 0x0000000a0b0b7221 */ /* 0x001fc80000010000 */
[----:B------:R-:W0:Y:S01]  /*2a10*/  SHFL.BFLY PT, R13, R12, 0x4, 0x101f ;  /* 0x0c901f000c0d7f89 */ /* 0x000e2200000e0000 */
[----:B------:R-:W-:-:S03]  /*2a20*/  IMAD.MOV.U32 R10, RZ, RZ, 0xffff ;  /* 0x0000ffffff0a7424 */ /* 0x000fc600078e00ff */
        /* <DEDUP_REMOVED lines=10> */
.L_x_110:
[----:B------:R-:W-:Y:S01]  /*2ad0*/  BSSY.RECONVERGENT B0, `(.L_x_97) ;  /* 0x000000a000007945 */ /* 0x000fe20003800200 */
[----:B----4-:R-:W-:-:S03]  /*2ae0*/  FADD.FTZ R10, R9, R10 ;  /* 0x0000000a090a7221 */ /* 0x010fc60000010000 */
[----:B------:R-:W-:Y:S05]  /*2af0*/  @P2 BRA `(.L_x_98) ;  /* 0x00000000001c2947 */ /* 0x000fea0003800000 */
[----:B------:R-:W-:Y:S02]  /*2b00*/  IADD3 R13, PT, PT, R8, R31, RZ ;  /* 0x0000001f080d7210 */ /* 0x000fe40007ffe0ff */
[----:B------:R-:W-:-:S03]  /*2b10*/  F2FP.BF16.F32.PACK_AB R9, R10, R15 ;  /* 0x0000000f0a09723e */ /* 0x000fc600000010ff */
[----:B-1----:R-:W-:Y:S01]  /*2b20*/  IMAD.WIDE R10, R13, 0x2, R6 ;  /* 0x000000020d0a7825 */ /* 0x002fe200078e0206 */
[----:B------:R-:W-:-:S03]  /*2b30*/  PRMT R14, R9, 0x7632, R14 ;  /* 0x00007632090e7816 */ /* 0x000fc6000000000e */
[----:B--2---:R-:W-:Y:S01]  /*2b40*/  IMAD.WIDE R12, R13, 0x2, R4 ;  /* 0x000000020d0c7825 */ /* 0x004fe200078e0204 */
[----:B------:R0:W-:Y:S04]  /*2b50*/  STG.E.U16 desc[UR10][R10.64], R9 ;  /* 0x000000090a007986 */ /* 0x0001e8000c10150a */
[----:B------:R0:W-:Y:S02]  /*2b60*/  STG.E.U16 desc[UR10][R12.64], R14 ;  /* 0x0000000e0c007986 */ /* 0x0001e4000c10150a */
.L_x_98:
[----:B------:R-:W-:Y:S05]  /*2b70*/  BSYNC.RECONVERGENT B0 ;  /* 0x0000000000007941 */ /* 0x000fea0003800200 */
.L_x_97:
[C---:B------:R-:W-:Y:S02]  /*2b80*/  ISETP.GE.U32.AND P2, PT, R8.reuse, 0xc, PT ;  /* 0x0000000c0800780c */ /* 0x040fe40003f46070 */
[----:B------:R-:W-:-:S11]  /*2b90*/  IADD3 R8, PT, PT, R8, 0x14, RZ ;  /* 0x0000001408087810 */ /* 0x000fd60007ffe0ff */
[----:B------:R-:W-:Y:S05]  /*2ba0*/  @!P2 BRA `(.L_x_99) ;  /* 0xfffffffc0048a947 */ /* 0x000fea000383ffff */
[----:B------:R-:W-:Y:S05]  /*2bb0*/  WARPSYNC.ALL ;  /* 0x0000000000007948 */ /* 0x000fea0003800000 */
[----:B------:R-:W-:Y:S01]  /*2bc0*/  VIADD R31, R31, 0x800 ;  /* 0x000008001f1f7836 */ /* 0x000fe20000000000 */
[----:B------:R-:W-:Y:S04]  /*2bd0*/  BAR.SYNC.DEFER_BLOCKING 0x0 ;  /* 0x0000000000007b1d */ /* 0x000fe80000010000 */
[----:B------:R-:W-:-:S13]  /*2be0*/  ISETP.GE.AND P1, PT, R31, R0, PT ;  /* 0x000000001f00720c */ /* 0x000fda0003f26270 */
[----:B------:R-:W-:Y:S05]  /*2bf0*/  @!P1 BRA `(.L_x_100) ;  /* 0xfffffff4004c9947 */ /* 0x000fea000383ffff */
[----:B------:R-:W-:Y:S05]  /*2c00*/  EXIT ;  /* 0x000000000000794d */ /* 0x000fea0003800000 */
.L_x_96:
        /* <DEDUP_REMOVED lines=8> */
.L_x_102:
[----:B------:R-:W-:Y:S05]  /*2c90*/  BSYNC B0 ;  /* 0x0000000000007941 */ /* 0x000fea0003800000 */
.L_x_101:
[----:B------:R-:W-:Y:S02]  /*2ca0*/  HFMA2 R19, -RZ, RZ, 0, 4.76837158203125e-07 ;  /* 0x00000008ff137431 */ /* 0x000fe400000001ff */
[----:B------:R-:W-:Y:S01]  /*2cb0*/  IMAD.MOV.U32 R20, RZ, RZ, R10 ;  /* 0x000000ffff147224 */ /* 0x000fe200078e000a */
[----:B------:R-:W-:Y:S02]  /*2cc0*/  MOV R22, 0x101f ;  /* 0x0000101f00167802 */ /* 0x000fe40000000f00 */
[----:B------:R-:W-:Y:S02]  /*2cd0*/  MOV R17, 0xffff ;  /* 0x0000ffff00117802 */ /* 0x000fe40000000f00 */
[----:B------:R-:W-:-:S07]  /*2ce0*/  MOV R12, R18 ;  /* 0x00000012000c7202 */ /* 0x000fce0000000f00 */
[----:B------:R-:W-:Y:S05]  /*2cf0*/  WARPSYNC.COLLECTIVE R17, `(.L_x_103) ;  /* 0x0000000011087348 */ /* 0x000fea0003c00000 */
[----:B------:R0:W1:Y:S02]  /*2d00*/  SHFL.BFLY P3, R18, R20, R19, R22 ;  /* 0x0c00001314127389 */ /* 0x0000640000060016 */
[----:B01----:R-:W-:Y:S05]  /*2d10*/  ENDCOLLECTIVE ;  /* 0x000000000000791b */ /* 0x003fea0003800000 */
.L_x_103:
[----:B------:R-:W-:Y:S01]  /*2d20*/  FADD.FTZ R12, R12, R9 ;  /* 0x000000090c0c7221 */ /* 0x000fe20000010000 */
[----:B------:R-:W-:-:S04]  /*2d30*/  HFMA2 R19, -RZ, RZ, 0, 2.384185791015625e-07 ;  /* 0x00000004ff137431 */ /* 0x000fc800000001ff */
[----:B------:R-:W-:Y:S01]  /*2d40*/  MOV R20, R12 ;  /* 0x0000000c00147202 */ /* 0x000fe20000000f00 */
[----:B------:R-:W-:-:S07]  /*2d50*/  IMAD.MOV.U32 R11, RZ, RZ, R18 ;  /* 0x000000ffff0b7224 */ /* 0x000fce00078e0012 */
[----:B------:R-:W-:Y:S05]  /*2d60*/  WARPSYNC.COLLECTIVE R17, `(.L_x_104) ;  /* 0x0000000011087348 */ /* 0x000fea0003c00000 */
[----:B------:R0:W1:Y:S02]  /*2d70*/  SHFL.BFLY P3, R18, R20, R19, R22 ;  /* 0x0c00001314127389 */ /* 0x0000640000060016 */
[----:B01----:R-:W-:Y:S05]  /*2d80*/  ENDCOLLECTIVE ;  /* 0x000000000000791b */ /* 0x003fea0003800000 */
.L_x_104:
[----:B------:R-:W-:-:S04]  /*2d90*/  FADD.FTZ R11, R11, R10 ;  /* 0x0000000a0b0b7221 */ /* 0x000fc80000010000 */
[----:B------:R-:W-:Y:S01]  /*2da0*/  IMAD.MOV.U32 R20, RZ, RZ, R11 ;  /* 0x000000ffff147224 */ /* 0x000fe200078e000b */
[----:B------:R-:W-:-:S07]  /*2db0*/  MOV R13, R18 ;  /* 0x00000012000d7202 */ /* 0x000fce0000000f00 */
[----:B------:R-:W-:Y:S05]  /*2dc0*/  WARPSYNC.COLLECTIVE R17, `(.L_x_105) ;  /* 0x0000000011087348 */ /* 0x000fea0003c00000 */
[----:B------:R0:W1:Y:S02]  /*2dd0*/  SHFL.BFLY P3, R18, R20, R19, R22 ;  /* 0x0c00001314127389 */ /* 0x0000640000060016 */
[----:B01----:R-:W-:Y:S05]  /*2de0*/  ENDCOLLECTIVE ;  /* 0x000000000000791b */ /* 0x003fea0003800000 */
.L_x_105:
[----:B------:R-:W-:Y:S01]  /*2df0*/  FADD.FTZ R13, R12, R13 ;  /* 0x0000000d0c0d7221 */ /* 0x000fe20000010000 */
[----:B------:R-:W-:-:S04]  /*2e00*/  HFMA2 R19, -RZ, RZ, 0, 1.1920928955078125e-07 ;  /* 0x00000002ff137431 */ /* 0x000fc800000001ff */
[----:B------:R-:W-:Y:S02]  /*2e10*/  MOV R20, R13 ;  /* 0x0000000d00147202 */ /* 0x000fe40000000f00 */
[----:B------:R-:W-:-:S07]  /*2e20*/  MOV R14, R18 ;  /* 0x00000012000e7202 */ /* 0x000fce0000000f00 */
[----:B------:R-:W-:Y:S05]  /*2e30*/  WARPSYNC.COLLECTIVE R17, `(.L_x_106) ;  /* 0x0000000011087348 */ /* 0x000fea0003c00000 */
[----:B------:R0:W1:Y:S02]  /*2e40*/  SHFL.BFLY P3, R18, R20, R19, R22 ;  /* 0x0c00001314127389 */ /* 0x0000640000060016 */
[----:B01----:R-:W-:Y:S05]  /*2e50*/  ENDCOLLECTIVE ;  /* 0x000000000000791b */ /* 0x003fea0003800000 */
.L_x_106:
[----:B------:R-:W-:-:S05]  /*2e60*/  FADD.FTZ R14, R11, R14 ;  /* 0x0000000e0b0e7221 */ /* 0x000fca0000010000 */
[----:B------:R-:W-:Y:S01]  /*2e70*/  MOV R20, R14 ;  /* 0x0000000e00147202 */ /* 0x000fe20000000f00 */
[----:B------:R-:W-:-:S07]  /*2e80*/  IMAD.MOV.U32 R16, RZ, RZ, R18 ;  /* 0x000000ffff107224 */ /* 0x000fce00078e0012 */
[----:B------:R-:W-:Y:S05]  /*2e90*/  WARPSYNC.COLLECTIVE R17, `(.L_x_107) ;  /* 0x0000000011087348 */ /* 0x000fea0003c00000 */
[----:B------:R0:W1:Y:S02]  /*2ea0*/  SHFL.BFLY P3, R18, R20, R19, R22 ;  /* 0x0c00001314127389 */ /* 0x0000640000060016 */
[----:B01----:R-:W-:Y:S05]  /*2eb0*/  ENDCOLLECTIVE ;  /* 0x000000000000791b */ /* 0x003fea0003800000 */
.L_x_107:
[----:B------:R-:W-:-:S05]  /*2ec0*/  FADD.FTZ R16, R13, R16 ;  /* 0x000000100d107221 */ /* 0x000fca0000010000 */
[----:B------:R-:W-:Y:S01]  /*2ed0*/  MOV R20, R16 ;  /* 0x0000001000147202 */ /* 0x000fe20000000f00 */
[----:B------:R-:W-:Y:S01]  /*2ee0*/  IMAD.MOV.U32 R19, RZ, RZ, 0x1 ;  /* 0x00000001ff137424 */ /* 0x000fe200078e00ff */
[----:B------:R-:W-:-:S07]  /*2ef0*/  MOV R9, R18 ;  /* 0x0000001200097202 */ /* 0x000fce0000000f00 */
[----:B------:R-:W-:Y:S05]  /*2f00*/  WARPSYNC.COLLECTIVE R17, `(.L_x_108) ;  /* 0x0000000011087348 */ /* 0x000fea0003c00000 */
[----:B------:R0:W1:Y:S02]  /*2f10*/  SHFL.BFLY P3, R18, R20, R19, R22 ;  /* 0x0c00001314127389 */ /* 0x0000640000060016 */
[----:B01----:R-:W-:Y:S05]  /*2f20*/  ENDCOLLECTIVE ;  /* 0x000000000000791b */ /* 0x003fea0003800000 */
.L_x_108:
[----:B------:R-:W-:-:S05]  /*2f30*/  FADD.FTZ R9, R14, R9 ;  /* 0x000000090e097221 */ /* 0x000fca0000010000 */
[----:B------:R-:W-:Y:S02]  /*2f40*/  MOV R20, R9 ;  /* 0x0000000900147202 */ /* 0x000fe40000000f00 */
[----:B------:R-:W-:-:S07]  /*2f50*/  MOV R15, R18 ;  /* 0x00000012000f7202 */ /* 0x000fce0000000f00 */
[----:B------:R-:W-:Y:S05]  /*2f60*/  WARPSYNC.COLLECTIVE R17, `(.L_x_109) ;  /* 0x0000000011087348 */ /* 0x000fea0003c00000 */
[----:B------:R0:W1:Y:S02]  /*2f70*/  SHFL.BFLY P3, R18, R20, R19, R22 ;  /* 0x0c00001314127389 */ /* 0x0000640000060016 */
[----:B01----:R-:W-:Y:S05]  /*2f80*/  ENDCOLLECTIVE ;  /* 0x000000000000791b */ /* 0x003fea0003800000 */
.L_x_109:
[----:B------:R-:W-:Y:S01]  /*2f90*/  FADD.FTZ R15, R16, R15 ;  /* 0x0000000f100f7221 */ /* 0x000fe20000010000 */
[----:B------:R-:W-:Y:S01]  /*2fa0*/  MOV R10, R18 ;  /* 0x00000012000a7202 */ /* 0x000fe20000000f00 */
[----:B------:R-:W-:Y:S06]  /*2fb0*/  BRA `(.L_x_110) ;  /* 0xfffffff800c47947 */ /* 0x000fec000383ffff */
.L_x_111:
        /* <DEDUP_REMOVED lines=12> */
.L_x_1662:


//--------------------- .text._ZN13group_norm_v218gn_bwd_cuda_kernelI13__nv_bfloat16Li320ELi1ELi32ELi40ELi256ELb0ELb1ELi16ELi320ELi320ELi4ELb1ELi8ELb0ELb0ELNS_15WgradSyncMethodE3ENS_16CompileConditionILi1000EEEEEvPT_S6_S6_PKS5_S8_S8_S8_PKfflPfPj --------------------------
	.section	.text._ZN13group_norm_v218gn_bwd_cuda_kernelI13__nv_bfloat16Li320ELi1ELi32ELi40ELi256ELb0ELb1ELi16ELi320ELi320ELi4ELb1ELi8ELb0ELb0ELNS_15WgradSyncMethodE3ENS_16CompileConditionILi1000EEEEEvPT_S6_S6_PKS5_S8_S8_S8_PKfflPfPj,"ax",@progbits
	.align	128
        .global         _ZN13group_norm_v218gn_bwd_cuda_kernelI13__nv_bfloat16Li320ELi1ELi32ELi40ELi256ELb0ELb1ELi16ELi320ELi320ELi4ELb1ELi8ELb0ELb0ELNS_15WgradSyncMethodE3ENS_16CompileConditionILi1000EEEEEvPT_S6_S6_PKS5_S8_S8_S8_PKfflPfPj
        .type           _ZN13group_norm_v218gn_bwd_cuda_kernelI13__nv_bfloat16Li320ELi1ELi32ELi40ELi256ELb0ELb1ELi16ELi320ELi320ELi4ELb1ELi8ELb0ELb0ELNS_15WgradSyncMethodE3ENS_16CompileConditionILi1000EEEEEvPT_S6_S6_PKS5_S8_S8_S8_PKfflPfPj,@function
        .size           _ZN13group_norm_v218gn_bwd_cuda_kernelI13__nv_bfloat16Li320ELi1ELi32ELi40ELi256ELb0ELb1ELi16ELi320ELi320ELi4ELb1ELi8ELb0ELb0ELNS_15WgradSyncMethodE3ENS_16CompileConditionILi1000EEEEEvPT_S6_S6_PKS5_S8_S8_S8_PKfflPfPj,(.L_x_1663 - _ZN13group_norm_v218gn_bwd_cuda_kernelI13__nv_bfloat16Li320ELi1ELi32ELi40ELi256ELb0ELb1ELi16ELi320ELi320ELi4ELb1ELi8ELb0ELb0ELNS_15WgradSyncMethodE3ENS_16CompileConditionILi1000EEEEEvPT_S6_S6_PKS5_S8_S8_S8_PKfflPfPj)
        .other          _ZN13group_norm_v218gn_bwd_cuda_kernelI13__nv_bfloat16Li320ELi1ELi32ELi40ELi256ELb0ELb1ELi16ELi320ELi320ELi4ELb1ELi8ELb0ELb0ELNS_15WgradSyncMethodE3ENS_16CompileConditionILi1000EEEEEvPT_S6_S6_PKS5_S8_S8_S8_PKfflPfPj,@"STO_CUDA_ENTRY STV_DEFAULT"
_ZN13group_norm_v218gn_bwd_cuda_kernelI13__nv_bfloat16Li320ELi1ELi32ELi40ELi256ELb0ELb1ELi16ELi320ELi320ELi4ELb1ELi8ELb0ELb0ELNS_15WgradSyncMethodE3ENS_16CompileConditionILi1000EEEEEvPT_S6_S6_PKS5_S8_S8_S8_PKfflPfPj:
.text._ZN13group_norm_v218gn_bwd_cuda_kernelI13__nv_bfloat16Li320ELi1ELi32ELi40ELi256ELb0ELb1ELi16ELi320ELi320ELi4ELb1ELi8ELb0ELb0ELNS_15WgradSyncMethodE3ENS_16CompileConditionILi1000EEEEEvPT_S6_S6_PKS5_S8_S8_S8_PKfflPfPj:
        /* <DEDUP_REMOVED lines=26> */
.L_x_114:
[----:B------:R-:W2:Y:S04]  /*01a0*/  LD.E.STRONG.GPU R8, desc[UR8][R6.64+0x20] ;  /* 0x0000200806087980 */ /* 0x000ea8000c10f900 */
[----:B--2---:R-:W-:Y:S01]  /*01b0*/  CCTL.IVALL ;  /* 0x00000000ff00798f */ /* 0x004fe20002000000 */
[----:B------:R-:W-:Y:S05]  /*01c0*/  YIELD ;  /* 0x0000000000007946 */ /* 0x000fea0003800000 */
[----:B-----5:R-:W-:-:S04]  /*01d0*/  LOP3.LUT R8, R8, R3, RZ, 0x3c, !PT ;  /* 0x0000000308087212 */ /* 0x020fc800078e3cff */
[----:B------:R-:W-:-:S13]  /*01e0*/  ISETP.GT.AND P0, PT, R8, -0x1, PT ;  /* 0xffffffff0800780c */ /* 0x000fda0003f04270 */
[----:B------:R-:W-:Y:S05]  /*01f0*/  @P0 BRA `(.L_x_114) ;  /* 0xfffffffc00e80947 */ /* 0x000fea000383ffff */
.L_x_113:
[----:B------:R-:W-:Y:S05]  /*0200*/  WARPSYNC.ALL ;  /* 0x0000000000007948 */ /* 0x000fea0003800000 */
[----:B------:R-:W-:Y:S06]  /*0210*/  BAR.SYNC.DEFER_BLOCKING 0x0 ;  /* 0x0000000000007b1d */ /* 0x000fec0000010000 */
[----:B------:R-:W-:Y:S05]  /*0220*/  BRA `(.L_x_115) ;  /* 0x0000002000507947 */ /* 0x000fea0003800000 */
.L_x_112:
[----:B------:R-:W0:Y:S01]  /*0230*/  S2R R5, SR_TID.X ;  /* 0x0000000000057919 */ /* 0x000e220000002100 */
[----:B------:R-:W1:Y:S01]  /*0240*/  LDC.64 R26, c[0x0][0x3a8] ;  /* 0x0000ea00ff1a7b82 */ /* 0x000e620000000a00 */
[----:B------:R-:W-:Y:S01]  /*0250*/  IMAD R13, R4, 0x140, RZ ;  /* 0x00000140040d7824 */ /* 0x000fe200078e02ff */
[----:B------:R-:W2:Y:S01]  /*0260*/  S2R R36, SR_CgaCtaId ;  /* 0x0000000000247919 */ /* 0x000ea20000008800 */
[----:B------:R-:W-:Y:S01]  /*0270*/  SHF.R.U32.HI R9, RZ, 0x2, R0 ;  /* 0x00000002ff097819 */ /* 0x000fe20000011600 */
[----:B------:R-:W-:-:S04]  /*0280*/  IMAD.SHL.U32 R7, R0, 0x4, RZ ;  /* 0x0000000400077824 */ /* 0x000fc800078e00ff */
[----:B------:R-:W3:Y:S08]  /*0290*/  LDC.64 R58, c[0x0][0x3d8] ;  /* 0x0000f600ff3a7b82 */ /* 0x000ef00000000a00 */
[----:B------:R-:W4:Y:S08]  /*02a0*/  LDC.64 R56, c[0x0][0x3d0] ;  /* 0x0000f400ff387b82 */ /* 0x000f300000000a00 */
[----:B------:R-:W5:Y:S01]  /*02b0*/  LDC.64 R46, c[0x0][0x3d8] ;  /* 0x0000f600ff2e7b82 */ /* 0x000f620000000a00 */
[----:B0-----:R-:W-:-:S05]  /*02c0*/  LOP3.LUT R3, R5, 0xffff, RZ, 0xc0, !PT ;  /* 0x0000ffff05037812 */ /* 0x001fca00078ec0ff */
[----:B------:R-:W-:-:S05]  /*02d0*/  IMAD R3, R3, 0x334, RZ ;  /* 0x0000033403037824 */ /* 0x000fca00078e02ff */
[----:B------:R-:W-:-:S04]  /*02e0*/  SHF.R.U32.HI R24, RZ, 0x10, R3 ;  /* 0x00000010ff187819 */ /* 0x000fc80000011603 */
[----:B------:R-:W-:-:S05]  /*02f0*/  PRMT R3, R24, 0x9910, RZ ;  /* 0x0000991018037816 */ /* 0x000fca00000000ff */
[----:B------:R-:W-:-:S05]  /*0300*/  IMAD R3, R3, 0x50, RZ ;  /* 0x0000005003037824 */ /* 0x000fca00078e02ff */
[----:B------:R-:W-:-:S04]  /*0310*/  IADD3 R3, PT, PT, RZ, -R3, RZ ;  /* 0x80000003ff037210 */ /* 0x000fc80007ffe0ff */
[----:B------:R-:W-:-:S04]  /*0320*/  PRMT R6, R3, 0x7710, RZ ;  /* 0x0000771003067816 */ /* 0x000fc800000000ff */
[----:B------:R-:W-:-:S04]  /*0330*/  IADD3 R3, PT, PT, R6, R5, RZ ;  /* 0x0000000506037210 */ /* 0x000fc80007ffe0ff */
[----:B------:R-:W-:-:S04]  /*0340*/  LOP3.LUT R44, R3, 0xffff, RZ, 0xc0, !PT ;  /* 0x0000ffff032c7812 */ /* 0x000fc800078ec0ff */
[----:B------:R-:W-:-:S05]  /*0350*/  LEA R6, R44, R13, 0x2 ;  /* 0x0000000d2c067211 */ /* 0x000fca00078e10ff */
[----:B-1----:R-:W-:-:S06]  /*0360*/  IMAD.WIDE.U32 R26, R6, 0x2, R26 ;  /* 0x00000002061a7825 */ /* 0x002fcc00078e001a */
[----:B------:R-:W4:Y:S01]  /*0370*/  LDG.E.64.CONSTANT R26, desc[UR8][R26.64] ;  /* 0x000000081a1a7981 */ /* 0x000f22000c1e9b00 */
[----:B------:R-:W-:Y:S02]  /*0380*/  LOP3.LUT P1, RZ, R9, R2, RZ, 0xfc, !PT ;  /* 0x0000000209ff7212 */ /* 0x000fe4000782fcff */
[----:B------:R-:W-:Y:S02]  /*0390*/  CS2R R54, SRZ ;  /* 0x0000000000367805 */ /* 0x000fe4000001ff00 */
[----:B------:R-:W-:Y:S02]  /*03a0*/  SHF.R.U32.HI R10, RZ, 0x4, R5 ;  /* 0x00000004ff0a7819 */ /* 0x000fe40000011605 */
[----:B------:R-:W-:Y:S02]  /*03b0*/  CS2R R52, SRZ ;  /* 0x0000000000347805 */ /* 0x000fe4000001ff00 */
[----:B------:R-:W-:Y:S02]  /*03c0*/  MOV R3, 0x400 ;  /* 0x0000040000037802 */ /* 0x000fe40000000f00 */
[----:B------:R-:W-:-:S02]  /*03d0*/  CS2R R50, SRZ ;  /* 0x0000000000327805 */ /* 0x000fc4000001ff00 */
[----:B------:R-:W-:Y:S02]  /*03e0*/  LOP3.LUT R9, R7, 0x3fff0, RZ, 0xc0, !PT ;  /* 0x0003fff007097812 */ /* 0x000fe400078ec0ff */
[----:B------:R-:W-:Y:S02]  /*03f0*/  CS2R R48, SRZ ;  /* 0x0000000000307805 */ /* 0x000fe4000001ff00 */
[----:B------:R-:W-:Y:S01]  /*0400*/  SHF.R.U32.HI R11, RZ, 0x2, R5 ;  /* 0x00000002ff0b7819 */ /* 0x000fe20000011605 */
[----:B-----5:R-:W-:Y:S01]  /*0410*/  IMAD.WIDE.U32 R46, R4, 0x4, R46 ;  /* 0x00000004042e7825 */ /* 0x020fe200078e002e */
[----:B------:R-:W-:Y:S01]  /*0420*/  LOP3.LUT R10, R10, R5, RZ, 0x3c, !PT ;  /* 0x000000050a0a7212 */ /* 0x000fe200078e3cff */
[----:B------:R-:W0:Y:S01]  /*0430*/  LDCU UR5, c[0x0][0x374] ;  /* 0x00006e80ff0577ac */ /* 0x000e220008000800 */
[----:B------:R-:W-:Y:S02]  /*0440*/  IADD3 R7, PT, PT, R3, 0x2800, RZ ;  /* 0x0000280003077810 */ /* 0x000fe40007ffe0ff */
[----:B------:R-:W-:-:S02]  /*0450*/  LOP3.LUT R12, R9, 0xf, R2, 0xf8, !PT ;  /* 0x0000000f090c7812 */ /* 0x000fc400078ef802 */
[----:B------:R-:W-:Y:S02]  /*0460*/  IADD3 R9, PT, PT, R3, 0x3480, RZ ;  /* 0x0000348003097810 */ /* 0x000fe40007ffe0ff */
[----:B------:R-:W-:Y:S01]  /*0470*/  SHF.L.U32 R32, R5, 0x1, RZ ;  /* 0x0000000105207819 */ /* 0x000fe200000006ff */
[----:B------:R-:W-:Y:S01]  /*0480*/  IMAD R12, R12, 0x500, R5 ;  /* 0x000005000c0c7824 */ /* 0x000fe200078e0205 */
[----:B--2---:R-:W-:Y:S02]  /*0490*/  LEA R8, R36, R3, 0x18 ;  /* 0x0000000324087211 */ /* 0x004fe400078ec0ff */
[----:B------:R-:W-:Y:S01]  /*04a0*/  LEA R14, R4, R11, 0x3 ;  /* 0x0000000b040e7211 */ /* 0x000fe200078e18ff */
[--C-:B------:R-:W-:Y:S01]  /*04b0*/  IMAD.IADD R16, R12, 0x1, R13.reuse ;  /* 0x000000010c107824 */ /* 0x100fe200078e020d */
[----:B------:R-:W-:Y:S02]  /*04c0*/  SHF.L.U32 R10, R10, 0x3, RZ ;  /* 0x000000030a0a7819 */ /* 0x000fe400000006ff */
[----:B------:R-:W-:Y:S01]  /*04d0*/  LEA R3, R36, R7, 0x18 ;  /* 0x0000000724037211 */ /* 0x000fe200078ec0ff */
[----:B------:R-:W-:Y:S01]  /*04e0*/  IMAD R18, R14, 0x28, -R13 ;  /* 0x000000280e127824 */ /* 0x000fe200078e0a0d */
[----:B------:R-:W-:-:S02]  /*04f0*/  LEA R36, R36, R9, 0x18 ;  /* 0x0000000924247211 */ /* 0x000fc400078ec0ff */
[----:B------:R-:W-:Y:S01]  /*0500*/  LOP3.LUT R9, R32, 0x18, RZ, 0xc0, !PT ;  /* 0x0000001820097812 */ /* 0x000fe200078ec0ff */
[----:B------:R-:W-:Y:S01]  /*0510*/  VIADD R31, R18, 0x24 ;  /* 0x00000024121f7836 */ /* 0x000fe20000000000 */
[----:B------:R-:W-:Y:S02]  /*0520*/  LOP3.LUT R7, R10, 0x18, RZ, 0xc0, !PT ;  /* 0x000000180a077812 */ /* 0x000fe400078ec0ff */
[----:B------:R-:W-:Y:S02]  /*0530*/  LEA R10, R5, R8, 0x5 ;  /* 0x00000008050a7211 */ /* 0x000fe400078e28ff */
[----:B------:R-:W-:Y:S02]  /*0540*/  LOP3.LUT R19, R32, 0x18, RZ, 0xc, !PT ;  /* 0x0000001820137812 */ /* 0x000fe400078e0cff */
[----:B------:R-:W-:Y:S02]  /*0550*/  SHF.L.U32 R13, R2, 0x1, RZ ;  /* 0x00000001020d7819 */ /* 0x000fe400000006ff */
[----:B------:R-:W-:-:S02]  /*0560*/  LOP3.LUT R15, R9, 0x8, RZ, 0x3c, !PT ;  /* 0x00000008090f7812 */ /* 0x000fc400078e3cff */
[----:B------:R-:W-:Y:S02]  /*0570*/  IADD3 R12, PT, PT, R8, R7, RZ ;  /* 0x00000007080c7210 */ /* 0x000fe40007ffe0ff */
[----:B------:R-:W-:Y:S02]  /*0580*/  LOP3.LUT R17, R9, 0x10, RZ, 0x3c, !PT ;  /* 0x0000001009117812 */ /* 0x000fe400078e3cff */
[----:B------:R-:W-:Y:S02]  /*0590*/  IADD3 R8, PT, PT, R10, R19, RZ ;  /* 0x000000130a087210 */ /* 0x000fe40007ffe0ff */
[----:B------:R-:W-:Y:S02]  /*05a0*/  IADD3 R19, PT, PT, R18, 0x10, RZ ;  /* 0x0000001012137810 */ /* 0x000fe40007ffe0ff */
[C---:B------:R-:W-:Y:S01]  /*05b0*/  IADD3 R7, PT, PT, R10.reuse, R9, RZ ;  /* 0x000000090a077210 */ /* 0x040fe20007ffe0ff */
[----:B------:R-:W-:Y:S01]  /*05c0*/  IMAD.IADD R9, R10, 0x1, R15 ;  /* 0x000000010a097824 */ /* 0x000fe200078e020f */
[----:B------:R-:W-:-:S02]  /*05d0*/  LOP3.LUT R14, R13, 0x1e, RZ, 0xc0, !PT ;  /* 0x0000001e0d0e7812 */ /* 0x000fc400078ec0ff */
[----:B------:R-:W-:Y:S02]  /*05e0*/  SHF.L.U32 R13, R5, 0x3, RZ ;  /* 0x00000003050d7819 */ /* 0x000fe400000006ff */
[----:B------:R-:W-:Y:S01]  /*05f0*/  IADD3 R10, PT, PT, R10, R17, RZ ;  /* 0x000000110a0a7210 */ /* 0x000fe20007ffe0ff */
[C---:B------:R-:W-:Y:S01]  /*0600*/  VIADD R17, R18.reuse, 0xc ;  /* 0x0000000c12117836 */ /* 0x040fe20000000000 */
[C---:B------:R-:W-:Y:S02]  /*0610*/  IADD3 R21, PT, PT, R18.reuse, 0x14, RZ ;  /* 0x0000001412157810 */ /* 0x040fe40007ffe0ff */
[----:B------:R-:W-:Y:S02]  /*0620*/  SHF.R.U32.HI R30, RZ, 0x2, R19 ;  /* 0x00000002ff1e7819 */ /* 0x000fe40000011613 */
[----:B------:R-:W-:Y:S02]  /*0630*/  LEA R11, R11, R12, 0x5 ;  /* 0x0000000c0b0b7211 */ /* 0x000fe400078e28ff */
[----:B------:R-:W-:-:S02]  /*0640*/  IADD3 R23, PT, PT, R18, 0x18, RZ ;  /* 0x0000001812177810 */ /* 0x000fc40007ffe0ff */
[C---:B------:R-:W-:Y:S02]  /*0650*/  IADD3 R12, PT, PT, R13.reuse, R14, RZ ;  /* 0x0000000e0d0c7210 */ /* 0x040fe40007ffe0ff */
[----:B------:R-:W-:Y:S02]  /*0660*/  LOP3.LUT R22, R13, 0x18, RZ, 0xc0, !PT ;  /* 0x000000180d167812 */ /* 0x000fe400078ec0ff */
[C---:B------:R-:W-:Y:S02]  /*0670*/  LOP3.LUT R13, R18.reuse, 0x4, RZ, 0xfc, !PT ;  /* 0x00000004120d7812 */ /* 0x040fe400078efcff */
[----:B------:R-:W-:Y:S02]  /*0680*/  SHF.R.U32.HI R14, RZ, 0x2, R18 ;  /* 0x00000002ff0e7819 */ /* 0x000fe40000011612 */
[----:B------:R-:W-:Y:S02]  /*0690*/  IADD3 R15, PT, PT, R18, 0x8, RZ ;  /* 0x00000008120f7810 */ /* 0x000fe40007ffe0ff */
[----:B------:R-:W-:Y:S01]  /*06a0*/  SHF.R.U32.HI R34, RZ, 0x2, R21 ;  /* 0x00000002ff227819 */ /* 0x000fe20000011615 */
[----:B------:R-:W-:Y:S01]  /*06b0*/  IMAD R21, R30, 0x28, R3 ;  /* 0x000000281e157824 */ /* 0x000fe200078e0203 */
[----:B------:R-:W-:-:S02]  /*06c0*/  IADD3 R25, PT, PT, R18, 0x1c, RZ ;  /* 0x0000001c12197810 */ /* 0x000fc40007ffe0ff */
[----:B------:R-:W-:Y:S02]  /*06d0*/  SHF.R.U32.HI R28, RZ, 0x2, R17 ;  /* 0x00000002ff1c7819 */ /* 0x000fe40000011611 */
[----:B------:R-:W-:Y:S02]  /*06e0*/  SHF.R.U32.HI R38, RZ, 0x2, R23 ;  /* 0x00000002ff267819 */ /* 0x000fe40000011617 */
[----:B------:R-:W-:Y:S01]  /*06f0*/  IADD3 R29, PT, PT, R18, 0x20, RZ ;  /* 0x00000020121d7810 */ /* 0x000fe20007ffe0ff */
[----:B------:R-:W-:Y:S01]  /*0700*/  IMAD R19, R28, 0x28, R3 ;  /* 0x000000281c137824 */ /* 0x000fe200078e0203 */
[----:B------:R-:W-:Y:S02]  /*0710*/  LOP3.LUT R30, R6, 0xffff, RZ, 0xc0, !PT ;  /* 0x0000ffff061e7812 */ /* 0x000fe400078ec0ff */
[----:B------:R-:W-:Y:S01]  /*0720*/  SHF.R.U32.HI R18, RZ, 0x2, R13 ;  /* 0x00000002ff127819 */ /* 0x000fe2000001160d */
[----:B------:R-:W-:Y:S01]  /*0730*/  IMAD R13, R14, 0x28, R3 ;  /* 0x000000280e0d7824 */ /* 0x000fe200078e0203 */
[----:B------:R-:W-:Y:S01]  /*0740*/  SHF.R.U32.HI R20, RZ, 0x2, R15 ;  /* 0x00000002ff147819 */ /* 0x000fe2000001160f */
[----:B------:R-:W-:Y:S01]  /*0750*/  IMAD R30, R30, 0x667, RZ ;  /* 0x000006671e1e7824 */ /* 0x000fe200078e02ff */
[----:B------:R-:W-:Y:S01]  /*0760*/  SHF.R.U32.HI R40, RZ, 0x2, R25 ;  /* 0x00000002ff287819 */ /* 0x000fe20000011619 */
[----:B------:R-:W-:Y:S01]  /*0770*/  IMAD R15, R18, 0x28, R3 ;  /* 0x00000028120f7824 */ /* 0x000fe200078e0203 */
[----:B------:R-:W-:Y:S01]  /*0780*/  SHF.R.U32.HI R14, RZ, 0x2, R31 ;  /* 0x00000002ff0e7819 */ /* 0x000fe2000001161f */
[----:B------:R-:W-:Y:S01]  /*0790*/  IMAD R31, R38, 0x28, R3 ;  /* 0x00000028261f7824 */ /* 0x000fe200078e0203 */
[----:B------:R-:W-:Y:S01]  /*07a0*/  SHF.R.U32.HI R42, RZ, 0x2, R29 ;  /* 0x00000002ff2a7819 */ /* 0x000fe2000001161d */
[--C-:B------:R-:W-:Y:S01]  /*07b0*/  IMAD R17, R20, 0x28, R3.reuse ;  /* 0x0000002814117824 */ /* 0x100fe200078e0203 */
[----:B------:R-:W-:Y:S01]  /*07c0*/  SHF.L.U32 R25, R16, 0x1, RZ ;  /* 0x0000000110197819 */ /* 0x000fe200000006ff */
[----:B------:R-:W-:Y:S01]  /*07d0*/  IMAD R33, R40, 0x28, R3 ;  /* 0x0000002828217824 */ /* 0x000fe200078e0203 */
[----:B---3--:R-:W-:Y:S01]  /*07e0*/  LEA R58, P0, R0, R58, 0x2 ;  /* 0x0000003a003a7211 */ /* 0x008fe200078010ff */
[C---:B------:R-:W-:Y:S01]  /*07f0*/  IMAD.IADD R16, R22.reuse, 0x1, R19 ;  /* 0x0000000116107824 */ /* 0x040fe200078e0213 */
[----:B------:R-:W-:Y:S01]  /*0800*/  IADD3 R19, PT, PT, R22, R31, RZ ;  /* 0x0000001f16137210 */ /* 0x000fe20007ffe0ff */
[--C-:B------:R-:W-:Y:S01]  /*0810*/  IMAD R35, R42, 0x28, R3.reuse ;  /* 0x000000282a237824 */ /* 0x100fe200078e0203 */
[----:B------:R-:W-:Y:S01]  /*0820*/  SHF.R.U32.HI R31, RZ, 0x10, R30 ;  /* 0x00000010ff1f7819 */ /* 0x000fe2000001161e */
[--C-:B------:R-:W-:Y:S01]  /*0830*/  IMAD R37, R14, 0x28, R3.reuse ;  /* 0x000000280e257824 */ /* 0x100fe200078e0203 */
[----:B------:R-:W-:Y:S01]  /*0840*/  IADD3 R14, PT, PT, R22, R15, RZ ;  /* 0x0000000f160e7210 */ /* 0x000fe20007ffe0ff */
[--C-:B------:R-:W-:Y:S01]  /*0850*/  IMAD R29, R34, 0x28, R3.reuse ;  /* 0x00000028221d7824 */ /* 0x100fe200078e0203 */
[----:B------:R-:W-:Y:S01]  /*0860*/  SHF.L.U32 R23, R2, 0x4, RZ ;  /* 0x0000000402177819 */ /* 0x000fe200000006ff */
[----:B------:R-:W-:Y:S01]  /*0870*/  IMAD R3, R44, 0x28, R3 ;  /* 0x000000282c037824 */ /* 0x000fe200078e0203 */
[C---:B------:R-:W-:Y:S01]  /*0880*/  IADD3 R15, PT, PT, R22.reuse, R17, RZ ;  /* 0x00000011160f7210 */ /* 0x040fe20007ffe0ff */
[----:B----4-:R-:W-:Y:S01]  /*0890*/  IMAD.WIDE.U32 R56, R25, 0x4, R56 ;  /* 0x0000000419387825 */ /* 0x010fe200078e0038 */
[----:B------:R-:W-:-:S02]  /*08a0*/  IADD3 R17, PT, PT, R22, R21, RZ ;  /* 0x0000001516117210 */ /* 0x000fc40007ffe0ff */
[----:B------:R-:W-:Y:S02]  /*08b0*/  IADD3 R20, PT, PT, R22, R33, RZ ;  /* 0x0000002116147210 */ /* 0x000fe40007ffe0ff */
[----:B------:R-:W-:Y:S02]  /*08c0*/  LEA.HI.X R59, R0, R59, RZ, 0x2, P0 ;  /* 0x0000003b003b7211 */ /* 0x000fe400000f14ff */
[----:B------:R-:W-:Y:S01]  /*08d0*/  IADD3 R21, PT, PT, R22, R35, RZ ;  /* 0x0000002316157210 */ /* 0x000fe20007ffe0ff */
[----:B------:R-:W-:Y:S01]  /*08e0*/  IMAD R35, R4, -0x8, R31 ;  /* 0xfffffff804237824 */ /* 0x000fe200078e021f */
[----:B------:R-:W-:Y:S02]  /*08f0*/  ISETP.NE.AND P0, PT, R2, RZ, PT ;  /* 0x000000ff0200720c */ /* 0x000fe40003f05270 */
[----:B------:R-:W-:Y:S02]  /*0900*/  MOV R33, 0x7ffffff1 ;  /* 0x7ffffff100217802 */ /* 0x000fe40000000f00 */
[----:B------:R-:W-:-:S02]  /*0910*/  MOV R34, 0x7fffffe1 ;  /* 0x7fffffe100227802 */ /* 0x000fc40000000f00 */
[----:B------:R-:W-:Y:S02]  /*0920*/  IADD3 R13, PT, PT, R13, R22, RZ ;  /* 0x000000160d0d7210 */ /* 0x000fe40007ffe0ff */
[C---:B------:R-:W-:Y:S01]  /*0930*/  IADD3 R18, PT, PT, R22.reuse, R29, RZ ;  /* 0x0000001d16127210 */ /* 0x040fe20007ffe0ff */
[----:B------:R-:W-:Y:S01]  /*0940*/  IMAD.IADD R22, R22, 0x1, R37 ;  /* 0x0000000116167824 */ /* 0x000fe200078e0225 */
[C---:B------:R-:W-:Y:S01]  /*0950*/  LOP3.LUT R23, R24.reuse, 0xf0, R23, 0xf8, !PT ;  /* 0x000000f018177812 */ /* 0x040fe200078ef817 */
[----:B------:R-:W-:Y:S01]  /*0960*/  HFMA2 R29, -RZ, RZ, 0, 0 ;  /* 0x00000000ff1d7431 */ /* 0x000fe200000001ff */
[----:B------:R-:W-:Y:S02]  /*0970*/  LEA R24, R24, R3, 0x3 ;  /* 0x0000000318187211 */ /* 0x000fe400078e18ff */
[----:B------:R-:W-:Y:S02]  /*0980*/  SEL R30, R33, 0x1, !P0 ;  /* 0x00000001211e7807 */ /* 0x000fe40004000000 */
[----:B------:R-:W-:-:S02]  /*0990*/  SEL R33, R34, 0x1, !P1 ;  /* 0x0000000122217807 */ /* 0x000fc40004800000 */
[-C--:B------:R-:W-:Y:S02]  /*09a0*/  LEA R34, R35, R36.reuse, 0x3 ;  /* 0x0000002423227211 */ /* 0x080fe400078e18ff */
[----:B------:R-:W-:Y:S02]  /*09b0*/  LEA.HI R35, R5, R36, RZ, 0x1f ;  /* 0x0000002405237211 */ /* 0x000fe400078ff8ff */
[----:B------:R-:W-:Y:S02]  /*09c0*/  MOV R28, R0 ;  /* 0x00000000001c7202 */ /* 0x000fe40000000f00 */
[----:B------:R-:W-:Y:S02]  /*09d0*/  LOP3.LUT R32, R32, 0xfe, RZ, 0xc0, !PT ;  /* 0x000000fe20207812 */ /* 0x000fe400078ec0ff */
[----:B------:R-:W-:Y:S02]  /*09e0*/  PRMT R3, R26, 0x7632, R3 ;  /* 0x000076321a037816 */ /* 0x000fe40000000003 */
[----:B------:R-:W-:-:S02]  /*09f0*/  PRMT R37, R27, 0x7632, R37 ;  /* 0x000076321b257816 */ /* 0x000fc40000000025 */
[----:B------:R-:W-:Y:S02]  /*0a00*/  SHF.L.U32 R25, R26, 0x10, RZ ;  /* 0x000000101a197819 */ /* 0x000fe400000006ff */
[----:B------:R-:W-:Y:S01]  /*0a10*/  SHF.L.U32 R26, R27, 0x10, RZ ;  /* 0x000000101b1a7819 */ /* 0x000fe200000006ff */
[----:B------:R-:W-:Y:S01]  /*0a20*/  IMAD.MOV.U32 R27, RZ, RZ, RZ ;  /* 0x000000ffff1b7224 */ /* 0x000fe200078e00ff */
[----:B------:R-:W-:Y:S02]  /*0a30*/  SHF.L.U32 R36, R3, 0x10, RZ ;  /* 0x0000001003247819 */ /* 0x000fe400000006ff */
[----:B0-----:R-:W-:-:S07]  /*0a40*/  SHF.L.U32 R37, R37, 0x10, RZ ;  /* 0x0000001025257819 */ /* 0x001fce00000006ff */
.L_x_127:
[--C-:B-1----:R-:W-:Y:S01]  /*0a50*/  SHF.R.U64 R43, R28, 0x2, R29.reuse ;  /* 0x000000021c2b7819 */ /* 0x102fe2000000121d */
[----:B------:R-:W-:Y:S01]  /*0a60*/  IMAD.MOV.U32 R38, RZ, RZ, R6 ;  /* 0x000000ffff267224 */ /* 0x000fe200078e0006 */
[----:B------:R-:W-:Y:S01]  /*0a70*/  MOV R39, RZ ;  /* 0x000000ff00277202 */ /* 0x000fe20000000f00 */
[----:B------:R-:W-:Y:S01]  /*0a80*/  IMAD R3, R23, 0x500, RZ ;  /* 0x0000050017037824 */ /* 0x000fe200078e02ff */
[----:B------:R-:W-:Y:S01]  /*0a90*/  SHF.R.U32.HI R42, RZ, 0x2, R29 ;  /* 0x00000002ff2a7819 */ /* 0x000fe2000001161d */
[----:B0-----:R-:W0:Y:S01]  /*0aa0*/  LDCU.64 UR12, c[0x0][0x3a0] ;  /* 0x00007400ff0c77ac */ /* 0x001e220008000a00 */
[----:B------:R-:W-:Y:S01]  /*0ab0*/  IMAD.WIDE.U32 R38, R43, 0x50000, R38 ;  /* 0x000500002b267825 */ /* 0x000fe200078e0026 */
[----:B------:R-:W1:Y:S03]  /*0ac0*/  LDCU.64 UR10, c[0x0][0x3b8] ;  /* 0x00007700ff0a77ac */ /* 0x000e660008000a00 */
[----:B------:R-:W-:Y:S01]  /*0ad0*/  IMAD R41, R42, 0x50000, RZ ;  /* 0x000500002a297824 */ /* 0x000fe200078e02ff */
[----:B------:R-:W-:Y:S01]  /*0ae0*/  IADD3 R3, P0, PT, R3, R38, RZ ;  /* 0x0000002603037210 */ /* 0x000fe20007f1e0ff */
[----:B------:R-:W2:Y:S03]  /*0af0*/  LDCU UR7, c[0x0][0x3c0] ;  /* 0x00007800ff0777ac */ /* 0x000ea60008000800 */
[----:B------:R-:W-:-:S02]  /*0b00*/  IADD3.X R40, PT, PT, R39, R41, RZ, P0, !PT ;  /* 0x0000002927287210 */ /* 0x000fc400007fe4ff */
[----:B------:R-:W-:Y:S02]  /*0b10*/  SHF.L.U64.HI R41, R43, 0x6, R42 ;  /* 0x000000062b297819 */ /* 0x000fe4000001022a */
[----:B------:R-:W-:Y:S02]  /*0b20*/  SHF.L.U64.HI R39, R3, 0x1, R40 ;  /* 0x0000000103277819 */ /* 0x000fe40000010228 */
[----:B------:R-:W-:Y:S02]  /*0b30*/  SHF.L.U32 R40, R43, 0x6, RZ ;  /* 0x000000062b287819 */ /* 0x000fe400000006ff */
[----:B------:R-:W-:-:S03]  /*0b40*/  SHF.L.U32 R38, R3, 0x1, RZ ;  /* 0x0000000103267819 */ /* 0x000fc600000006ff */
[----:B------:R-:W-:Y:S01]  /*0b50*/  IMAD.WIDE.U32 R40, R31, 0x2, R40 ;  /* 0x000000021f287825 */ /* 0x000fe200078e0028 */
[----:B0-----:R-:W-:-:S04]  /*0b60*/  IADD3 R70, P0, PT, R38, UR12, RZ ;  /* 0x0000000c26467c10 */ /* 0x001fc8000ff1e0ff */
[----:B------:R-:W-:Y:S02]  /*0b70*/  IADD3.X R71, PT, PT, R39, UR13, RZ, P0, !PT ;  /* 0x0000000d27477c10 */ /* 0x000fe400087fe4ff */
[----:B-1----:R-:W-:-:S03]  /*0b80*/  LEA R44, P0, R40, UR10, 0x2 ;  /* 0x0000000a282c7c11 */ /* 0x002fc6000f8010ff */
[----:B------:R-:W3:Y:S01]  /*0b90*/  LDG.E.64.CONSTANT R68, desc[UR8][R70.64+0x2800] ;  /* 0x0028000846447981 */ /* 0x000ee2000c1e9b00 */
[----:B------:R-:W-:Y:S01]  /*0ba0*/  LEA.HI.X R45, R40, UR11, R41, 0x2, P0 ;  /* 0x0000000b282d7c11 */ /* 0x000fe200080f1429 */
[----:B------:R-:W0:Y:S02]  /*0bb0*/  LDCU.64 UR10, c[0x0][0x398] ;  /* 0x00007300ff0a77ac */ /* 0x000e240008000a00 */
[----:B------:R-:W4:Y:S04]  /*0bc0*/  LDG.E.64.CONSTANT R40, desc[UR8][R70.64+0x7800] ;  /* 0x0078000846287981 */ /* 0x000f28000c1e9b00 */
[----:B------:R-:W2:Y:S04]  /*0bd0*/  LDG.E.64.CONSTANT R44, desc[UR8][R44.64] ;  /* 0x000000082c2c7981 */ /* 0x000ea8000c1e9b00 */
[----:B------:R-:W5:Y:S04]  /*0be0*/  LDG.E.64.CONSTANT R76, desc[UR8][R70.64] ;  /* 0x00000008464c7981 */ /* 0x000f68000c1e9b00 */
[----:B------:R3:W5:Y:S01]  /*0bf0*/  LDG.E.64.CONSTANT R66, desc[UR8][R70.64+0x5000] ;  /* 0x0050000846427981 */ /* 0x000762000c1e9b00 */
[----:B0-----:R-:W-:-:S04]  /*0c00*/  IADD3 R72, P0, PT, R38, UR10, RZ ;  /* 0x0000000a26487c10 */ /* 0x001fc8000ff1e0ff */
[----:B------:R-:W-:-:S05]  /*0c10*/  IADD3.X R73, PT, PT, R39, UR11, RZ, P0, !PT ;  /* 0x0000000b27497c10 */ /* 0x000fca00087fe4ff */
[----:B------:R-:W5:Y:S04]  /*0c20*/  LDG.E.64.CONSTANT R42, desc[UR8][R72.64] ;  /* 0x00000008482a7981 */ /* 0x000f68000c1e9b00 */
[----:B------:R-:W5:Y:S04]  /*0c30*/  LDG.E.64.CONSTANT R60, desc[UR8][R72.64+0x2800] ;  /* 0x00280008483c7981 */ /* 0x000f68000c1e9b00 */
[----:B------:R-:W5:Y:S04]  /*0c40*/  LDG.E.64.CONSTANT R62, desc[UR8][R72.64+0x5000] ;  /* 0x00500008483e7981 */ /* 0x000f68000c1e9b00 */
[----:B------:R2:W5:Y:S01]  /*0c50*/  LDG.E.64.CONSTANT R64, desc[UR8][R72.64+0x7800] ;  /* 0x0078000848407981 */ /* 0x000562000c1e9b00 */
[----:B------:R-:W-:-:S04]  /*0c60*/  IADD3 R28, P1, PT, R28, 0x8, RZ ;  /* 0x000000081c1c7810 */ /* 0x000fc80007f3e0ff */
[----:B------:R-:W-:Y:S01]  /*0c70*/  ISETP.GE.U32.AND P0, PT, R28, UR6, PT ;  /* 0x000000061c007c0c */ /* 0x000fe2000bf06070 */
[----:B------:R-:W-:-:S05]  /*0c80*/  IMAD.X R29, RZ, RZ, R29, P1 ;  /* 0x000000ffff1d7224 */ /* 0x000fca00008e061d */
[----:B------:R-:W-:Y:S02]  /*0c90*/  ISETP.GE.AND.EX P0, PT, R29, UR4, PT, P0 ;  /* 0x000000041d007c0c */ /* 0x000fe4000bf06300 */
[----:B------:R-:W-:Y:S02]  /*0ca0*/  ISETP.GT.U32.AND P1, PT, R5, 0x1f, PT ;  /* 0x0000001f0500780c */ /* 0x000fe40003f24070 */
[C---:B---3--:R-:W-:Y:S02]  /*0cb0*/  PRMT R71, R68.reuse, 0x7632, R71 ;  /* 0x0000763244477816 */ /* 0x048fe40000000047 */
[----:B------:R-:W-:Y:S02]  /*0cc0*/  SHF.L.U32 R81, R68, 0x10, RZ ;  /* 0x0000001044517819 */ /* 0x000fe400000006ff */
[C---:B----4-:R-:W-:Y:S01]  /*0cd0*/  SHF.L.U32 R91, R40.reuse, 0x10, RZ ;  /* 0x00000010285b7819 */ /* 0x050fe200000006ff */
[----:B--2---:R-:W-:Y:S01]  /*0ce0*/  FADD.FTZ R72, R45, UR7 ;  /* 0x000000072d487e21 */ /* 0x004fe20008010000 */
[----:B------:R-:W-:-:S02]  /*0cf0*/  PRMT R45, R40, 0x7632, R45 ;  /* 0x00007632282d7816 */ /* 0x000fc4000000002d */
[----:B------:R-:W-:Y:S01]  /*0d00*/  PRMT R68, R69, 0x7632, R68 ;  /* 0x0000763245447816 */ /* 0x000fe20000000044 */
[----:B------:R-:W0:Y:S01]  /*0d10*/  MUFU.RSQ R40, R72 ;  /* 0x0000004800287308 */ /* 0x000e220000001400 */
[C---:B-----5:R-:W-:Y:S01]  /*0d20*/  PRMT R70, R77.reuse, 0x7632, R70 ;  /* 0x000076324d467816 */ /* 0x060fe20000000046 */
[----:B------:R-:W-:Y:S01]  /*0d30*/  IMAD.U32 R77, R77, 0x10000, RZ ;  /* 0x000100004d4d7824 */ /* 0x000fe200078e00ff */
[----:B------:R-:W-:Y:S02]  /*0d40*/  SHF.L.U32 R83, R69, 0x10, RZ ;  /* 0x0000001045537819 */ /* 0x000fe400000006ff */
[C---:B------:R-:W-:Y:S02]  /*0d50*/  PRMT R69, R66.reuse, 0x7632, R69 ;  /* 0x0000763242457816 */ /* 0x040fe40000000045 */
[----:B------:R-:W-:Y:S02]  /*0d60*/  SHF.L.U32 R85, R66, 0x10, RZ ;  /* 0x0000001042557819 */ /* 0x000fe400000006ff */
[----:B------:R-:W-:-:S02]  /*0d70*/  PRMT R66, R67, 0x7632, R66 ;  /* 0x0000763243427816 */ /* 0x000fc40000000042 */
[----:B------:R-:W-:Y:S02]  /*0d80*/  SHF.L.U32 R73, R67, 0x10, RZ ;  /* 0x0000001043497819 */ /* 0x000fe400000006ff */
[C---:B------:R-:W-:Y:S02]  /*0d90*/  PRMT R3, R76.reuse, 0x7632, R3 ;  /* 0x000076324c037816 */ /* 0x040fe40000000003 */
[----:B------:R-:W-:Y:S02]  /*0da0*/  SHF.L.U32 R75, R76, 0x10, RZ ;  /* 0x000000104c4b7819 */ /* 0x000fe400000006ff */
[C---:B------:R-:W-:Y:S01]  /*0db0*/  PRMT R67, R41.reuse, 0x7632, R67 ;  /* 0x0000763229437816 */ /* 0x040fe20000000043 */
[----:B------:R-:W-:Y:S01]  /*0dc0*/  FADD.FTZ R89, -R44, R77 ;  /* 0x0000004d2c597221 */ /* 0x000fe20000010100 */
[----:B------:R-:W-:Y:S01]  /*0dd0*/  IMAD.U32 R95, R41, 0x10000, RZ ;  /* 0x00010000295f7824 */ /* 0x000fe200078e00ff */
[----:B------:R-:W-:Y:S02]  /*0de0*/  SHF.L.U32 R77, R70, 0x10, RZ ;  /* 0x00000010464d7819 */ /* 0x000fe400000006ff */
[----:B------:R-:W-:Y:S01]  /*0df0*/  SHF.L.U32 R71, R71, 0x10, RZ ;  /* 0x0000001047477819 */ /* 0x000fe200000006ff */
[----:B------:R-:W-:Y:S01]  /*0e00*/  FADD.FTZ R41, -R44, R75 ;  /* 0x0000004b2c297221 */ /* 0x000fe20000010100 */
[----:B------:R-:W-:Y:S01]  /*0e10*/  SHF.L.U32 R3, R3, 0x10, RZ ;  /* 0x0000001003037819 */ /* 0x000fe200000006ff */
[----:B------:R-:W-:Y:S01]  /*0e20*/  IMAD.U32 R87, R66, 0x10000, RZ ;  /* 0x0001000042577824 */ /* 0x000fe200078e00ff */
[----:B------:R-:W-:-:S02]  /*0e30*/  SHF.L.U32 R93, R68, 0x10, RZ ;  /* 0x00000010445d7819 */ /* 0x000fc400000006ff */
[----:B------:R-:W-:Y:S02]  /*0e40*/  SHF.L.U32 R79, R69, 0x10, RZ ;  /* 0x00000010454f7819 */ /* 0x000fe400000006ff */
[----:B------:R-:W-:Y:S02]  /*0e50*/  SHF.L.U32 R97, R45, 0x10, RZ ;  /* 0x000000102d617819 */ /* 0x000fe400000006ff */
[----:B------:R-:W-:Y:S01]  /*0e60*/  SHF.L.U32 R67, R67, 0x10, RZ ;  /* 0x0000001043437819 */ /* 0x000fe200000006ff */
[C---:B------:R-:W-:Y:S01]  /*0e70*/  FADD.FTZ R75, -R44.reuse, R73 ;  /* 0x000000492c4b7221 */ /* 0x040fe20000010100 */
[C---:B------:R-:W-:Y:S01]  /*0e80*/  FADD.FTZ R73, -R44.reuse, R91 ;  /* 0x0000005b2c497221 */ /* 0x040fe20000010100 */
[C---:B------:R-:W-:Y:S01]  /*0e90*/  FADD.FTZ R69, -R44.reuse, R95 ;  /* 0x0000005f2c457221 */ /* 0x040fe20000010100 */
[C---:B------:R-:W-:Y:S01]  /*0ea0*/  FADD.FTZ R95, -R44.reuse, R77 ;  /* 0x0000004d2c5f7221 */ /* 0x040fe20000010100 */
[----:B------:R-:W-:Y:S01]  /*0eb0*/  FADD.FTZ R91, -R44, R71 ;  /* 0x000000472c5b7221 */ /* 0x000fe20000010100 */
[----:B------:R-:W-:Y:S01]  /*0ec0*/  SHF.L.U32 R66, R42, 0x10, RZ ;  /* 0x000000102a427819 */ /* 0x000fe200000006ff */
[C---:B------:R-:W-:Y:S01]  /*0ed0*/  FADD.FTZ R81, -R44.reuse, R81 ;  /* 0x000000512c517221 */ /* 0x040fe20000010100 */
[C---:B------:R-:W-:Y:S01]  /*0ee0*/  FADD.FTZ R83, -R44.reuse, R83 ;  /* 0x000000532c537221 */ /* 0x040fe20000010100 */
[C---:B------:R-:W-:Y:S01]  /*0ef0*/  FADD.FTZ R85, -R44.reuse, R85 ;  /* 0x000000552c557221 */ /* 0x040fe20000010100 */
[C---:B------:R-:W-:Y:S01]  /*0f00*/  FADD.FTZ R45, -R44.reuse, R3 ;  /* 0x000000032c2d7221 */ /* 0x040fe20000010100 */
[C---:B------:R-:W-:Y:S01]  /*0f10*/  FADD.FTZ R93, -R44.reuse, R93 ;  /* 0x0000005d2c5d7221 */ /* 0x040fe20000010100 */
[C---:B------:R-:W-:Y:S01]  /*0f20*/  FADD.FTZ R79, -R44.reuse, R79 ;  /* 0x0000004f2c4f7221 */ /* 0x040fe20000010100 */
[C---:B------:R-:W-:Y:S01]  /*0f30*/  FADD.FTZ R77, -R44.reuse, R87 ;  /* 0x000000572c4d7221 */ /* 0x040fe20000010100 */
[C---:B------:R-:W-:Y:S01]  /*0f40*/  FADD.FTZ R71, -R44.reuse, R97 ;  /* 0x000000612c477221 */ /* 0x040fe20000010100 */
[----:B------:R-:W-:Y:S01]  /*0f50*/  FADD.FTZ R67, -R44, R67 ;  /* 0x000000432c437221 */ /* 0x000fe20000010100 */
[----:B------:R-:W-:-:S02]  /*0f60*/  PRMT R42, R42, 0x7632, R42 ;  /* 0x000076322a2a7816 */ /* 0x000fc4000000002a */
[C---:B------:R-:W-:Y:S01]  /*0f70*/  PRMT R44, R43.reuse, 0x7632, R44 ;  /* 0x000076322b2c7816 */ /* 0x040fe2000000002c */
[C---:B0-----:R-:W-:Y:S01]  /*0f80*/  FMUL.FTZ R3, R40.reuse, R41 ;  /* 0x0000002928037220 */ /* 0x041fe20000410000 */
[----:B------:R-:W-:Y:S01]  /*0f90*/  SHF.L.U32 R74, R43, 0x10, RZ ;  /* 0x000000102b4a7819 */ /* 0x000fe200000006ff */
[----:B------:R-:W-:Y:S01]  /*0fa0*/  FMUL.FTZ R41, R40, R89 ;  /* 0x0000005928297220 */ /* 0x000fe20000410000 */
[----:B------:R-:W-:Y:S01]  /*0fb0*/  SHF.L.U32 R70, R42, 0x10, RZ ;  /* 0x000000102a467819 */ /* 0x000fe200000006ff */
[----:B------:R-:W-:Y:S01]  /*0fc0*/  FMUL.FTZ R43, R40, R45 ;  /* 0x0000002d282b7220 */ /* 0x000fe20000410000 */
[----:B------:R-:W-:Y:S02]  /*0fd0*/  IMAD.U32 R86, R44, 0x10000, RZ ;  /* 0x000100002c567824 */ /* 0x000fe400078e00ff */
[----:B------:R-:W-:Y:S01]  /*0fe0*/  FMUL.FTZ R45, R40, R95 ;  /* 0x0000005f282d7220 */ /* 0x000fe20000410000 */
[----:B------:R-:W-:Y:S01]  /*0ff0*/  FFMA.FTZ R89, R41, R74, R50 ;  /* 0x0000004a29597223 */ /* 0x000fe20000010032 */
[----:B------:R-:W-:Y:S01]  /*1000*/  FADD.FTZ R72, R70, R53 ;  /* 0x0000003546487221 */ /* 0x000fe20000010000 */
[----:B------:R-:W-:Y:S01]  /*1010*/  SHF.L.U32 R78, R60, 0x10, RZ ;  /* 0x000000103c4e7819 */ /* 0x000fe200000006ff */
[----:B------:R-:W-:Y:S01]  /*1020*/  FMUL.FTZ R42, R25, R66 ;  /* 0x00000042192a7220 */ /* 0x000fe20000410000 */
[----:B------:R-:W-:Y:S01]  /*1030*/  FADD.FTZ R68, R66, R55 ;  /* 0x0000003742447221 */ /* 0x000fe20000010000 */
[----:B------:R-:W-:Y:S01]  /*1040*/  FADD.FTZ R50, R86, R49 ;  /* 0x0000003156327221 */ /* 0x000fe20000010000 */
[--C-:B------:R-:W-:Y:S01]  /*1050*/  FFMA.FTZ R53, R45, R86, R48.reuse ;  /* 0x000000562d357223 */ /* 0x100fe20000010030 */
[----:B------:R-:W-:Y:S01]  /*1060*/  FADD.FTZ R76, R74, R51 ;  /* 0x000000334a4c7221 */ /* 0x000fe20000010000 */
[----:B------:R-:W-:Y:S01]  /*1070*/  PRMT R48, R60, 0x7632, R48 ;  /* 0x000076323c307816 */ /* 0x000fe20000000030 */
[----:B------:R-:W-:Y:S01]  /*1080*/  FFMA.FTZ R87, R3, R66, R54 ;  /* 0x0000004203577223 */ /* 0x000fe20000010036 */
[----:B------:R-:W-:Y:S01]  /*1090*/  PRMT R49, R61, 0x7632, R49 ;  /* 0x000076323d317816 */ /* 0x000fe20000000031 */
[-CC-:B------:R-:W-:Y:S01]  /*10a0*/  FFMA.FTZ R109, R43, R70.reuse, R52.reuse ;  /* 0x000000462b6d7223 */ /* 0x180fe20000010034 */
[----:B------:R-:W-:Y:S01]  /*10b0*/  SHF.L.U32 R95, R61, 0x10, RZ ;  /* 0x000000103d5f7819 */ /* 0x000fe200000006ff */
[----:B------:R-:W-:Y:S01]  /*10c0*/  FMUL.FTZ R82, R40, R83 ;  /* 0x0000005328527220 */ /* 0x000fe20000410000 */
[----:B------:R-:W-:Y:S01]  /*10d0*/  PRMT R51, R62, 0x7632, R51 ;  /* 0x000076323e337816 */ /* 0x000fe20000000033 */
[----:B------:R-:W-:Y:S01]  /*10e0*/  FMUL.FTZ R84, R40, R85 ;  /* 0x0000005528547220 */ /* 0x000fe20000410000 */
[----:B------:R-:W-:Y:S01]  /*10f0*/  SHF.L.U32 R88, R62, 0x10, RZ ;  /* 0x000000103e587819 */ /* 0x000fe200000006ff */
[----:B------:R-:W-:Y:S01]  /*1100*/  FMUL.FTZ R85, R36, R70 ;  /* 0x0000004624557220 */ /* 0x000fe20000410000 */
[C---:B------:R-:W-:Y:S01]  /*1110*/  PRMT R52, R64.reuse, 0x7632, R52 ;  /* 0x0000763240347816 */ /* 0x040fe20000000034 */
[----:B------:R-:W-:Y:S01]  /*1120*/  FADD.FTZ R62, RZ, R42 ;  /* 0x0000002aff3e7221 */ /* 0x000fe20000010000 */
[----:B------:R-:W-:Y:S01]  /*1130*/  SHF.L.U32 R54, R64, 0x10, RZ ;  /* 0x0000001040367819 */ /* 0x000fe200000006ff */
[----:B------:R-:W-:Y:S01]  /*1140*/  FADD.FTZ R61, R68, R78 ;  /* 0x0000004e443d7221 */ /* 0x000fe20000010000 */
[----:B------:R-:W-:Y:S01]  /*1150*/  FFMA.FTZ R64, R3, R42, RZ ;  /* 0x0000002a03407223 */ /* 0x000fe200000100ff */
[----:B------:R-:W-:Y:S01]  /*1160*/  SHF.L.U32 R97, R48, 0x10, RZ ;  /* 0x0000001030617819 */ /* 0x000fe200000006ff */
[----:B------:R-:W-:Y:S01]  /*1170*/  FADD.FTZ R48, R76, R95 ;  /* 0x0000005f4c307221 */ /* 0x000fe20000010000 */
[----:B------:R-:W-:Y:S01]  /*1180*/  SHF.L.U32 R68, R49, 0x10, RZ ;  /* 0x0000001031447819 */ /* 0x000fe200000006ff */
[-C--:B------:R-:W-:Y:S01]  /*1190*/  FFMA.FTZ R49, R82, R95.reuse, R89 ;  /* 0x0000005f52317223 */ /* 0x080fe20000010059 */
[C---:B------:R-:W-:Y:S01]  /*11a0*/  FMUL.FTZ R83, R26.reuse, R95 ;  /* 0x0000005f1a537220 */ /* 0x040fe20000410000 */
[----:B------:R-:W-:Y:S01]  /*11b0*/  FMUL.FTZ R44, R26, R74 ;  /* 0x0000004a1a2c7220 */ /* 0x000fe20000410000 */
[----:B------:R-:W-:Y:S01]  /*11c0*/  FADD.FTZ R95, R62, R85 ;  /* 0x000000553e5f7221 */ /* 0x000fe20000010000 */
[----:B------:R-:W-:Y:S01]  /*11d0*/  FFMA.FTZ R64, R43, R85, R64 ;  /* 0x000000552b407223 */ /* 0x000fe20000010040 */
[----:B------:R-:W-:Y:S01]  /*11e0*/  FMUL.FTZ R80, R40, R81 ;  /* 0x0000005128507220 */ /* 0x000fe20000410000 */
[----:B------:R-:W-:Y:S01]  /*11f0*/  FMUL.FTZ R86, R37, R86 ;  /* 0x0000005625567220 */ /* 0x000fe20000410000 */
[----:B------:R-:W-:Y:S01]  /*1200*/  FADD.FTZ R95, R95, R44 ;  /* 0x0000002c5f5f7221 */ /* 0x000fe20000010000 */
[----:B------:R-:W-:Y:S01]  /*1210*/  FFMA.FTZ R64, R41, R44, R64 ;  /* 0x0000002c29407223 */ /* 0x000fe20000010040 */
[-C--:B------:R-:W-:Y:S01]  /*1220*/  FFMA.FTZ R87, R80, R78.reuse, R87 ;  /* 0x0000004e50577223 */ /* 0x080fe20000010057 */
[----:B------:R-:W-:Y:S01]  /*1230*/  FMUL.FTZ R81, R25, R78 ;  /* 0x0000004e19517220 */ /* 0x000fe20000410000 */
[----:B------:R-:W-:Y:S01]  /*1240*/  FADD.FTZ R66, R95, R86 ;  /* 0x000000565f427221 */ /* 0x000fe20000010000 */
[----:B------:R-:W-:Y:S01]  /*1250*/  FFMA.FTZ R95, R45, R86, R64 ;  /* 0x000000562d5f7223 */ /* 0x000fe20000010040 */
[-C--:B------:R-:W-:Y:S01]  /*1260*/  FFMA.FTZ R107, R84, R88.reuse, R87 ;  /* 0x00000058546b7223 */ /* 0x080fe20000010057 */
[----:B------:R-:W-:Y:S01]  /*1270*/  FADD.FTZ R61, R61, R88 ;  /* 0x000000583d3d7221 */ /* 0x000fe20000010000 */
[----:B------:R-:W-:Y:S01]  /*1280*/  FMUL.FTZ R87, R25, R88 ;  /* 0x0000005819577220 */ /* 0x000fe20000410000 */
[----:B------:R-:W-:Y:S01]  /*1290*/  FMUL.FTZ R88, R40, R91 ;  /* 0x0000005b28587220 */ /* 0x000fe20000410000 */
[----:B------:R-:W-:Y:S01]  /*12a0*/  FMUL.FTZ R91, R36, R97 ;  /* 0x00000061245b7220 */ /* 0x000fe20000410000 */
[----:B------:R-:W-:Y:S01]  /*12b0*/  FADD.FTZ R66, R66, R81 ;  /* 0x0000005142427221 */ /* 0x000fe20000010000 */
[----:B------:R-:W-:-:S03]  /*12c0*/  FFMA.FTZ R95, R80, R81, R95 ;  /* 0x00000051505f7223 */ /* 0x000fc6000001005f */
[----:B------:R-:W-:Y:S01]  /*12d0*/  FADD.FTZ R66, R66, R91 ;  /* 0x0000005b42427221 */ /* 0x000fe20000010000 */
[----:B------:R-:W-:Y:S01]  /*12e0*/  FFMA.FTZ R95, R88, R91, R95 ;  /* 0x0000005b585f7223 */ /* 0x000fe2000001005f */
[----:B------:R-:W-:Y:S01]  /*12f0*/  PRMT R55, R65, 0x7632, R55 ;  /* 0x0000763241377816 */ /* 0x000fe20000000037 */
[----:B------:R-:W-:Y:S01]  /*1300*/  FMUL.FTZ R90, R40, R93 ;  /* 0x0000005d285a7220 */ /* 0x000fe20000410000 */
[----:B------:R-:W-:Y:S01]  /*1310*/  FMUL.FTZ R93, R37, R68 ;  /* 0x00000044255d7220 */ /* 0x000fe20000410000 */
[----:B------:R-:W-:Y:S01]  /*1320*/  FADD.FTZ R66, R66, R83 ;  /* 0x0000005342427221 */ /* 0x000fe20000010000 */
[----:B------:R-:W-:Y:S01]  /*1330*/  FFMA.FTZ R95, R82, R83, R95 ;  /* 0x00000053525f7223 */ /* 0x000fe2000001005f */
[----:B------:R-:W-:Y:S02]  /*1340*/  SHF.L.U32 R51, R51, 0x10, RZ ;  /* 0x0000001033337819 */ /* 0x000fe400000006ff */
[----:B------:R-:W-:Y:S01]  /*1350*/  SHF.L.U32 R64, R55, 0x10, RZ ;  /* 0x0000001037407819 */ /* 0x000fe200000006ff */
[----:B------:R-:W-:Y:S01]  /*1360*/  FADD.FTZ R66, R66, R93 ;  /* 0x0000005d42427221 */ /* 0x000fe20000010000 */
[----:B------:R-:W-:Y:S01]  /*1370*/  FFMA.FTZ R55, R90, R93, R95 ;  /* 0x0000005d5a377223 */ /* 0x000fe2000001005f */
[C---:B------:R-:W-:Y:S01]  /*1380*/  PRMT R60, R63.reuse, 0x7632, R60 ;  /* 0x000076323f3c7816 */ /* 0x040fe2000000003c */
        /* <DEDUP_REMOVED lines=16> */
[----:B------:R-:W-:Y:S01]  /*1490*/  SHF.L.U32 R113, R52, 0x10, RZ ;  /* 0x0000001034717819 */ /* 0x000fe200000006ff */
[----:B------:R-:W-:Y:S01]  /*14a0*/  FMUL.FTZ R97, R25, R54 ;  /* 0x0000003619617220 */ /* 0x000fe20000410000 */
[----:B------:R-:W-:Y:S01]  /*14b0*/  FMUL.FTZ R98, R40, R73 ;  /* 0x0000004928627220 */ /* 0x000fe20000410000 */
[----:B------:R-:W-:Y:S01]  /*14c0*/  FADD.FTZ R66, R66, R99 ;  /* 0x0000006342427221 */ /* 0x000fe20000010000 */
[----:B------:R-:W-:Y:S01]  /*14d0*/  FFMA.FTZ R55, R96, R99, R55 ;  /* 0x0000006360377223 */ /* 0x000fe20000010037 */
[----:B------:R-:W-:-:S02]  /*14e0*/  IMAD.U32 R65, R65, 0x10000, RZ ;  /* 0x0001000041417824 */ /* 0x000fc400078e00ff */
        /* <DEDUP_REMOVED lines=9> */
[----:B------:R-:W-:Y:S01]  /*1580*/  FADD.FTZ R50, R48, R63 ;  /* 0x0000003f30327221 */ /* 0x000fe20000010000 */
[----:B------:R-:W-:Y:S01]  /*1590*/  FMUL.FTZ R105, R37, R64 ;  /* 0x0000004025697220 */ /* 0x000fe20000410000 */
[----:B------:R-:W-:Y:S01]  /*15a0*/  FMUL.FTZ R104, R40, R67 ;  /* 0x0000004328687220 */ /* 0x000fe20000410000 */
[----:B------:R-:W-:Y:S01]  /*15b0*/  FADD.FTZ R48, R66, R101 ;  /* 0x0000006542307221 */ /* 0x000fe20000010000 */
[----:B------:R-:W-:Y:S01]  /*15c0*/  FFMA.FTZ R55, R102, R101, R55 ;  /* 0x0000006566377223 */ /* 0x000fe20000010037 */
[----:B------:R-:W-:Y:S01]  /*15d0*/  FFMA.FTZ R63, R94, R63, R49 ;  /* 0x0000003f5e3f7223 */ /* 0x000fe20000010031 */
[----:B------:R-:W-:Y:S01]  /*15e0*/  FFMA.FTZ R53, R90, R68, R53 ;  /* 0x000000445a357223 */ /* 0x000fe20000010035 */
        /* <DEDUP_REMOVED lines=8> */
[----:B------:R-:W-:Y:S01]  /*1670*/  FADD.FTZ R51, R50, R65 ;  /* 0x0000004132337221 */ /* 0x000fe20000010000 */
[----:B------:R-:W-:Y:S01]  /*1680*/  FFMA.FTZ R54, R98, R54, R107 ;  /* 0x0000003662367223 */ /* 0x000fe2000001006b */
[----:B------:R-:W-:Y:S01]  /*1690*/  FFMA.FTZ R50, R102, R65, R63 ;  /* 0x0000004166327223 */ /* 0x000fe2000001003f */
[----:B------:R-:W-:Y:S01]  /*16a0*/  FADD.FTZ R53, R62, R113 ;  /* 0x000000713e357221 */ /* 0x000fe20000010000 */
[----:B------:R-:W-:Y:S01]  /*16b0*/  FFMA.FTZ R52, R100, R113, R109 ;  /* 0x0000007164347223 */ /* 0x000fe2000001006d */
[----:B------:R-:W-:Y:S01]  /*16c0*/  CS2R R78, SRZ ;  /* 0x00000000004e7805 */ /* 0x000fe2000001ff00 */
[----:B0-----:R-:W-:Y:S01]  /*16d0*/  FADD.FTZ R49, R111, R64 ;  /* 0x000000406f317221 */ /* 0x001fe20000010000 */
        /* <DEDUP_REMOVED lines=8> */
[----:B------:R-:W0:Y:S04]  /*1760*/  LDS.64 R60, [R11] ;  /* 0x000000000b3c7984 */ /* 0x000e280000000a00 */
        /* <DEDUP_REMOVED lines=12> */
.L_x_116:
[----:B------:R-:W-:Y:S04]  /*1830*/  BSSY.RECONVERGENT B0, `(.L_x_117) ;  /* 0x0000020000007945 */ /* 0x000fe80003800200 */
[----:B------:R-:W-:Y:S05]  /*1840*/  @P1 BRA `(.L_x_118) ;  /* 0x0000000000781947 */ /* 0x000fea0003800000 */
[----:B------:R-:W1:Y:S04]  /*1850*/  LDS.64 R60, [R13] ;  /* 0x000000000d3c7984 */ /* 0x000e680000000a00 */
[----:B------:R-:W2:Y:S04]  /*1860*/  LDS.64 R62, [R14] ;  /* 0x000000000e3e7984 */ /* 0x000ea80000000a00 */
[----:B------:R-:W3:Y:S04]  /*1870*/  LDS.64 R64, [R15] ;  /* 0x000000000f407984 */ /* 0x000ee80000000a00 */
[----:B0-----:R-:W0:Y:S04]  /*1880*/  LDS.64 R66, [R16] ;  /* 0x0000000010427984 */ /* 0x001e280000000a00 */
[----:B------:R-:W4:Y:S04]  /*1890*/  LDS.64 R68, [R17] ;  /* 0x0000000011447984 */ /* 0x000f280000000a00 */
[----:B------:R-:W5:Y:S04]  /*18a0*/  LDS.64 R70, [R18] ;  /* 0x0000000012467984 */ /* 0x000f680000000a00 */
[----:B------:R-:W5:Y:S04]  /*18b0*/  LDS.64 R72, [R19] ;  /* 0x0000000013487984 */ /* 0x000f680000000a00 */
[----:B------:R-:W5:Y:S04]  /*18c0*/  LDS.64 R74, [R20] ;  /* 0x00000000144a7984 */ /* 0x000f680000000a00 */
[----:B------:R-:W5:Y:S04]  /*18d0*/  LDS.64 R76, [R21] ;  /* 0x00000000154c7984 */ /* 0x000f680000000a00 */
[----:B------:R-:W5:Y:S01]  /*18e0*/  LDS.64 R78, [R22] ;  /* 0x00000000164e7984 */ /* 0x000f620000000a00 */
[----:B-1----:R-:W-:Y:S01]  /*18f0*/  FADD.FTZ R107, RZ, R60 ;  /* 0x0000003cff6b7221 */ /* 0x002fe20000010000 */
[----:B------:R-:W-:-:S03]  /*1900*/  FADD.FTZ R60, RZ, R61 ;  /* 0x0000003dff3c7221 */ /* 0x000fc60000010000 */
[----:B--2---:R-:W-:Y:S01]  /*1910*/  FADD.FTZ R107, R107, R62 ;  /* 0x0000003e6b6b7221 */ /* 0x004fe20000010000 */
[----:B------:R-:W-:-:S03]  /*1920*/  FADD.FTZ R60, R60, R63 ;  /* 0x0000003f3c3c7221 */ /* 0x000fc60000010000 */
[----:B---3--:R-:W-:Y:S01]  /*1930*/  FADD.FTZ R107, R107, R64 ;  /* 0x000000406b6b7221 */ /* 0x008fe20000010000 */
[----:B------:R-:W-:-:S03]  /*1940*/  FADD.FTZ R60, R60, R65 ;  /* 0x000000413c3c7221 */ /* 0x000fc60000010000 */
[----:B0-----:R-:W-:Y:S01]  /*1950*/  FADD.FTZ R107, R107, R66 ;  /* 0x000000426b6b7221 */ /* 0x001fe20000010000 */
        /* <DEDUP_REMOVED lines=13> */
.L_x_118:
[----:B------:R-:W-:Y:S05]  /*1a30*/  BSYNC.RECONVERGENT B0 ;  /* 0x0000000000007941 */ /* 0x000fea0003800200 */
.L_x_117:
[----:B------:R-:W1:Y:S01]  /*1a40*/  SHFL.BFLY PT, R61, R78, 0x2, 0x1f ;  /* 0x0c401f004e3d7f89 */ /* 0x000e6200000e0000 */
[----:B------:R-:W-:-:S03]  /*1a50*/  LOP3.LUT P0, RZ, R5, 0x3e3, RZ, 0xc0, !PT ;  /* 0x000003e305ff7812 */ /* 0x000fc6000780c0ff */
[----:B------:R-:W2:Y:S10]  /*1a60*/  SHFL.BFLY PT, R60, R79, 0x2, 0x1f ;  /* 0x0c401f004f3c7f89 */ /* 0x000eb400000e0000 */
[----:B------:R-:W3:Y:S01]  /*1a70*/  @!P0 LDC.64 R62, c[0x0][0x3d0] ;  /* 0x0000f400ff3e8b82 */ /* 0x000ee20000000a00 */
[----:B0-----:R-:W-:-:S05]  /*1a80*/  @!P0 IMAD R67, R27, UR5, R0 ;  /* 0x000000051b438c24 */ /* 0x001fca000f8e0200 */
[----:B------:R-:W-:Y:S01]  /*1a90*/  @!P0 LEA R67, R67, R12, 0x8 ;  /* 0x0000000c43438211 */ /* 0x000fe200078e40ff */
[----:B-1----:R-:W-:Y:S01]  /*1aa0*/  FADD.FTZ R64, R61, R78 ;  /* 0x0000004e3d407221 */ /* 0x002fe20000010000 */
        /* <DEDUP_REMOVED lines=17> */
.L_x_121:
[----:B------:R-:W2:Y:S04]  /*1bc0*/  LD.E.STRONG.GPU R61, desc[UR8][R46.64+0x20] ;  /* 0x000020082e3d7980 */ /* 0x000ea8000c10f900 */
[----:B--2---:R-:W-:Y:S01]  /*1bd0*/  CCTL.IVALL ;  /* 0x00000000ff00798f */ /* 0x004fe20002000000 */
[----:B------:R-:W-:Y:S05]  /*1be0*/  YIELD ;  /* 0x0000000000007946 */ /* 0x000fea0003800000 */
[----:B-----5:R-:W-:-:S04]  /*1bf0*/  LOP3.LUT R61, R61, R60, RZ, 0x3c, !PT ;  /* 0x0000003c3d3d7212 */ /* 0x020fc800078e3cff */
[----:B------:R-:W-:-:S13]  /*1c00*/  ISETP.GT.AND P1, PT, R61, -0x1, PT ;  /* 0xffffffff3d00780c */ /* 0x000fda0003f24270 */
[----:B------:R-:W-:Y:S05]  /*1c10*/  @P1 BRA `(.L_x_121) ;  /* 0xfffffffc00e81947 */ /* 0x000fea000383ffff */
.L_x_120:
[----:B------:R-:W-:Y:S05]  /*1c20*/  WARPSYNC.ALL ;  /* 0x0000000000007948 */ /* 0x000fea0003800000 */
[----:B------:R-:W-:Y:S06]  /*1c30*/  BAR.SYNC.DEFER_BLOCKING 0x0 ;  /* 0x0000000000007b1d */ /* 0x000fec0000010000 */
[----:B------:R-:W-:Y:S05]  /*1c40*/  BRA `(.L_x_122) ;  /* 0x00000000003c7947 */ /* 0x000fea0003800000 */
.L_x_119:
[----:B------:R-:W-:Y:S01]  /*1c50*/  BAR.SYNC.DEFER_BLOCKING 0x0 ;  /* 0x0000000000007b1d */ /* 0x000fe20000010000 */
[----:B------:R-:W-:-:S13]  /*1c60*/  ISETP.NE.AND P1, PT, R5, RZ, PT ;  /* 0x000000ff0500720c */ /* 0x000fda0003f25270 */
[----:B------:R-:W-:Y:S05]  /*1c70*/  @P1 BRA `(.L_x_123) ;  /* 0x0000000000281947 */ /* 0x000fea0003800000 */
[----:B------:R-:W-:Y:S06]  /*1c80*/  MEMBAR.ALL.GPU ;  /* 0x0000000000007992 */ /* 0x000fec000000a000 */
[----:B------:R-:W-:-:S00]  /*1c90*/  ERRBAR ;  /* 0x00000000000079ab */ /* 0x000fc00000000000 */
[----:B------:R-:W-:Y:S06]  /*1ca0*/  CGAERRBAR ;  /* 0x00000000000075ab */ /* 0x000fec0000000000 */
[----:B------:R0:W5:Y:S02]  /*1cb0*/  ATOM.E.ADD.STRONG.GPU PT, R60, desc[UR8][R58.64], R30 ;  /* 0x8000001e3a3c798a */ /* 0x00016400081ef108 */
.L_x_124:
[----:B------:R-:W2:Y:S04]  /*1cc0*/  LD.E.STRONG.GPU R61, desc[UR8][R58.64] ;  /* 0x000000083a3d7980 */ /* 0x000ea8000c10f900 */
[----:B--2---:R-:W-:Y:S01]  /*1cd0*/  CCTL.IVALL ;  /* 0x00000000ff00798f */ /* 0x004fe20002000000 */
[----:B------:R-:W-:Y:S05]  /*1ce0*/  YIELD ;  /* 0x0000000000007946 */ /* 0x000fea0003800000 */
[----:B-----5:R-:W-:-:S04]  /*1cf0*/  LOP3.LUT R61, R61, R60, RZ, 0x3c, !PT ;  /* 0x0000003c3d3d7212 */ /* 0x020fc800078e3cff */
[----:B------:R-:W-:-:S13]  /*1d00*/  ISETP.GT.AND P1, PT, R61, -0x1, PT ;  /* 0xffffffff3d00780c */ /* 0x000fda0003f24270 */
[----:B------:R-:W-:Y:S05]  /*1d10*/  @P1 BRA `(.L_x_124) ;  /* 0xfffffffc00e81947 */ /* 0x000fea000383ffff */
.L_x_123:
[----:B------:R-:W-:Y:S05]  /*1d20*/  WARPSYNC.ALL ;  /* 0x0000000000007948 */ /* 0x000fea0003800000 */
[----:B------:R-:W-:Y:S06]  /*1d30*/  BAR.SYNC.DEFER_BLOCKING 0x0 ;  /* 0x0000000000007b1d */ /* 0x000fec0000010000 */
.L_x_122:
        /* <DEDUP_REMOVED lines=11> */
.L_x_126:
[----:B------:R-:W-:Y:S05]  /*1df0*/  BSYNC.RECONVERGENT B0 ;  /* 0x0000000000007941 */ /* 0x000fea0003800200 */
.L_x_125:
        /* <DEDUP_REMOVED lines=21> */
[----:B------:R-:W-:Y:S01]  /*1f50*/  @!P1 STS.64 [R35], R60 ;  /* 0x0000003c23009388 */ /* 0x000fe20000000a00 */
        /* <DEDUP_REMOVED lines=56> */
[----:B------:R1:W-:Y:S01]  /*22e0*/  STG.E.64 desc[UR8][R38.64], R42 ;  /* 0x0000002a26007986 */ /* 0x0003e2000c101b08 */
[----:B------:R-:W-:Y:S02]  /*22f0*/  F2FP.BF16.F32.PACK_AB R64, R64, R87 ;  /* 0x000000574040723e */ /* 0x000fe400000010ff */
[----:B------:R-:W-:Y:S01]  /*2300*/  F2FP.BF16.F32.PACK_AB R65, R66, R89 ;  /* 0x000000594241723e */ /* 0x000fe200000010ff */
[----:B------:R1:W-:Y:S01]  /*2310*/  STG.E.64 desc[UR8][R38.64+0x2800], R60 ;  /* 0x0028003c26007986 */ /* 0x0003e2000c101b08 */
[----:B------:R-:W-:-:S02]  /*2320*/  F2FP.BF16.F32.PACK_AB R68, R68, R97 ;  /* 0x000000614444723e */ /* 0x000fc400000010ff */
[----:B------:R-:W-:Y:S01]  /*2330*/  F2FP.BF16.F32.PACK_AB R69, R40, R101 ;  /* 0x000000652845723e */ /* 0x000fe200000010ff */
[----:B------:R1:W-:Y:S04]  /*2340*/  STG.E.64 desc[UR8][R38.64+0x5000], R64 ;  /* 0x0050004026007986 */ /* 0x0003e8000c101b08 */
[----:B------:R1:W-:Y:S01]  /*2350*/  STG.E.64 desc[UR8][R38.64+0x7800], R68 ;  /* 0x0078004426007986 */ /* 0x0003e2000c101b08 */
[----:B------:R-:W-:Y:S05]  /*2360*/  @!P0 BRA `(.L_x_127) ;  /* 0xffffffe400b88947 */ /* 0x000fea000383ffff */
.L_x_115:
[----:B------:R-:W-:Y:S01]  /*2370*/  SHF.L.U32 R0, R0, 0x2, RZ ;  /* 0x0000000200007819 */ /* 0x000fe200000006ff */
[----:B------:R-:W-:-:S03]  /*2380*/  IMAD R15, R4, 0x140, RZ ;  /* 0x00000140040f7824 */ /* 0x000fc600078e02ff */
[----:B------:R-:W-:Y:S02]  /*2390*/  LOP3.LUT R3, R0, 0x3fff0, RZ, 0xc0, !PT ;  /* 0x0003fff000037812 */ /* 0x000fe400078ec0ff */
[----:B------:R-:W-:Y:S02]  /*23a0*/  IADD3 R0, PT, PT, R15, 0x140, RZ ;  /* 0x000001400f007810 */ /* 0x000fe40007ffe0ff */
[----:B------:R-:W-:-:S04]  /*23b0*/  IADD3 R2, PT, PT, R3, R2, RZ ;  /* 0x0000000203027210 */ /* 0x000fc80007ffe0ff */
[----:B------:R-:W-:-:S04]  /*23c0*/  LEA R15, R2, R15, 0x5 ;  /* 0x0000000f020f7211 */ /* 0x000fc800078e28ff */
[----:B------:R-:W-:-:S13]  /*23d0*/  ISETP.GE.AND P0, PT, R15, R0, PT ;  /* 0x000000000f00720c */ /* 0x000fda0003f06270 */
[----:B------:R-:W-:Y:S05]  /*23e0*/  @P0 EXIT ;  /* 0x000000000000094d */ /* 0x000fea0003800000 */
[----:B------:R-:W2:Y:S01]  /*23f0*/  LDC.64 R2, c[0x0][0x3c8] ;  /* 0x0000f200ff027b82 */ /* 0x000ea20000000a00 */
[----:B------:R-:W3:Y:S01]  /*2400*/  S2R R17, SR_TID.X ;  /* 0x0000000000117919 */ /* 0x000ee20000002100 */
[----:B------:R-:W-:Y:S01]  /*2410*/  UMOV UR6, 0x400 ;  /* 0x0000040000067882 */ /* 0x000fe20000000000 */
[----:B------:R-:W4:Y:S05]  /*2420*/  LDCU.64 UR4, c[0x0][0x3d0] ;  /* 0x00007a00ff0477ac */ /* 0x000f2a0008000a00 */
[----:B------:R-:W5:Y:S01]  /*2430*/  S2UR UR7, SR_CgaCtaId ;  /* 0x00000000000779c3 */ /* 0x000f620000008800 */
[----:B----4-:R-:W-:Y:S01]  /*2440*/  UIADD3 UR4, UP0, UPT, UR4, 0x68000, URZ ;  /* 0x0006800004047890 */ /* 0x010fe2000ff1e0ff */
[----:B--2---:R-:W-:-:S03]  /*2450*/  ISETP.LT.U32.AND P0, PT, R2, 0x2, PT ;  /* 0x000000020200780c */ /* 0x004fc60003f01070 */
[----:B------:R-:W-:Y:S01]  /*2460*/  UIADD3.X UR5, UPT, UPT, URZ, UR5, URZ, UP0, !UPT ;  /* 0x00000005ff057290 */ /* 0x000fe200087fe4ff */
[----:B------:R-:W-:-:S04]  /*2470*/  ISETP.LT.AND.EX P0, PT, R3, RZ, PT, P0 ;  /* 0x000000ff0300720c */ /* 0x000fc80003f01300 */
[----:B0-----:R-:W-:Y:S01]  /*2480*/  SEL R6, R2, 0x2, P0 ;  /* 0x0000000202067807 */ /* 0x001fe20000000000 */
[----:B-----5:R-:W-:Y:S01]  /*2490*/  ULEA UR6, UR7, UR6, 0x18 ;  /* 0x0000000607067291 */ /* 0x020fe2000f8ec0ff */
[----:B---3--:R-:W-:Y:S01]  /*24a0*/  SHF.R.U32.HI R8, RZ, 0x5, R17 ;  /* 0x00000005ff087819 */ /* 0x008fe20000011611 */
        /* <DEDUP_REMOVED lines=8> */
[C---:B------:R-:W-:Y:S02]  /*2530*/  LOP3.LUT R16, R17.reuse, 0x1f, RZ, 0xc0, !PT ;  /* 0x0000001f11107812 */ /* 0x040fe400078ec0ff */
[----:B------:R-:W-:Y:S01]  /*2540*/  LOP3.LUT R45, R17, 0xf, RZ, 0xc0, !PT ;  /* 0x0000000f112d7812 */ /* 0x000fe200078ec0ff */
[----:B------:R-:W-:-:S04]  /*2550*/  IMAD.WIDE.U32 R2, R4, -0x33333333, RZ ;  /* 0xcccccccd04027825 */ /* 0x000fc800078e00ff */
[----:B------:R-:W-:-:S04]  /*2560*/  IMAD.WIDE.U32 R10, P0, R5, -0x33333334, R2 ;  /* 0xcccccccc050a7825 */ /* 0x000fc80007800002 */
[----:B------:R-:W-:Y:S01]  /*2570*/  IMAD.WIDE.U32 R2, R5, -0x33333333, RZ ;  /* 0xcccccccd05027825 */ /* 0x000fe200078e00ff */
[----:B------:R-:W-:Y:S02]  /*2580*/  IADD3.X R13, PT, PT, RZ, RZ, RZ, P0, !PT ;  /* 0x000000ffff0d7210 */ /* 0x000fe400007fe4ff */
[----:B------:R-:W-:Y:S02]  /*2590*/  MOV R12, R11 ;  /* 0x0000000b000c7202 */ /* 0x000fe40000000f00 */
[----:B------:R-:W-:Y:S02]  /*25a0*/  IADD3 RZ, P0, PT, R3, R10, RZ ;  /* 0x0000000a03ff7210 */ /* 0x000fe40007f1e0ff */
[----:B------:R-:W-:-:S03]  /*25b0*/  LEA R10, R8, UR6, 0x7 ;  /* 0x00000006080a7c11 */ /* 0x000fc6000f8e38ff */
[----:B------:R-:W-:-:S05]  /*25c0*/  IMAD.WIDE.U32.X R2, R4, -0x33333334, R12, P0 ;  /* 0xcccccccc04027825 */ /* 0x000fca00000e040c */
[----:B------:R-:W-:Y:S02]  /*25d0*/  SHF.R.U64 R40, R2, 0x3, R3 ;  /* 0x0000000302287819 */ /* 0x000fe40000001203 */
[----:B------:R-:W-:Y:S02]  /*25e0*/  LOP3.LUT R2, R9, 0x1e, RZ, 0xc0, !PT ;  /* 0x0000001e09027812 */ /* 0x000fe400078ec0ff */
[----:B------:R-:W-:Y:S02]  /*25f0*/  IADD3 R41, P1, PT, R40, 0x1, RZ ;  /* 0x0000000128297810 */ /* 0x000fe40007f3e0ff */
[----:B------:R-:W-:Y:S02]  /*2600*/  LOP3.LUT R11, R2, 0x1f, R17, 0x78, !PT ;  /* 0x0000001f020b7812 */ /* 0x000fe400078e7811 */
[----:B-1----:R-:W-:Y:S02]  /*2610*/  LOP3.LUT R42, R41, 0x7, RZ, 0xc0, !PT ;  /* 0x00000007292a7812 */ /* 0x002fe400078ec0ff */
[----:B------:R-:W-:-:S02]  /*2620*/  LEA R10, R11, R10, 0x2 ;  /* 0x0000000a0b0a7211 */ /* 0x000fc400078e10ff */
[----:B------:R-:W-:Y:S02]  /*2630*/  IADD3 R2, P2, PT, R42, -0x1, RZ ;  /* 0xffffffff2a027810 */ /* 0x000fe40007f5e0ff */
[----:B------:R-:W-:Y:S02]  /*2640*/  LEA.HI.X R19, R3, RZ, RZ, 0x1d, P1 ;  /* 0x000000ff03137211 */ /* 0x000fe400008fecff */
[----:B------:R-:W-:Y:S02]  /*2650*/  ISETP.GE.U32.AND P0, PT, R2, 0x3, PT ;  /* 0x000000030200780c */ /* 0x000fe40003f06070 */
[----:B------:R-:W-:Y:S02]  /*2660*/  IADD3.X R11, PT, PT, RZ, -0x1, RZ, P2, !PT ;  /* 0xffffffffff0b7810 */ /* 0x000fe400017fe4ff */
[----:B------:R-:W-:Y:S02]  /*2670*/  SHF.L.U32 R2, R17, 0x7, RZ ;  /* 0x0000000711027819 */ /* 0x000fe400000006ff */
[----:B------:R-:W-:-:S02]  /*2680*/  ISETP.GE.U32.AND.EX P0, PT, R11, RZ, PT, P0 ;  /* 0x000000ff0b00720c */ /* 0x000fc40003f06100 */
[----:B------:R-:W-:Y:S02]  /*2690*/  MOV R11, R15 ;  /* 0x0000000f000b7202 */ /* 0x000fe40000000f00 */
[----:B------:R-:W-:Y:S01]  /*26a0*/  LOP3.LUT R15, R2, 0x780, RZ, 0xc0, !PT ;  /* 0x00000780020f7812 */ /* 0x000fe200078ec0ff */
[----:B------:R-:W-:Y:S01]  /*26b0*/  IMAD.WIDE.U32 R2, R8, 0x500, RZ ;  /* 0x0000050008027825 */ /* 0x000fe200078e00ff */
[----:B------:R-:W-:Y:S02]  /*26c0*/  LOP3.LUT R19, R19, 0x3fffffff, RZ, 0xc0, !PT ;  /* 0x3fffffff13137812 */ /* 0x000fe400078ec0ff */
[----:B------:R-:W-:Y:S02]  /*26d0*/  IADD3 R15, PT, PT, R15, UR6, RZ ;  /* 0x000000060f0f7c10 */ /* 0x000fe4000fffe0ff */
[----:B------:R-:W-:Y:S02]  /*26e0*/  LOP3.LUT R18, R2, 0x1f, R17, 0xf8, !PT ;  /* 0x0000001f02127812 */ /* 0x000fe400078ef811 */
[----:B------:R-:W-:-:S07]  /*26f0*/  LOP3.LUT R17, R41, 0xfffffff8, RZ, 0xc0, !PT ;  /* 0xfffffff829117812 */ /* 0x000fce00078ec0ff */
.L_x_139:
[----:B------:R-:W-:Y:S01]  /*2700*/  ISETP.GT.U32.AND P1, PT, R7, R8, PT ;  /* 0x000000080700720c */ /* 0x000fe20003f24070 */
[----:B------:R-:W-:Y:S01]  /*2710*/  BSSY.RECONVERGENT B0, `(.L_x_128) ;  /* 0x000006e000007945 */ /* 0x000fe20003800200 */
[----:B0-----:R-:W-:Y:S02]  /*2720*/  CS2R R24, SRZ ;  /* 0x0000000000187805 */ /* 0x001fe4000001ff00 */
[----:B------:R-:W-:-:S13]  /*2730*/  ISETP.GT.AND.EX P1, PT, R6, RZ, PT, P1 ;  /* 0x000000ff0600720c */ /* 0x000fda0003f24310 */
[----:B-12---:R-:W-:Y:S05]  /*2740*/  @!P1 BRA `(.L_x_129) ;  /* 0x0000000400a89947 */ /* 0x006fea0003800000 */
[----:B------:R-:W-:Y:S01]  /*2750*/  ISETP.GE.U32.AND P2, PT, R5, 0x46, PT ;  /* 0x000000460500780c */ /* 0x000fe20003f46070 */
[----:B------:R-:W-:Y:S01]  /*2760*/  BSSY.RECONVERGENT B1, `(.L_x_130) ;  /* 0x0000034000017945 */ /* 0x000fe20003800200 */
[----:B------:R-:W-:Y:S01]  /*2770*/  ISETP.NE.U32.AND P1, PT, R42, RZ, PT ;  /* 0x000000ff2a00720c */ /* 0x000fe20003f25070 */
[----:B------:R-:W-:Y:S01]  /*2780*/  HFMA2 R46, -RZ, RZ, 0, 0 ;  /* 0x00000000ff2e7431 */ /* 0x000fe200000001ff */
[----:B------:R-:W-:Y:S02]  /*2790*/  ISETP.GE.U32.AND.EX P2, PT, R4, RZ, PT, P2 ;  /* 0x000000ff0400720c */ /* 0x000fe40003f46120 */
[----:B------:R-:W-:Y:S02]  /*27a0*/  CS2R R24, SRZ ;  /* 0x0000000000187805 */ /* 0x000fe4000001ff00 */
[----:B------:R-:W-:Y:S02]  /*27b0*/  IADD3 R12, P3, PT, R16, R11, RZ ;  /* 0x0000000b100c7210 */ /* 0x000fe40007f7e0ff */
[----:B------:R-:W-:-:S02]  /*27c0*/  ISETP.NE.AND.EX P1, PT, RZ, RZ, PT, P1 ;  /* 0x000000ffff00720c */ /* 0x000fc40003f25310 */
[----:B------:R-:W-:Y:S02]  /*27d0*/  SHF.R.S32.HI R49, RZ, 0x1f, R11 ;  /* 0x0000001fff317819 */ /* 0x000fe4000001140b */
[----:B------:R-:W-:-:S03]  /*27e0*/  MOV R47, R8 ;  /* 0x00000008002f7202 */ /* 0x000fc60000000f00 */
[----:B------:R-:W-:Y:S06]  /*27f0*/  @!P2 BRA `(.L_x_131) ;  /* 0x0000000000a8a947 */ /* 0x000fec0003800000 */
[----:B------:R-:W-:Y:S01]  /*2800*/  IADD3 R21, P2, PT, R11, R18, RZ ;  /* 0x000000120b157210 */ /* 0x000fe20007f5e0ff */
[----:B------:R-:W-:Y:S01]  /*2810*/  IMAD.MOV.U32 R44, RZ, RZ, R19 ;  /* 0x000000ffff2c7224 */ /* 0x000fe200078e0013 */
[----:B------:R-:W-:Y:S02]  /*2820*/  MOV R24, RZ ;  /* 0x000000ff00187202 */ /* 0x000fe40000000f00 */
[----:B------:R-:W-:Y:S02]  /*2830*/  IADD3.X R22, PT, PT, R3, R49, RZ, P2, !PT ;  /* 0x0000003103167210 */ /* 0x000fe400017fe4ff */
[C---:B------:R-:W-:Y:S02]  /*2840*/  LEA R20, P2, R21.reuse, UR4, 0x3 ;  /* 0x0000000415147c11 */ /* 0x040fe4000f8418ff */
[----:B------:R-:W-:Y:S02]  /*2850*/  MOV R43, R17 ;  /* 0x00000011002b7202 */ /* 0x000fe40000000f00 */
[----:B------:R-:W-:-:S02]  /*2860*/  LEA.HI.X R21, R21, UR5, R22, 0x3, P2 ;  /* 0x0000000515157c11 */ /* 0x000fc400090f1c16 */
[----:B------:R-:W-:Y:S02]  /*2870*/  MOV R47, R8 ;  /* 0x00000008002f7202 */ /* 0x000fe40000000f00 */
[----:B------:R-:W-:-:S07]  /*2880*/  MOV R46, RZ ;  /* 0x000000ff002e7202 */ /* 0x000fce0000000f00 */
.L_x_132:
        /* <DEDUP_REMOVED lines=14> */
[----:B0-----:R-:W-:-:S04]  /*2970*/  IADD3 R20, P5, PT, R20, 0xc8000, RZ ;  /* 0x000c800014147810 */ /* 0x001fc80007fbe0ff */
        /* <DEDUP_REMOVED lines=18> */
.L_x_131:
[----:B------:R-:W-:Y:S05]  /*2aa0*/  BSYNC.RECONVERGENT B1 ;  /* 0x0000000000017941 */ /* 0x000fea0003800200 */
.L_x_130:
        /* <DEDUP_REMOVED lines=25> */
.L_x_134:
[----:B------:R-:W-:Y:S05]  /*2c40*/  BSYNC.RECONVERGENT B1 ;  /* 0x0000000000017941 */ /* 0x000fea0003800200 */
.L_x_133:
        /* <DEDUP_REMOVED lines=11> */
[----:B------:R-:W-:-:S05]  /*2d00*/  @!P1 IMAD R21, R46, 0x500, RZ ;  /* 0x000005002e159824 */ /* 0x000fca00078e02ff */
[----:B------:R-:W-:Y:S02]  /*2d10*/  @!P1 IADD3 R13, PT, PT, R13, R21, RZ ;  /* 0x000000150d0d9210 */ /* 0x000fe40007ffe0ff */
        /* <DEDUP_REMOVED lines=13> */
.L_x_129:
[----:B------:R-:W-:Y:S05]  /*2df0*/  BSYNC.RECONVERGENT B0 ;  /* 0x0000000000007941 */ /* 0x000fea0003800200 */
.L_x_128:
[----:B------:R0:W-:Y:S01]  /*2e00*/  STS [R10], R25 ;  /* 0x000000190a007388 */ /* 0x0001e20000000800 */
[----:B------:R-:W1:Y:S01]  /*2e10*/  LDC.64 R20, c[0x0][0x388] ;  /* 0x0000e200ff147b82 */ /* 0x000e620000000a00 */
[----:B------:R-:W-:Y:S02]  /*2e20*/  ISETP.GT.U32.AND P1, PT, R45, 0x9, PT ;  /* 0x000000092d00780c */ /* 0x000fe40003f24070 */
[----:B------:R0:W-:Y:S01]  /*2e30*/  STS [R10+0x500], R24 ;  /* 0x000500180a007388 */ /* 0x0001e20000000800 */
[----:B------:R-:W-:-:S04]  /*2e40*/  MOV R26, R9 ;  /* 0x00000009001a7202 */ /* 0x000fc80000000f00 */
[----:B------:R-:W2:Y:S08]  /*2e50*/  LDC.64 R12, c[0x0][0x390] ;  /* 0x0000e400ff0c7b82 */ /* 0x000eb00000000a00 */
[----:B0-----:R-:W-:Y:S06]  /*2e60*/  BAR.SYNC.DEFER_BLOCKING 0x0 ;  /* 0x0000000000007b1d */ /* 0x001fec0000010000 */
.L_x_138:
[----:B0-----:R-:W-:Y:S02]  /*2e70*/  @!P1 LOP3.LUT R24, R26, 0x1e, R14, 0x78, !PT ;  /* 0x0000001e1a189812 */ /* 0x001fe400078e780e */
[----:B------:R-:W-:Y:S01]  /*2e80*/  CS2R R22, SRZ ;  /* 0x0000000000167805 */ /* 0x000fe2000001ff00 */
[----:B------:R-:W-:Y:S01]  /*2e90*/  UMOV UR6, 0xffff ;  /* 0x0000ffff00067882 */ /* 0x000fe20000000000 */
[----:B------:R-:W-:Y:S02]  /*2ea0*/  ISETP.NE.AND P2, PT, R45, RZ, PT ;  /* 0x000000ff2d00720c */ /* 0x000fe40003f45270 */
[----:B------:R-:W-:-:S05]  /*2eb0*/  @!P1 LEA R24, R24, R15, 0x2 ;  /* 0x0000000f18189211 */ /* 0x000fca00078e10ff */
[----:B------:R0:W3:Y:S04]  /*2ec0*/  @!P1 LDS R22, [R24] ;  /* 0x0000000018169984 */ /* 0x0000e80000000800 */
[----:B------:R0:W4:Y:S01]  /*2ed0*/  @!P1 LDS R23, [R24+0x500] ;  /* 0x0005000018179984 */ /* 0x0001220000000800 */
[----:B------:R-:W-:Y:S05]  /*2ee0*/  BRA.DIV UR6, `(.L_x_135) ;  /* 0x0000000206b07947 */ /* 0x000fea000b800000 */
[----:B------:R-:W-:Y:S01]  /*2ef0*/  MOV R29, 0xffff ;  /* 0x0000ffff001d7802 */ /* 0x000fe20000000f00 */
[----:B------:R-:W-:Y:S01]  /*2f00*/  IMAD.MOV.U32 R30, RZ, RZ, 0xffff ;  /* 0x0000ffffff1e7424 */ /* 0x000fe200078e00ff */
[----:B------:R-:W-:Y:S02]  /*2f10*/  MOV R32, 0xffff ;  /* 0x0000ffff00207802 */ /* 0x000fe40000000f00 */
[----:B------:R-:W-:Y:S01]  /*2f20*/  MOV R31, 0xffff ;  /* 0x0000ffff001f7802 */ /* 0x000fe20000000f00 */
[----:B---3--:R-:W3:Y:S01]  /*2f30*/  SHFL.BFLY PT, R25, R22, 0x8, 0x101f ;  /* 0x0d101f0016197f89 */ /* 0x008ee200000e0000 */
[----:B------:R-:W-:Y:S02]  /*2f40*/  MOV R33, 0xffff ;  /* 0x0000ffff00217802 */ /* 0x000fe40000000f00 */
[----:B------:R-:W-:Y:S01]  /*2f50*/  MOV R34, 0xffff ;  /* 0x0000ffff00227802 */ /* 0x000fe20000000f00 */
[----:B0---4-:R-:W0:Y:S01]  /*2f60*/  SHFL.BFLY PT, R24, R23, 0x8, 0x101f ;  /* 0x0d101f0017187f89 */ /* 0x011e2200000e0000 */
[----:B------:R-:W-:Y:S01]  /*2f70*/  MOV R36, 0xffff ;  /* 0x0000ffff00247802 */ /* 0x000fe20000000f00 */
        /* <DEDUP_REMOVED lines=14> */
.L_x_149:
[----:B------:R-:W-:Y:S01]  /*3060*/  BSSY.RECONVERGENT B0, `(.L_x_136) ;  /* 0x000000b000007945 */ /* 0x000fe20003800200 */
[----:B----4-:R-:W-:-:S03]  /*3070*/  FADD.FTZ R23, R22, R23 ;  /* 0x0000001716177221 */ /* 0x010fc60000010000 */
[----:B------:R-:W-:Y:S05]  /*3080*/  @P2 BRA `(.L_x_137) ;  /* 0x0000000000202947 */ /* 0x000fea0003800000 */
[----:B------:R-:W-:Y:S01]  /*3090*/  F2FP.BF16.F32.PACK_AB R22, R23, R30 ;  /* 0x0000001e1716723e */ /* 0x000fe200000010ff */
[----:B------:R-:W-:-:S03]  /*30a0*/  IMAD.IADD R25, R26, 0x1, R11 ;  /* 0x000000011a197824 */ /* 0x000fc600078e020b */
[C---:B------:R-:W-:Y:S02]  /*30b0*/  PRMT R27, R22.reuse, 0x7610, R27 ;  /* 0x00007610161b7816 */ /* 0x040fe4000000001b */
[----:B------:R-:W-:Y:S01]  /*30c0*/  PRMT R28, R22, 0x7632, R28 ;  /* 0x00007632161c7816 */ /* 0x000fe2000000001c */
[----:B-1----:R-:W-:-:S04]  /*30d0*/  IMAD.WIDE R22, R25, 0x2, R20 ;  /* 0x0000000219167825 */ /* 0x002fc800078e0214 */
[----:B--2---:R-:W-:Y:S01]  /*30e0*/  IMAD.WIDE R24, R25, 0x2, R12 ;  /* 0x0000000219187825 */ /* 0x004fe200078e020c */
[----:B------:R0:W-:Y:S04]  /*30f0*/  STG.E.U16 desc[UR8][R22.64], R27 ;  /* 0x0000001b16007986 */ /* 0x0001e8000c101508 */
[----:B------:R0:W-:Y:S02]  /*3100*/  STG.E.U16 desc[UR8][R24.64], R28 ;  /* 0x0000001c18007986 */ /* 0x0001e4000c101508 */
.L_x_137:
[----:B------:R-:W-:Y:S05]  /*3110*/  BSYNC.RECONVERGENT B0 ;  /* 0x0000000000007941 */ /* 0x000fea0003800200 */
.L_x_136:
[C---:B------:R-:W-:Y:S02]  /*3120*/  ISETP.GE.U32.AND P2, PT, R26.reuse, 0xc, PT ;  /* 0x0000000c1a00780c */ /* 0x040fe40003f46070 */
[----:B------:R-:W-:-:S11]  /*3130*/  IADD3 R26, PT, PT, R26, 0x14, RZ ;  /* 0x000000141a1a7810 */ /* 0x000fd60007ffe0ff */
[----:B------:R-:W-:Y:S05]  /*3140*/  @!P2 BRA `(.L_x_138) ;  /* 0xfffffffc0048a947 */ /* 0x000fea000383ffff */
[----:B------:R-:W-:Y:S05]  /*3150*/  WARPSYNC.ALL ;  /* 0x0000000000007948 */ /* 0x000fea0003800000 */
[----:B------:R-:W-:Y:S01]  /*3160*/  IADD3 R11, PT, PT, R11, 0x400, RZ ;  /* 0x000004000b0b7810 */ /* 0x000fe20007ffe0ff */
[----:B------:R-:W-:Y:S03]  /*3170*/  BAR.SYNC.DEFER_BLOCKING 0x0 ;  /* 0x0000000000007b1d */ /* 0x000fe60000010000 */
[----:B------:R-:W-:-:S13]  /*3180*/  ISETP.GE.AND P1, PT, R11, R0, PT ;  /* 0x000000000b00720c */ /* 0x000fda0003f26270 */
[----:B------:R-:W-:Y:S05]  /*3190*/  @!P1 BRA `(.L_x_139) ;  /* 0xfffffff400589947 */ /* 0x000fea000383ffff */
[----:B------:R-:W-:Y:S05]  /*31a0*/  EXIT ;  /* 0x000000000000794d */ /* 0x000fea0003800000 */
.L_x_135:
[----:B------:R-:W-:Y:S01]  /*31b0*/  HFMA2 R33, -RZ, RZ, 0, 4.76837158203125e-07 ;  /* 0x00000008ff217431 */ /* 0x000fe200000001ff */
[----:B------:R-:W-:Y:S01]  /*31c0*/  BSSY B0, `(.L_x_140) ;  /* 0x0000007000007945 */ /* 0x000fe20003800000 */
[----:B---3--:R-:W-:Y:S02]  /*31d0*/  MOV R34, R22 ;  /* 0x0000001600227202 */ /* 0x008fe40000000f00 */
[----:B------:R-:W-:Y:S02]  /*31e0*/  MOV R36, 0x101f ;  /* 0x0000101f00247802 */ /* 0x000fe40000000f00 */
[----:B------:R-:W-:-:S07]  /*31f0*/  MOV R31, 0xffff ;  /* 0x0000ffff001f7802 */ /* 0x000fce0000000f00 */
[----:B012-4-:R-:W-:Y:S05]  /*3200*/  WARPSYNC.COLLECTIVE R31, `(.L_x_141) ;  /* 0x000000001f087348 */ /* 0x017fea0003c00000 */
[----:B------:R3:W0:Y:S02]  /*3210*/  SHFL.BFLY P3, R32, R34, R33, R36 ;  /* 0x0c00002122207389 */ /* 0x0006240000060024 */
[----:B01234-:R-:W-:Y:S05]  /*3220*/  ENDCOLLECTIVE ;  /* 0x000000000000791b */ /* 0x01ffea0003800000 */
.L_x_141:
[----:B------:R-:W-:Y:S05]  /*3230*/  BSYNC B0 ;  /* 0x0000000000007941 */ /* 0x000fea0003800000 */
.L_x_140:
[----:B------:R-:W-:Y:S01]  /*3240*/  HFMA2 R33, -RZ, RZ, 0, 4.76837158203125e-07 ;  /* 0x00000008ff217431 */ /* 0x000fe200000001ff */
[----:B------:R-:W-:Y:S01]  /*3250*/  MOV R34, R23 ;  /* 0x0000001700227202 */ /* 0x000fe20000000f00 */
[----:B------:R-:W-:Y:S01]  /*3260*/  IMAD.MOV.U32 R25, RZ, RZ, R32 ;  /* 0x000000ffff197224 */ /* 0x000fe200078e0020 */
[----:B------:R-:W-:Y:S02]  /*3270*/  MOV R36, 0x101f ;  /* 0x0000101f00247802 */ /* 0x000fe40000000f00 */
[----:B------:R-:W-:Y:S01]  /*3280*/  MOV R31, 0xffff ;  /* 0x0000ffff001f7802 */ /* 0x000fe20000000f00 */
[----:B------:R-:W-:-:S07]  /*3290*/  FADD.FTZ R25, R25, R22 ;  /* 0x0000001619197221 */ /* 0x000fce0000010000 */
[----:B------:R-:W-:Y:S05]  /*32a0*/  WARPSYNC.COLLECTIVE R31, `(.L_x_142) ;  /* 0x000000001f087348 */ /* 0x000fea0003c00000 */
[----:B------:R0:W1:Y:S02]  /*32b0*/  SHFL.BFLY P3, R32, R34, R33, R36 ;  /* 0x0c00002122207389 */ /* 0x0000640000060024 */
[----:B01----:R-:W-:Y:S05]  /*32c0*/  ENDCOLLECTIVE ;  /* 0x000000000000791b */ /* 0x003fea0003800000 */
.L_x_142:
[----:B------:R-:W-:Y:S01]  /*32d0*/  MOV R34, R25 ;  /* 0x0000001900227202 */ /* 0x000fe20000000f00 */
[----:B------:R-:W-:Y:S01]  /*32e0*/  IMAD.MOV.U32 R33, RZ, RZ, 0x4 ;  /* 0x00000004ff217424 */ /* 0x000fe200078e00ff */
[----:B------:R-:W-:-:S07]  /*32f0*/  MOV R24, R32 ;  /* 0x0000002000187202 */ /* 0x000fce0000000f00 */
[----:B------:R-:W-:Y:S05]  /*3300*/  WARPSYNC.COLLECTIVE R31, `(.L_x_143) ;  /* 0x000000001f087348 */ /* 0x000fea0003c00000 */
[----:B------:R0:W1:Y:S02]  /*3310*/  SHFL.BFLY P3, R32, R34, R33, R36 ;  /* 0x0c00002122207389 */ /* 0x0000640000060024 */
[----:B01----:R-:W-:Y:S05]  /*3320*/  ENDCOLLECTIVE ;  /* 0x000000000000791b */ /* 0x003fea0003800000 */
.L_x_143:
[----:B------:R-:W-:-:S05]  /*3330*/  FADD.FTZ R24, R24, R23 ;  /* 0x0000001718187221 */ /* 0x000fca0000010000 */
[----:B------:R-:W-:Y:S02]  /*3340*/  MOV R34, R24 ;  /* 0x0000001800227202 */ /* 0x000fe40000000f00 */
[----:B------:R-:W-:-:S07]  /*3350*/  MOV R28, R32 ;  /* 0x00000020001c7202 */ /* 0x000fce0000000f00 */
[----:B------:R-:W-:Y:S05]  /*3360*/  WARPSYNC.COLLECTIVE R31, `(.L_x_144) ;  /* 0x000000001f087348 */ /* 0x000fea0003c00000 */
[----:B------:R0:W1:Y:S02]  /*3370*/  SHFL.BFLY P3, R32, R34, R33, R36 ;  /* 0x0c00002122207389 */ /* 0x0000640000060024 */
[----:B01----:R-:W-:Y:S05]  /*3380*/  ENDCOLLECTIVE ;  /* 0x000000000000791b */ /* 0x003fea0003800000 */
.L_x_144:
[----:B------:R-:W-:Y:S01]  /*3390*/  FADD.FTZ R28, R25, R28 ;  /* 0x0000001c191c7221 */ /* 0x000fe20000010000 */
[----:B------:R-:W-:-:S04]  /*33a0*/  HFMA2 R33, -RZ, RZ, 0, 1.1920928955078125e-07 ;  /* 0x00000002ff217431 */ /* 0x000fc800000001ff */
[----:B------:R-:W-:Y:S02]  /*33b0*/  MOV R34, R28 ;  /* 0x0000001c00227202 */ /* 0x000fe40000000f00 */
[----:B------:R-:W-:-:S07]  /*33c0*/  MOV R27, R32 ;  /* 0x00000020001b7202 */ /* 0x000fce0000000f00 */
[----:B------:R-:W-:Y:S05]  /*33d0*/  WARPSYNC.COLLECTIVE R31, `(.L_x_145) ;  /* 0x000000001f087348 */ /* 0x000fea0003c00000 */
[----:B------:R0:W1:Y:S02]  /*33e0*/  SHFL.BFLY P3, R32, R34, R33, R36 ;  /* 0x0c00002122207389 */ /* 0x0000640000060024 */
[----:B01----:R-:W-:Y:S05]  /*33f0*/  ENDCOLLECTIVE ;  /* 0x000000000000791b */ /* 0x003fea0003800000 */
.L_x_145:
[----:B------:R-:W-:-:S04]  /*3400*/  FADD.FTZ R27, R24, R27 ;  /* 0x0000001b181b7221 */ /* 0x000fc80000010000 */
[----:B------:R-:W-:Y:S01]  /*3410*/  IMAD.MOV.U32 R34, RZ, RZ, R27 ;  /* 0x000000ffff227224 */ /* 0x000fe200078e001b */
[----:B------:R-:W-:-:S07]  /*3420*/  MOV R29, R32 ;  /* 0x00000020001d7202 */ /* 0x000fce0000000f00 */
[----:B------:R-:W-:Y:S05]  /*3430*/  WARPSYNC.COLLECTIVE R31, `(.L_x_146) ;  /* 0x000000001f087348 */ /* 0x000fea0003c00000 */
[----:B------:R0:W1:Y:S02]  /*3440*/  SHFL.BFLY P3, R32, R34, R33, R36 ;  /* 0x0c00002122207389 */ /* 0x0000640000060024 */
[----:B01----:R-:W-:Y:S05]  /*3450*/  ENDCOLLECTIVE ;  /* 0x000000000000791b */ /* 0x003fea0003800000 */
.L_x_146:
[----:B------:R-:W-:Y:S01]  /*3460*/  FADD.FTZ R29, R28, R29 ;  /* 0x0000001d1c1d7221 */ /* 0x000fe20000010000 */
[----:B------:R-:W-:-:S04]  /*3470*/  HFMA2 R33, -RZ, RZ, 0, 5.9604644775390625e-08 ;  /* 0x00000001ff217431 */ /* 0x000fc800000001ff */
[----:B------:R-:W-:Y:S02]  /*3480*/  MOV R34, R29 ;  /* 0x0000001d00227202 */ /* 0x000fe40000000f00 */
[----:B------:R-:W-:-:S07]  /*3490*/  MOV R22, R32 ;  /* 0x0000002000167202 */ /* 0x000fce0000000f00 */
[----:B------:R-:W-:Y:S05]  /*34a0*/  WARPSYNC.COLLECTIVE R31, `(.L_x_147) ;  /* 0x000000001f087348 */ /* 0x000fea0003c00000 */
[----:B------:R0:W1:Y:S02]  /*34b0*/  SHFL.BFLY P3, R32, R34, R33, R36 ;  /* 0x0c00002122207389 */ /* 0x0000640000060024 */
[----:B01----:R-:W-:Y:S05]  /*34c0*/  ENDCOLLECTIVE ;  /* 0x000000000000791b */ /* 0x003fea0003800000 */
.L_x_147:
[----:B------:R-:W-:-:S05]  /*34d0*/  FADD.FTZ R22, R27, R22 ;  /* 0x000000161b167221 */ /* 0x000fca0000010000 */
[----:B------:R-:W-:Y:S02]  /*34e0*/  MOV R34, R22 ;  /* 0x0000001600227202 */ /* 0x000fe40000000f00 */
[----:B------:R-:W-:-:S07]  /*34f0*/  MOV R30, R32 ;  /* 0x00000020001e7202 */ /* 0x000fce0000000f00 */
[----:B------:R-:W-:Y:S05]  /*3500*/  WARPSYNC.COLLECTIVE R31, `(.L_x_148) ;  /* 0x000000001f087348 */ /* 0x000fea0003c00000 */
[----:B------:R0:W1:Y:S02]  /*3510*/  SHFL.BFLY P3, R32, R34, R33, R36 ;  /* 0x0c00002122207389 */ /* 0x0000640000060024 */
[----:B01----:R-:W-:Y:S05]  /*3520*/  ENDCOLLECTIVE ;  /* 0x000000000000791b */ /* 0x003fea0003800000 */
.L_x_148:
[----:B------:R-:W-:Y:S01]  /*3530*/  FADD.FTZ R30, R29, R30 ;  /* 0x0000001e1d1e7221 */ /* 0x000fe20000010000 */
[----:B------:R-:W-:Y:S01]  /*3540*/  MOV R23, R32 ;  /* 0x0000002000177202 */ /* 0x000fe20000000f00 */
[----:B------:R-:W-:Y:S06]  /*3550*/  BRA `(.L_x_149) ;  /* 0xfffffff800c07947 */ /* 0x000fec000383ffff */
.L_x_150:
        /* <DEDUP_REMOVED lines=10> */
.L_x_1663:


//--------------------- .text._ZN13group_norm_v218gn_bwd_cuda_kernelI13__nv_bfloat16Li320ELi3ELi32ELi40ELi256ELb0ELb1ELi16ELi320ELi320ELi4ELb1ELi20ELb0ELb0ELNS_15WgradSyncMethodE3ENS_16CompileConditionILi1000EEEEEvPT_S6_S6_PKS5_S8_S8_S8_PKfflPfPj --------------------------
	.section	.text._ZN13group_norm_v218gn_bwd_cuda_kernelI13__nv_bfloat16Li320ELi3ELi32ELi40ELi256ELb0ELb1ELi16ELi320ELi320ELi4ELb1ELi20ELb0ELb0ELNS_15WgradSyncMethodE3ENS_16CompileConditionILi1000EEEEEvPT_S6_S6_PKS5_S8_S8_S8_PKfflPfPj,"ax",@progbits
	.align	128
        .global         _ZN13group_norm_v218gn_bwd_cuda_kernelI13__nv_bfloat16Li320ELi3ELi32ELi40ELi256ELb0ELb1ELi16ELi320ELi320ELi4ELb1ELi20ELb0ELb0ELNS_15WgradSyncMethodE3ENS_16CompileConditionILi1000EEEEEvPT_S6_S6_PKS5_S8_S8_S8_PKfflPfPj
        .type           _ZN13group_norm_v218gn_bwd_cuda_kernelI13__nv_bfloat16Li320ELi3ELi32ELi40ELi256ELb0ELb1ELi16ELi320ELi320ELi4ELb1ELi20ELb0ELb0ELNS_15WgradSyncMethodE3ENS_16CompileConditionILi1000EEEEEvPT_S6_S6_PKS5_S8_S8_S8_PKfflPfPj,@function
        .size           _ZN13group_norm_v218gn_bwd_cuda_kernelI13__nv_bfloat16Li320ELi3ELi32ELi40ELi256ELb0ELb1ELi16ELi320ELi320ELi4ELb1ELi20ELb0ELb0ELNS_15WgradSyncMethodE3ENS_16CompileConditionILi1000EEEEEvPT_S6_S6_PKS5_S8_S8_S8_PKfflPfPj,(.L_x_1664 - _ZN13group_norm_v218gn_bwd_cuda_kernelI13__nv_bfloat16Li320ELi3ELi32ELi40ELi256ELb0ELb1ELi16ELi320ELi320ELi4ELb1ELi20ELb0ELb0ELNS_15WgradSyncMethodE3ENS_16CompileConditionILi1000EEEEEvPT_S6_S6_PKS5_S8_S8_S8_PKfflPfPj)
        .other          _ZN13group_norm_v218gn_bwd_cuda_kernelI13__nv_bfloat16Li320ELi3ELi32ELi40ELi256ELb0ELb1ELi16ELi320ELi320ELi4ELb1ELi20ELb0ELb0ELNS_15WgradSyncMethodE3ENS_16CompileConditionILi1000EEEEEvPT_S6_S6_PKS5_S8_S8_S8_PKfflPfPj,@"STO_CUDA_ENTRY STV_DEFAULT"
_ZN13group_norm_v218gn_bwd_cuda_kernelI13__nv_bfloat16Li320ELi3ELi32ELi40ELi256ELb0ELb1ELi16ELi320ELi320ELi4ELb1ELi20ELb0ELb0ELNS_15WgradSyncMethodE3ENS_16CompileConditionILi1000EEEEEvPT_S6_S6_PKS5_S8_S8_S8_PKfflPfPj:
.text._ZN13group_norm_v218gn_bwd_cuda_kernelI13__nv_bfloat16Li320ELi3ELi32ELi40ELi256ELb0ELb1ELi16ELi320ELi320ELi4ELb1ELi20ELb0ELb0ELNS_15WgradSyncMethodE3ENS_16CompileConditionILi1000EEEEEvPT_S6_S6_PKS5_S8_S8_S8_PKfflPfPj:
[----:B------:R-:W-:Y:S08]  /*0000*/  LDC R1, c[0x0][0x37c] ;  /* 0x0000df00ff017b82 */ /* 0x000ff00000000800 */
[----:B------:R-:W0:Y:S01]  /*0010*/  S2UR UR8, SR_CTAID.Y ;  /* 0x00000000000879c3 */ /* 0x000e220000002600 */
[----:B------:R-:W1:Y:S01]  /*0020*/  LDCU.64 UR16, c[0x0][0x3c8] ;  /* 0x00007900ff1077ac */ /* 0x000e620008000a00 */
[----:B------:R-:W2:Y:S01]  /*0030*/  LDCU.64 UR14, c[0x0][0x358] ;  /* 0x00006b00ff0e77ac */ /* 0x000ea20008000a00 */
[----:B-1----:R-:W-:-:S02]  /*0040*/  USHF.L.U32 UR4, UR16, 0x2, URZ ;  /* 0x0000000210047899 */ /* 0x002fc400080006ff */
[----:B------:R-:W-:Y:S02]  /*0050*/  USHF.L.U64.HI UR5, UR16, 0x2, UR17 ;  /* 0x0000000210057899 */ /* 0x000fe40008010211 */
[----:B0-----:R-:W-:Y:S02]  /*0060*/  UISETP.GT.U32.AND UP0, UPT, UR4, UR8, UPT ;  /* 0x000000080400728c */ /* 0x001fe4000bf04070 */
[----:B------:R-:W-:Y:S02]  /*0070*/  ULOP3.LUT UR11, UR8, 0x3, URZ, 0xc0, !UPT ;  /* 0x00000003080b7892 */ /* 0x000fe4000f8ec0ff */
[----:B------:R-:W-:-:S09]  /*0080*/  UISETP.GT.AND.EX UP0, UPT, UR5, URZ, UPT, UP0 ;  /* 0x000000ff0500728c */ /* 0x000fd2000bf04300 */
[----:B--2---:R-:W-:Y:S05]  /*0090*/  BRA.U UP0, `(.L_x_151) ;  /* 0x0000000100687547 */ /* 0x004fea000b800000 */
[----:B------:R-:W0:Y:S01]  /*00a0*/  S2R R0, SR_TID.X ;  /* 0x0000000000007919 */ /* 0x000e220000002100 */
[----:B------:R-:W1:Y:S08]  /*00b0*/  S2UR UR18, SR_CTAID.X ;  /* 0x00000000001279c3 */ /* 0x000e700000002500 */
[----:B------:R-:W-:Y:S01]  /*00c0*/  BAR.SYNC.DEFER_BLOCKING 0x0 ;  /* 0x0000000000007b1d */ /* 0x000fe20000010000 */
[----:B0-----:R-:W-:-:S13]  /*00d0*/  ISETP.NE.AND P0, PT, R0, RZ, PT ;  /* 0x000000ff0000720c */ /* 0x001fda0003f05270 */
[----:B-1----:R-:W-:Y:S05]  /*00e0*/  @P0 BRA `(.L_x_152) ;  /* 0x0000000000480947 */ /* 0x002fea0003800000 */
[----:B------:R-:W0:Y:S01]  /*00f0*/  LDC.64 R2, c[0x0][0x3d8] ;  /* 0x0000f600ff027b82 */ /* 0x000e220000000a00 */
[----:B------:R-:W-:Y:S01]  /*0100*/  USHF.R.U32.HI UR4, URZ, 0x2, UR8 ;  /* 0x00000002ff047899 */ /* 0x000fe20008011608 */
[----:B------:R-:W-:-:S03]  /*0110*/  MOV R5, UR11 ;  /* 0x0000000b00057c02 */ /* 0x000fc60008000f00 */
[----:B------:R-:W-:-:S03]  /*0120*/  ULOP3.LUT UP0, URZ, UR4, UR18, URZ, 0xfc, !UPT ;  /* 0x0000001204ff7292 */ /* 0x000fc6000f80fcff */
[----:B------:R-:W-:Y:S02]  /*0130*/  UMOV UR4, 0x7fffffb1 ;  /* 0x7fffffb100047882 */ /* 0x000fe40000000000 */
[----:B------:R-:W-:Y:S01]  /*0140*/  USEL UR4, UR4, 0x1, !UP0 ;  /* 0x0000000104047887 */ /* 0x000fe2000c000000 */
[----:B0-----:R-:W-:-:S05]  /*0150*/  IMAD.WIDE.U32 R2, R5, 0x4, R2 ;  /* 0x0000000405027825 */ /* 0x001fca00078e0002 */
[----:B------:R-:W-:Y:S01]  /*0160*/  MOV R5, UR4 ;  /* 0x0000000400057c02 */ /* 0x000fe20008000f00 */
[----:B------:R-:W-:Y:S06]  /*0170*/  MEMBAR.ALL.GPU ;  /* 0x0000000000007992 */ /* 0x000fec000000a000 */
[----:B------:R-:W-:-:S00]  /*0180*/  ERRBAR ;  /* 0x00000000000079ab */ /* 0x000fc00000000000 */
[----:B------:R-:W-:Y:S06]  /*0190*/  CGAERRBAR ;  /* 0x00000000000075ab */ /* 0x000fec0000000000 */
[----:B------:R0:W5:Y:S02]  /*01a0*/  ATOM.E.ADD.STRONG.GPU PT, R0, desc[UR14][R2.64+0x50], R5 ;  /* 0x800050050200798a */ /* 0x00016400081ef10e */
.L_x_153:
[----:B0-----:R-:W2:Y:S04]  /*01b0*/  LD.E.STRONG.GPU R5, desc[UR14][R2.64+0x50] ;  /* 0x0000500e02057980 */ /* 0x001ea8000c10f900 */
[----:B--2---:R-:W-:Y:S01]  /*01c0*/  CCTL.IVALL ;  /* 0x00000000ff00798f */ /* 0x004fe20002000000 */
[----:B------:R-:W-:Y:S05]  /*01d0*/  YIELD ;  /* 0x0000000000007946 */ /* 0x000fea0003800000 */
[----:B-----5:R-:W-:-:S04]  /*01e0*/  LOP3.LUT R5, R5, R0, RZ, 0x3c, !PT ;  /* 0x0000000005057212 */ /* 0x020fc800078e3cff */
[----:B------:R-:W-:-:S13]  /*01f0*/  ISETP.GT.AND P0, PT, R5, -0x1, PT ;  /* 0xffffffff0500780c */ /* 0x000fda0003f04270 */
[----:B------:R-:W-:Y:S05]  /*0200*/  @P0 BRA `(.L_x_153) ;  /* 0xfffffffc00e80947 */ /* 0x000fea000383ffff */
.L_x_152:
[----:B------:R-:W-:Y:S05]  /*0210*/  WARPSYNC.ALL ;  /* 0x0000000000007948 */ /* 0x000fea0003800000 */
[----:B------:R-:W-:Y:S06]  /*0220*/  BAR.SYNC.DEFER_BLOCKING 0x0 ;  /* 0x0000000000007b1d */ /* 0x000fec0000010000 */
[----:B------:R-:W-:Y:S05]  /*0230*/  BRA `(.L_x_154) ;  /* 0x00000024001c7947 */ /* 0x000fea0003800000 */
.L_x_151:
[----:B------:R-:W0:Y:S01]  /*0240*/  S2R R41, SR_TID.X ;  /* 0x0000000000297919 */ /* 0x000e220000002100 */
[----:B------:R-:W1:Y:S01]  /*0250*/  LDC.64 R2, c[0x0][0x3a8] ;  /* 0x0000ea00ff027b82 */ /* 0x000e620000000a00 */
[----:B------:R-:W-:Y:S02]  /*0260*/  MOV R5, UR11 ;  /* 0x0000000b00057c02 */ /* 0x000fe40008000f00 */
        /* <DEDUP_REMOVED lines=8> */
[----:B------:R-:W-:-:S05]  /*02f0*/  LOP3.LUT R0, R0, 0xffff, RZ, 0xc0, !PT ;  /* 0x0000ffff00007812 */ /* 0x000fca00078ec0ff */
[----:B------:R-:W-:-:S05]  /*0300*/  IMAD R0, R5, 0x50, R0 ;  /* 0x0000005005007824 */ /* 0x000fca00078e0200 */
[----:B------:R-:W-:-:S05]  /*0310*/  SHF.L.U32 R5, R0, 0x2, RZ ;  /* 0x0000000200057819 */ /* 0x000fca00000006ff */
[----:B-1----:R-:W-:-:S06]  /*0320*/  IMAD.WIDE.U32 R2, R5, 0x2, R2 ;  /* 0x0000000205027825 */ /* 0x002fcc00078e0002 */
[----:B------:R-:W2:Y:S01]  /*0330*/  LDG.E.64.CONSTANT R2, desc[UR14][R2.64] ;  /* 0x0000000e02027981 */ /* 0x000ea2000c1e9b00 */
[----:B------:R-:W-:Y:S02]  /*0340*/  LOP3.LUT R5, R5, 0xffff, RZ, 0xc0, !PT ;  /* 0x0000ffff05057812 */ /* 0x000fe400078ec0ff */
[----:B------:R-:W-:Y:S02]  /*0350*/  CS2R R24, SRZ ;  /* 0x0000000000187805 */ /* 0x000fe4000001ff00 */
[----:B------:R-:W-:Y:S02]  /*0360*/  CS2R R26, SRZ ;  /* 0x00000000001a7805 */ /* 0x000fe4000001ff00 */
[----:B------:R-:W-:Y:S02]  /*0370*/  CS2R R28, SRZ ;  /* 0x00000000001c7805 */ /* 0x000fe4000001ff00 */
[----:B------:R-:W-:Y:S01]  /*0380*/  CS2R R30, SRZ ;  /* 0x00000000001e7805 */ /* 0x000fe2000001ff00 */
[----:B------:R-:W-:Y:S01]  /*0390*/  IMAD R5, R5, 0x667, RZ ;  /* 0x0000066705057824 */ /* 0x000fe200078e02ff */
[----:B------:R-:W-:Y:S01]  /*03a0*/  UMOV UR4, URZ ;  /* 0x000000ff00047c82 */ /* 0x000fe20008000000 */
[----:B------:R-:W-:Y:S01]  /*03b0*/  UMOV UR10, UR8 ;  /* 0x00000008000a7c82 */ /* 0x000fe20008000000 */
[----:B------:R-:W-:-:S02]  /*03c0*/  UMOV UR5, URZ ;  /* 0x000000ff00057c82 */ /* 0x000fc40008000000 */
[----:B------:R-:W-:Y:S02]  /*03d0*/  SHF.R.U32.HI R22, RZ, 0x10, R5 ;  /* 0x00000010ff167819 */ /* 0x000fe40000011605 */
[C---:B--2---:R-:W-:Y:S02]  /*03e0*/  PRMT R20, R2.reuse, 0x7632, R20 ;  /* 0x0000763202147816 */ /* 0x044fe40000000014 */
[C---:B------:R-:W-:Y:S02]  /*03f0*/  PRMT R18, R3.reuse, 0x7632, R18 ;  /* 0x0000763203127816 */ /* 0x040fe40000000012 */
[----:B------:R-:W-:Y:S01]  /*0400*/  SHF.L.U32 R40, R2, 0x10, RZ ;  /* 0x0000001002287819 */ /* 0x000fe200000006ff */
[----:B------:R-:W-:Y:S01]  /*0410*/  IMAD.U32 R20, R20, 0x10000, RZ ;  /* 0x0001000014147824 */ /* 0x000fe200078e00ff */
[----:B------:R-:W-:Y:S02]  /*0420*/  SHF.L.U32 R23, R3, 0x10, RZ ;  /* 0x0000001003177819 */ /* 0x000fe400000006ff */
[----:B------:R-:W-:-:S07]  /*0430*/  SHF.L.U32 R18, R18, 0x10, RZ ;  /* 0x0000001012127819 */ /* 0x000fce00000006ff */
.L_x_166:
[----:B------:R-:W-:Y:S01]  /*0440*/  LOP3.LUT R0, R41, 0xffff, RZ, 0xc0, !PT ;  /* 0x0000ffff29007812 */ /* 0x000fe200078ec0ff */
[----:B0-----:R-:W0:Y:S01]  /*0450*/  S2UR UR8, SR_CTAID.Y ;  /* 0x00000000000879c3 */ /* 0x001e220000002600 */
[----:B------:R-:W-:Y:S01]  /*0460*/  USHF.R.U64 UR6, UR10, 0x2, UR5 ;  /* 0x000000020a067899 */ /* 0x000fe20008001205 */
[----:B------:R-:W1:Y:S02]  /*0470*/  LDCU.64 UR20, c[0x0][0x3a0] ;  /* 0x00007400ff1477ac */ /* 0x000e640008000a00 */
[----:B------:R-:W-:-:S03]  /*0480*/  IMAD R0, R0, 0x334, RZ ;  /* 0x0000033400007824 */ /* 0x000fc600078e02ff */
[----:B------:R-:W-:Y:S01]  /*0490*/  MOV R5, UR6 ;  /* 0x0000000600057c02 */ /* 0x000fe20008000f00 */
[----:B------:R-:W2:Y:S01]  /*04a0*/  S2UR UR18, SR_CTAID.X ;  /* 0x00000000001279c3 */ /* 0x000ea20000002500 */
[----:B------:R-:W-:Y:S01]  /*04b0*/  SHF.R.U32.HI R34, RZ, 0x10, R0 ;  /* 0x00000010ff227819 */ /* 0x000fe20000011600 */
[----:B------:R-:W3:Y:S03]  /*04c0*/  LDCU.64 UR16, c[0x0][0x3b8] ;  /* 0x00007700ff1077ac */ /* 0x000ee60008000a00 */
[----:B------:R-:W-:Y:S01]  /*04d0*/  PRMT R0, R34, 0x9910, RZ ;  /* 0x0000991022007816 */ /* 0x000fe200000000ff */
[----:B------:R-:W-:-:S04]  /*04e0*/  USHF.L.U32 UR9, UR6, 0x6, URZ ;  /* 0x0000000606097899 */ /* 0x000fc800080006ff */
[----:B------:R-:W-:-:S05]  /*04f0*/  IMAD R0, R0, 0x50, RZ ;  /* 0x0000005000007824 */ /* 0x000fca00078e02ff */
[----:B------:R-:W-:Y:S01]  /*0500*/  IADD3 R0, PT, PT, RZ, -R0, RZ ;  /* 0x80000000ff007210 */ /* 0x000fe20007ffe0ff */
[----:B0-----:R-:W-:-:S03]  /*0510*/  ULOP3.LUT UR11, UR8, 0x3, URZ, 0xc0, !UPT ;  /* 0x00000003080b7892 */ /* 0x001fc6000f8ec0ff */
[----:B------:R-:W-:-:S03]  /*0520*/  PRMT R0, R0, 0x7710, RZ ;  /* 0x0000771000007816 */ /* 0x000fc600000000ff */
[----:B------:R-:W-:Y:S02]  /*0530*/  MOV R3, UR11 ;  /* 0x0000000b00037c02 */ /* 0x000fe40008000f00 */
[----:B------:R-:W-:Y:S01]  /*0540*/  IADD3 R0, PT, PT, R0, R41, RZ ;  /* 0x0000002900007210 */ /* 0x000fe20007ffe0ff */
[----:B--2---:R-:W-:-:S03]  /*0550*/  USHF.L.U32 UR7, UR18, 0x4, URZ ;  /* 0x0000000412077899 */ /* 0x004fc600080006ff */
[----:B------:R-:W-:-:S05]  /*0560*/  LOP3.LUT R2, R0, 0xffff, RZ, 0xc0, !PT ;  /* 0x0000ffff00027812 */ /* 0x000fca00078ec0ff */
[----:B------:R-:W-:Y:S01]  /*0570*/  IMAD R2, R3, 0x50, R2 ;  /* 0x0000005003027824 */ /* 0x000fe200078e0202 */
[----:B------:R-:W-:Y:S01]  /*0580*/  MOV R3, UR7 ;  /* 0x0000000700037c02 */ /* 0x000fe20008000f00 */
[----:B------:R-:W-:-:S03]  /*0590*/  USHF.R.U32.HI UR7, URZ, 0x2, UR5 ;  /* 0x00000002ff077899 */ /* 0x000fc60008011605 */
[----:B------:R-:W-:Y:S01]  /*05a0*/  LOP3.LUT R4, R34, 0xf0, R3, 0xf8, !PT ;  /* 0x000000f022047812 */ /* 0x000fe200078ef803 */
[----:B------:R-:W-:Y:S01]  /*05b0*/  HFMA2 R3, -RZ, RZ, 0, 0 ;  /* 0x00000000ff037431 */ /* 0x000fe200000001ff */
[----:B------:R-:W-:Y:S01]  /*05c0*/  SHF.L.U32 R2, R2, 0x2, RZ ;  /* 0x0000000202027819 */ /* 0x000fe200000006ff */
[----:B------:R-:W-:Y:S02]  /*05d0*/  UIMAD UR12, UR7, 0x50000, URZ ;  /* 0x00050000070c78a4 */ /* 0x000fe4000f8e02ff */
[----:B------:R-:W-:Y:S02]  /*05e0*/  USHF.L.U64.HI UR6, UR6, 0x6, UR7 ;  /* 0x0000000606067899 */ /* 0x000fe40008010207 */
[----:B------:R-:W-:-:S04]  /*05f0*/  IMAD.WIDE.U32 R2, R5, 0x50000, R2 ;  /* 0x0005000005027825 */ /* 0x000fc800078e0002 */
[----:B------:R-:W-:-:S05]  /*0600*/  IMAD R5, R4, 0x500, RZ ;  /* 0x0000050004057824 */ /* 0x000fca00078e02ff */
[----:B------:R-:W-:Y:S02]  /*0610*/  IADD3 R14, P0, PT, R5, R2, RZ ;  /* 0x00000002050e7210 */ /* 0x000fe40007f1e0ff */
[----:B------:R-:W-:Y:S02]  /*0620*/  MOV R2, UR9 ;  /* 0x0000000900027c02 */ /* 0x000fe40008000f00 */
[----:B------:R-:W-:Y:S01]  /*0630*/  IADD3.X R3, PT, PT, R3, UR12, RZ, P0, !PT ;  /* 0x0000000c03037c10 */ /* 0x000fe200087fe4ff */
[----:B------:R-:W-:-:S03]  /*0640*/  IMAD.SHL.U32 R16, R14, 0x2, RZ ;  /* 0x000000020e107824 */ /* 0x000fc600078e00ff */
[----:B------:R-:W-:Y:S02]  /*0650*/  SHF.L.U64.HI R14, R14, 0x1, R3 ;  /* 0x000000010e0e7819 */ /* 0x000fe40000010203 */
[----:B------:R-:W-:Y:S01]  /*0660*/  MOV R3, UR6 ;  /* 0x0000000600037c02 */ /* 0x000fe20008000f00 */
[----:B------:R-:W0:Y:S01]  /*0670*/  LDCU.64 UR6, c[0x0][0x398] ;  /* 0x00007300ff0677ac */ /* 0x000e220008000a00 */
[----:B-1----:R-:W-:Y:S01]  /*0680*/  IADD3 R38, P0, PT, R16, UR20, RZ ;  /* 0x0000001410267c10 */ /* 0x002fe2000ff1e0ff */
[----:B------:R-:W-:-:S03]  /*0690*/  IMAD.WIDE.U32 R2, R22, 0x2, R2 ;  /* 0x0000000216027825 */ /* 0x000fc600078e0002 */
[----:B------:R-:W-:Y:S02]  /*06a0*/  IADD3.X R39, PT, PT, R14, UR21, RZ, P0, !PT ;  /* 0x000000150e277c10 */ /* 0x000fe400087fe4ff */
[----:B---3--:R-:W-:-:S03]  /*06b0*/  LEA R46, P0, R2, UR16, 0x2 ;  /* 0x00000010022e7c11 */ /* 0x008fc6000f8010ff */
[----:B------:R-:W2:Y:S01]  /*06c0*/  LDG.E.64.CONSTANT R4, desc[UR14][R38.64+0x2800] ;  /* 0x0028000e26047981 */ /* 0x000ea2000c1e9b00 */
[----:B------:R-:W-:-:S03]  /*06d0*/  LEA.HI.X R47, R2, UR17, R3, 0x2, P0 ;  /* 0x00000011022f7c11 */ /* 0x000fc600080f1403 */
[----:B------:R-:W3:Y:S01]  /*06e0*/  LDG.E.64.CONSTANT R6, desc[UR14][R38.64+0x5000] ;  /* 0x0050000e26067981 */ /* 0x000ee2000c1e9b00 */
[----:B------:R-:W1:Y:S01]  /*06f0*/  S2R R48, SR_CgaCtaId ;  /* 0x0000000000307919 */ /* 0x000e620000008800 */
[----:B------:R-:W-:Y:S01]  /*0700*/  MOV R15, 0x400 ;  /* 0x00000400000f7802 */ /* 0x000fe20000000f00 */
[----:B------:R-:W4:Y:S01]  /*0710*/  LDCU.64 UR16, c[0x0][0x3c8] ;  /* 0x00007900ff1077ac */ /* 0x000f220008000a00 */
[----:B------:R-:W5:Y:S04]  /*0720*/  LDG.E.64.CONSTANT R2, desc[UR14][R46.64] ;  /* 0x0000000e2e027981 */ /* 0x000f68000c1e9b00 */
[----:B------:R-:W5:Y:S01]  /*0730*/  LDG.E.64.CONSTANT R12, desc[UR14][R38.64+0x7800] ;  /* 0x0078000e260c7981 */ /* 0x000f62000c1e9b00 */
[----:B0-----:R-:W-:Y:S01]  /*0740*/  IADD3 R44, P0, PT, R16, UR6, RZ ;  /* 0x00000006102c7c10 */ /* 0x001fe2000ff1e0ff */
[----:B------:R-:W5:Y:S02]  /*0750*/  LDCU UR6, c[0x0][0x3c0] ;  /* 0x00007800ff0677ac */ /* 0x000f640008000800 */
[----:B------:R-:W5:Y:S01]  /*0760*/  LDG.E.64.CONSTANT R36, desc[UR14][R38.64] ;  /* 0x0000000e26247981 */ /* 0x000f62000c1e9b00 */
[----:B------:R-:W-:-:S05]  /*0770*/  IADD3.X R45, PT, PT, R14, UR7, RZ, P0, !PT ;  /* 0x000000070e2d7c10 */ /* 0x000fca00087fe4ff */
[----:B------:R-:W5:Y:S04]  /*0780*/  LDG.E.64.CONSTANT R42, desc[UR14][R44.64] ;  /* 0x0000000e2c2a7981 */ /* 0x000f68000c1e9b00 */
[----:B------:R-:W5:Y:S04]  /*0790*/  LDG.E.64.CONSTANT R8, desc[UR14][R44.64+0x2800] ;  /* 0x0028000e2c087981 */ /* 0x000f68000c1e9b00 */
[----:B------:R-:W5:Y:S04]  /*07a0*/  LDG.E.64.CONSTANT R32, desc[UR14][R44.64+0x7800] ;  /* 0x0078000e2c207981 */ /* 0x000f68000c1e9b00 */
[----:B------:R3:W5:Y:S01]  /*07b0*/  LDG.E.64.CONSTANT R10, desc[UR14][R44.64+0x5000] ;  /* 0x0050000e2c0a7981 */ /* 0x000762000c1e9b00 */
[----:B------:R-:W-:-:S02]  /*07c0*/  IADD3 R15, PT, PT, R15, 0x2800, RZ ;  /* 0x000028000f0f7810 */ /* 0x000fc40007ffe0ff */
[----:B------:R-:W-:Y:S02]  /*07d0*/  LOP3.LUT R0, R0, 0xffff, RZ, 0xc0, !PT ;  /* 0x0000ffff00007812 */ /* 0x000fe400078ec0ff */
[----:B-1----:R-:W-:-:S05]  /*07e0*/  LEA R15, R48, R15, 0x18 ;  /* 0x0000000f300f7211 */ /* 0x002fca00078ec0ff */
[----:B------:R-:W-:-:S05]  /*07f0*/  IMAD R15, R0, 0x28, R15 ;  /* 0x00000028000f7824 */ /* 0x000fca00078e020f */
[----:B------:R-:W-:Y:S01]  /*0800*/  LEA R34, R34, R15, 0x3 ;  /* 0x0000000f22227211 */ /* 0x000fe200078e18ff */
[----:B------:R-:W-:Y:S02]  /*0810*/  UIADD3 UR10, UP0, UPT, UR10, 0x14, URZ ;  /* 0x000000140a0a7890 */ /* 0x000fe4000ff1e0ff */
[----:B----4-:R-:W-:Y:S02]  /*0820*/  USHF.L.U32 UR13, UR16, 0x2, URZ ;  /* 0x00000002100d7899 */ /* 0x010fe400080006ff */
[----:B------:R-:W-:Y:S02]  /*0830*/  UIADD3.X UR5, UPT, UPT, URZ, UR5, URZ, UP0, !UPT ;  /* 0x00000005ff057290 */ /* 0x000fe400087fe4ff */
[----:B------:R-:W-:Y:S02]  /*0840*/  USHF.L.U64.HI UR12, UR16, 0x2, UR17 ;  /* 0x00000002100c7899 */ /* 0x000fe40008010211 */
[----:B------:R-:W-:-:S04]  /*0850*/  UISETP.GE.U32.AND UP0, UPT, UR10, UR13, UPT ;  /* 0x0000000d0a00728c */ /* 0x000fc8000bf06070 */
[----:B------:R-:W-:Y:S01]  /*0860*/  UISETP.GE.AND.EX UP0, UPT, UR5, UR12, UPT, UP0 ;  /* 0x0000000c0500728c */ /* 0x000fe2000bf06300 */
[----:B------:R-:W-:Y:S02]  /*0870*/  ISETP.GT.U32.AND P0, PT, R41, 0x1f, PT ;  /* 0x0000001f2900780c */ /* 0x000fe40003f04070 */
[C---:B--2---:R-:W-:Y:S02]  /*0880*/  PRMT R17, R4.reuse, 0x7632, R17 ;  /* 0x0000763204117816 */ /* 0x044fe40000000011 */
[----:B------:R-:W-:Y:S02]  /*0890*/  SHF.L.U32 R57, R4, 0x10, RZ ;  /* 0x0000001004397819 */ /* 0x000fe400000006ff */
[C---:B------:R-:W-:Y:S01]  /*08a0*/  PRMT R4, R5.reuse, 0x7632, R4 ;  /* 0x0000763205047816 */ /* 0x040fe20000000004 */
[C---:B---3--:R-:W-:Y:S01]  /*08b0*/  IMAD.U32 R45, R6.reuse, 0x10000, RZ ;  /* 0x00010000062d7824 */ /* 0x048fe200078e00ff */
[----:B------:R-:W-:Y:S02]  /*08c0*/  SHF.L.U32 R47, R5, 0x10, RZ ;  /* 0x00000010052f7819 */ /* 0x000fe400000006ff */
[----:B------:R-:W-:-:S02]  /*08d0*/  PRMT R5, R6, 0x7632, R5 ;  /* 0x0000763206057816 */ /* 0x000fc40000000005 */
[----:B------:R-:W-:Y:S01]  /*08e0*/  PRMT R6, R7, 0x7632, R6 ;  /* 0x0000763207067816 */ /* 0x000fe20000000006 */
[----:B-----5:R-:W-:Y:S01]  /*08f0*/  FADD.FTZ R35, R3, UR6 ;  /* 0x0000000603237e21 */ /* 0x020fe20008010000 */
[----:B------:R-:W-:Y:S02]  /*0900*/  SHF.L.U32 R53, R7, 0x10, RZ ;  /* 0x0000001007357819 */ /* 0x000fe400000006ff */
[C---:B------:R-:W-:Y:S02]  /*0910*/  PRMT R7, R12.reuse, 0x7632, R7 ;  /* 0x000076320c077816 */ /* 0x040fe40000000007 */
[----:B------:R-:W-:Y:S02]  /*0920*/  SHF.L.U32 R55, R12, 0x10, RZ ;  /* 0x000000100c377819 */ /* 0x000fe400000006ff */
[----:B------:R0:W1:Y:S01]  /*0930*/  MUFU.RSQ R12, R35 ;  /* 0x00000023000c7308 */ /* 0x0000620000001400 */
[C---:B------:R-:W-:Y:S02]  /*0940*/  PRMT R0, R36.reuse, 0x7632, R0 ;  /* 0x0000763224007816 */ /* 0x040fe40000000000 */
[----:B------:R-:W-:-:S02]  /*0950*/  SHF.L.U32 R21, R36, 0x10, RZ ;  /* 0x0000001024157819 */ /* 0x000fc400000006ff */
[C---:B------:R-:W-:Y:S02]  /*0960*/  PRMT R15, R37.reuse, 0x7632, R15 ;  /* 0x00007632250f7816 */ /* 0x040fe4000000000f */
[----:B------:R-:W-:Y:S02]  /*0970*/  SHF.L.U32 R37, R37, 0x10, RZ ;  /* 0x0000001025257819 */ /* 0x000fe400000006ff */
[C---:B------:R-:W-:Y:S02]  /*0980*/  SHF.L.U32 R59, R13.reuse, 0x10, RZ ;  /* 0x000000100d3b7819 */ /* 0x040fe400000006ff */
[----:B------:R-:W-:Y:S01]  /*0990*/  PRMT R19, R13, 0x7632, R19 ;  /* 0x000076320d137816 */ /* 0x000fe20000000013 */
[----:B------:R-:W-:Y:S01]  /*09a0*/  FADD.FTZ R3, -R2, R21 ;  /* 0x0000001502037221 */ /* 0x000fe20000010100 */
[----:B------:R-:W-:Y:S01]  /*09b0*/  SHF.L.U32 R13, R0, 0x10, RZ ;  /* 0x00000010000d7819 */ /* 0x000fe200000006ff */
[----:B------:R-:W-:Y:S01]  /*09c0*/  FADD.FTZ R21, -R2, R37 ;  /* 0x0000002502157221 */ /* 0x000fe20000010100 */
[----:B------:R-:W-:Y:S01]  /*09d0*/  SHF.L.U32 R51, R4, 0x10, RZ ;  /* 0x0000001004337819 */ /* 0x000fe200000006ff */
[C---:B------:R-:W-:Y:S01]  /*09e0*/  FADD.FTZ R37, -R2.reuse, R59 ;  /* 0x0000003b02257221 */ /* 0x040fe20000010100 */
[----:B------:R-:W-:Y:S01]  /*09f0*/  SHF.L.U32 R59, R19, 0x10, RZ ;  /* 0x00000010133b7819 */ /* 0x000fe200000006ff */
[----:B------:R-:W-:Y:S01]  /*0a00*/  FADD.FTZ R19, -R2, R13 ;  /* 0x0000000d02137221 */ /* 0x000fe20000010100 */
[----:B------:R-:W-:-:S02]  /*0a10*/  PRMT R50, R42, 0x7632, R50 ;  /* 0x000076322a327816 */ /* 0x000fc40000000032 */
[----:B------:R-:W-:Y:S02]  /*0a20*/  SHF.L.U32 R39, R15, 0x10, RZ ;  /* 0x000000100f277819 */ /* 0x000fe400000006ff */
[----:B------:R-:W-:Y:S01]  /*0a30*/  SHF.L.U32 R5, R5, 0x10, RZ ;  /* 0x0000001005057819 */ /* 0x000fe200000006ff */
[----:B------:R-:W-:Y:S01]  /*0a40*/  FADD.FTZ R15, -R2, R45 ;  /* 0x0000002d020f7221 */ /* 0x000fe20000010100 */
[C---:B------:R-:W-:Y:S01]  /*0a50*/  PRMT R48, R43.reuse, 0x7632, R48 ;  /* 0x000076322b307816 */ /* 0x040fe20000000030 */
[----:B0-----:R-:W-:Y:S01]  /*0a60*/  IMAD.U32 R35, R6, 0x10000, RZ ;  /* 0x0001000006237824 */ /* 0x001fe200078e00ff */
[----:B------:R-:W-:Y:S01]  /*0a70*/  SHF.L.U32 R4, R43, 0x10, RZ ;  /* 0x000000102b047819 */ /* 0x000fe200000006ff */
[----:B------:R-:W-:Y:S01]  /*0a80*/  FADD.FTZ R13, -R2, R51 ;  /* 0x00000033020d7221 */ /* 0x000fe20000010100 */
[----:B------:R-:W-:Y:S01]  /*0a90*/  SHF.L.U32 R50, R50, 0x10, RZ ;  /* 0x0000001032327819 */ /* 0x000fe200000006ff */
[----:B------:R-:W-:Y:S01]  /*0aa0*/  FADD.FTZ R45, -R2, R53 ;  /* 0x00000035022d7221 */ /* 0x000fe20000010100 */
[----:B------:R-:W-:Y:S01]  /*0ab0*/  SHF.L.U32 R51, R42, 0x10, RZ ;  /* 0x000000102a337819 */ /* 0x000fe200000006ff */
[C---:B-1----:R-:W-:Y:S01]  /*0ac0*/  FMUL.FTZ R19, R12.reuse, R19 ;  /* 0x000000130c137220 */ /* 0x042fe20000410000 */
[----:B------:R-:W-:Y:S01]  /*0ad0*/  SHF.L.U32 R49, R17, 0x10, RZ ;  /* 0x0000001011317819 */ /* 0x000fe200000006ff */
[----:B------:R-:W-:Y:S01]  /*0ae0*/  FMUL.FTZ R3, R12, R3 ;  /* 0x000000030c037220 */ /* 0x000fe20000410000 */
[----:B------:R-:W-:Y:S01]  /*0af0*/  SHF.L.U32 R53, R7, 0x10, RZ ;  /* 0x0000001007357819 */ /* 0x000fe200000006ff */
[C---:B------:R-:W-:Y:S01]  /*0b00*/  FADD.FTZ R17, -R2.reuse, R39 ;  /* 0x0000002702117221 */ /* 0x040fe20000010100 */
[----:B------:R-:W-:Y:S01]  /*0b10*/  FADD.FTZ R7, -R2, R5 ;  /* 0x0000000502077221 */ /* 0x000fe20000010100 */
[----:B------:R-:W-:Y:S01]  /*0b20*/  SHF.L.U32 R48, R48, 0x10, RZ ;  /* 0x0000001030307819 */ /* 0x000fe200000006ff */
[----:B------:R-:W-:Y:S01]  /*0b30*/  FADD.FTZ R5, -R2, R35 ;  /* 0x0000002302057221 */ /* 0x000fe20000010100 */
[----:B------:R-:W-:Y:S01]  /*0b40*/  FADD.FTZ R0, R4, R29 ;  /* 0x0000001d04007221 */ /* 0x000fe20000010000 */
[C---:B------:R-:W-:Y:S01]  /*0b50*/  FADD.FTZ R57, -R2.reuse, R57 ;  /* 0x0000003902397221 */ /* 0x040fe20000010100 */
[----:B------:R-:W-:Y:S01]  /*0b60*/  FADD.FTZ R35, -R2, R59 ;  /* 0x0000003b02237221 */ /* 0x000fe20000010100 */
[----:B------:R-:W-:Y:S01]  /*0b70*/  FMUL.FTZ R21, R12, R21 ;  /* 0x000000150c157220 */ /* 0x000fe20000410000 */
[----:B------:R-:W-:Y:S01]  /*0b80*/  FFMA.FTZ R29, R19, R50, R26 ;  /* 0x00000032131d7223 */ /* 0x000fe2000001001a */
[C---:B------:R-:W-:Y:S01]  /*0b90*/  SHF.L.U32 R38, R8.reuse, 0x10, RZ ;  /* 0x0000001008267819 */ /* 0x040fe200000006ff */
[----:B------:R-:W-:Y:S01]  /*0ba0*/  FADD.FTZ R6, R51, R25 ;  /* 0x0000001933067221 */ /* 0x000fe20000010000 */
[----:B------:R-:W-:Y:S01]  /*0bb0*/  FFMA.FTZ R59, R3, R51, R24 ;  /* 0x00000033033b7223 */ /* 0x000fe20000010018 */
[----:B------:R-:W-:Y:S01]  /*0bc0*/  PRMT R26, R8, 0x7632, R26 ;  /* 0x00007632081a7816 */ /* 0x000fe2000000001a */
[----:B------:R-:W-:Y:S01]  /*0bd0*/  FADD.FTZ R47, -R2, R47 ;  /* 0x0000002f022f7221 */ /* 0x000fe20000010100 */
[----:B------:R-:W-:Y:S01]  /*0be0*/  FMUL.FTZ R17, R12, R17 ;  /* 0x000000110c117220 */ /* 0x000fe20000410000 */
[----:B------:R-:W-:Y:S01]  /*0bf0*/  FMUL.FTZ R51, R40, R51 ;  /* 0x0000003328337220 */ /* 0x000fe20000410000 */
[----:B------:R-:W-:Y:S01]  /*0c00*/  FADD.FTZ R39, -R2, R49 ;  /* 0x0000003102277221 */ /* 0x000fe20000010100 */
[----:B------:R-:W-:Y:S01]  /*0c10*/  FADD.FTZ R36, R48, R31 ;  /* 0x0000001f30247221 */ /* 0x000fe20000010000 */
[C---:B------:R-:W-:Y:S01]  /*0c20*/  FADD.FTZ R55, -R2.reuse, R55 ;  /* 0x0000003702377221 */ /* 0x040fe20000010100 */
[----:B------:R-:W-:Y:S01]  /*0c30*/  FADD.FTZ R53, -R2, R53 ;  /* 0x0000003502357221 */ /* 0x000fe20000010100 */
[-C--:B------:R-:W-:Y:S01]  /*0c40*/  FFMA.FTZ R43, R21, R4.reuse, R28 ;  /* 0x00000004152b7223 */ /* 0x080fe2000001001c */
[C---:B------:R-:W-:Y:S01]  /*0c50*/  PRMT R31, R32.reuse, 0x7632, R31 ;  /* 0x00007632201f7816 */ /* 0x040fe2000000001f */
[----:B------:R-:W-:Y:S01]  /*0c60*/  FMUL.FTZ R49, R23, R4 ;  /* 0x0000000417317220 */ /* 0x000fe20000410000 */
[----:B------:R-:W-:Y:S01]  /*0c70*/  SHF.L.U32 R61, R32, 0x10, RZ ;  /* 0x00000010203d7819 */ /* 0x000fe200000006ff */
[----:B------:R-:W-:Y:S01]  /*0c80*/  FMUL.FTZ R46, R12, R57 ;  /* 0x000000390c2e7220 */ /* 0x000fe20000410000 */
[----:B------:R-:W-:Y:S01]  /*0c90*/  FADD.FTZ R2, R50, R27 ;  /* 0x0000001b32027221 */ /* 0x000fe20000010000 */
[----:B------:R-:W-:Y:S01]  /*0ca0*/  SHF.L.U32 R24, R9, 0x10, RZ ;  /* 0x0000001009187819 */ /* 0x000fe200000006ff */
[----:B------:R-:W-:Y:S01]  /*0cb0*/  FADD.FTZ R32, R6, R38 ;  /* 0x0000002606207221 */ /* 0x000fe20000010000 */
[----:B------:R-:W-:Y:S01]  /*0cc0*/  SHF.L.U32 R4, R26, 0x10, RZ ;  /* 0x000000101a047819 */ /* 0x000fe200000006ff */
[--C-:B------:R-:W-:Y:S01]  /*0cd0*/  FFMA.FTZ R27, R17, R48, R30.reuse ;  /* 0x00000030111b7223 */ /* 0x100fe2000001001e */
[----:B------:R-:W-:Y:S01]  /*0ce0*/  FMUL.FTZ R42, R12, R47 ;  /* 0x0000002f0c2a7220 */ /* 0x000fe20000410000 */
[----:B------:R-:W-:Y:S01]  /*0cf0*/  FMUL.FTZ R50, R20, R50 ;  /* 0x0000003214327220 */ /* 0x000fe20000410000 */
[----:B------:R-:W-:Y:S01]  /*0d00*/  FADD.FTZ R6, RZ, R51 ;  /* 0x00000033ff067221 */ /* 0x000fe20000010000 */
[----:B------:R-:W-:Y:S01]  /*0d10*/  FFMA.FTZ R26, R3, R51, RZ ;  /* 0x00000033031a7223 */ /* 0x000fe200000100ff */
[C---:B------:R-:W-:Y:S01]  /*0d20*/  PRMT R30, R10.reuse, 0x7632, R30 ;  /* 0x000076320a1e7816 */ /* 0x040fe2000000001e */
[----:B------:R-:W-:-:S02]  /*0d30*/  IMAD.U32 R8, R10, 0x10000, RZ ;  /* 0x000100000a087824 */ /* 0x000fc400078e00ff */
[----:B------:R-:W-:Y:S01]  /*0d40*/  FFMA.FTZ R59, R46, R38, R59 ;  /* 0x000000262e3b7223 */ /* 0x000fe2000001003b */
[----:B------:R-:W-:Y:S01]  /*0d50*/  FMUL.FTZ R10, R12, R15 ;  /* 0x0000000f0c0a7220 */ /* 0x000fe20000410000 */
[----:B------:R-:W-:Y:S01]  /*0d60*/  FFMA.FTZ R57, R42, R24, R43 ;  /* 0x000000182a397223 */ /* 0x000fe2000001002b */
[----:B------:R-:W-:Y:S01]  /*0d70*/  FADD.FTZ R6, R6, R50 ;  /* 0x0000003206067221 */ /* 0x000fe20000010000 */
[----:B------:R-:W-:Y:S01]  /*0d80*/  FFMA.FTZ R26, R19, R50, R26 ;  /* 0x00000032131a7223 */ /* 0x000fe2000001001a */
[----:B------:R-:W-:Y:S01]  /*0d90*/  FADD.FTZ R0, R0, R24 ;  /* 0x0000001800007221 */ /* 0x000fe20000010000 */
[----:B------:R-:W-:Y:S01]  /*0da0*/  FMUL.FTZ R43, R23, R24 ;  /* 0x00000018172b7220 */ /* 0x000fe20000410000 */
[----:B------:R-:W-:Y:S01]  /*0db0*/  FADD.FTZ R24, R32, R8 ;  /* 0x0000000820187221 */ /* 0x000fe20000010000 */
[-C--:B------:R-:W-:Y:S01]  /*0dc0*/  FFMA.FTZ R59, R10, R8.reuse, R59 ;  /* 0x000000080a3b7223 */ /* 0x080fe2000001003b */
[----:B------:R-:W-:Y:S01]  /*0dd0*/  FMUL.FTZ R15, R40, R8 ;  /* 0x00000008280f7220 */ /* 0x000fe20000410000 */
[----:B------:R-:W-:Y:S01]  /*0de0*/  FMUL.FTZ R8, R12, R45 ;  /* 0x0000002d0c087220 */ /* 0x000fe20000410000 */
[----:B------:R-:W-:Y:S01]  /*0df0*/  FMUL.FTZ R48, R18, R48 ;  /* 0x0000003012307220 */ /* 0x000fe20000410000 */
[----:B------:R-:W-:Y:S01]  /*0e00*/  FADD.FTZ R45, R6, R49 ;  /* 0x00000031062d7221 */ /* 0x000fe20000010000 */
[----:B------:R-:W-:Y:S01]  /*0e10*/  FFMA.FTZ R26, R21, R49, R26 ;  /* 0x00000031151a7223 */ /* 0x000fe2000001001a */
[----:B------:R-:W-:Y:S01]  /*0e20*/  FMUL.FTZ R44, R12, R39 ;  /* 0x000000270c2c7220 */ /* 0x000fe20000410000 */
[----:B------:R-:W-:Y:S01]  /*0e30*/  FADD.FTZ R32, R2, R4 ;  /* 0x0000000402207221 */ /* 0x000fe20000010000 */
[----:B------:R-:W-:Y:S01]  /*0e40*/  FMUL.FTZ R47, R40, R38 ;  /* 0x00000026282f7220 */ /* 0x000fe20000410000 */
[----:B------:R-:W-:Y:S01]  /*0e50*/  FADD.FTZ R2, R45, R48 ;  /* 0x000000302d027221 */ /* 0x000fe20000010000 */
[----:B------:R-:W-:Y:S01]  /*0e60*/  FFMA.FTZ R39, R17, R48, R26 ;  /* 0x0000003011277223 */ /* 0x000fe2000001001a */
[----:B------:R-:W-:Y:S01]  /*0e70*/  PRMT R28, R9, 0x7632, R28 ;  /* 0x00007632091c7816 */ /* 0x000fe2000000001c */
[----:B------:R-:W-:Y:S01]  /*0e80*/  FMUL.FTZ R45, R20, R4 ;  /* 0x00000004142d7220 */ /* 0x000fe20000410000 */
[----:B------:R-:W-:Y:S01]  /*0e90*/  FADD.FTZ R2, R2, R47 ;  /* 0x0000002f02027221 */ /* 0x000fe20000010000 */
[----:B------:R-:W-:Y:S01]  /*0ea0*/  FFMA.FTZ R39, R46, R47, R39 ;  /* 0x0000002f2e277223 */ /* 0x000fe20000010027 */
[----:B------:R-:W-:-:S02]  /*0eb0*/  PRMT R25, R11, 0x7632, R25 ;  /* 0x000076320b197816 */ /* 0x000fc40000000019 */
[----:B------:R-:W-:Y:S01]  /*0ec0*/  SHF.L.U32 R9, R11, 0x10, RZ ;  /* 0x000000100b097819 */ /* 0x000fe200000006ff */
[----:B------:R-:W-:Y:S01]  /*0ed0*/  FADD.FTZ R2, R2, R45 ;  /* 0x0000002d02027221 */ /* 0x000fe20000010000 */
[----:B------:R-:W-:Y:S01]  /*0ee0*/  SHF.L.U32 R11, R28, 0x10, RZ ;  /* 0x000000101c0b7819 */ /* 0x000fe200000006ff */
[----:B------:R-:W-:Y:S01]  /*0ef0*/  FFMA.FTZ R39, R44, R45, R39 ;  /* 0x0000002d2c277223 */ /* 0x000fe20000010027 */
[----:B------:R-:W-:Y:S01]  /*0f00*/  FMUL.FTZ R6, R12, R13 ;  /* 0x0000000d0c067220 */ /* 0x000fe20000410000 */
[----:B------:R-:W-:Y:S02]  /*0f10*/  FADD.FTZ R2, R2, R43 ;  /* 0x0000002b02027221 */ /* 0x000fe40000010000 */
[----:B------:R-:W-:Y:S01]  /*0f20*/  FMUL.FTZ R13, R18, R11 ;  /* 0x0000000b120d7220 */ /* 0x000fe20000410000 */
[----:B------:R-:W-:Y:S01]  /*0f30*/  FFMA.FTZ R39, R42, R43, R39 ;  /* 0x0000002b2a277223 */ /* 0x000fe20000010027 */
[----:B------:R-:W-:Y:S01]  /*0f40*/  FFMA.FTZ R58, R44, R4, R29 ;  /* 0x000000042c3a7223 */ /* 0x000fe2000001001d */
[----:B------:R-:W-:Y:S01]  /*0f50*/  SHF.L.U32 R30, R30, 0x10, RZ ;  /* 0x000000101e1e7819 */ /* 0x000fe200000006ff */
[----:B------:R-:W-:Y:S01]  /*0f60*/  FMUL.FTZ R4, R12, R7 ;  /* 0x000000070c047220 */ /* 0x000fe20000410000 */
[----:B------:R-:W-:Y:S01]  /*0f70*/  FADD.FTZ R2, R2, R13 ;  /* 0x0000000d02027221 */ /* 0x000fe20000010000 */
[----:B------:R-:W-:Y:S01]  /*0f80*/  FFMA.FTZ R7, R6, R13, R39 ;  /* 0x0000000d06077223 */ /* 0x000fe20000010027 */
[----:B------:R-:W-:Y:S01]  /*0f90*/  FADD.FTZ R36, R36, R11 ;  /* 0x0000000b24247221 */ /* 0x000fe20000010000 */
[----:B------:R-:W-:Y:S01]  /*0fa0*/  FFMA.FTZ R38, R6, R11, R27 ;  /* 0x0000000b06267223 */ /* 0x000fe2000001001b */
[----:B------:R-:W-:Y:S01]  /*0fb0*/  FMUL.FTZ R11, R20, R30 ;  /* 0x0000001e140b7220 */ /* 0x000fe20000410000 */
[----:B------:R-:W-:Y:S01]  /*0fc0*/  FADD.FTZ R2, R2, R15 ;  /* 0x0000000f02027221 */ /* 0x000fe20000010000 */
[----:B------:R-:W-:Y:S01]  /*0fd0*/  FFMA.FTZ R7, R10, R15, R7 ;  /* 0x0000000f0a077223 */ /* 0x000fe20000010007 */
[----:B------:R-:W-:Y:S01]  /*0fe0*/  SHF.L.U32 R25, R25, 0x10, RZ ;  /* 0x0000001019197819 */ /* 0x000fe200000006ff */
[----:B------:R-:W-:Y:S01]  /*0ff0*/  FADD.FTZ R29, R0, R9 ;  /* 0x00000009001d7221 */ /* 0x000fe20000010000 */
[-C--:B------:R-:W-:Y:S01]  /*1000*/  FFMA.FTZ R39, R8, R9.reuse, R57 ;  /* 0x0000000908277223 */ /* 0x080fe20000010039 */
        /* <DEDUP_REMOVED lines=12> */
[C---:B------:R-:W-:Y:S01]  /*10d0*/  PRMT R26, R33.reuse, 0x7632, R26 ;  /* 0x00007632211a7816 */ /* 0x040fe2000000001a */
[----:B------:R-:W-:Y:S01]  /*10e0*/  FMUL.FTZ R56, R12, R53 ;  /* 0x000000350c387220 */ /* 0x000fe20000410000 */
[----:B------:R-:W-:Y:S01]  /*10f0*/  SHF.L.U32 R28, R33, 0x10, RZ ;  /* 0x00000010211c7819 */ /* 0x000fe200000006ff */
[----:B------:R-:W-:Y:S01]  /*1100*/  FADD.FTZ R52, R52, R5 ;  /* 0x0000000534347221 */ /* 0x000fe20000010000 */
[----:B------:R-:W-:Y:S01]  /*1110*/  FFMA.FTZ R27, R0, R5, R27 ;  /* 0x00000005001b7223 */ /* 0x000fe2000001001b */
[----:B------:R-:W-:Y:S01]  /*1120*/  FMUL.FTZ R57, R20, R31 ;  /* 0x0000001f14397220 */ /* 0x000fe20000410000 */
        /* <DEDUP_REMOVED lines=11> */
[----:B------:R0:W-:Y:S01]  /*11e0*/  STS.64 [R34], R26 ;  /* 0x0000001a22007388 */ /* 0x0001e20000000a00 */
[----:B------:R-:W-:Y:S01]  /*11f0*/  FADD.FTZ R32, R32, R30 ;  /* 0x0000001e20207221 */ /* 0x000fe20000010000 */
[----:B------:R-:W-:Y:S01]  /*1200*/  FFMA.FTZ R35, R4, R30, R58 ;  /* 0x0000001e04237223 */ /* 0x000fe2000001003a */
[----:B------:R-:W-:Y:S01]  /*1210*/  FADD.FTZ R36, R36, R25 ;  /* 0x0000001924247221 */ /* 0x000fe20000010000 */
[----:B------:R-:W-:Y:S01]  /*1220*/  FFMA.FTZ R37, R2, R25, R38 ;  /* 0x0000001902257223 */ /* 0x000fe20000010026 */
[----:B------:R-:W-:Y:S01]  /*1230*/  FADD.FTZ R25, R24, R61 ;  /* 0x0000003d18197221 */ /* 0x000fe20000010000 */
[----:B------:R-:W-:Y:S01]  /*1240*/  FADD.FTZ R29, R29, R28 ;  /* 0x0000001c1d1d7221 */ /* 0x000fe20000010000 */
[----:B------:R-:W-:Y:S01]  /*1250*/  FFMA.FTZ R24, R0, R61, R59 ;  /* 0x0000003d00187223 */ /* 0x000fe2000001003b */
[----:B------:R-:W-:Y:S01]  /*1260*/  FFMA.FTZ R28, R54, R28, R39 ;  /* 0x0000001c361c7223 */ /* 0x000fe20000010027 */
[----:B------:R-:W-:Y:S01]  /*1270*/  FFMA.FTZ R30, R52, R33, R37 ;  /* 0x00000021341e7223 */ /* 0x000fe20000010025 */
[----:B0-----:R-:W-:Y:S01]  /*1280*/  FADD.FTZ R27, R32, R31 ;  /* 0x0000001f201b7221 */ /* 0x001fe20000010000 */
[----:B------:R-:W-:Y:S01]  /*1290*/  FFMA.FTZ R26, R56, R31, R35 ;  /* 0x0000001f381a7223 */ /* 0x000fe20000010023 */
[----:B------:R-:W-:Y:S01]  /*12a0*/  FADD.FTZ R31, R36, R33 ;  /* 0x00000021241f7221 */ /* 0x000fe20000010000 */
[----:B------:R-:W-:Y:S06]  /*12b0*/  BAR.SYNC.DEFER_BLOCKING 0x0 ;  /* 0x0000000000007b1d */ /* 0x000fec0000010000 */
[----:B------:R-:W-:Y:S05]  /*12c0*/  BRA.U !UP0, `(.L_x_155) ;  /* 0x0000000108c07547 */ /* 0x000fea000b800000 */
[----:B------:R-:W0:Y:S01]  /*12d0*/  S2UR UR7, SR_CgaCtaId ;  /* 0x00000000000779c3 */ /* 0x000e220000008800 */
[----:B------:R-:W-:Y:S01]  /*12e0*/  UMOV UR6, 0x400 ;  /* 0x0000040000067882 */ /* 0x000fe20000000000 */
[----:B------:R-:W-:Y:S02]  /*12f0*/  SHF.L.U32 R32, R41, 0x1, RZ ;  /* 0x0000000129207819 */ /* 0x000fe400000006ff */
[----:B------:R-:W-:Y:S02]  /*1300*/  SHF.R.U32.HI R34, RZ, 0x4, R41 ;  /* 0x00000004ff227819 */ /* 0x000fe40000011629 */
[----:B------:R-:W-:Y:S02]  /*1310*/  LOP3.LUT R37, R32, 0x18, RZ, 0xc0, !PT ;  /* 0x0000001820257812 */ /* 0x000fe400078ec0ff */
[----:B------:R-:W-:Y:S02]  /*1320*/  LOP3.LUT R34, R34, R41, RZ, 0x3c, !PT ;  /* 0x0000002922227212 */ /* 0x000fe400078e3cff */
[----:B------:R-:W-:-:S02]  /*1330*/  LOP3.LUT R33, R37, 0x8, RZ, 0x3c, !PT ;  /* 0x0000000825217812 */ /* 0x000fc400078e3cff */
[C---:B------:R-:W-:Y:S02]  /*1340*/  LOP3.LUT R35, R37.reuse, 0x10, RZ, 0x3c, !PT ;  /* 0x0000001025237812 */ /* 0x040fe400078e3cff */
[----:B------:R-:W-:Y:S02]  /*1350*/  LOP3.LUT R39, R37, 0x18, RZ, 0x3c, !PT ;  /* 0x0000001825277812 */ /* 0x000fe400078e3cff */
[----:B------:R-:W-:-:S04]  /*1360*/  SHF.L.U32 R34, R34, 0x3, RZ ;  /* 0x0000000322227819 */ /* 0x000fc800000006ff */
[----:B------:R-:W-:Y:S01]  /*1370*/  LOP3.LUT R34, R34, 0x18, RZ, 0xc0, !PT ;  /* 0x0000001822227812 */ /* 0x000fe200078ec0ff */
[----:B0-----:R-:W-:-:S06]  /*1380*/  ULEA UR6, UR7, UR6, 0x18 ;  /* 0x0000000607067291 */ /* 0x001fcc000f8ec0ff */
[----:B------:R-:W-:-:S04]  /*1390*/  LEA R32, R41, UR6, 0x5 ;  /* 0x0000000629207c11 */ /* 0x000fc8000f8e28ff */
[C---:B------:R-:W-:Y:S02]  /*13a0*/  IADD3 R37, PT, PT, R32.reuse, R37, RZ ;  /* 0x0000002520257210 */ /* 0x040fe40007ffe0ff */
[C---:B------:R-:W-:Y:S02]  /*13b0*/  IADD3 R36, PT, PT, R32.reuse, R33, RZ ;  /* 0x0000002120247210 */ /* 0x040fe40007ffe0ff */
[C---:B------:R-:W-:Y:S01]  /*13c0*/  IADD3 R58, PT, PT, R32.reuse, R35, RZ ;  /* 0x00000023203a7210 */ /* 0x040fe20007ffe0ff */
[----:B------:R-:W-:Y:S01]  /*13d0*/  STS.64 [R37], R24 ;  /* 0x0000001825007388 */ /* 0x000fe20000000a00 */
[----:B------:R-:W-:Y:S02]  /*13e0*/  IADD3 R59, PT, PT, R32, R39, RZ ;  /* 0x00000027203b7210 */ /* 0x000fe40007ffe0ff */
[----:B------:R-:W-:Y:S01]  /*13f0*/  SHF.L.U32 R32, R41, 0x3, RZ ;  /* 0x0000000329207819 */ /* 0x000fe200000006ff */
[----:B------:R-:W-:Y:S03]  /*1400*/  STS.64 [R36], R26 ;  /* 0x0000001a24007388 */ /* 0x000fe60000000a00 */
[----:B------:R-:W-:Y:S01]  /*1410*/  LOP3.LUT R33, R32, 0x1fe0, RZ, 0xc0, !PT ;  /* 0x00001fe020217812 */ /* 0x000fe200078ec0ff */
[----:B------:R-:W-:Y:S03]  /*1420*/  STS.64 [R58], R28 ;  /* 0x0000001c3a007388 */ /* 0x000fe60000000a00 */
[----:B------:R-:W-:Y:S01]  /*1430*/  IADD3 R38, PT, PT, R33, UR6, R34 ;  /* 0x0000000621267c10 */ /* 0x000fe2000fffe022 */
[----:B------:R0:W-:Y:S01]  /*1440*/  STS.64 [R59], R30 ;  /* 0x0000001e3b007388 */ /* 0x0001e20000000a00 */
[----:B------:R-:W-:Y:S01]  /*1450*/  USHF.L.U32 UR6, UR8, 0x2, URZ ;  /* 0x0000000208067899 */ /* 0x000fe200080006ff */
[----:B------:R-:W-:Y:S03]  /*1460*/  BAR.SYNC.DEFER_BLOCKING 0x0 ;  /* 0x0000000000007b1d */ /* 0x000fe60000010000 */
[----:B------:R-:W-:-:S04]  /*1470*/  ULOP3.LUT UR6, UR6, 0x3fff0, URZ, 0xc0, !UPT ;  /* 0x0003fff006067892 */ /* 0x000fc8000f8ec0ff */
[----:B------:R-:W-:Y:S01]  /*1480*/  ULOP3.LUT UR6, UR6, 0xf, UR18, 0xf8, !UPT ;  /* 0x0000000f06067892 */ /* 0x000fe2000f8ef812 */
[----:B0-----:R-:W-:-:S05]  /*1490*/  IMAD.U32 R59, RZ, RZ, UR11 ;  /* 0x0000000bff3b7e24 */ /* 0x001fca000f8e00ff */
[----:B------:R-:W-:-:S05]  /*14a0*/  MOV R36, UR6 ;  /* 0x0000000600247c02 */ /* 0x000fca0008000f00 */
[----:B------:R-:W-:-:S04]  /*14b0*/  IMAD R36, R36, 0x500, R41 ;  /* 0x0000050024247824 */ /* 0x000fc800078e0229 */
[----:B------:R-:W-:Y:S02]  /*14c0*/  IMAD R59, R59, 0x140, R36 ;  /* 0x000001403b3b7824 */ /* 0x000fe400078e0224 */
[----:B------:R-:W0:Y:S01]  /*14d0*/  LDC.64 R36, c[0x0][0x3d0] ;  /* 0x0000f400ff247b82 */ /* 0x000e220000000a00 */
[----:B------:R-:W1:Y:S02]  /*14e0*/  LDS.64 R34, [R38] ;  /* 0x0000000026227984 */ /* 0x000e640000000a00 */
[----:B------:R-:W-:Y:S02]  /*14f0*/  SHF.L.U32 R59, R59, 0x1, RZ ;  /* 0x000000013b3b7819 */ /* 0x000fe400000006ff */
[----:B------:R-:W2:Y:S03]  /*1500*/  LDS.64 R32, [R38+0xa00] ;  /* 0x000a000026207984 */ /* 0x000ea60000000a00 */
[----:B0-----:R-:W-:-:S04]  /*1510*/  IMAD.WIDE.U32 R36, R59, 0x4, R36 ;  /* 0x000000043b247825 */ /* 0x001fc800078e0024 */
[----:B-1----:R-:W-:Y:S01]  /*1520*/  FADD.FTZ R39, RZ, R34 ;  /* 0x00000022ff277221 */ /* 0x002fe20000010000 */
[----:B------:R-:W-:Y:S02]  /*1530*/  FADD.FTZ R60, RZ, R35 ;  /* 0x00000023ff3c7221 */ /* 0x000fe40000010000 */
[----:B------:R-:W0:Y:S01]  /*1540*/  LDS.64 R34, [R38+0x1400] ;  /* 0x0014000026227984 */ /* 0x000e220000000a00 */
[----:B--2---:R-:W-:Y:S01]  /*1550*/  FADD.FTZ R39, R39, R32 ;  /* 0x0000002027277221 */ /* 0x004fe20000010000 */
[----:B------:R-:W-:Y:S02]  /*1560*/  FADD.FTZ R58, R60, R33 ;  /* 0x000000213c3a7221 */ /* 0x000fe40000010000 */
[----:B------:R-:W1:Y:S01]  /*1570*/  LDS.64 R32, [R38+0x1e00] ;  /* 0x001e000026207984 */ /* 0x000e620000000a00 */
[----:B0-----:R-:W-:Y:S01]  /*1580*/  FADD.FTZ R39, R39, R34 ;  /* 0x0000002227277221 */ /* 0x001fe20000010000 */
[----:B------:R-:W-:-:S03]  /*1590*/  FADD.FTZ R58, R58, R35 ;  /* 0x000000233a3a7221 */ /* 0x000fc60000010000 */
[----:B-1----:R-:W-:Y:S01]  /*15a0*/  FADD.FTZ R32, R39, R32 ;  /* 0x0000002027207221 */ /* 0x002fe20000010000 */
[----:B------:R-:W-:-:S05]  /*15b0*/  FADD.FTZ R33, R58, R33 ;  /* 0x000000213a217221 */ /* 0x000fca0000010000 */
[----:B------:R0:W-:Y:S02]  /*15c0*/  STG.E.64 desc[UR14][R36.64+0xa000], R32 ;  /* 0x00a0002024007986 */ /* 0x0001e4000c101b0e */
.L_x_155:
[----:B------:R-:W-:Y:S01]  /*15d0*/  BSSY.RECONVERGENT B0, `(.L_x_156) ;  /* 0x0000054000007945 */ /* 0x000fe20003800200 */
[----:B------:R-:W-:-:S03]  /*15e0*/  CS2R R38, SRZ ;  /* 0x0000000000267805 */ /* 0x000fc6000001ff00 */
[----:B------:R-:W-:Y:S05]  /*15f0*/  @P0 BRA `(.L_x_157) ;  /* 0x0000000400440947 */ /* 0x000fea0003800000 */
[----:B0-----:R-:W0:Y:S01]  /*1600*/  S2R R33, SR_CgaCtaId ;  /* 0x0000000000217919 */ /* 0x001e220000008800 */
[----:B------:R-:W-:Y:S01]  /*1610*/  USHF.L.U32 UR6, UR8, 0x3, URZ ;  /* 0x0000000308067899 */ /* 0x000fe200080006ff */
[----:B------:R-:W-:Y:S01]  /*1620*/  MOV R35, 0x28 ;  /* 0x0000002800237802 */ /* 0x000fe20000000f00 */
[----:B------:R-:W-:Y:S01]  /*1630*/  UIMAD UR7, UR11, 0x140, URZ ;  /* 0x000001400b0778a4 */ /* 0x000fe2000f8e02ff */
[----:B------:R-:W-:Y:S01]  /*1640*/  MOV R32, 0x400 ;  /* 0x0000040000207802 */ /* 0x000fe20000000f00 */
[----:B------:R-:W-:Y:S01]  /*1650*/  ULOP3.LUT UR6, UR6, 0x18, URZ, 0xc0, !UPT ;  /* 0x0000001806067892 */ /* 0x000fe2000f8ec0ff */
[----:B------:R-:W-:Y:S02]  /*1660*/  SHF.L.U32 R39, R41, 0x3, RZ ;  /* 0x0000000329277819 */ /* 0x000fe400000006ff */
[----:B------:R-:W-:Y:S02]  /*1670*/  IADD3 R32, PT, PT, R32, 0x2800, RZ ;  /* 0x0000280020207810 */ /* 0x000fe40007ffe0ff */
[----:B------:R-:W-:-:S02]  /*1680*/  LOP3.LUT R39, R39, 0x18, RZ, 0xc0, !PT ;  /* 0x0000001827277812 */ /* 0x000fc400078ec0ff */
[----:B------:R-:W-:-:S05]  /*1690*/  LEA.HI R58, R41, UR6, RZ, 0x1e ;  /* 0x00000006293a7c11 */ /* 0x000fca000f8ff0ff */
[----:B------:R-:W-:Y:S01]  /*16a0*/  IMAD R58, R58, R35, -UR7 ;  /* 0x800000073a3a7e24 */ /* 0x000fe2000f8e0223 */
[----:B0-----:R-:W-:-:S04]  /*16b0*/  LEA R38, R33, R32, 0x18 ;  /* 0x0000002021267211 */ /* 0x001fc800078ec0ff */
[----:B------:R-:W-:Y:S02]  /*16c0*/  SHF.R.U32.HI R33, RZ, 0x2, R58 ;  /* 0x00000002ff217819 */ /* 0x000fe4000001163a */
[----:B------:R-:W-:-:S04]  /*16d0*/  LOP3.LUT R32, R58, 0x4, RZ, 0xfc, !PT ;  /* 0x000000043a207812 */ /* 0x000fc800078efcff */
[----:B------:R-:W-:Y:S01]  /*16e0*/  SHF.R.U32.HI R35, RZ, 0x2, R32 ;  /* 0x00000002ff237819 */ /* 0x000fe20000011620 */
[----:B------:R-:W-:-:S04]  /*16f0*/  IMAD R32, R33, 0x28, R38 ;  /* 0x0000002821207824 */ /* 0x000fc800078e0226 */
[----:B------:R-:W-:Y:S01]  /*1700*/  IMAD R36, R35, 0x28, R38 ;  /* 0x0000002823247824 */ /* 0x000fe200078e0226 */
[----:B------:R-:W-:Y:S02]  /*1710*/  IADD3 R34, PT, PT, R32, R39, RZ ;  /* 0x0000002720227210 */ /* 0x000fe40007ffe0ff */
[----:B------:R-:W-:Y:S02]  /*1720*/  IADD3 R32, PT, PT, R58, 0x8, RZ ;  /* 0x000000083a207810 */ /* 0x000fe40007ffe0ff */
[----:B------:R-:W-:Y:S02]  /*1730*/  IADD3 R37, PT, PT, R39, R36, RZ ;  /* 0x0000002427257210 */ /* 0x000fe40007ffe0ff */
[----:B------:R-:W0:Y:S01]  /*1740*/  LDS.64 R34, [R34] ;  /* 0x0000000022227984 */ /* 0x000e220000000a00 */
[----:B------:R-:W-:-:S03]  /*1750*/  SHF.R.U32.HI R33, RZ, 0x2, R32 ;  /* 0x00000002ff217819 */ /* 0x000fc60000011620 */
[----:B------:R-:W1:Y:S02]  /*1760*/  LDS.64 R36, [R37] ;  /* 0x0000000025247984 */ /* 0x000e640000000a00 */
[----:B------:R-:W-:-:S05]  /*1770*/  IMAD R32, R33, 0x28, R38 ;  /* 0x0000002821207824 */ /* 0x000fca00078e0226 */
[----:B------:R-:W-:-:S06]  /*1780*/  IADD3 R32, PT, PT, R39, R32, RZ ;  /* 0x0000002027207210 */ /* 0x000fcc0007ffe0ff */
[----:B------:R-:W2:Y:S01]  /*1790*/  LDS.64 R32, [R32] ;  /* 0x0000000020207984 */ /* 0x000ea20000000a00 */
[----:B0-----:R-:W-:-:S04]  /*17a0*/  FADD.FTZ R59, RZ, R34 ;  /* 0x00000022ff3b7221 */ /* 0x001fc80000010000 */
[----:B-1----:R-:W-:Y:S01]  /*17b0*/  FADD.FTZ R59, R59, R36 ;  /* 0x000000243b3b7221 */ /* 0x002fe20000010000 */
[----:B------:R-:W-:-:S05]  /*17c0*/  VIADD R36, R58, 0xc ;  /* 0x0000000c3a247836 */ /* 0x000fca0000000000 */
[----:B------:R-:W-:Y:S01]  /*17d0*/  SHF.R.U32.HI R61, RZ, 0x2, R36 ;  /* 0x00000002ff3d7819 */ /* 0x000fe20000011624 */
[----:B------:R-:W-:-:S04]  /*17e0*/  FADD.FTZ R36, RZ, R35 ;  /* 0x00000023ff247221 */ /* 0x000fc80000010000 */
[----:B------:R-:W-:Y:S02]  /*17f0*/  IMAD R34, R61, 0x28, R38 ;  /* 0x000000283d227824 */ /* 0x000fe400078e0226 */
[----:B------:R-:W-:Y:S01]  /*1800*/  FADD.FTZ R36, R36, R37 ;  /* 0x0000002524247221 */ /* 0x000fe20000010000 */
[----:B------:R-:W-:Y:S01]  /*1810*/  IADD3 R37, PT, PT, R58, 0x10, RZ ;  /* 0x000000103a257810 */ /* 0x000fe20007ffe0ff */
[----:B--2---:R-:W-:Y:S01]  /*1820*/  FADD.FTZ R59, R59, R32 ;  /* 0x000000203b3b7221 */ /* 0x004fe20000010000 */
[----:B------:R-:W-:Y:S01]  /*1830*/  IADD3 R34, PT, PT, R39, R34, RZ ;  /* 0x0000002227227210 */ /* 0x000fe20007ffe0ff */
[----:B------:R-:W-:Y:S01]  /*1840*/  FADD.FTZ R36, R36, R33 ;  /* 0x0000002124247221 */ /* 0x000fe20000010000 */
[----:B------:R-:W-:-:S04]  /*1850*/  SHF.R.U32.HI R37, RZ, 0x2, R37 ;  /* 0x00000002ff257819 */ /* 0x000fc80000011625 */
[----:B------:R-:W0:Y:S01]  /*1860*/  LDS.64 R34, [R34] ;  /* 0x0000000022227984 */ /* 0x000e220000000a00 */
[----:B------:R-:W-:Y:S01]  /*1870*/  IMAD R32, R37, 0x28, R38 ;  /* 0x0000002825207824 */ /* 0x000fe200078e0226 */
[----:B------:R-:W-:-:S04]  /*1880*/  IADD3 R37, PT, PT, R58, 0x14, RZ ;  /* 0x000000143a257810 */ /* 0x000fc80007ffe0ff */
[----:B------:R-:W-:Y:S02]  /*1890*/  SHF.R.U32.HI R37, RZ, 0x2, R37 ;  /* 0x00000002ff257819 */ /* 0x000fe40000011625 */
[----:B------:R-:W-:-:S03]  /*18a0*/  IADD3 R32, PT, PT, R39, R32, RZ ;  /* 0x0000002027207210 */ /* 0x000fc60007ffe0ff */
[----:B------:R-:W-:-:S03]  /*18b0*/  IMAD R60, R37, 0x28, R38 ;  /* 0x00000028253c7824 */ /* 0x000fc600078e0226 */
[----:B------:R-:W1:Y:S02]  /*18c0*/  LDS.64 R32, [R32] ;  /* 0x0000000020207984 */ /* 0x000e640000000a00 */
[----:B------:R-:W-:Y:S02]  /*18d0*/  IADD3 R37, PT, PT, R39, R60, RZ ;  /* 0x0000003c27257210 */ /* 0x000fe40007ffe0ff */
[----:B------:R-:W-:-:S04]  /*18e0*/  IADD3 R60, PT, PT, R58, 0x18, RZ ;  /* 0x000000183a3c7810 */ /* 0x000fc80007ffe0ff */
[----:B------:R-:W-:Y:S01]  /*18f0*/  SHF.R.U32.HI R61, RZ, 0x2, R60 ;  /* 0x00000002ff3d7819 */ /* 0x000fe2000001163c */
[----:B0-----:R-:W-:Y:S01]  /*1900*/  FADD.FTZ R59, R59, R34 ;  /* 0x000000223b3b7221 */ /* 0x001fe20000010000 */
[----:B------:R-:W-:Y:S02]  /*1910*/  FADD.FTZ R36, R36, R35 ;  /* 0x0000002324247221 */ /* 0x000fe40000010000 */
[----:B------:R-:W0:Y:S01]  /*1920*/  LDS.64 R34, [R37] ;  /* 0x0000000025227984 */ /* 0x000e220000000a00 */
[----:B-1----:R-:W-:Y:S01]  /*1930*/  FADD.FTZ R59, R59, R32 ;  /* 0x000000203b3b7221 */ /* 0x002fe20000010000 */
[----:B------:R-:W-:Y:S01]  /*1940*/  FADD.FTZ R36, R36, R33 ;  /* 0x0000002124247221 */ /* 0x000fe20000010000 */
[----:B------:R-:W-:-:S05]  /*1950*/  IMAD R32, R61, 0x28, R38 ;  /* 0x000000283d207824 */ /* 0x000fca00078e0226 */
[----:B------:R-:W-:-:S06]  /*1960*/  IADD3 R32, PT, PT, R39, R32, RZ ;  /* 0x0000002027207210 */ /* 0x000fcc0007ffe0ff */
[----:B------:R-:W1:Y:S01]  /*1970*/  LDS.64 R32, [R32] ;  /* 0x0000000020207984 */ /* 0x000e620000000a00 */
[----:B0-----:R-:W-:Y:S01]  /*1980*/  FADD.FTZ R59, R59, R34 ;  /* 0x000000223b3b7221 */ /* 0x001fe20000010000 */
[----:B------:R-:W-:Y:S01]  /*1990*/  IADD3 R34, PT, PT, R58, 0x1c, RZ ;  /* 0x0000001c3a227810 */ /* 0x000fe20007ffe0ff */
[----:B------:R-:W-:Y:S01]  /*19a0*/  FADD.FTZ R60, R36, R35 ;  /* 0x00000023243c7221 */ /* 0x000fe20000010000 */
[C---:B------:R-:W-:Y:S01]  /*19b0*/  VIADD R36, R58.reuse, 0x20 ;  /* 0x000000203a247836 */ /* 0x040fe20000000000 */
[----:B------:R-:W-:Y:S02]  /*19c0*/  IADD3 R58, PT, PT, R58, 0x24, RZ ;  /* 0x000000243a3a7810 */ /* 0x000fe40007ffe0ff */
[----:B------:R-:W-:Y:S02]  /*19d0*/  SHF.R.U32.HI R35, RZ, 0x2, R34 ;  /* 0x00000002ff237819 */ /* 0x000fe40000011622 */
[----:B------:R-:W-:Y:S02]  /*19e0*/  SHF.R.U32.HI R37, RZ, 0x2, R36 ;  /* 0x00000002ff257819 */ /* 0x000fe40000011624 */
[----:B------:R-:W-:Y:S01]  /*19f0*/  SHF.R.U32.HI R61, RZ, 0x2, R58 ;  /* 0x00000002ff3d7819 */ /* 0x000fe2000001163a */
[----:B------:R-:W-:-:S02]  /*1a00*/  IMAD R34, R35, 0x28, R38 ;  /* 0x0000002823227824 */ /* 0x000fc400078e0226 */
[--C-:B------:R-:W-:Y:S02]  /*1a10*/  IMAD R36, R37, 0x28, R38.reuse ;  /* 0x0000002825247824 */ /* 0x100fe400078e0226 */
[----:B------:R-:W-:Y:S01]  /*1a20*/  IMAD R38, R61, 0x28, R38 ;  /* 0x000000283d267824 */ /* 0x000fe200078e0226 */
[C---:B------:R-:W-:Y:S02]  /*1a30*/  IADD3 R34, PT, PT, R39.reuse, R34, RZ ;  /* 0x0000002227227210 */ /* 0x040fe40007ffe0ff */
[C---:B------:R-:W-:Y:S02]  /*1a40*/  IADD3 R36, PT, PT, R39.reuse, R36, RZ ;  /* 0x0000002427247210 */ /* 0x040fe40007ffe0ff */
[----:B------:R-:W-:Y:S02]  /*1a50*/  IADD3 R58, PT, PT, R39, R38, RZ ;  /* 0x00000026273a7210 */ /* 0x000fe40007ffe0ff */
[----:B------:R-:W0:Y:S01]  /*1a60*/  LDS.64 R34, [R34] ;  /* 0x0000000022227984 */ /* 0x000e220000000a00 */
[----:B-1----:R-:W-:Y:S01]  /*1a70*/  FADD.FTZ R59, R59, R32 ;  /* 0x000000203b3b7221 */ /* 0x002fe20000010000 */
[----:B------:R-:W-:-:S02]  /*1a80*/  FADD.FTZ R60, R60, R33 ;  /* 0x000000213c3c7221 */ /* 0x000fc40000010000 */
[----:B------:R-:W1:Y:S04]  /*1a90*/  LDS.64 R36, [R36] ;  /* 0x0000000024247984 */ /* 0x000e680000000a00 */
[----:B------:R-:W2:Y:S01]  /*1aa0*/  LDS.64 R38, [R58] ;  /* 0x000000003a267984 */ /* 0x000ea20000000a00 */
[----:B0-----:R-:W-:Y:S01]  /*1ab0*/  FADD.FTZ R59, R59, R34 ;  /* 0x000000223b3b7221 */ /* 0x001fe20000010000 */
[----:B------:R-:W-:-:S03]  /*1ac0*/  FADD.FTZ R60, R60, R35 ;  /* 0x000000233c3c7221 */ /* 0x000fc60000010000 */
[----:B-1----:R-:W-:Y:S01]  /*1ad0*/  FADD.FTZ R59, R59, R36 ;  /* 0x000000243b3b7221 */ /* 0x002fe20000010000 */
[----:B------:R-:W-:-:S03]  /*1ae0*/  FADD.FTZ R60, R60, R37 ;  /* 0x000000253c3c7221 */ /* 0x000fc60000010000 */
[----:B--2---:R-:W-:Y:S01]  /*1af0*/  FADD.FTZ R38, R59, R38 ;  /* 0x000000263b267221 */ /* 0x004fe20000010000 */
[----:B------:R-:W-:-:S07]  /*1b00*/  FADD.FTZ R39, R60, R39 ;  /* 0x000000273c277221 */ /* 0x000fce0000010000 */
.L_x_157:
[----:B------:R-:W-:Y:S05]  /*1b10*/  BSYNC.RECONVERGENT B0 ;  /* 0x0000000000007941 */ /* 0x000fea0003800200 */
.L_x_156:
[----:B0-----:R-:W0:Y:S01]  /*1b20*/  SHFL.BFLY PT, R33, R38, 0x2, 0x1f ;  /* 0x0c401f0026217f89 */ /* 0x001e2200000e0000 */
[----:B------:R-:W-:Y:S01]  /*1b30*/  LOP3.LUT P0, RZ, R41, 0x3e3, RZ, 0xc0, !PT ;  /* 0x000003e329ff7812 */ /* 0x000fe2000780c0ff */
[----:B------:R-:W-:Y:S02]  /*1b40*/  BSSY.RECONVERGENT B0, `(.L_x_158) ;  /* 0x0000013000007945 */ /* 0x000fe40003800200 */
[----:B------:R-:W1:Y:S01]  /*1b50*/  SHFL.BFLY PT, R32, R39, 0x2, 0x1f ;  /* 0x0c401f0027207f89 */ /* 0x000e6200000e0000 */
[----:B0-----:R-:W-:Y:S01]  /*1b60*/  FADD.FTZ R34, R33, R38 ;  /* 0x0000002621227221 */ /* 0x001fe20000010000 */
[----:B-1----:R-:W-:-:S04]  /*1b70*/  FADD.FTZ R35, R32, R39 ;  /* 0x0000002720237221 */ /* 0x002fc80000010000 */
[----:B------:R-:W0:Y:S04]  /*1b80*/  SHFL.BFLY PT, R33, R34, 0x1, 0x1f ;  /* 0x0c201f0022217f89 */ /* 0x000e2800000e0000 */
[----:B------:R-:W1:Y:S01]  /*1b90*/  SHFL.BFLY PT, R36, R35, 0x1, 0x1f ;  /* 0x0c201f0023247f89 */ /* 0x000e6200000e0000 */
[----:B0-----:R-:W-:Y:S01]  /*1ba0*/  FADD.FTZ R32, R34, R33 ;  /* 0x0000002122207221 */ /* 0x001fe20000010000 */
[----:B-1----:R-:W-:Y:S01]  /*1bb0*/  FADD.FTZ R33, R35, R36 ;  /* 0x0000002423217221 */ /* 0x002fe20000010000 */
[----:B------:R-:W-:Y:S06]  /*1bc0*/  @P0 BRA `(.L_x_159) ;  /* 0x0000000000280947 */ /* 0x000fec0003800000 */
[----:B------:R-:W0:Y:S01]  /*1bd0*/  LDCU UR9, c[0x0][0x374] ;  /* 0x00006e80ff0977ac */ /* 0x000e220008000800 */
[----:B------:R-:W1:Y:S01]  /*1be0*/  LDC.64 R34, c[0x0][0x3d0] ;  /* 0x0000f400ff227b82 */ /* 0x000e620000000a00 */
[----:B------:R-:W-:-:S04]  /*1bf0*/  USHF.L.U32 UR6, UR18, 0x1, URZ ;  /* 0x0000000112067899 */ /* 0x000fc800080006ff */
[----:B------:R-:W-:-:S06]  /*1c00*/  ULOP3.LUT UR7, UR6, 0x1e, URZ, 0xc0, !UPT ;  /* 0x0000001e06077892 */ /* 0x000fcc000f8ec0ff */
[----:B------:R-:W-:Y:S01]  /*1c10*/  LEA R36, R41, UR7, 0x3 ;  /* 0x0000000729247c11 */ /* 0x000fe2000f8e18ff */
[----:B0-----:R-:W-:-:S06]  /*1c20*/  UIMAD UR6, UR9, UR4, UR8 ;  /* 0x00000004090672a4 */ /* 0x001fcc000f8e0208 */
[----:B------:R-:W-:-:S04]  /*1c30*/  MOV R37, UR6 ;  /* 0x0000000600257c02 */ /* 0x000fc80008000f00 */
[----:B------:R-:W-:-:S05]  /*1c40*/  LEA R37, R37, R36, 0x8 ;  /* 0x0000002425257211 */ /* 0x000fca00078e40ff */
[----:B-1----:R-:W-:-:S05]  /*1c50*/  IMAD.WIDE.U32 R34, R37, 0x4, R34 ;  /* 0x0000000425227825 */ /* 0x002fca00078e0022 */
[----:B------:R0:W-:Y:S02]  /*1c60*/  STG.E.64 desc[UR14][R34.64], R32 ;  /* 0x0000002022007986 */ /* 0x0001e4000c101b0e */
.L_x_159:
[----:B------:R-:W-:Y:S05]  /*1c70*/  BSYNC.RECONVERGENT B0 ;  /* 0x0000000000007941 */ /* 0x000fea0003800200 */
.L_x_158:
[----:B------:R-:W-:-:S04]  /*1c80*/  UISETP.GE.U32.AND UP0, UPT, UR10, UR13, UPT ;  /* 0x0000000d0a00728c */ /* 0x000fc8000bf06070 */
[----:B------:R-:W-:-:S09]  /*1c90*/  UISETP.GE.AND.EX UP0, UPT, UR5, UR12, UPT, UP0 ;  /* 0x0000000c0500728c */ /* 0x000fd2000bf06300 */
[----:B------:R-:W-:Y:S05]  /*1ca0*/  BRA.U !UP0, `(.L_x_160) ;  /* 0x0000000108707547 */ /* 0x000fea000b800000 */
[----:B------:R-:W-:Y:S01]  /*1cb0*/  BAR.SYNC.DEFER_BLOCKING 0x0 ;  /* 0x0000000000007b1d */ /* 0x000fe20000010000 */
[----:B------:R-:W-:-:S13]  /*1cc0*/  ISETP.NE.AND P0, PT, R41, RZ, PT ;  /* 0x000000ff2900720c */ /* 0x000fda0003f05270 */
[----:B------:R-:W-:Y:S05]  /*1cd0*/  @P0 BRA `(.L_x_161) ;  /* 0x0000000000580947 */ /* 0x000fea0003800000 */
[----:B------:R-:W1:Y:S01]  /*1ce0*/  LDCU.64 UR12, c[0x0][0x3d8] ;  /* 0x00007b00ff0c77ac */ /* 0x000e620008000a00 */
[----:B------:R-:W-:Y:S02]  /*1cf0*/  USHF.L.U32 UR6, UR8, 0x2, URZ ;  /* 0x0000000208067899 */ /* 0x000fe400080006ff */
[----:B------:R-:W-:Y:S02]  /*1d00*/  USHF.R.U32.HI UR7, URZ, 0x2, UR8 ;  /* 0x00000002ff077899 */ /* 0x000fe40008011608 */
[----:B------:R-:W-:Y:S02]  /*1d10*/  ULOP3.LUT UR6, UR6, 0xc, URZ, 0xc0, !UPT ;  /* 0x0000000c06067892 */ /* 0x000fe4000f8ec0ff */
[----:B------:R-:W-:Y:S01]  /*1d20*/  ULOP3.LUT UP2, URZ, UR7, UR18, URZ, 0xfc, !UPT ;  /* 0x0000001207ff7292 */ /* 0x000fe2000f84fcff */
[----:B------:R-:W-:-:S03]  /*1d30*/  UMOV UR9, 0x7fffffb1 ;  /* 0x7fffffb100097882 */ /* 0x000fc60000000000 */
[----:B------:R-:W-:Y:S02]  /*1d40*/  USEL UR9, UR9, 0x1, !UP2 ;  /* 0x0000000109097887 */ /* 0x000fe4000d000000 */
[----:B-1----:R-:W-:-:S04]  /*1d50*/  UIADD3 UR6, UP1, UPT, UR6, UR12, URZ ;  /* 0x0000000c06067290 */ /* 0x002fc8000ff3e0ff */
[----:B0-----:R-:W-:Y:S01]  /*1d60*/  IMAD.U32 R35, RZ, RZ, UR9 ;  /* 0x00000009ff237e24 */ /* 0x001fe2000f8e00ff */
[----:B------:R-:W-:Y:S01]  /*1d70*/  UIADD3.X UR7, UPT, UPT, URZ, UR13, URZ, UP1, !UPT ;  /* 0x0000000dff077290 */ /* 0x000fe20008ffe4ff */
[----:B------:R-:W-:-:S05]  /*1d80*/  MOV R32, UR6 ;  /* 0x0000000600207c02 */ /* 0x000fca0008000f00 */
[----:B------:R-:W-:Y:S01]  /*1d90*/  MOV R33, UR7 ;  /* 0x0000000700217c02 */ /* 0x000fe20008000f00 */
[----:B------:R-:W-:Y:S06]  /*1da0*/  MEMBAR.ALL.GPU ;  /* 0x0000000000007992 */ /* 0x000fec000000a000 */
[----:B------:R-:W-:-:S00]  /*1db0*/  ERRBAR ;  /* 0x00000000000079ab */ /* 0x000fc00000000000 */
[----:B------:R-:W-:Y:S06]  /*1dc0*/  CGAERRBAR ;  /* 0x00000000000075ab */ /* 0x000fec0000000000 */
[----:B------:R0:W5:Y:S02]  /*1dd0*/  ATOM.E.ADD.STRONG.GPU PT, R34, desc[UR14][R32.64+0x50], R35 ;  /* 0x800050232022798a */ /* 0x00016400081ef10e */
.L_x_162:
[----:B0-----:R-:W2:Y:S04]  /*1de0*/  LD.E.STRONG.GPU R35, desc[UR14][R32.64+0x50] ;  /* 0x0000500e20237980 */ /* 0x001ea8000c10f900 */
[----:B--2---:R-:W-:Y:S01]  /*1df0*/  CCTL.IVALL ;  /* 0x00000000ff00798f */ /* 0x004fe20002000000 */
[----:B------:R-:W-:Y:S05]  /*1e00*/  YIELD ;  /* 0x0000000000007946 */ /* 0x000fea0003800000 */
[----:B-----5:R-:W-:-:S04]  /*1e10*/  LOP3.LUT R35, R35, R34, RZ, 0x3c, !PT ;  /* 0x0000002223237212 */ /* 0x020fc800078e3cff */
[----:B------:R-:W-:-:S13]  /*1e20*/  ISETP.GT.AND P0, PT, R35, -0x1, PT ;  /* 0xffffffff2300780c */ /* 0x000fda0003f04270 */
[----:B------:R-:W-:Y:S05]  /*1e30*/  @P0 BRA `(.L_x_162) ;  /* 0xfffffffc00e80947 */ /* 0x000fea000383ffff */
.L_x_161:
[----:B------:R-:W-:Y:S05]  /*1e40*/  WARPSYNC.ALL ;  /* 0x0000000000007948 */ /* 0x000fea0003800000 */
[----:B------:R-:W-:Y:S06]  /*1e50*/  BAR.SYNC.DEFER_BLOCKING 0x0 ;  /* 0x0000000000007b1d */ /* 0x000fec0000010000 */
[----:B------:R-:W-:Y:S05]  /*1e60*/  BRA `(.L_x_163) ;  /* 0x00000000005c7947 */ /* 0x000fea0003800000 */
.L_x_160:
[----:B------:R-:W-:Y:S01]  /*1e70*/  BAR.SYNC.DEFER_BLOCKING 0x0 ;  /* 0x0000000000007b1d */ /* 0x000fe20000010000 */
[----:B------:R-:W-:-:S13]  /*1e80*/  ISETP.NE.AND P0, PT, R41, RZ, PT ;  /* 0x000000ff2900720c */ /* 0x000fda0003f05270 */
[----:B------:R-:W-:Y:S05]  /*1e90*/  @P0 BRA `(.L_x_164) ;  /* 0x0000000000480947 */ /* 0x000fea0003800000 */
[----:B------:R-:W1:Y:S01]  /*1ea0*/  LDCU.64 UR6, c[0x0][0x3d8] ;  /* 0x00007b00ff0677ac */ /* 0x000e620008000a00 */
[----:B------:R-:W-:Y:S02]  /*1eb0*/  ISETP.NE.AND P0, PT, RZ, UR18, PT ;  /* 0x00000012ff007c0c */ /* 0x000fe4000bf05270 */
[----:B0-----:R-:W-:-:S04]  /*1ec0*/  MOV R35, 0x7ffffff1 ;  /* 0x7ffffff100237802 */ /* 0x001fc80000000f00 */
[----:B------:R-:W-:Y:S01]  /*1ed0*/  SEL R35, R35, 0x1, !P0 ;  /* 0x0000000123237807 */ /* 0x000fe20004000000 */
[----:B-1----:R-:W-:-:S04]  /*1ee0*/  ULEA UR6, UP1, UR8, UR6, 0x2 ;  /* 0x0000000608067291 */ /* 0x002fc8000f8210ff */
[----:B------:R-:W-:Y:S02]  /*1ef0*/  ULEA.HI.X UR7, UR8, UR7, URZ, 0x2, UP1 ;  /* 0x0000000708077291 */ /* 0x000fe400088f14ff */
[----:B------:R-:W-:-:S04]  /*1f00*/  MOV R32, UR6 ;  /* 0x0000000600207c02 */ /* 0x000fc80008000f00 */
[----:B------:R-:W-:Y:S01]  /*1f10*/  MOV R33, UR7 ;  /* 0x0000000700217c02 */ /* 0x000fe20008000f00 */
[----:B------:R-:W-:Y:S06]  /*1f20*/  MEMBAR.ALL.GPU ;  /* 0x0000000000007992 */ /* 0x000fec000000a000 */
[----:B------:R-:W-:-:S00]  /*1f30*/  ERRBAR ;  /* 0x00000000000079ab */ /* 0x000fc00000000000 */
[----:B------:R-:W-:Y:S06]  /*1f40*/  CGAERRBAR ;  /* 0x00000000000075ab */ /* 0x000fec0000000000 */
[----:B------:R0:W5:Y:S02]  /*1f50*/  ATOM.E.ADD.STRONG.GPU PT, R35, desc[UR14][R32.64], R35 ;  /* 0x800000232023798a */ /* 0x00016400081ef10e */
.L_x_165:
[----:B------:R-:W2:Y:S04]  /*1f60*/  LD.E.STRONG.GPU R34, desc[UR14][R32.64] ;  /* 0x0000000e20227980 */ /* 0x000ea8000c10f900 */
[----:B--2---:R-:W-:Y:S01]  /*1f70*/  CCTL.IVALL ;  /* 0x00000000ff00798f */ /* 0x004fe20002000000 */
[----:B------:R-:W-:Y:S05]  /*1f80*/  YIELD ;  /* 0x0000000000007946 */ /* 0x000fea0003800000 */
[----:B-----5:R-:W-:-:S04]  /*1f90*/  LOP3.LUT R34, R34, R35, RZ, 0x3c, !PT ;  /* 0x0000002322227212 */ /* 0x020fc800078e3cff */
[----:B------:R-:W-:-:S13]  /*1fa0*/  ISETP.GT.AND P0, PT, R34, -0x1, PT ;  /* 0xffffffff2200780c */ /* 0x000fda0003f04270 */
[----:B------:R-:W-:Y:S05]  /*1fb0*/  @P0 BRA `(.L_x_165) ;  /* 0xfffffffc00e80947 */ /* 0x000fea000383ffff */
.L_x_164:
[----:B------:R-:W-:Y:S05]  /*1fc0*/  WARPSYNC.ALL ;  /* 0x0000000000007948 */ /* 0x000fea0003800000 */
[----:B------:R-:W-:Y:S06]  /*1fd0*/  BAR.SYNC.DEFER_BLOCKING 0x0 ;  /* 0x0000000000007b1d */ /* 0x000fec0000010000 */
.L_x_163:
[----:B------:R-:W-:Y:S02]  /*1fe0*/  ISETP.GT.U32.AND P0, PT, R41, 0x7f, PT ;  /* 0x0000007f2900780c */ /* 0x000fe40003f04070 */
[----:B------:R-:W-:-:S11]  /*1ff0*/  MOV R37, UR4 ;  /* 0x0000000400257c02 */ /* 0x000fd60008000f00 */
[----:B0-----:R-:W0:Y:S01]  /*2000*/  @!P0 LDC R34, c[0x0][0x374] ;  /* 0x0000dd00ff228b82 */ /* 0x001e220000000800 */
[----:B------:R-:W-:-:S04]  /*2010*/  @!P0 SHF.L.U32 R35, R41, 0x1, RZ ;  /* 0x0000000129238819 */ /* 0x000fc800000006ff */
[----:B------:R-:W-:-:S03]  /*2020*/  @!P0 LOP3.LUT R35, R35, 0xfe, RZ, 0xc0, !PT ;  /* 0x000000fe23238812 */ /* 0x000fc600078ec0ff */
[----:B------:R-:W1:Y:S01]  /*2030*/  @!P0 LDC.64 R32, c[0x0][0x3d0] ;  /* 0x0000f400ff208b82 */ /* 0x000e620000000a00 */
[----:B0-----:R-:W-:-:S05]  /*2040*/  @!P0 IMAD R34, R34, R37, UR8 ;  /* 0x0000000822228e24 */ /* 0x001fca000f8e0225 */
[----:B------:R-:W-:-:S05]  /*2050*/  @!P0 LEA R35, R34, R35, 0x8 ;  /* 0x0000002322238211 */ /* 0x000fca00078e40ff */
[----:B-1----:R-:W-:-:S06]  /*2060*/  @!P0 IMAD.WIDE.U32 R32, R35, 0x4, R32 ;  /* 0x0000000423208825 */ /* 0x002fcc00078e0020 */
[----:B------:R-:W2:Y:S01]  /*2070*/  @!P0 LDG.E.64 R32, desc[UR14][R32.64] ;  /* 0x0000000e20208981 */ /* 0x000ea2000c1e1b00 */
[----:B------:R-:W-:Y:S01]  /*2080*/  CS2R R34, SRZ ;  /* 0x0000000000227805 */ /* 0x000fe2000001ff00 */
[----:B------:R-:W0:Y:S01]  /*2090*/  S2UR UR7, SR_CgaCtaId ;  /* 0x00000000000779c3 */ /* 0x000e220000008800 */
[----:B------:R-:W-:Y:S01]  /*20a0*/  UMOV UR6, 0x400 ;  /* 0x0000040000067882 */ /* 0x000fe20000000000 */
[----:B------:R-:W-:Y:S02]  /*20b0*/  USHF.L.U32 UR9, UR8, 0x3, URZ ;  /* 0x0000000308097899 */ /* 0x000fe400080006ff */
[----:B------:R-:W-:Y:S02]  /*20c0*/  UIADD3 UR6, UPT, UPT, UR6, 0x3480, URZ ;  /* 0x0000348006067890 */ /* 0x000fe4000fffe0ff */
[----:B------:R-:W-:Y:S02]  /*20d0*/  ULOP3.LUT UR9, UR9, 0x18, URZ, 0xc0, !UPT ;  /* 0x0000001809097892 */ /* 0x000fe4000f8ec0ff */
[----:B------:R-:W-:-:S02]  /*20e0*/  ULOP3.LUT UR4, UR4, 0x1, URZ, 0x3c, !UPT ;  /* 0x0000000104047892 */ /* 0x000fc4000f8e3cff */
[----:B0-----:R-:W-:Y:S01]  /*20f0*/  ULEA UR6, UR7, UR6, 0x18 ;  /* 0x0000000607067291 */ /* 0x001fe2000f8ec0ff */
[----:B--2---:R-:W-:Y:S01]  /*2100*/  @!P0 FADD.FTZ R35, RZ, R32 ;  /* 0x00000020ff238221 */ /* 0x004fe20000010000 */
[----:B------:R-:W-:Y:S01]  /*2110*/  @!P0 FADD.FTZ R34, RZ, R33 ;  /* 0x00000021ff228221 */ /* 0x000fe20000010000 */
[----:B------:R-:W-:-:S03]  /*2120*/  LOP3.LUT P0, RZ, R41, 0x38f, RZ, 0xc0, !PT ;  /* 0x0000038f29ff7812 */ /* 0x000fc6000780c0ff */
[----:B------:R-:W0:Y:S04]  /*2130*/  SHFL.BFLY PT, R36, R35, 0x8, 0x1f ;  /* 0x0d001f0023247f89 */ /* 0x000e2800000e0000 */
[----:B------:R-:W1:Y:S01]  /*2140*/  SHFL.BFLY PT, R37, R34, 0x8, 0x1f ;  /* 0x0d001f0022257f89 */ /* 0x000e6200000e0000 */
[----:B0-----:R-:W-:Y:S01]  /*2150*/  FADD.FTZ R36, R36, R35 ;  /* 0x0000002324247221 */ /* 0x001fe20000010000 */
[----:B-1----:R-:W-:-:S04]  /*2160*/  FADD.FTZ R37, R37, R34 ;  /* 0x0000002225257221 */ /* 0x002fc80000010000 */
[----:B------:R-:W0:Y:S04]  /*2170*/  SHFL.BFLY PT, R39, R36, 0x4, 0x1f ;  /* 0x0c801f0024277f89 */ /* 0x000e2800000e0000 */
[----:B------:R-:W1:Y:S01]  /*2180*/  SHFL.BFLY PT, R38, R37, 0x4, 0x1f ;  /* 0x0c801f0025267f89 */ /* 0x000e6200000e0000 */
[----:B0-----:R-:W-:Y:S01]  /*2190*/  FADD.FTZ R39, R36, R39 ;  /* 0x0000002724277221 */ /* 0x001fe20000010000 */
[----:B-1----:R-:W-:-:S04]  /*21a0*/  FADD.FTZ R38, R37, R38 ;  /* 0x0000002625267221 */ /* 0x002fc80000010000 */
[----:B------:R-:W0:Y:S01]  /*21b0*/  SHFL.BFLY PT, R32, R39, 0x2, 0x1f ;  /* 0x0c401f0027207f89 */ /* 0x000e2200000e0000 */
[----:B------:R-:W-:-:S03]  /*21c0*/  @!P0 LEA.HI R37, R41, UR6, RZ, 0x1f ;  /* 0x0000000629258c11 */ /* 0x000fc6000f8ff8ff */
[----:B------:R-:W1:Y:S01]  /*21d0*/  SHFL.BFLY PT, R33, R38, 0x2, 0x1f ;  /* 0x0c401f0026217f89 */ /* 0x000e6200000e0000 */
[----:B0-----:R-:W-:Y:S01]  /*21e0*/  FADD.FTZ R32, R39, R32 ;  /* 0x0000002027207221 */ /* 0x001fe20000010000 */
[----:B-1----:R-:W-:-:S04]  /*21f0*/  FADD.FTZ R33, R38, R33 ;  /* 0x0000002126217221 */ /* 0x002fc80000010000 */
[----:B------:R-:W0:Y:S04]  /*2200*/  SHFL.BFLY PT, R35, R32, 0x1, 0x1f ;  /* 0x0c201f0020237f89 */ /* 0x000e2800000e0000 */
[----:B------:R-:W1:Y:S01]  /*2210*/  SHFL.BFLY PT, R34, R33, 0x1, 0x1f ;  /* 0x0c201f0021227f89 */ /* 0x000e6200000e0000 */
[----:B0-----:R-:W-:Y:S01]  /*2220*/  FADD.FTZ R35, R32, R35 ;  /* 0x0000002320237221 */ /* 0x001fe20000010000 */
[----:B-1----:R-:W-:-:S03]  /*2230*/  FADD.FTZ R36, R33, R34 ;  /* 0x0000002221247221 */ /* 0x002fc60000010000 */
[----:B------:R-:W-:Y:S01]  /*2240*/  @!P0 FMUL.FTZ R32, R35, 9.7656251455191522837e-05 ;  /* 0x38cccccd23208820 */ /* 0x000fe20000410000 */
[----:B------:R-:W-:Y:S01]  /*2250*/  IADD3 R34, PT, PT, R22, -UR9, RZ ;  /* 0x8000000916227c10 */ /* 0x000fe2000fffe0ff */
[----:B------:R-:W-:-:S03]  /*2260*/  @!P0 FMUL.FTZ R33, R36, 9.7656251455191522837e-05 ;  /* 0x38cccccd24218820 */ /* 0x000fc60000410000 */
[----:B------:R-:W-:Y:S01]  /*2270*/  LEA R34, R34, UR6, 0x3 ;  /* 0x0000000622227c11 */ /* 0x000fe2000f8e18ff */
[----:B------:R-:W0:Y:S01]  /*2280*/  LDCU.64 UR6, c[0x0][0x380] ;  /* 0x00007000ff0677ac */ /* 0x000e220008000a00 */
[----:B------:R-:W-:Y:S01]  /*2290*/  @!P0 STS.64 [R37], R32 ;  /* 0x0000002025008388 */ /* 0x000fe20000000a00 */
[----:B------:R-:W-:Y:S01]  /*22a0*/  BAR.SYNC.DEFER_BLOCKING 0x0 ;  /* 0x0000000000007b1d */ /* 0x000fe20000010000 */
[----:B0-----:R-:W-:-:S05]  /*22b0*/  IADD3 R16, P0, PT, R16, UR6, RZ ;  /* 0x0000000610107c10 */ /* 0x001fca000ff1e0ff */
        /* <DEDUP_REMOVED lines=49> */
[----:B------:R-:W-:-:S02]  /*25d0*/  IADD3.X R17, PT, PT, R14, UR7, RZ, P0, !PT ;  /* 0x000000070e117c10 */ /* 0x000fc400087fe4ff */
[----:B------:R-:W-:Y:S02]  /*25e0*/  F2FP.BF16.F32.PACK_AB R34, R0, R3 ;  /* 0x000000030022723e */ /* 0x000fe400000010ff */
        /* <DEDUP_REMOVED lines=11> */
[----:B------:R-:W-:Y:S05]  /*26a0*/  BRA.U !UP0, `(.L_x_166) ;  /* 0xffffffdd08647547 */ /* 0x000fea000b83ffff */
.L_x_154:
[----:B------:R-:W-:Y:S02]  /*26b0*/  USHF.L.U32 UR6, UR8, 0x2, URZ ;  /* 0x0000000208067899 */ /* 0x000fe400080006ff */
[----:B------:R-:W-:Y:S02]  /*26c0*/  UIMAD UR7, UR11, 0x140, URZ ;  /* 0x000001400b0778a4 */ /* 0x000fe4000f8e02ff */
[----:B------:R-:W-:Y:S02]  /*26d0*/  ULOP3.LUT UR6, UR6, 0x3fff0, URZ, 0xc0, !UPT ;  /* 0x0003fff006067892 */ /* 0x000fe4000f8ec0ff */
[----:B------:R-:W-:Y:S02]  /*26e0*/  UIADD3 UR12, UPT, UPT, UR7, 0x140, URZ ;  /* 0x00000140070c7890 */ /* 0x000fe4000fffe0ff */
[----:B------:R-:W-:-:S04]  /*26f0*/  UIADD3 UR6, UPT, UPT, UR6, UR18, URZ ;  /* 0x0000001206067290 */ /* 0x000fc8000fffe0ff */
[----:B------:R-:W-:-:S04]  /*2700*/  ULEA UR6, UR6, UR7, 0x5 ;  /* 0x0000000706067291 */ /* 0x000fc8000f8e28ff */
[----:B------:R-:W-:-:S06]  /*2710*/  UISETP.GE.AND UP0, UPT, UR6, UR12, UPT ;  /* 0x0000000c0600728c */ /* 0x000fcc000bf06270 */
[----:B------:R-:W-:-:S13]  /*2720*/  PLOP3.LUT P0, PT, PT, PT, UP0, 0x80, 0x8 ;  /* 0x000000000008781c */ /* 0x000fda0003f0f008 */
[----:B------:R-:W-:Y:S05]  /*2730*/  @P0 EXIT ;  /* 0x000000000000094d */ /* 0x000fea0003800000 */
[----:B0-----:R-:W0:Y:S01]  /*2740*/  S2R R33, SR_TID.X ;  /* 0x0000000000217919 */ /* 0x001e220000002100 */
[----:B------:R-:W-:Y:S01]  /*2750*/  UISETP.LT.U32.AND UP0, UPT, UR16, 0x5, UPT ;  /* 0x000000051000788c */ /* 0x000fe2000bf01070 */
[----:B------:R-:W1:Y:S01]  /*2760*/  S2UR UR9, SR_CgaCtaId ;  /* 0x00000000000979c3 */ /* 0x000e620000008800 */
[----:B------:R-:W-:Y:S01]  /*2770*/  UMOV UR8, 0x400 ;  /* 0x0000040000087882 */ /* 0x000fe20000000000 */
[----:B------:R-:W-:Y:S01]  /*2780*/  MOV R28, UR6 ;  /* 0x00000006001c7c02 */ /* 0x000fe20008000f00 */
[----:B------:R-:W-:-:S04]  /*2790*/  UISETP.LT.AND.EX UP0, UPT, UR17, URZ, UPT, UP0 ;  /* 0x000000ff1100728c */ /* 0x000fc8000bf01300 */
[----:B------:R-:W-:Y:S02]  /*27a0*/  USEL UR7, UR16, 0x5, UP0 ;  /* 0x0000000510077887 */ /* 0x000fe40008000000 */
[----:B------:R-:W-:Y:S02]  /*27b0*/  USEL UR4, UR17, URZ, UP0 ;  /* 0x000000ff11047287 */ /* 0x000fe40008000000 */
[----:B------:R-:W-:Y:S02]  /*27c0*/  USHF.L.U32 UR10, UR7, 0x4, URZ ;  /* 0x00000004070a7899 */ /* 0x000fe400080006ff */
[----:B------:R-:W-:-:S06]  /*27d0*/  USHF.L.U64.HI UR7, UR7, 0x4, UR4 ;  /* 0x0000000407077899 */ /* 0x000fcc0008010204 */
[----:B------:R-:W-:Y:S01]  /*27e0*/  MOV R25, UR7 ;  /* 0x0000000700197c02 */ /* 0x000fe20008000f00 */
[----:B------:R-:W2:Y:S01]  /*27f0*/  LDCU.64 UR4, c[0x0][0x3d0] ;  /* 0x00007a00ff0477ac */ /* 0x000ea20008000a00 */
[----:B-1----:R-:W-:Y:S01]  /*2800*/  ULEA UR8, UR9, UR8, 0x18 ;  /* 0x0000000809087291 */ /* 0x002fe2000f8ec0ff */
[--C-:B0-----:R-:W-:Y:S02]  /*2810*/  SHF.R.U32.HI R0, RZ, 0x5, R33.reuse ;  /* 0x00000005ff007819 */ /* 0x101fe40000011621 */
[----:B------:R-:W-:Y:S02]  /*2820*/  SHF.R.U32.HI R26, RZ, 0x4, R33 ;  /* 0x00000004ff1a7819 */ /* 0x000fe40000011621 */
[----:B------:R-:W-:Y:S02]  /*2830*/  LOP3.LUT R24, RZ, R0, RZ, 0x33, !PT ;  /* 0x00000000ff187212 */ /* 0x000fe400078e33ff */
[----:B------:R-:W-:Y:S02]  /*2840*/  LEA R27, R0, UR8, 0x7 ;  /* 0x00000008001b7c11 */ /* 0x000fe4000f8e38ff */
[----:B------:R-:W-:Y:S01]  /*2850*/  IADD3 R24, P0, PT, R24, UR10, RZ ;  /* 0x0000000a18187c10 */ /* 0x000fe2000ff1e0ff */
[----:B--2---:R-:W-:Y:S01]  /*2860*/  UIADD3 UR4, UP0, UPT, UR4, 0x6e000, URZ ;  /* 0x0006e00004047890 */ /* 0x004fe2000ff1e0ff */
[----:B------:R-:W-:-:S02]  /*2870*/  LOP3.LUT R29, R33, 0x1f, RZ, 0xc0, !PT ;  /* 0x0000001f211d7812 */ /* 0x000fc400078ec0ff */
[----:B------:R-:W-:Y:S01]  /*2880*/  IADD3.X R25, PT, PT, R25, -0x1, RZ, P0, !PT ;  /* 0xffffffff19197810 */ /* 0x000fe200007fe4ff */
[----:B------:R-:W-:Y:S01]  /*2890*/  UIADD3.X UR5, UPT, UPT, URZ, UR5, URZ, UP0, !UPT ;  /* 0x00000005ff057290 */ /* 0x000fe200087fe4ff */
[C---:B------:R-:W-:Y:S02]  /*28a0*/  LOP3.LUT R44, R33.reuse, 0xf, RZ, 0xc0, !PT ;  /* 0x0000000f212c7812 */ /* 0x040fe400078ec0ff */
[----:B------:R-:W-:Y:S01]  /*28b0*/  SHF.L.U32 R30, R33, 0x1, RZ ;  /* 0x00000001211e7819 */ /* 0x000fe200000006ff */
[----:B------:R-:W-:-:S04]  /*28c0*/  IMAD.WIDE.U32 R2, R25, -0x33333333, RZ ;  /* 0xcccccccd19027825 */ /* 0x000fc800078e00ff */
[----:B------:R-:W-:-:S04]  /*28d0*/  IMAD.WIDE.U32 R4, P0, R24, -0x33333334, R2 ;  /* 0xcccccccc18047825 */ /* 0x000fc80007800002 */
[----:B------:R-:W-:Y:S01]  /*28e0*/  IMAD.WIDE.U32 R2, R24, -0x33333333, RZ ;  /* 0xcccccccd18027825 */ /* 0x000fe200078e00ff */
[----:B------:R-:W-:-:S03]  /*28f0*/  MOV R6, R5 ;  /* 0x0000000500067202 */ /* 0x000fc60000000f00 */
[----:B------:R-:W-:Y:S01]  /*2900*/  IMAD.X R7, RZ, RZ, RZ, P0 ;  /* 0x000000ffff077224 */ /* 0x000fe200000e06ff */
[----:B------:R-:W-:-:S05]  /*2910*/  IADD3 RZ, P0, PT, R3, R4, RZ ;  /* 0x0000000403ff7210 */ /* 0x000fca0007f1e0ff */
[----:B------:R-:W-:-:S05]  /*2920*/  IMAD.WIDE.U32.X R2, R25, -0x33333334, R6, P0 ;  /* 0xcccccccc19027825 */ /* 0x000fca00000e0406 */
[----:B------:R-:W-:Y:S02]  /*2930*/  SHF.R.U64 R40, R2, 0x3, R3 ;  /* 0x0000000302287819 */ /* 0x000fe40000001203 */
[----:B------:R-:W-:Y:S02]  /*2940*/  LOP3.LUT R2, R26, 0x1e, RZ, 0xc0, !PT ;  /* 0x0000001e1a027812 */ /* 0x000fe400078ec0ff */
[----:B------:R-:W-:Y:S02]  /*2950*/  IADD3 R42, P1, PT, R40, 0x1, RZ ;  /* 0x00000001282a7810 */ /* 0x000fe40007f3e0ff */
[----:B------:R-:W-:Y:S02]  /*2960*/  LOP3.LUT R2, R2, 0x1f, R33, 0x78, !PT ;  /* 0x0000001f02027812 */ /* 0x000fe400078e7821 */
[----:B------:R-:W-:Y:S02]  /*2970*/  LOP3.LUT R43, R42, 0x7, RZ, 0xc0, !PT ;  /* 0x000000072a2b7812 */ /* 0x000fe400078ec0ff */
[----:B------:R-:W-:-:S02]  /*2980*/  LEA R27, R2, R27, 0x2 ;  /* 0x0000001b021b7211 */ /* 0x000fc400078e10ff */
[----:B------:R-:W-:Y:S02]  /*2990*/  SHF.L.U32 R2, R33, 0x7, RZ ;  /* 0x0000000721027819 */ /* 0x000fe400000006ff */
[----:B------:R-:W-:Y:S02]  /*29a0*/  IADD3 R4, P2, PT, R43, -0x1, RZ ;  /* 0xffffffff2b047810 */ /* 0x000fe40007f5e0ff */
[----:B------:R-:W-:Y:S02]  /*29b0*/  LEA.HI.X R34, R3, RZ, RZ, 0x1d, P1 ;  /* 0x000000ff03227211 */ /* 0x000fe400008fecff */
[----:B------:R-:W-:Y:S01]  /*29c0*/  LOP3.LUT R31, R2, 0x780, RZ, 0xc0, !PT ;  /* 0x00000780021f7812 */ /* 0x000fe200078ec0ff */
[----:B------:R-:W-:Y:S01]  /*29d0*/  IMAD.WIDE.U32 R2, R0, 0x500, RZ ;  /* 0x0000050000027825 */ /* 0x000fe200078e00ff */
[----:B------:R-:W-:Y:S02]  /*29e0*/  ISETP.GE.U32.AND P0, PT, R4, 0x3, PT ;  /* 0x000000030400780c */ /* 0x000fe40003f06070 */
[----:B------:R-:W-:-:S02]  /*29f0*/  IADD3.X R4, PT, PT, RZ, -0x1, RZ, P2, !PT ;  /* 0xffffffffff047810 */ /* 0x000fc400017fe4ff */
[----:B------:R-:W-:Y:S02]  /*2a00*/  IADD3 R31, PT, PT, R31, UR8, RZ ;  /* 0x000000081f1f7c10 */ /* 0x000fe4000fffe0ff */
[----:B------:R-:W-:Y:S02]  /*2a10*/  ISETP.GE.U32.AND.EX P0, PT, R4, RZ, PT, P0 ;  /* 0x000000ff0400720c */ /* 0x000fe40003f06100 */
[----:B------:R-:W-:Y:S02]  /*2a20*/  LOP3.LUT R33, R2, 0x1f, R33, 0xf8, !PT ;  /* 0x0000001f02217812 */ /* 0x000fe400078ef821 */
[----:B------:R-:W-:Y:S02]  /*2a30*/  LOP3.LUT R32, R42, 0xfffffff8, RZ, 0xc0, !PT ;  /* 0xfffffff82a207812 */ /* 0x000fe400078ec0ff */
[----:B------:R-:W-:-:S07]  /*2a40*/  LOP3.LUT R34, R34, 0x3fffffff, RZ, 0xc0, !PT ;  /* 0x3fffffff22227812 */ /* 0x000fce00078ec0ff */
.L_x_178:
[----:B------:R-:W-:Y:S01]  /*2a50*/  ISETP.LT.U32.AND P1, PT, R0, UR10, PT ;  /* 0x0000000a00007c0c */ /* 0x000fe2000bf21070 */
[----:B------:R-:W-:Y:S01]  /*2a60*/  BSSY.RECONVERGENT B0, `(.L_x_167) ;  /* 0x0000071000007945 */ /* 0x000fe20003800200 */
[----:B--2---:R-:W-:Y:S01]  /*2a70*/  MOV R4, UR7 ;  /* 0x0000000700047c02 */ /* 0x004fe20008000f00 */
[----:B------:R-:W-:Y:S02]  /*2a80*/  HFMA2 R36, -RZ, RZ, 0, 0 ;  /* 0x00000000ff247431 */ /* 0x000fe400000001ff */
[----:B------:R-:W-:Y:S01]  /*2a90*/  IMAD.MOV.U32 R35, RZ, RZ, RZ ;  /* 0x000000ffff237224 */ /* 0x000fe200078e00ff */
[----:B------:R-:W-:-:S13]  /*2aa0*/  ISETP.GT.AND.EX P1, PT, R4, RZ, PT, P1 ;  /* 0x000000ff0400720c */ /* 0x000fda0003f24310 */
[----:B01----:R-:W-:Y:S05]  /*2ab0*/  @!P1 BRA `(.L_x_168) ;  /* 0x0000000400ac9947 */ /* 0x003fea0003800000 */
        /* <DEDUP_REMOVED lines=13> */
[----:B------:R-:W-:Y:S02]  /*2b90*/  MOV R38, R32 ;  /* 0x0000002000267202 */ /* 0x000fe40000000f00 */
[----:B------:R-:W-:Y:S02]  /*2ba0*/  IADD3.X R8, PT, PT, R3, R41, RZ, P2, !PT ;  /* 0x0000002903087210 */ /* 0x000fe400017fe4ff */
[----:B------:R-:W-:Y:S02]  /*2bb0*/  LEA R6, P2, R7, UR4, 0x3 ;  /* 0x0000000407067c11 */ /* 0x000fe4000f8418ff */
[----:B------:R-:W-:-:S02]  /*2bc0*/  MOV R45, R34 ;  /* 0x00000022002d7202 */ /* 0x000fc40000000f00 */
[----:B------:R-:W-:Y:S02]  /*2bd0*/  LEA.HI.X R7, R7, UR5, R8, 0x3, P2 ;  /* 0x0000000507077c11 */ /* 0x000fe400090f1c08 */
[----:B------:R-:W-:-:S07]  /*2be0*/  MOV R39, R0 ;  /* 0x0000000000277202 */ /* 0x000fce0000000f00 */
.L_x_171:
        /* <DEDUP_REMOVED lines=33> */
.L_x_170:
[----:B------:R-:W-:Y:S05]  /*2e00*/  BSYNC.RECONVERGENT B1 ;  /* 0x0000000000017941 */ /* 0x000fea0003800200 */
.L_x_169:
        /* <DEDUP_REMOVED lines=25> */
.L_x_173:
[----:B------:R-:W-:Y:S05]  /*2fa0*/  BSYNC.RECONVERGENT B1 ;  /* 0x0000000000017941 */ /* 0x000fea0003800200 */
.L_x_172:
[----:B------:R-:W-:Y:S05]  /*2fb0*/  @!P1 BRA `(.L_x_168) ;  /* 0x00000000006c9947 */ /* 0x000fea0003800000 */
[C---:B------:R-:W-:Y:S02]  /*2fc0*/  LOP3.LUT P2, RZ, R40.reuse, 0x3, RZ, 0xc0, !PT ;  /* 0x0000000328ff7812 */ /* 0x040fe4000784c0ff */
[----:B------:R-:W-:-:S11]  /*2fd0*/  LOP3.LUT P1, RZ, R40, 0x1, RZ, 0xc0, !PT ;  /* 0x0000000128ff7812 */ /* 0x000fd6000782c0ff */
[----:B------:R-:W0:Y:S01]  /*2fe0*/  @P2 LDC.64 R8, c[0x0][0x3d0] ;  /* 0x0000f400ff082b82 */ /* 0x000e220000000a00 */
[----:B------:R-:W-:Y:S01]  /*2ff0*/  @P2 MOV R10, R4 ;  /* 0x00000004000a2202 */ /* 0x000fe20000000f00 */
[----:B------:R-:W-:Y:S01]  /*3000*/  @P2 IMAD R13, R37, 0x500, RZ ;  /* 0x00000500250d2824 */ /* 0x000fe200078e02ff */
[----:B------:R-:W-:-:S05]  /*3010*/  @P2 MOV R11, R5 ;  /* 0x00000005000b2202 */ /* 0x000fca0000000f00 */
[----:B------:R-:W1:Y:S01]  /*3020*/  @!P1 LDC.64 R6, c[0x0][0x3d0] ;  /* 0x0000f400ff069b82 */ /* 0x000e620000000a00 */
[C---:B------:R-:W-:Y:S01]  /*3030*/  @P2 IMAD.WIDE.U32 R10, R39.reuse, 0x500, R10 ;  /* 0x00000500270a2825 */ /* 0x040fe200078e000a */
[----:B------:R-:W-:-:S04]  /*3040*/  @P2 IADD3 R39, P3, PT, R39, 0x14, RZ ;  /* 0x0000001427272810 */ /* 0x000fc80007f7e0ff */
[----:B------:R-:W-:Y:S01]  /*3050*/  @P2 IADD3.X R37, PT, PT, RZ, R37, RZ, P3, !PT ;  /* 0x00000025ff252210 */ /* 0x000fe20001ffe4ff */
[----:B------:R-:W-:Y:S01]  /*3060*/  @!P1 IMAD.WIDE.U32 R4, R39, 0x500, R4 ;  /* 0x0000050027049825 */ /* 0x000fe200078e0004 */
[----:B------:R-:W-:-:S03]  /*3070*/  @P2 IADD3 R13, PT, PT, R11, R13, RZ ;  /* 0x0000000d0b0d2210 */ /* 0x000fc60007ffe0ff */
[----:B------:R-:W-:Y:S01]  /*3080*/  @!P1 IMAD R37, R37, 0x500, RZ ;  /* 0x0000050025259824 */ /* 0x000fe200078e02ff */
[----:B0-----:R-:W-:-:S04]  /*3090*/  @P2 LEA R8, P3, R10, R8, 0x3 ;  /* 0x000000080a082211 */ /* 0x001fc800078618ff */
[----:B------:R-:W-:Y:S02]  /*30a0*/  @!P1 IADD3 R5, PT, PT, R5, R37, RZ ;  /* 0x0000002505059210 */ /* 0x000fe40007ffe0ff */
        /* <DEDUP_REMOVED lines=12> */
.L_x_168:
[----:B------:R-:W-:Y:S05]  /*3170*/  BSYNC.RECONVERGENT B0 ;  /* 0x0000000000007941 */ /* 0x000fea0003800200 */
.L_x_167:
[----:B------:R0:W-:Y:S01]  /*3180*/  STS [R27], R35 ;  /* 0x000000231b007388 */ /* 0x0001e20000000800 */
[----:B------:R-:W1:Y:S01]  /*3190*/  LDC.64 R6, c[0x0][0x388] ;  /* 0x0000e200ff067b82 */ /* 0x000e620000000a00 */
[----:B------:R-:W-:Y:S01]  /*31a0*/  ISETP.GT.U32.AND P1, PT, R44, 0x9, PT ;  /* 0x000000092c00780c */ /* 0x000fe20003f24070 */
[----:B------:R-:W-:Y:S01]  /*31b0*/  IMAD.MOV.U32 R9, RZ, RZ, R26 ;  /* 0x000000ffff097224 */ /* 0x000fe200078e001a */
[----:B------:R0:W-:Y:S05]  /*31c0*/  STS [R27+0x500], R36 ;  /* 0x000500241b007388 */ /* 0x0001ea0000000800 */
[----:B------:R-:W2:Y:S08]  /*31d0*/  LDC.64 R4, c[0x0][0x390] ;  /* 0x0000e400ff047b82 */ /* 0x000eb00000000a00 */
[----:B0-----:R-:W-:Y:S06]  /*31e0*/  BAR.SYNC.DEFER_BLOCKING 0x0 ;  /* 0x0000000000007b1d */ /* 0x001fec0000010000 */
.L_x_177:
[----:B0-----:R-:W-:Y:S01]  /*31f0*/  @!P1 LOP3.LUT R10, R9, 0x1e, R30, 0x78, !PT ;  /* 0x0000001e090a9812 */ /* 0x001fe200078e781e */
[----:B------:R-:W-:Y:S01]  /*3200*/  HFMA2 R8, -RZ, RZ, 0, 0 ;  /* 0x00000000ff087431 */ /* 0x000fe200000001ff */
[----:B------:R-:W-:Y:S01]  /*3210*/  UMOV UR6, 0xffff ;  /* 0x0000ffff00067882 */ /* 0x000fe20000000000 */
[----:B------:R-:W-:Y:S02]  /*3220*/  ISETP.NE.AND P2, PT, R44, RZ, PT ;  /* 0x000000ff2c00720c */ /* 0x000fe40003f45270 */
[----:B------:R-:W-:Y:S02]  /*3230*/  @!P1 LEA R11, R10, R31, 0x2 ;  /* 0x0000001f0a0b9211 */ /* 0x000fe400078e10ff */
[----:B------:R-:W-:-:S03]  /*3240*/  MOV R10, RZ ;  /* 0x000000ff000a7202 */ /* 0x000fc60000000f00 */
[----:B------:R0:W3:Y:S04]  /*3250*/  @!P1 LDS R8, [R11] ;  /* 0x000000000b089984 */ /* 0x0000e80000000800 */
[----:B------:R0:W4:Y:S01]  /*3260*/  @!P1 LDS R10, [R11+0x500] ;  /* 0x000500000b0a9984 */ /* 0x0001220000000800 */
[----:B------:R-:W-:Y:S05]  /*3270*/  BRA.DIV UR6, `(.L_x_174) ;  /* 0x0000000206ac7947 */ /* 0x000fea000b800000 */
[----:B------:R-:W-:Y:S01]  /*3280*/  MOV R15, 0xffff ;  /* 0x0000ffff000f7802 */ /* 0x000fe20000000f00 */
[----:B------:R-:W-:Y:S01]  /*3290*/  IMAD.MOV.U32 R20, RZ, RZ, 0xffff ;  /* 0x0000ffffff147424 */ /* 0x000fe200078e00ff */
[----:B------:R-:W-:Y:S02]  /*32a0*/  MOV R17, 0xffff ;  /* 0x0000ffff00117802 */ /* 0x000fe40000000f00 */
[----:B------:R-:W-:Y:S01]  /*32b0*/  MOV R16, 0xffff ;  /* 0x0000ffff00107802 */ /* 0x000fe20000000f00 */
[----:B0--3--:R-:W0:Y:S01]  /*32c0*/  SHFL.BFLY PT, R11, R8, 0x8, 0x101f ;  /* 0x0d101f00080b7f89 */ /* 0x009e2200000e0000 */
[----:B------:R-:W-:Y:S02]  /*32d0*/  MOV R18, 0xffff ;  /* 0x0000ffff00127802 */ /* 0x000fe40000000f00 */
[----:B------:R-:W-:Y:S01]  /*32e0*/  MOV R19, 0xffff ;  /* 0x0000ffff00137802 */ /* 0x000fe20000000f00 */
[----:B----4-:R-:W3:Y:S01]  /*32f0*/  SHFL.BFLY PT, R13, R10, 0x8, 0x101f ;  /* 0x0d101f000a0d7f89 */ /* 0x010ee200000e0000 */
[----:B------:R-:W-:Y:S01]  /*3300*/  MOV R21, 0xffff ;  /* 0x0000ffff00157802 */ /* 0x000fe20000000f00 */
[----:B0-----:R-:W-:Y:S01]  /*3310*/  FADD.FTZ R11, R11, R8 ;  /* 0x000000080b0b7221 */ /* 0x001fe20000010000 */
[----:B---3--:R-:W-:-:S04]  /*3320*/  FADD.FTZ R13, R13, R10 ;  /* 0x0000000a0d0d7221 */ /* 0x008fc80000010000 */
        /* <DEDUP_REMOVED lines=12> */
.L_x_188:
        /* <DEDUP_REMOVED lines=10> */
.L_x_176:
[----:B------:R-:W-:Y:S05]  /*3490*/  BSYNC.RECONVERGENT B0 ;  /* 0x0000000000007941 */ /* 0x000fea0003800200 */
.L_x_175:
[C---:B------:R-:W-:Y:S02]  /*34a0*/  ISETP.GE.U32.AND P2, PT, R9.reuse, 0xc, PT ;  /* 0x0000000c0900780c */ /* 0x040fe40003f46070 */
[----:B------:R-:W-:-:S11]  /*34b0*/  IADD3 R9, PT, PT, R9, 0x14, RZ ;  /* 0x0000001409097810 */ /* 0x000fd60007ffe0ff */
[----:B------:R-:W-:Y:S05]  /*34c0*/  @!P2 BRA `(.L_x_177) ;  /* 0xfffffffc0048a947 */ /* 0x000fea000383ffff */
[----:B------:R-:W-:Y:S05]  /*34d0*/  WARPSYNC.ALL ;  /* 0x0000000000007948 */ /* 0x000fea0003800000 */
[----:B------:R-:W-:Y:S01]  /*34e0*/  IADD3 R28, PT, PT, R28, 0xa00, RZ ;  /* 0x00000a001c1c7810 */ /* 0x000fe20007ffe0ff */
[----:B------:R-:W-:Y:S03]  /*34f0*/  BAR.SYNC.DEFER_BLOCKING 0x0 ;  /* 0x0000000000007b1d */ /* 0x000fe60000010000 */
[----:B------:R-:W-:-:S13]  /*3500*/  ISETP.GE.AND P1, PT, R28, UR12, PT ;  /* 0x0000000c1c007c0c */ /* 0x000fda000bf26270 */
[----:B------:R-:W-:Y:S05]  /*3510*/  @!P1 BRA `(.L_x_178) ;  /* 0xfffffff4004c9947 */ /* 0x000fea000383ffff */
[----:B------:R-:W-:Y:S05]  /*3520*/  EXIT ;  /* 0x000000000000794d */ /* 0x000fea0003800000 */
.L_x_174:
[----:B------:R-:W-:Y:S01]  /*3530*/  BSSY B0, `(.L_x_179) ;  /* 0x0000008000007945 */ /* 0x000fe20003800000 */
[----:B---3--:R-:W-:Y:S02]  /*3540*/  MOV R19, R8 ;  /* 0x0000000800137202 */ /* 0x008fe40000000f00 */
[----:B------:R-:W-:Y:S02]  /*3550*/  MOV R20, 0x8 ;  /* 0x0000000800147802 */ /* 0x000fe40000000f00 */
[----:B------:R-:W-:Y:S02]  /*3560*/  MOV R21, 0x101f ;  /* 0x0000101f00157802 */ /* 0x000fe40000000f00 */
[----:B------:R-:W-:-:S07]  /*3570*/  MOV R16, 0xffff ;  /* 0x0000ffff00107802 */ /* 0x000fce0000000f00 */
[----:B012-4-:R-:W-:Y:S05]  /*3580*/  WARPSYNC.COLLECTIVE R16, `(.L_x_180) ;  /* 0x0000000010087348 */ /* 0x017fea0003c00000 */
[----:B------:R3:W0:Y:S02]  /*3590*/  SHFL.BFLY P3, R18, R19, R20, R21 ;  /* 0x0c00001413127389 */ /* 0x0006240000060015 */
[----:B01234-:R-:W-:Y:S05]  /*35a0*/  ENDCOLLECTIVE ;  /* 0x000000000000791b */ /* 0x01ffea0003800000 */
.L_x_180:
[----:B------:R-:W-:Y:S05]  /*35b0*/  BSYNC B0 ;  /* 0x0000000000007941 */ /* 0x000fea0003800000 */
.L_x_179:
        /* <DEDUP_REMOVED lines=8> */
.L_x_181:
[----:B------:R-:W-:Y:S01]  /*3640*/  FADD.FTZ R11, R11, R8 ;  /* 0x000000080b0b7221 */ /* 0x000fe20000010000 */
[----:B------:R-:W-:-:S04]  /*3650*/  HFMA2 R20, -RZ, RZ, 0, 2.384185791015625e-07 ;  /* 0x00000004ff147431 */ /* 0x000fc800000001ff */
[----:B------:R-:W-:Y:S02]  /*3660*/  MOV R19, R11 ;  /* 0x0000000b00137202 */ /* 0x000fe40000000f00 */
[----:B------:R-:W-:-:S07]  /*3670*/  MOV R13, R18 ;  /* 0x00000012000d7202 */ /* 0x000fce0000000f00 */
[----:B------:R-:W-:Y:S05]  /*3680*/  WARPSYNC.COLLECTIVE R16, `(.L_x_182) ;  /* 0x0000000010087348 */ /* 0x000fea0003c00000 */
[----:B------:R0:W1:Y:S02]  /*3690*/  SHFL.BFLY P3, R18, R19, R20, R21 ;  /* 0x0c00001413127389 */ /* 0x0000640000060015 */
[----:B01----:R-:W-:Y:S05]  /*36a0*/  ENDCOLLECTIVE ;  /* 0x000000000000791b */ /* 0x003fea0003800000 */
.L_x_182:
[----:B------:R-:W-:-:S05]  /*36b0*/  FADD.FTZ R13, R13, R10 ;  /* 0x0000000a0d0d7221 */ /* 0x000fca0000010000 */
[----:B------:R-:W-:Y:S02]  /*36c0*/  MOV R19, R13 ;  /* 0x0000000d00137202 */ /* 0x000fe40000000f00 */
[----:B------:R-:W-:-:S07]  /*36d0*/  MOV R12, R18 ;  /* 0x00000012000c7202 */ /* 0x000fce0000000f00 */
[----:B------:R-:W-:Y:S05]  /*36e0*/  WARPSYNC.COLLECTIVE R16, `(.L_x_183) ;  /* 0x0000000010087348 */ /* 0x000fea0003c00000 */
[----:B------:R0:W1:Y:S02]  /*36f0*/  SHFL.BFLY P3, R18, R19, R20, R21 ;  /* 0x0c00001413127389 */ /* 0x0000640000060015 */
[----:B01----:R-:W-:Y:S05]  /*3700*/  ENDCOLLECTIVE ;  /* 0x000000000000791b */ /* 0x003fea0003800000 */
.L_x_183:
[----:B------:R-:W-:Y:S01]  /*3710*/  FADD.FTZ R12, R11, R12 ;  /* 0x0000000c0b0c7221 */ /* 0x000fe20000010000 */
[----:B------:R-:W-:-:S03]  /*3720*/  HFMA2 R20, -RZ, RZ, 0, 1.1920928955078125e-07 ;  /* 0x00000002ff147431 */ /* 0x000fc600000001ff */
[----:B------:R-:W-:Y:S01]  /*3730*/  IMAD.MOV.U32 R19, RZ, RZ, R12 ;  /* 0x000000ffff137224 */ /* 0x000fe200078e000c */
[----:B------:R-:W-:-:S07]  /*3740*/  MOV R14, R18 ;  /* 0x00000012000e7202 */ /* 0x000fce0000000f00 */
[----:B------:R-:W-:Y:S05]  /*3750*/  WARPSYNC.COLLECTIVE R16, `(.L_x_184) ;  /* 0x0000000010087348 */ /* 0x000fea0003c00000 */
[----:B------:R0:W1:Y:S02]  /*3760*/  SHFL.BFLY P3, R18, R19, R20, R21 ;  /* 0x0c00001413127389 */ /* 0x0000640000060015 */
[----:B01----:R-:W-:Y:S05]  /*3770*/  ENDCOLLECTIVE ;  /* 0x000000000000791b */ /* 0x003fea0003800000 */
.L_x_184:
[----:B------:R-:W-:-:S05]  /*3780*/  FADD.FTZ R14, R13, R14 ;  /* 0x0000000e0d0e7221 */ /* 0x000fca0000010000 */
[----:B------:R-:W-:Y:S02]  /*3790*/  MOV R19, R14 ;  /* 0x0000000e00137202 */ /* 0x000fe40000000f00 */
[----:B------:R-:W-:-:S07]  /*37a0*/  MOV R15, R18 ;  /* 0x00000012000f7202 */ /* 0x000fce0000000f00 */
[----:B------:R-:W-:Y:S05]  /*37b0*/  WARPSYNC.COLLECTIVE R16, `(.L_x_185) ;  /* 0x0000000010087348 */ /* 0x000fea0003c00000 */
[----:B------:R0:W1:Y:S02]  /*37c0*/  SHFL.BFLY P3, R18, R19, R20, R21 ;  /* 0x0c00001413127389 */ /* 0x0000640000060015 */
[----:B01----:R-:W-:Y:S05]  /*37d0*/  ENDCOLLECTIVE ;  /* 0x000000000000791b */ /* 0x003fea0003800000 */
.L_x_185:
[----:B------:R-:W-:Y:S01]  /*37e0*/  FADD.FTZ R15, R12, R15 ;  /* 0x0000000f0c0f7221 */ /* 0x000fe20000010000 */
[----:B------:R-:W-:-:S04]  /*37f0*/  HFMA2 R20, -RZ, RZ, 0, 5.9604644775390625e-08 ;  /* 0x00000001ff147431 */ /* 0x000fc800000001ff */
[----:B------:R-:W-:Y:S02]  /*3800*/  MOV R19, R15 ;  /* 0x0000000f00137202 */ /* 0x000fe40000000f00 */
[----:B------:R-:W-:-:S07]  /*3810*/  MOV R17, R18 ;  /* 0x0000001200117202 */ /* 0x000fce0000000f00 */
[----:B------:R-:W-:Y:S05]  /*3820*/  WARPSYNC.COLLECTIVE R16, `(.L_x_186) ;  /* 0x0000000010087348 */ /* 0x000fea0003c00000 */
[----:B------:R0:W1:Y:S02]  /*3830*/  SHFL.BFLY P3, R18, R19, R20, R21 ;  /* 0x0c00001413127389 */ /* 0x0000640000060015 */
[----:B01----:R-:W-:Y:S05]  /*3840*/  ENDCOLLECTIVE ;  /* 0x000000000000791b */ /* 0x003fea0003800000 */
.L_x_186:
[----:B------:R-:W-:-:S05]  /*3850*/  FADD.FTZ R17, R14, R17 ;  /* 0x000000110e117221 */ /* 0x000fca0000010000 */
[----:B------:R-:W-:Y:S02]  /*3860*/  MOV R19, R17 ;  /* 0x0000001100137202 */ /* 0x000fe40000000f00 */
[----:B------:R-:W-:-:S07]  /*3870*/  MOV R8, R18 ;  /* 0x0000001200087202 */ /* 0x000fce0000000f00 */
[----:B------:R-:W-:Y:S05]  /*3880*/  WARPSYNC.COLLECTIVE R16, `(.L_x_187) ;  /* 0x0000000010087348 */ /* 0x000fea0003c00000 */
[----:B------:R0:W1:Y:S02]  /*3890*/  SHFL.BFLY P3, R18, R19, R20, R21 ;  /* 0x0c00001413127389 */ /* 0x0000640000060015 */
[----:B01----:R-:W-:Y:S05]  /*38a0*/  ENDCOLLECTIVE ;  /* 0x000000000000791b */ /* 0x003fea0003800000 */
.L_x_187:
[----:B------:R-:W-:Y:S01]  /*38b0*/  FADD.FTZ R8, R15, R8 ;  /* 0x000000080f087221 */ /* 0x000fe20000010000 */
[----:B------:R-:W-:Y:S01]  /*38c0*/  MOV R10, R18 ;  /* 0x00000012000a7202 */ /* 0x000fe20000000f00 */
[----:B------:R-:W-:Y:S06]  /*38d0*/  BRA `(.L_x_188) ;  /* 0xfffffff800c47947 */ /* 0x000fec000383ffff */
.L_x_189:
        /* <DEDUP_REMOVED lines=10> */
.L_x_1664:


//--------------------- .text._ZN13group_norm_v218gn_bwd_cuda_kernelI13__nv_bfloat16Li320ELi1ELi32ELi40ELi256ELb0ELb1ELi32ELi320ELi320ELi4ELb1ELi16ELb0ELb0ELNS_15WgradSyncMethodE3ENS_16CompileConditionILi1000EEEEEvPT_S6_S6_PKS5_S8_S8_S8_PKfflPfPj --------------------------
	.section	.text._ZN13group_norm_v218gn_bwd_cuda_kernelI13__nv_bfloat16Li320ELi1ELi32ELi40ELi256ELb0ELb1ELi32ELi320ELi320ELi4ELb1ELi16ELb0ELb0ELNS_15WgradSyncMethodE3ENS_16CompileConditionILi1000EEEEEvPT_S6_S6_PKS5_S8_S8_S8_PKfflPfPj,"ax",@progbits
	.align	128
        .global         _ZN13group_norm_v218gn_bwd_cuda_kernelI13__nv_bfloat16Li320ELi1ELi32ELi40ELi256ELb0ELb1ELi32ELi320ELi320ELi4ELb1ELi16ELb0ELb0ELNS_15WgradSyncMethodE3ENS_16CompileConditionILi1000EEEEEvPT_S6_S6_PKS5_S8_S8_S8_PKfflPfPj
        .type           _ZN13group_norm_v218gn_bwd_cuda_kernelI13__nv_bfloat16Li320ELi1ELi32ELi40ELi256ELb0ELb1ELi32ELi320ELi320ELi4ELb1ELi16ELb0ELb0ELNS_15WgradSyncMethodE3ENS_16CompileConditionILi1000EEEEEvPT_S6_S6_PKS5_S8_S8_S8_PKfflPfPj,@function
        .size           _ZN13group_norm_v218gn_bwd_cuda_kernelI13__nv_bfloat16Li320ELi1ELi32ELi40ELi256ELb0ELb1ELi32ELi320ELi320ELi4ELb1ELi16ELb0ELb0ELNS_15WgradSyncMethodE3ENS_16CompileConditionILi1000EEEEEvPT_S6_S6_PKS5_S8_S8_S8_PKfflPfPj,(.L_x_1665 - _ZN13group_norm_v218gn_bwd_cuda_kernelI13__nv_bfloat16Li320ELi1ELi32ELi40ELi256ELb0ELb1ELi32ELi320ELi320ELi4ELb1ELi16ELb0ELb0ELNS_15WgradSyncMethodE3ENS_16CompileConditionILi1000EEEEEvPT_S6_S6_PKS5_S8_S8_S8_PKfflPfPj)
        .other          _ZN13group_norm_v218gn_bwd_cuda_kernelI13__nv_bfloat16Li320ELi1ELi32ELi40ELi256ELb0ELb1ELi32ELi320ELi320ELi4ELb1ELi16ELb0ELb0ELNS_15WgradSyncMethodE3ENS_16CompileConditionILi1000EEEEEvPT_S6_S6_PKS5_S8_S8_S8_PKfflPfPj,@"STO_CUDA_ENTRY STV_DEFAULT"
_ZN13group_norm_v218gn_bwd_cuda_kernelI13__nv_bfloat16Li320ELi1ELi32ELi40ELi256ELb0ELb1ELi32ELi320ELi320ELi4ELb1ELi16ELb0ELb0ELNS_15WgradSyncMethodE3ENS_16CompileConditionILi1000EEEEEvPT_S6_S6_PKS5_S8_S8_S8_PKfflPfPj:
.text._ZN13group_norm_v218gn_bwd_cuda_kernelI13__nv_bfloat16Li320ELi1ELi32ELi40ELi256ELb0ELb1ELi32ELi320ELi320ELi4ELb1ELi16ELb0ELb0ELNS_15WgradSyncMethodE3ENS_16CompileConditionILi1000EEEEEvPT_S6_S6_PKS5_S8_S8_S8_PKfflPfPj:
        /* <DEDUP_REMOVED lines=26> */
.L_x_192:
[----:B------:R-:W2:Y:S04]  /*01a0*/  LD.E.STRONG.GPU R0, desc[UR10][R4.64+0x40] ;  /* 0x0000400a04007980 */ /* 0x000ea8000c10f900 */
[----:B--2---:R-:W-:Y:S01]  /*01b0*/  CCTL.IVALL ;  /* 0x00000000ff00798f */ /* 0x004fe20002000000 */
[----:B------:R-:W-:Y:S05]  /*01c0*/  YIELD ;  /* 0x0000000000007946 */ /* 0x000fea0003800000 */
[----:B-----5:R-:W-:-:S04]  /*01d0*/  LOP3.LUT R0, R0, R3, RZ, 0x3c, !PT ;  /* 0x0000000300007212 */ /* 0x020fc800078e3cff */
[----:B------:R-:W-:-:S13]  /*01e0*/  ISETP.GT.AND P0, PT, R0, -0x1, PT ;  /* 0xffffffff0000780c */ /* 0x000fda0003f04270 */
[----:B------:R-:W-:Y:S05]  /*01f0*/  @P0 BRA `(.L_x_192) ;  /* 0xfffffffc00e80947 */ /* 0x000fea000383ffff */
.L_x_191:
[----:B------:R-:W-:Y:S05]  /*0200*/  WARPSYNC.ALL ;  /* 0x0000000000007948 */ /* 0x000fea0003800000 */
[----:B------:R-:W-:Y:S06]  /*0210*/  BAR.SYNC.DEFER_BLOCKING 0x0 ;  /* 0x0000000000007b1d */ /* 0x000fec0000010000 */
[----:B------:R-:W-:Y:S05]  /*0220*/  BRA `(.L_x_193) ;  /* 0x0000002c00d07947 */ /* 0x000fea0003800000 */
.L_x_190:
[----:B------:R-:W0:Y:S01]  /*0230*/  S2R R42, SR_TID.X ;  /* 0x00000000002a7919 */ /* 0x000e220000002100 */
[----:B------:R-:W1:Y:S01]  /*0240*/  LDC.64 R62, c[0x0][0x3a8] ;  /* 0x0000ea00ff3e7b82 */ /* 0x000e620000000a00 */
[----:B------:R-:W-:-:S07]  /*0250*/  IMAD R5, R40, 0x140, RZ ;  /* 0x0000014028057824 */ /* 0x000fce00078e02ff */
[----:B------:R-:W2:Y:S01]  /*0260*/  S2UR UR6, SR_CgaCtaId ;  /* 0x00000000000679c3 */ /* 0x000ea20000008800 */
[----:B------:R-:W-:Y:S01]  /*0270*/  UMOV UR4, 0x400 ;  /* 0x0000040000047882 */ /* 0x000fe20000000000 */
[----:B------:R-:W-:-:S06]  /*0280*/  SHF.R.U32.HI R7, RZ, 0x2, R2 ;  /* 0x00000002ff077819 */ /* 0x000fcc0000011602 */
[----:B------:R-:W3:Y:S01]  /*0290*/  LDC.64 R20, c[0x0][0x3d8] ;  /* 0x0000f600ff147b82 */ /* 0x000ee20000000a00 */
        /* <DEDUP_REMOVED lines=12> */
[----:B------:R-:W-:Y:S01]  /*0360*/  SHF.L.U32 R0, R2, 0x1, RZ ;  /* 0x0000000102007819 */ /* 0x000fe200000006ff */
[----:B--2---:R-:W-:Y:S01]  /*0370*/  ULEA UR8, UR6, UR4, 0x18 ;  /* 0x0000000406087291 */ /* 0x004fe2000f8ec0ff */
[----:B------:R-:W-:Y:S01]  /*0380*/  SHF.R.U32.HI R49, RZ, 0x2, R42 ;  /* 0x00000002ff317819 */ /* 0x000fe2000001162a */
[----:B------:R-:W-:Y:S01]  /*0390*/  UIADD3 UR5, UPT, UPT, UR4, 0x2800, URZ ;  /* 0x0000280004057890 */ /* 0x000fe2000fffe0ff */
[----:B------:R-:W-:Y:S01]  /*03a0*/  LOP3.LUT R3, R0, 0x1fff8, RZ, 0xc0, !PT ;  /* 0x0001fff800037812 */ /* 0x000fe200078ec0ff */
[----:B------:R-:W-:Y:S01]  /*03b0*/  UIADD3 UR4, UPT, UPT, UR4, 0x3480, URZ ;  /* 0x0000348004047890 */ /* 0x000fe2000fffe0ff */
[----:B------:R-:W-:Y:S01]  /*03c0*/  SHF.L.U32 R66, R42, 0x1, RZ ;  /* 0x000000012a427819 */ /* 0x000fe200000006ff */
[----:B------:R-:W-:Y:S01]  /*03d0*/  ULEA UR5, UR6, UR5, 0x18 ;  /* 0x0000000506057291 */ /* 0x000fe2000f8ec0ff */
[----:B------:R-:W-:Y:S01]  /*03e0*/  LOP3.LUT R3, R3, 0x7, R38, 0xf8, !PT ;  /* 0x0000000703037812 */ /* 0x000fe200078ef826 */
[----:B------:R-:W-:Y:S01]  /*03f0*/  ULEA UR4, UR6, UR4, 0x18 ;  /* 0x0000000406047291 */ /* 0x000fe2000f8ec0ff */
[----:B------:R-:W-:Y:S01]  /*0400*/  LOP3.LUT P1, RZ, R7, R38, RZ, 0xfc, !PT ;  /* 0x0000002607ff7212 */ /* 0x000fe2000782fcff */
[----:B------:R-:W-:Y:S01]  /*0410*/  HFMA2 R65, -RZ, RZ, 0, 0 ;  /* 0x00000000ff417431 */ /* 0x000fe200000001ff */
[----:B------:R-:W-:Y:S01]  /*0420*/  LEA R4, R40, R49, 0x3 ;  /* 0x0000003128047211 */ /* 0x000fe200078e18ff */
[--C-:B------:R-:W-:Y:S01]  /*0430*/  IMAD R0, R3, 0x500, R42.reuse ;  /* 0x0000050003007824 */ /* 0x100fe200078e022a */
[----:B------:R-:W-:Y:S01]  /*0440*/  SHF.R.U32.HI R3, RZ, 0x4, R42 ;  /* 0x00000004ff037819 */ /* 0x000fe2000001162a */
[----:B------:R-:W-:Y:S01]  /*0450*/  HFMA2 R77, -RZ, RZ, 0, 0 ;  /* 0x00000000ff4d7431 */ /* 0x000fe200000001ff */
[----:B------:R-:W-:Y:S01]  /*0460*/  LOP3.LUT R7, R66, 0x18, RZ, 0xc, !PT ;  /* 0x0000001842077812 */ /* 0x000fe200078e0cff */
[----:B------:R-:W-:Y:S01]  /*0470*/  IMAD R8, R4, 0x28, -R5 ;  /* 0x0000002804087824 */ /* 0x000fe200078e0a05 */
[----:B------:R-:W-:-:S02]  /*0480*/  LOP3.LUT R3, R3, R42, RZ, 0x3c, !PT ;  /* 0x0000002a03037212 */ /* 0x000fc400078e3cff */
[----:B------:R-:W-:Y:S02]  /*0490*/  LEA R48, R42, UR8, 0x5 ;  /* 0x000000082a307c11 */ /* 0x000fe4000f8e28ff */
[----:B------:R-:W-:Y:S02]  /*04a0*/  SHF.L.U32 R3, R3, 0x3, RZ ;  /* 0x0000000303037819 */ /* 0x000fe400000006ff */
[----:B------:R-:W-:Y:S02]  /*04b0*/  IADD3 R46, PT, PT, R48, R7, RZ ;  /* 0x00000007302e7210 */ /* 0x000fe40007ffe0ff */
[----:B------:R-:W-:Y:S01]  /*04c0*/  LOP3.LUT R3, R3, 0x18, RZ, 0xc0, !PT ;  /* 0x0000001803037812 */ /* 0x000fe200078ec0ff */
[----:B------:R-:W0:Y:S01]  /*04d0*/  LDC.64 R6, c[0x0][0x3d0] ;  /* 0x0000f400ff067b82 */ /* 0x000e220000000a00 */
[----:B------:R-:W-:Y:S02]  /*04e0*/  IADD3 R4, PT, PT, R0, R5, RZ ;  /* 0x0000000500047210 */ /* 0x000fe40007ffe0ff */
[----:B------:R-:W-:-:S02]  /*04f0*/  LOP3.LUT R5, R66, 0x18, RZ, 0xc0, !PT ;  /* 0x0000001842057812 */ /* 0x000fc400078ec0ff */
[----:B------:R-:W-:Y:S02]  /*0500*/  IADD3 R0, PT, PT, R3, UR8, RZ ;  /* 0x0000000803007c10 */ /* 0x000fe4000fffe0ff */
[----:B------:R-:W-:Y:S02]  /*0510*/  SHF.L.U32 R3, R42, 0x3, RZ ;  /* 0x000000032a037819 */ /* 0x000fe400000006ff */
[C---:B------:R-:W-:Y:S02]  /*0520*/  LOP3.LUT R47, R5.reuse, 0x8, RZ, 0x3c, !PT ;  /* 0x00000008052f7812 */ /* 0x040fe400078e3cff */
[----:B------:R-:W-:Y:S02]  /*0530*/  IADD3 R45, PT, PT, R48, R5, RZ ;  /* 0x00000005302d7210 */ /* 0x000fe40007ffe0ff */
[----:B------:R-:W-:Y:S02]  /*0540*/  LOP3.LUT R5, R5, 0x10, RZ, 0x3c, !PT ;  /* 0x0000001005057812 */ /* 0x000fe400078e3cff */
[----:B------:R-:W-:-:S02]  /*0550*/  LOP3.LUT R59, R3, 0x18, RZ, 0xc0, !PT ;  /* 0x00000018033b7812 */ /* 0x000fc400078ec0ff */
[----:B------:R-:W-:Y:S02]  /*0560*/  IADD3 R47, PT, PT, R48, R47, RZ ;  /* 0x0000002f302f7210 */ /* 0x000fe40007ffe0ff */
[----:B------:R-:W-:Y:S02]  /*0570*/  LOP3.LUT R3, R8, 0x4, RZ, 0xfc, !PT ;  /* 0x0000000408037812 */ /* 0x000fe400078efcff */
[----:B------:R-:W-:Y:S02]  /*0580*/  IADD3 R48, PT, PT, R48, R5, RZ ;  /* 0x0000000530307210 */ /* 0x000fe40007ffe0ff */
[----:B------:R-:W-:Y:S02]  /*0590*/  LEA R49, R49, R0, 0x5 ;  /* 0x0000000031317211 */ /* 0x000fe400078e28ff */
[----:B------:R-:W-:Y:S01]  /*05a0*/  MOV R22, UR5 ;  /* 0x0000000500167c02 */ /* 0x000fe20008000f00 */
[----:B------:R-:W1:Y:S01]  /*05b0*/  LDCU UR5, c[0x0][0x374] ;  /* 0x00006e80ff0577ac */ /* 0x000e620008000800 */
[----:B------:R-:W-:-:S02]  /*05c0*/  IADD3 R5, PT, PT, R8, 0x8, RZ ;  /* 0x0000000808057810 */ /* 0x000fc40007ffe0ff */
[----:B------:R-:W-:Y:S02]  /*05d0*/  SHF.R.U32.HI R0, RZ, 0x2, R8 ;  /* 0x00000002ff007819 */ /* 0x000fe40000011608 */
[C---:B------:R-:W-:Y:S02]  /*05e0*/  IADD3 R9, PT, PT, R8.reuse, 0xc, RZ ;  /* 0x0000000c08097810 */ /* 0x040fe40007ffe0ff */
[----:B------:R-:W-:Y:S01]  /*05f0*/  IADD3 R10, PT, PT, R8, 0x10, RZ ;  /* 0x00000010080a7810 */ /* 0x000fe20007ffe0ff */
[----:B------:R-:W-:Y:S01]  /*0600*/  IMAD R50, R0, 0x28, R22 ;  /* 0x0000002800327824 */ /* 0x000fe200078e0216 */
[C---:B------:R-:W-:Y:S02]  /*0610*/  IADD3 R12, PT, PT, R8.reuse, 0x14, RZ ;  /* 0x00000014080c7810 */ /* 0x040fe40007ffe0ff */
[C---:B------:R-:W-:Y:S02]  /*0620*/  IADD3 R13, PT, PT, R8.reuse, 0x18, RZ ;  /* 0x00000018080d7810 */ /* 0x040fe40007ffe0ff */
[----:B------:R-:W-:-:S02]  /*0630*/  IADD3 R14, PT, PT, R8, 0x1c, RZ ;  /* 0x0000001c080e7810 */ /* 0x000fc40007ffe0ff */
[C---:B------:R-:W-:Y:S02]  /*0640*/  IADD3 R15, PT, PT, R8.reuse, 0x20, RZ ;  /* 0x00000020080f7810 */ /* 0x040fe40007ffe0ff */
[----:B------:R-:W-:Y:S02]  /*0650*/  IADD3 R8, PT, PT, R8, 0x24, RZ ;  /* 0x0000002408087810 */ /* 0x000fe40007ffe0ff */
[----:B------:R-:W-:Y:S02]  /*0660*/  SHF.R.U32.HI R3, RZ, 0x2, R3 ;  /* 0x00000002ff037819 */ /* 0x000fe40000011603 */
[----:B------:R-:W-:Y:S02]  /*0670*/  SHF.R.U32.HI R5, RZ, 0x2, R5 ;  /* 0x00000002ff057819 */ /* 0x000fe40000011605 */
[----:B------:R-:W-:Y:S01]  /*0680*/  SHF.R.U32.HI R0, RZ, 0x2, R8 ;  /* 0x00000002ff007819 */ /* 0x000fe20000011608 */
[--C-:B------:R-:W-:Y:S01]  /*0690*/  IMAD R8, R3, 0x28, R22.reuse ;  /* 0x0000002803087824 */ /* 0x100fe200078e0216 */
[----:B------:R-:W-:Y:S01]  /*06a0*/  SHF.L.U32 R3, R4, 0x1, RZ ;  /* 0x0000000104037819 */ /* 0x000fe200000006ff */
[--C-:B------:R-:W-:Y:S01]  /*06b0*/  IMAD R52, R5, 0x28, R22.reuse ;  /* 0x0000002805347824 */ /* 0x100fe200078e0216 */
[----:B------:R-:W-:Y:S01]  /*06c0*/  SHF.L.U32 R60, R38, 0x5, RZ ;  /* 0x00000005263c7819 */ /* 0x000fe200000006ff */
[----:B------:R-:W2:Y:S01]  /*06d0*/  LDC.64 R4, c[0x0][0x3d8] ;  /* 0x0000f600ff047b82 */ /* 0x000ea20000000a00 */
[----:B------:R-:W-:Y:S01]  /*06e0*/  IMAD R16, R0, 0x28, R22 ;  /* 0x0000002800107824 */ /* 0x000fe200078e0216 */
[----:B------:R-:W-:Y:S01]  /*06f0*/  SHF.R.U32.HI R9, RZ, 0x2, R9 ;  /* 0x00000002ff097819 */ /* 0x000fe20000011609 */
[----:B0-----:R-:W-:Y:S01]  /*0700*/  IMAD.WIDE.U32 R6, R3, 0x4, R6 ;  /* 0x0000000403067825 */ /* 0x001fe200078e0006 */
[----:B------:R-:W-:-:S02]  /*0710*/  LOP3.LUT R3, R44, 0xffff, RZ, 0xc0, !PT ;  /* 0x0000ffff2c037812 */ /* 0x000fc400078ec0ff */
[----:B------:R-:W-:Y:S01]  /*0720*/  SHF.R.U32.HI R11, RZ, 0x2, R10 ;  /* 0x00000002ff0b7819 */ /* 0x000fe2000001160a */
[----:B------:R-:W-:Y:S01]  /*0730*/  IMAD R0, R18, 0x28, R22 ;  /* 0x0000002812007824 */ /* 0x000fe200078e0216 */
[----:B------:R-:W-:Y:S01]  /*0740*/  SHF.R.U32.HI R12, RZ, 0x2, R12 ;  /* 0x00000002ff0c7819 */ /* 0x000fe2000001160c */
[----:B------:R-:W-:Y:S01]  /*0750*/  IMAD R67, R3, 0x667, RZ ;  /* 0x0000066703437824 */ /* 0x000fe200078e02ff */
[----:B------:R-:W-:Y:S01]  /*0760*/  SHF.R.U32.HI R13, RZ, 0x2, R13 ;  /* 0x00000002ff0d7819 */ /* 0x000fe2000001160d */
[----:B------:R-:W-:Y:S01]  /*0770*/  IMAD R10, R9, 0x28, R22 ;  /* 0x00000028090a7824 */ /* 0x000fe200078e0216 */
[----:B------:R-:W-:Y:S01]  /*0780*/  SHF.R.U32.HI R14, RZ, 0x2, R14 ;  /* 0x00000002ff0e7819 */ /* 0x000fe2000001160e */
[--C-:B------:R-:W-:Y:S01]  /*0790*/  IMAD R54, R11, 0x28, R22.reuse ;  /* 0x000000280b367824 */ /* 0x100fe200078e0216 */
[----:B------:R-:W-:Y:S01]  /*07a0*/  SHF.R.U32.HI R15, RZ, 0x2, R15 ;  /* 0x00000002ff0f7819 */ /* 0x000fe2000001160f */
[--C-:B------:R-:W-:Y:S01]  /*07b0*/  IMAD R12, R12, 0x28, R22.reuse ;  /* 0x000000280c0c7824 */ /* 0x100fe200078e0216 */
[----:B------:R-:W-:Y:S01]  /*07c0*/  IADD3 R51, PT, PT, R59, R8, RZ ;  /* 0x000000083b337210 */ /* 0x000fe20007ffe0ff */
[----:B------:R-:W-:Y:S01]  /*07d0*/  IMAD R56, R13, 0x28, R22 ;  /* 0x000000280d387824 */ /* 0x000fe200078e0216 */
[----:B------:R-:W-:Y:S01]  /*07e0*/  LOP3.LUT R60, R61, 0xe0, R60, 0xf8, !PT ;  /* 0x000000e03d3c7812 */ /* 0x000fe200078ef83c */
[--C-:B------:R-:W-:Y:S01]  /*07f0*/  IMAD R14, R14, 0x28, R22.reuse ;  /* 0x000000280e0e7824 */ /* 0x100fe200078e0216 */
[----:B------:R-:W-:Y:S01]  /*0800*/  SHF.R.U32.HI R67, RZ, 0x10, R67 ;  /* 0x00000010ff437819 */ /* 0x000fe20000011643 */
[----:B------:R-:W-:Y:S01]  /*0810*/  IMAD R58, R15, 0x28, R22 ;  /* 0x000000280f3a7824 */ /* 0x000fe200078e0216 */
[----:B---3--:R-:W-:-:S02]  /*0820*/  LEA R8, P0, R2, R20, 0x2 ;  /* 0x0000001402087211 */ /* 0x008fc400078010ff */
[----:B------:R-:W-:Y:S01]  /*0830*/  LEA R61, R61, R0, 0x3 ;  /* 0x000000003d3d7211 */ /* 0x000fe200078e18ff */
[----:B------:R-:W-:Y:S01]  /*0840*/  IMAD R73, R40, -0x8, R67 ;  /* 0xfffffff828497824 */ /* 0x000fe200078e0243 */
[----:B------:R-:W-:Y:S01]  /*0850*/  SHF.L.U32 R0, R38, 0x1, RZ ;  /* 0x0000000126007819 */ /* 0x000fe200000006ff */
[----:B--2---:R-:W-:Y:S01]  /*0860*/  IMAD.WIDE.U32 R4, R40, 0x4, R4 ;  /* 0x0000000428047825 */ /* 0x004fe200078e0004 */
[----:B------:R-:W-:Y:S02]  /*0870*/  LEA.HI.X R9, R2, R21, RZ, 0x2, P0 ;  /* 0x0000001502097211 */ /* 0x000fe400000f14ff */
[----:B------:R-:W-:Y:S02]  /*0880*/  ISETP.NE.AND P0, PT, R38, RZ, PT ;  /* 0x000000ff2600720c */ /* 0x000fe40003f05270 */
[----:B------:R-:W-:Y:S02]  /*0890*/  MOV R71, 0x7fffffe1 ;  /* 0x7fffffe100477802 */ /* 0x000fe40000000f00 */
[----:B------:R-:W-:-:S02]  /*08a0*/  MOV R69, 0x7ffffff9 ;  /* 0x7ffffff900457802 */ /* 0x000fc40000000f00 */
[----:B------:R-:W-:Y:S02]  /*08b0*/  LOP3.LUT R3, R0, 0xe, RZ, 0xc0, !PT ;  /* 0x0000000e00037812 */ /* 0x000fe400078ec0ff */
[----:B------:R-:W-:Y:S02]  /*08c0*/  IADD3 R50, PT, PT, R50, R59, RZ ;  /* 0x0000003b32327210 */ /* 0x000fe40007ffe0ff */
[C---:B------:R-:W-:Y:S02]  /*08d0*/  IADD3 R52, PT, PT, R59.reuse, R52, RZ ;  /* 0x000000343b347210 */ /* 0x040fe40007ffe0ff */
[C---:B------:R-:W-:Y:S02]  /*08e0*/  IADD3 R53, PT, PT, R59.reuse, R10, RZ ;  /* 0x0000000a3b357210 */ /* 0x040fe40007ffe0ff */
[----:B------:R-:W-:Y:S02]  /*08f0*/  CS2R R10, SRZ ;  /* 0x00000000000a7805 */ /* 0x000fe4000001ff00 */
[----:B------:R-:W-:-:S02]  /*0900*/  IADD3 R54, PT, PT, R59, R54, RZ ;  /* 0x000000363b367210 */ /* 0x000fc40007ffe0ff */
[C---:B------:R-:W-:Y:S02]  /*0910*/  IADD3 R55, PT, PT, R59.reuse, R12, RZ ;  /* 0x0000000c3b377210 */ /* 0x040fe40007ffe0ff */
[----:B------:R-:W-:Y:S02]  /*0920*/  CS2R R12, SRZ ;  /* 0x00000000000c7805 */ /* 0x000fe4000001ff00 */
[C---:B------:R-:W-:Y:S02]  /*0930*/  IADD3 R56, PT, PT, R59.reuse, R56, RZ ;  /* 0x000000383b387210 */ /* 0x040fe40007ffe0ff */
[C---:B------:R-:W-:Y:S02]  /*0940*/  IADD3 R57, PT, PT, R59.reuse, R14, RZ ;  /* 0x0000000e3b397210 */ /* 0x040fe40007ffe0ff */
[----:B------:R-:W-:Y:S02]  /*0950*/  CS2R R14, SRZ ;  /* 0x00000000000e7805 */ /* 0x000fe4000001ff00 */
[----:B------:R-:W-:-:S02]  /*0960*/  IADD3 R58, PT, PT, R59, R58, RZ ;  /* 0x0000003a3b3a7210 */ /* 0x000fc40007ffe0ff */
[----:B------:R-:W-:Y:S02]  /*0970*/  IADD3 R59, PT, PT, R59, R16, RZ ;  /* 0x000000103b3b7210 */ /* 0x000fe40007ffe0ff */
[----:B------:R-:W-:Y:S02]  /*0980*/  CS2R R16, SRZ ;  /* 0x0000000000107805 */ /* 0x000fe4000001ff00 */
[----:B------:R-:W-:Y:S02]  /*0990*/  MOV R64, R2 ;  /* 0x0000000200407202 */ /* 0x000fe40000000f00 */
[----:B------:R-:W-:Y:S02]  /*09a0*/  SEL R69, R69, 0x1, !P0 ;  /* 0x0000000145457807 */ /* 0x000fe40004000000 */
[----:B------:R-:W-:Y:S02]  /*09b0*/  LOP3.LUT R66, R66, 0x7e, RZ, 0xc0, !PT ;  /* 0x0000007e42427812 */ /* 0x000fe400078ec0ff */
[----:B------:R-:W-:-:S02]  /*09c0*/  LEA R68, R42, R3, 0x2 ;  /* 0x000000032a447211 */ /* 0x000fc400078e10ff */
[----:B------:R-:W-:Y:S02]  /*09d0*/  SEL R71, R71, 0x1, !P1 ;  /* 0x0000000147477807 */ /* 0x000fe40004800000 */
[----:B------:R-:W-:Y:S02]  /*09e0*/  LEA R73, R73, UR4, 0x3 ;  /* 0x0000000449497c11 */ /* 0x000fe4000f8e18ff */
[C---:B----4-:R-:W-:Y:S02]  /*09f0*/  PRMT R70, R62.reuse, 0x7632, R70 ;  /* 0x000076323e467816 */ /* 0x050fe40000000046 */
[C---:B------:R-:W-:Y:S02]  /*0a00*/  PRMT R72, R63.reuse, 0x7632, R72 ;  /* 0x000076323f487816 */ /* 0x040fe40000000048 */
[----:B------:R-:W-:Y:S02]  /*0a10*/  SHF.L.U32 R62, R62, 0x10, RZ ;  /* 0x000000103e3e7819 */ /* 0x000fe400000006ff */
[----:B------:R-:W-:-:S02]  /*0a20*/  SHF.L.U32 R63, R63, 0x10, RZ ;  /* 0x000000103f3f7819 */ /* 0x000fc400000006ff */
[----:B------:R-:W-:Y:S02]  /*0a30*/  SHF.L.U32 R70, R70, 0x10, RZ ;  /* 0x0000001046467819 */ /* 0x000fe400000006ff */
[----:B-1----:R-:W-:-:S07]  /*0a40*/  SHF.L.U32 R72, R72, 0x10, RZ ;  /* 0x0000001048487819 */ /* 0x002fce00000006ff */
.L_x_205:
[--C-:B------:R-:W-:Y:S01]  /*0a50*/  SHF.R.U64 R3, R64, 0x2, R77.reuse ;  /* 0x0000000240037819 */ /* 0x100fe2000000124d */
[----:B0-----:R-:W0:Y:S01]  /*0a60*/  LDCU.64 UR12, c[0x0][0x3a0] ;  /* 0x00007400ff0c77ac */ /* 0x001e220008000a00 */
[----:B-1----:R-:W-:Y:S01]  /*0a70*/  MOV R18, R44 ;  /* 0x0000002c00127202 */ /* 0x002fe20000000f00 */
[----:B------:R-:W-:Y:S01]  /*0a80*/  IMAD R75, R60, 0x500, RZ ;  /* 0x000005003c4b7824 */ /* 0x000fe200078e02ff */
[----:B------:R-:W-:Y:S01]  /*0a90*/  MOV R19, RZ ;  /* 0x000000ff00137202 */ /* 0x000fe20000000f00 */
[----:B------:R-:W1:Y:S01]  /*0aa0*/  LDCU UR6, c[0x0][0x3c0] ;  /* 0x00007800ff0677ac */ /* 0x000e620008000800 */
[----:B------:R-:W-:Y:S01]  /*0ab0*/  SHF.R.U32.HI R0, RZ, 0x2, R77 ;  /* 0x00000002ff007819 */ /* 0x000fe2000001164d */
[----:B------:R-:W-:-:S04]  /*0ac0*/  IMAD.WIDE.U32 R18, R3, 0x50000, R18 ;  /* 0x0005000003127825 */ /* 0x000fc800078e0012 */
[----:B------:R-:W-:Y:S01]  /*0ad0*/  IMAD R21, R0, 0x50000, RZ ;  /* 0x0005000000157824 */ /* 0x000fe200078e02ff */
[----:B------:R-:W-:-:S04]  /*0ae0*/  IADD3 R75, P0, PT, R75, R18, RZ ;  /* 0x000000124b4b7210 */ /* 0x000fc80007f1e0ff */
[----:B------:R-:W-:Y:S02]  /*0af0*/  IADD3.X R18, PT, PT, R19, R21, RZ, P0, !PT ;  /* 0x0000001513127210 */ /* 0x000fe400007fe4ff */
[C---:B------:R-:W-:Y:S02]  /*0b00*/  SHF.L.U32 R74, R75.reuse, 0x1, RZ ;  /* 0x000000014b4a7819 */ /* 0x040fe400000006ff */
[----:B------:R-:W-:Y:S02]  /*0b10*/  SHF.L.U64.HI R75, R75, 0x1, R18 ;  /* 0x000000014b4b7819 */ /* 0x000fe40000010212 */
[----:B0-----:R-:W-:-:S04]  /*0b20*/  IADD3 R82, P0, PT, R74, UR12, RZ ;  /* 0x0000000c4a527c10 */ /* 0x001fc8000ff1e0ff */
[----:B------:R-:W-:Y:S01]  /*0b30*/  IADD3.X R83, PT, PT, R75, UR13, RZ, P0, !PT ;  /* 0x0000000d4b537c10 */ /* 0x000fe200087fe4ff */
[----:B------:R-:W0:Y:S01]  /*0b40*/  LDCU.64 UR12, c[0x0][0x3b8] ;  /* 0x00007700ff0c77ac */ /* 0x000e220008000a00 */
[C---:B------:R-:W-:Y:S02]  /*0b50*/  SHF.L.U64.HI R19, R3.reuse, 0x6, R0 ;  /* 0x0000000603137819 */ /* 0x040fe40000010200 */
[----:B------:R-:W-:Y:S01]  /*0b60*/  SHF.L.U32 R18, R3, 0x6, RZ ;  /* 0x0000000603127819 */ /* 0x000fe200000006ff */
[----:B------:R-:W2:Y:S04]  /*0b70*/  LDG.E.64.CONSTANT R80, desc[UR10][R82.64+0xa000] ;  /* 0x00a0000a52507981 */ /* 0x000ea8000c1e9b00 */
[----:B------:R-:W-:Y:S01]  /*0b80*/  IMAD.WIDE.U32 R18, R67, 0x2, R18 ;  /* 0x0000000243127825 */ /* 0x000fe200078e0012 */
[----:B------:R-:W3:Y:S04]  /*0b90*/  LDG.E.64.CONSTANT R78, desc[UR10][R82.64+0xc800] ;  /* 0x00c8000a524e7981 */ /* 0x000ee8000c1e9b00 */
[----:B------:R-:W4:Y:S04]  /*0ba0*/  LDG.E.64.CONSTANT R88, desc[UR10][R82.64] ;  /* 0x0000000a52587981 */ /* 0x000f28000c1e9b00 */
[----:B------:R-:W5:Y:S01]  /*0bb0*/  LDG.E.64.CONSTANT R36, desc[UR10][R82.64+0xf000] ;  /* 0x00f0000a52247981 */ /* 0x000f62000c1e9b00 */
[----:B0-----:R-:W-:-:S03]  /*0bc0*/  LEA R32, P0, R18, UR12, 0x2 ;  /* 0x0000000c12207c11 */ /* 0x001fc6000f8010ff */
[----:B------:R-:W5:Y:S01]  /*0bd0*/  LDG.E.64.CONSTANT R128, desc[UR10][R82.64+0x2800] ;  /* 0x0028000a52807981 */ /* 0x000f62000c1e9b00 */
[----:B------:R-:W-:Y:S01]  /*0be0*/  LEA.HI.X R33, R18, UR13, R19, 0x2, P0 ;  /* 0x0000000d12217c11 */ /* 0x000fe200080f1413 */
[----:B------:R-:W0:Y:S02]  /*0bf0*/  LDCU.64 UR12, c[0x0][0x398] ;  /* 0x00007300ff0c77ac */ /* 0x000e240008000a00 */
[----:B------:R-:W5:Y:S04]  /*0c00*/  LDG.E.64.CONSTANT R34, desc[UR10][R82.64+0x11800] ;  /* 0x0118000a52227981 */ /* 0x000f68000c1e9b00 */
[----:B------:R-:W1:Y:S04]  /*0c10*/  LDG.E.64.CONSTANT R32, desc[UR10][R32.64] ;  /* 0x0000000a20207981 */ /* 0x000e68000c1e9b00 */
[----:B------:R-:W5:Y:S04]  /*0c20*/  LDG.E.64.CONSTANT R122, desc[UR10][R82.64+0x5000] ;  /* 0x0050000a527a7981 */ /* 0x000f68000c1e9b00 */
[----:B------:R-:W5:Y:S01]  /*0c30*/  LDG.E.64.CONSTANT R118, desc[UR10][R82.64+0x7800] ;  /* 0x0078000a52767981 */ /* 0x000f62000c1e9b00 */
[----:B0-----:R-:W-:-:S04]  /*0c40*/  IADD3 R84, P0, PT, R74, UR12, RZ ;  /* 0x0000000c4a547c10 */ /* 0x001fc8000ff1e0ff */
[----:B------:R-:W-:-:S05]  /*0c50*/  IADD3.X R85, PT, PT, R75, UR13, RZ, P0, !PT ;  /* 0x0000000d4b557c10 */ /* 0x000fca00087fe4ff */
[----:B------:R-:W5:Y:S04]  /*0c60*/  LDG.E.64.CONSTANT R94, desc[UR10][R84.64] ;  /* 0x0000000a545e7981 */ /* 0x000f68000c1e9b00 */
[----:B------:R-:W5:Y:S04]  /*0c70*/  LDG.E.64.CONSTANT R20, desc[UR10][R84.64+0x2800] ;  /* 0x0028000a54147981 */ /* 0x000f68000c1e9b00 */
[----:B------:R-:W5:Y:S04]  /*0c80*/  LDG.E.64.CONSTANT R22, desc[UR10][R84.64+0x5000] ;  /* 0x0050000a54167981 */ /* 0x000f68000c1e9b00 */
[----:B------:R-:W5:Y:S04]  /*0c90*/  LDG.E.64.CONSTANT R18, desc[UR10][R84.64+0x11800] ;  /* 0x0118000a54127981 */ /* 0x000f68000c1e9b00 */
[----:B------:R-:W5:Y:S04]  /*0ca0*/  LDG.E.64.CONSTANT R24, desc[UR10][R84.64+0x7800] ;  /* 0x0078000a54187981 */ /* 0x000f68000c1e9b00 */
[----:B------:R-:W5:Y:S04]  /*0cb0*/  LDG.E.64.CONSTANT R26, desc[UR10][R84.64+0xa000] ;  /* 0x00a0000a541a7981 */ /* 0x000f68000c1e9b00 */
[----:B------:R-:W5:Y:S04]  /*0cc0*/  LDG.E.64.CONSTANT R28, desc[UR10][R84.64+0xc800] ;  /* 0x00c8000a541c7981 */ /* 0x000f68000c1e9b00 */
[----:B------:R2:W5:Y:S01]  /*0cd0*/  LDG.E.64.CONSTANT R30, desc[UR10][R84.64+0xf000] ;  /* 0x00f0000a541e7981 */ /* 0x000562000c1e9b00 */
[----:B------:R-:W-:-:S04]  /*0ce0*/  IADD3 R64, P1, PT, R64, 0x10, RZ ;  /* 0x0000001040407810 */ /* 0x000fc80007f3e0ff */
[----:B------:R-:W-:Y:S02]  /*0cf0*/  ISETP.GE.U32.AND P0, PT, R64, UR9, PT ;  /* 0x0000000940007c0c */ /* 0x000fe4000bf06070 */
[----:B------:R-:W-:-:S04]  /*0d00*/  IADD3.X R77, PT, PT, RZ, R77, RZ, P1, !PT ;  /* 0x0000004dff4d7210 */ /* 0x000fc80000ffe4ff */
[----:B------:R-:W-:Y:S02]  /*0d10*/  ISETP.GE.AND.EX P0, PT, R77, UR7, PT, P0 ;  /* 0x000000074d007c0c */ /* 0x000fe4000bf06300 */
[----:B------:R-:W-:Y:S02]  /*0d20*/  ISETP.GT.U32.AND P1, PT, R42, 0x1f, PT ;  /* 0x0000001f2a00780c */ /* 0x000fe40003f24070 */
[C---:B--2---:R-:W-:Y:S02]  /*0d30*/  PRMT R85, R80.reuse, 0x7632, R85 ;  /* 0x0000763250557816 */ /* 0x044fe40000000055 */
[----:B------:R-:W-:Y:S02]  /*0d40*/  SHF.L.U32 R117, R80, 0x10, RZ ;  /* 0x0000001050757819 */ /* 0x000fe400000006ff */
[C---:B------:R-:W-:Y:S02]  /*0d50*/  PRMT R80, R81.reuse, 0x7632, R80 ;  /* 0x0000763251507816 */ /* 0x040fe40000000050 */
[----:B------:R-:W-:-:S02]  /*0d60*/  SHF.L.U32 R115, R81, 0x10, RZ ;  /* 0x0000001051737819 */ /* 0x000fc400000006ff */
[C---:B---3--:R-:W-:Y:S02]  /*0d70*/  PRMT R81, R78.reuse, 0x7632, R81 ;  /* 0x000076324e517816 */ /* 0x048fe40000000051 */
[----:B------:R-:W-:Y:S02]  /*0d80*/  SHF.L.U32 R113, R78, 0x10, RZ ;  /* 0x000000104e717819 */ /* 0x000fe400000006ff */
[C---:B------:R-:W-:Y:S02]  /*0d90*/  PRMT R78, R79.reuse, 0x7632, R78 ;  /* 0x000076324f4e7816 */ /* 0x040fe4000000004e */
[----:B------:R-:W-:Y:S01]  /*0da0*/  SHF.L.U32 R111, R79, 0x10, RZ ;  /* 0x000000104f6f7819 */ /* 0x000fe200000006ff */
[----:B-1----:R-:W-:Y:S01]  /*0db0*/  FADD.FTZ R0, R33, UR6 ;  /* 0x0000000621007e21 */ /* 0x002fe20008010000 */
[----:B----4-:R-:W-:-:S05]  /*0dc0*/  PRMT R3, R88, 0x7632, R3 ;  /* 0x0000763258037816 */ /* 0x010fca0000000003 */
[----:B------:R-:W0:Y:S01]  /*0dd0*/  MUFU.RSQ R0, R0 ;  /* 0x0000000000007308 */ /* 0x000e220000001400 */
[C---:B-----5:R-:W-:Y:S02]  /*0de0*/  PRMT R79, R36.reuse, 0x7632, R79 ;  /* 0x00007632244f7816 */ /* 0x060fe4000000004f */
[----:B------:R-:W-:Y:S02]  /*0df0*/  SHF.L.U32 R109, R36, 0x10, RZ ;  /* 0x00000010246d7819 */ /* 0x000fe400000006ff */
[----:B------:R-:W-:Y:S02]  /*0e00*/  PRMT R36, R37, 0x7632, R36 ;  /* 0x0000763225247816 */ /* 0x000fe40000000024 */
[C---:B------:R-:W-:Y:S02]  /*0e10*/  PRMT R39, R89.reuse, 0x7632, R39 ;  /* 0x0000763259277816 */ /* 0x040fe40000000027 */
[----:B------:R-:W-:Y:S02]  /*0e20*/  SHF.L.U32 R87, R88, 0x10, RZ ;  /* 0x0000001058577819 */ /* 0x000fe400000006ff */
[----:B------:R-:W-:-:S02]  /*0e30*/  SHF.L.U32 R89, R89, 0x10, RZ ;  /* 0x0000001059597819 */ /* 0x000fc400000006ff */
[----:B------:R-:W-:Y:S02]  /*0e40*/  PRMT R43, R129, 0x7632, R43 ;  /* 0x00007632812b7816 */ /* 0x000fe4000000002b */
[----:B------:R-:W-:Y:S02]  /*0e50*/  PRMT R41, R128, 0x7632, R41 ;  /* 0x0000763280297816 */ /* 0x000fe40000000029 */
[----:B------:R-:W-:Y:S02]  /*0e60*/  SHF.L.U32 R3, R3, 0x10, RZ ;  /* 0x0000001003037819 */ /* 0x000fe400000006ff */
[----:B------:R-:W-:Y:S02]  /*0e70*/  SHF.L.U32 R81, R81, 0x10, RZ ;  /* 0x0000001051517819 */ /* 0x000fe400000006ff */
[----:B------:R-:W-:Y:S02]  /*0e80*/  SHF.L.U32 R133, R36, 0x10, RZ ;  /* 0x0000001024857819 */ /* 0x000fe400000006ff */
[----:B------:R-:W-:Y:S01]  /*0e90*/  SHF.L.U32 R105, R34, 0x10, RZ ;  /* 0x0000001022697819 */ /* 0x000fe200000006ff */
[----:B------:R-:W-:Y:S01]  /*0ea0*/  FADD.FTZ R131, -R32, R87 ;  /* 0x0000005720837221 */ /* 0x000fe20000010100 */
[----:B------:R-:W-:Y:S01]  /*0eb0*/  SHF.L.U32 R127, R128, 0x10, RZ ;  /* 0x00000010807f7819 */ /* 0x000fe200000006ff */
[C---:B------:R-:W-:Y:S01]  /*0ec0*/  FADD.FTZ R135, -R32.reuse, R89 ;  /* 0x0000005920877221 */ /* 0x040fe20000010100 */
[----:B------:R-:W-:Y:S01]  /*0ed0*/  SHF.L.U32 R43, R43, 0x10, RZ ;  /* 0x000000102b2b7819 */ /* 0x000fe200000006ff */
[----:B------:R-:W-:Y:S01]  /*0ee0*/  FADD.FTZ R89, -R32, R81 ;  /* 0x0000005120597221 */ /* 0x000fe20000010100 */
[----:B------:R-:W-:-:S02]  /*0ef0*/  SHF.L.U32 R129, R129, 0x10, RZ ;  /* 0x0000001081817819 */ /* 0x000fc400000006ff */
[----:B------:R-:W-:Y:S01]  /*0f00*/  SHF.L.U32 R107, R41, 0x10, RZ ;  /* 0x00000010296b7819 */ /* 0x000fe200000006ff */
[----:B------:R-:W-:Y:S01]  /*0f10*/  FADD.FTZ R41, -R32, R3 ;  /* 0x0000000320297221 */ /* 0x000fe20000010100 */
[----:B------:R-:W-:Y:S01]  /*0f20*/  PRMT R108, R94, 0x7632, R108 ;  /* 0x000076325e6c7816 */ /* 0x000fe2000000006c */
[C---:B------:R-:W-:Y:S01]  /*0f30*/  FADD.FTZ R81, -R32.reuse, R133 ;  /* 0x0000008520517221 */ /* 0x040fe20000010100 */
[----:B------:R-:W-:Y:S02]  /*0f40*/  SHF.L.U32 R93, R37, 0x10, RZ ;  /* 0x00000010255d7819 */ /* 0x000fe400000006ff */
[----:B------:R-:W-:Y:S02]  /*0f50*/  PRMT R106, R95, 0x7632, R106 ;  /* 0x000076325f6a7816 */ /* 0x000fe4000000006a */
[----:B------:R-:W-:Y:S01]  /*0f60*/  SHF.L.U32 R37, R79, 0x10, RZ ;  /* 0x000000104f257819 */ /* 0x000fe200000006ff */
[----:B------:R-:W-:Y:S01]  /*0f70*/  FADD.FTZ R79, -R32, R105 ;  /* 0x00000069204f7221 */ /* 0x000fe20000010100 */
[----:B------:R-:W-:Y:S01]  /*0f80*/  SHF.L.U32 R125, R122, 0x10, RZ ;  /* 0x000000107a7d7819 */ /* 0x000fe200000006ff */
[C---:B------:R-:W-:Y:S01]  /*0f90*/  FADD.FTZ R127, -R32.reuse, R127 ;  /* 0x0000007f207f7221 */ /* 0x040fe20000010100 */
[C---:B------:R-:W-:Y:S01]  /*0fa0*/  PRMT R82, R123.reuse, 0x7632, R82 ;  /* 0x000076327b527816 */ /* 0x040fe20000000052 */
[----:B------:R-:W-:Y:S01]  /*0fb0*/  FADD.FTZ R105, -R32, R43 ;  /* 0x0000002b20697221 */ /* 0x000fe20000010100 */
[----:B------:R-:W-:Y:S01]  /*0fc0*/  SHF.L.U32 R133, R94, 0x10, RZ ;  /* 0x000000105e857819 */ /* 0x000fe200000006ff */
[----:B0-----:R-:W-:Y:S01]  /*0fd0*/  FMUL.FTZ R3, R0, R131 ;  /* 0x0000008300037220 */ /* 0x001fe20000410000 */
[----:B------:R-:W-:Y:S01]  /*0fe0*/  PRMT R76, R122, 0x7632, R76 ;  /* 0x000076327a4c7816 */ /* 0x000fe2000000004c */
[----:B------:R-:W-:Y:S01]  /*0ff0*/  FADD.FTZ R129, -R32, R129 ;  /* 0x0000008120817221 */ /* 0x000fe20000010100 */
[----:B------:R-:W-:Y:S01]  /*1000*/  SHF.L.U32 R123, R123, 0x10, RZ ;  /* 0x000000107b7b7819 */ /* 0x000fe200000006ff */
[C---:B------:R-:W-:Y:S01]  /*1010*/  FMUL.FTZ R43, R0.reuse, R135 ;  /* 0x00000087002b7220 */ /* 0x040fe20000410000 */
[----:B------:R-:W-:Y:S01]  /*1020*/  SHF.L.U32 R132, R95, 0x10, RZ ;  /* 0x000000105f847819 */ /* 0x000fe200000006ff */
[----:B------:R-:W-:Y:S01]  /*1030*/  FMUL.FTZ R41, R0, R41 ;  /* 0x0000002900297220 */ /* 0x000fe20000410000 */
[----:B------:R-:W-:-:S02]  /*1040*/  SHF.L.U32 R108, R108, 0x10, RZ ;  /* 0x000000106c6c7819 */ /* 0x000fc400000006ff */
[----:B------:R-:W-:Y:S01]  /*1050*/  SHF.L.U32 R106, R106, 0x10, RZ ;  /* 0x000000106a6a7819 */ /* 0x000fe200000006ff */
[----:B------:R-:W-:Y:S01]  /*1060*/  FADD.FTZ R125, -R32, R125 ;  /* 0x0000007d207d7221 */ /* 0x000fe20000010100 */
[----:B------:R-:W-:Y:S01]  /*1070*/  SHF.L.U32 R121, R118, 0x10, RZ ;  /* 0x0000001076797819 */ /* 0x000fe200000006ff */
[----:B------:R-:W-:Y:S01]  /*1080*/  FADD.FTZ R36, R133, R17 ;  /* 0x0000001185247221 */ /* 0x000fe20000010000 */
[----:B------:R-:W-:Y:S01]  /*1090*/  PRMT R84, R119, 0x7632, R84 ;  /* 0x0000763277547816 */ /* 0x000fe20000000054 */
[----:B------:R-:W-:Y:S01]  /*10a0*/  FFMA.FTZ R131, R3, R133, R16 ;  /* 0x0000008503837223 */ /* 0x000fe20000010010 */
[----:B------:R-:W-:Y:S01]  /*10b0*/  SHF.L.U32 R87, R78, 0x10, RZ ;  /* 0x000000104e577819 */ /* 0x000fe200000006ff */
[----:B------:R-:W-:Y:S01]  /*10c0*/  FMUL.FTZ R130, R0, R127 ;  /* 0x0000007f00827220 */ /* 0x000fe20000410000 */
[----:B------:R-:W-:Y:S01]  /*10d0*/  SHF.L.U32 R153, R20, 0x10, RZ ;  /* 0x0000001014997819 */ /* 0x000fe200000006ff */
[----:B------:R-:W-:Y:S01]  /*10e0*/  FADD.FTZ R123, -R32, R123 ;  /* 0x0000007b207b7221 */ /* 0x000fe20000010100 */
[----:B------:R-:W-:Y:S01]  /*10f0*/  SHF.L.U32 R119, R119, 0x10, RZ ;  /* 0x0000001077777819 */ /* 0x000fe200000006ff */
[----:B------:R-:W-:Y:S01]  /*1100*/  FFMA.FTZ R151, R43, R132, R12 ;  /* 0x000000842b977223 */ /* 0x000fe2000001000c */
[----:B------:R-:W-:Y:S01]  /*1110*/  SHF.L.U32 R103, R76, 0x10, RZ ;  /* 0x000000104c677819 */ /* 0x000fe200000006ff */
[----:B------:R-:W-:Y:S01]  /*1120*/  FADD.FTZ R76, R132, R13 ;  /* 0x0000000d844c7221 */ /* 0x000fe20000010000 */
[----:B------:R-:W-:Y:S01]  /*1130*/  SHF.L.U32 R78, R21, 0x10, RZ ;  /* 0x00000010154e7819 */ /* 0x000fe200000006ff */
[----:B------:R-:W-:Y:S01]  /*1140*/  FFMA.FTZ R17, R41, R108, R14 ;  /* 0x0000006c29117223 */ /* 0x000fe2000001000e */
[----:B------:R-:W-:Y:S01]  /*1150*/  FMUL.FTZ R128, R0, R129 ;  /* 0x0000008100807220 */ /* 0x000fe20000410000 */
[----:B------:R-:W-:Y:S01]  /*1160*/  FADD.FTZ R14, R106, R11 ;  /* 0x0000000b6a0e7221 */ /* 0x000fe20000010000 */
[----:B------:R-:W-:Y:S01]  /*1170*/  PRMT R33, R34, 0x7632, R33 ;  /* 0x0000763222217816 */ /* 0x000fe20000000021 */
[----:B------:R-:W-:Y:S01]  /*1180*/  FADD.FTZ R121, -R32, R121 ;  /* 0x0000007920797221 */ /* 0x000fe20000010100 */
[----:B------:R-:W-:Y:S01]  /*1190*/  SHF.L.U32 R91, R80, 0x10, RZ ;  /* 0x00000010505b7819 */ /* 0x000fe200000006ff */
[----:B------:R-:W-:Y:S01]  /*11a0*/  FMUL.FTZ R126, R0, R125 ;  /* 0x0000007d007e7220 */ /* 0x000fe20000410000 */
[----:B------:R-:W-:-:S02]  /*11b0*/  SHF.L.U32 R155, R22, 0x10, RZ ;  /* 0x00000010169b7819 */ /* 0x000fc400000006ff */
[C---:B------:R-:W-:Y:S02]  /*11c0*/  PRMT R11, R19.reuse, 0x7632, R11 ;  /* 0x00007632130b7816 */ /* 0x040fe4000000000b */
[----:B------:R-:W-:Y:S01]  /*11d0*/  SHF.L.U32 R12, R19, 0x10, RZ ;  /* 0x00000010130c7819 */ /* 0x000fe200000006ff */
[----:B------:R-:W-:Y:S01]  /*11e0*/  FFMA.FTZ R19, R130, R153, R131 ;  /* 0x0000009982137223 */ /* 0x000fe20000010083 */
[----:B------:R-:W-:Y:S01]  /*11f0*/  PRMT R83, R118, 0x7632, R83 ;  /* 0x0000763276537816 */ /* 0x000fe20000000053 */
[----:B------:R-:W-:Y:S01]  /*1200*/  FADD.FTZ R119, -R32, R119 ;  /* 0x0000007720777221 */ /* 0x000fe20000010100 */
[----:B------:R-:W-:Y:S01]  /*1210*/  PRMT R34, R35, 0x7632, R34 ;  /* 0x0000763223227816 */ /* 0x000fe20000000022 */
[----:B------:R-:W-:Y:S01]  /*1220*/  FADD.FTZ R36, R36, R153 ;  /* 0x0000009924247221 */ /* 0x000fe20000010000 */
[----:B------:R-:W-:Y:S01]  /*1230*/  SHF.L.U32 R80, R23, 0x10, RZ ;  /* 0x0000001017507819 */ /* 0x000fe200000006ff */
[----:B------:R-:W-:Y:S01]  /*1240*/  FADD.FTZ R76, R76, R78 ;  /* 0x0000004e4c4c7221 */ /* 0x000fe20000010000 */
[----:B------:R-:W-:Y:S01]  /*1250*/  SHF.L.U32 R85, R85, 0x10, RZ ;  /* 0x0000001055557819 */ /* 0x000fe200000006ff */
[----:B------:R-:W-:Y:S01]  /*1260*/  FFMA.FTZ R151, R128, R78, R151 ;  /* 0x0000004e80977223 */ /* 0x000fe20000010097 */
[----:B------:R-:W-:Y:S01]  /*1270*/  FMUL.FTZ R124, R0, R123 ;  /* 0x0000007b007c7220 */ /* 0x000fe20000410000 */
[----:B------:R-:W-:Y:S01]  /*1280*/  SHF.L.U32 R39, R39, 0x10, RZ ;  /* 0x0000001027277819 */ /* 0x000fe200000006ff */
[----:B------:R-:W-:Y:S01]  /*1290*/  FADD.FTZ R117, -R32, R117 ;  /* 0x0000007520757221 */ /* 0x000fe20000010100 */
[----:B------:R-:W-:Y:S01]  /*12a0*/  SHF.L.U32 R33, R33, 0x10, RZ ;  /* 0x0000001021217819 */ /* 0x000fe200000006ff */
[----:B------:R-:W-:Y:S01]  /*12b0*/  FFMA.FTZ R19, R126, R155, R19 ;  /* 0x0000009b7e137223 */ /* 0x000fe20000010013 */
[----:B------:R-:W-:Y:S01]  /*12c0*/  PRMT R145, R24, 0x7632, R145 ;  /* 0x0000763218917816 */ /* 0x000fe20000000091 */
[----:B------:R-:W-:Y:S01]  /*12d0*/  FMUL.FTZ R122, R0, R121 ;  /* 0x00000079007a7220 */ /* 0x000fe20000410000 */
[----:B------:R-:W-:Y:S01]  /*12e0*/  SHF.L.U32 R157, R24, 0x10, RZ ;  /* 0x00000010189d7819 */ /* 0x000fe200000006ff */
[C---:B------:R-:W-:Y:S01]  /*12f0*/  FADD.FTZ R115, -R32.reuse, R115 ;  /* 0x0000007320737221 */ /* 0x040fe20000010100 */
[----:B------:R-:W-:Y:S01]  /*1300*/  SHF.L.U32 R99, R83, 0x10, RZ ;  /* 0x0000001053637819 */ /* 0x000fe200000006ff */
[----:B------:R-:W-:Y:S01]  /*1310*/  FADD.FTZ R83, -R32, R93 ;  /* 0x0000005d20537221 */ /* 0x000fe20000010100 */
[----:B------:R-:W-:Y:S01]  /*1320*/  SHF.L.U32 R137, R34, 0x10, RZ ;  /* 0x0000001022897819 */ /* 0x000fe200000006ff */
[----:B------:R-:W-:Y:S01]  /*1330*/  FADD.FTZ R36, R36, R155 ;  /* 0x0000009b24247221 */ /* 0x000fe20000010000 */
[----:B------:R-:W-:Y:S01]  /*1340*/  SHF.L.U32 R24, R25, 0x10, RZ ;  /* 0x0000001019187819 */ /* 0x000fe200000006ff */
[----:B------:R-:W-:Y:S01]  /*1350*/  FADD.FTZ R76, R76, R80 ;  /* 0x000000504c4c7221 */ /* 0x000fe20000010000 */
[----:B------:R-:W-:Y:S01]  /*1360*/  FFMA.FTZ R151, R124, R80, R151 ;  /* 0x000000507c977223 */ /* 0x000fe20000010097 */
[----:B------:R-:W-:Y:S01]  /*1370*/  FMUL.FTZ R120, R0, R119 ;  /* 0x0000007700787220 */ /* 0x000fe20000410000 */
[C---:B------:R-:W-:Y:S01]  /*1380*/  FADD.FTZ R93, -R32.reuse, R85 ;  /* 0x00000055205d7221 */ /* 0x040fe20000010100 */
[C---:B------:R-:W-:Y:S01]  /*1390*/  FADD.FTZ R39, -R32.reuse, R39 ;  /* 0x0000002720277221 */ /* 0x040fe20000010100 */
[----:B------:R-:W-:Y:S01]  /*13a0*/  FADD.FTZ R85, -R32, R37 ;  /* 0x0000002520557221 */ /* 0x000fe20000010100 */
[----:B------:R-:W-:Y:S01]  /*13b0*/  PRMT R141, R26, 0x7632, R141 ;  /* 0x000076321a8d7816 */ /* 0x000fe2000000008d */
[----:B------:R-:W-:Y:S01]  /*13c0*/  FADD.FTZ R113, -R32, R113 ;  /* 0x0000007120717221 */ /* 0x000fe20000010100 */
[----:B------:R-:W-:Y:S01]  /*13d0*/  SHF.L.U32 R159, R26, 0x10, RZ ;  /* 0x000000101a9f7819 */ /* 0x000fe200000006ff */
[----:B------:R-:W-:Y:S01]  /*13e0*/  FADD.FTZ R37, -R32, R33 ;  /* 0x0000002120257221 */ /* 0x000fe20000010100 */
[----:B------:R-:W-:Y:S01]  /*13f0*/  SHF.L.U32 R26, R27, 0x10, RZ ;  /* 0x000000101b1a7819 */ /* 0x000fe200000006ff */
[----:B------:R-:W-:Y:S01]  /*1400*/  FFMA.FTZ R19, R122, R157, R19 ;  /* 0x0000009d7a137223 */ /* 0x000fe20000010013 */
[----:B------:R-:W-:Y:S01]  /*1410*/  FMUL.FTZ R118, R0, R117 ;  /* 0x0000007500767220 */ /* 0x000fe20000410000 */
[C---:B------:R-:W-:Y:S01]  /*1420*/  FADD.FTZ R111, -R32.reuse, R111 ;  /* 0x0000006f206f7221 */ /* 0x040fe20000010100 */
[----:B------:R-:W-:Y:S01]  /*1430*/  FADD.FTZ R33, -R32, R137 ;  /* 0x0000008920217221 */ /* 0x000fe20000010100 */
[----:B------:R-:W-:Y:S01]  /*1440*/  FADD.FTZ R36, R36, R157 ;  /* 0x0000009d24247221 */ /* 0x000fe20000010000 */
[----:B------:R-:W-:Y:S01]  /*1450*/  FADD.FTZ R76, R76, R24 ;  /* 0x000000184c4c7221 */ /* 0x000fe20000010000 */
[----:B------:R-:W-:Y:S01]  /*1460*/  FFMA.FTZ R151, R120, R24, R151 ;  /* 0x0000001878977223 */ /* 0x000fe20000010097 */
[C---:B------:R-:W-:Y:S01]  /*1470*/  FMUL.FTZ R116, R0.reuse, R115 ;  /* 0x0000007300747220 */ /* 0x040fe20000410000 */
[----:B------:R-:W-:Y:S01]  /*1480*/  PRMT R137, R23, 0x7632, R137 ;  /* 0x0000763217897816 */ /* 0x000fe20000000089 */
[----:B------:R-:W-:Y:S01]  /*1490*/  FMUL.FTZ R39, R0, R39 ;  /* 0x0000002700277220 */ /* 0x000fe20000410000 */
[----:B------:R-:W-:Y:S01]  /*14a0*/  PRMT R34, R22, 0x7632, R34 ;  /* 0x0000763216227816 */ /* 0x000fe20000000022 */
[----:B------:R-:W-:Y:S01]  /*14b0*/  FADD.FTZ R109, -R32, R109 ;  /* 0x0000006d206d7221 */ /* 0x000fe20000010100 */
[----:B------:R-:W-:Y:S01]  /*14c0*/  SHF.L.U32 R23, R28, 0x10, RZ ;  /* 0x000000101c177819 */ /* 0x000fe200000006ff */
[----:B------:R-:W-:Y:S01]  /*14d0*/  FMUL.FTZ R131, R62, R153 ;  /* 0x000000993e837220 */ /* 0x000fe20000410000 */
[----:B------:R-:W-:Y:S01]  /*14e0*/  PRMT R16, R20, 0x7632, R16 ;  /* 0x0000763214107816 */ /* 0x000fe20000000010 */
[----:B------:R-:W-:Y:S01]  /*14f0*/  FFMA.FTZ R19, R118, R159, R19 ;  /* 0x0000009f76137223 */ /* 0x000fe20000010013 */
[----:B------:R-:W-:Y:S01]  /*1500*/  SHF.L.U32 R22, R29, 0x10, RZ ;  /* 0x000000101d167819 */ /* 0x000fe200000006ff */
[----:B------:R-:W-:Y:S01]  /*1510*/  FMUL.FTZ R114, R0, R113 ;  /* 0x0000007100727220 */ /* 0x000fe20000410000 */
[----:B------:R-:W-:Y:S01]  /*1520*/  FADD.FTZ R36, R36, R159 ;  /* 0x0000009f24247221 */ /* 0x000fe20000010000 */
[----:B------:R-:W-:Y:S01]  /*1530*/  FADD.FTZ R153, R76, R26 ;  /* 0x0000001a4c997221 */ /* 0x000fe20000010000 */
[----:B------:R-:W-:Y:S01]  /*1540*/  FFMA.FTZ R151, R116, R26, R151 ;  /* 0x0000001a74977223 */ /* 0x000fe20000010097 */
[----:B------:R-:W-:Y:S01]  /*1550*/  FMUL.FTZ R112, R0, R111 ;  /* 0x0000006f00707220 */ /* 0x000fe20000410000 */
[----:B------:R-:W-:Y:S01]  /*1560*/  FMUL.FTZ R133, R62, R133 ;  /* 0x000000853e857220 */ /* 0x000fe20000410000 */
[--C-:B------:R-:W-:Y:S01]  /*1570*/  FFMA.FTZ R95, R39, R106, R10.reuse ;  /* 0x0000006a275f7223 */ /* 0x100fe2000001000a */
[----:B------:R-:W-:Y:S01]  /*1580*/  SHF.L.U32 R149, R30, 0x10, RZ ;  /* 0x000000101e957819 */ /* 0x000fe200000006ff */
[----:B------:R-:W-:Y:S01]  /*1590*/  FFMA.FTZ R111, R114, R23, R19 ;  /* 0x00000017726f7223 */ /* 0x000fe20000010013 */
[----:B------:R-:W-:Y:S01]  /*15a0*/  PRMT R10, R18, 0x7632, R10 ;  /* 0x00007632120a7816 */ /* 0x000fe2000000000a */
[----:B------:R-:W-:Y:S01]  /*15b0*/  FMUL.FTZ R110, R0, R109 ;  /* 0x0000006d006e7220 */ /* 0x000fe20000410000 */
[----:B------:R-:W-:Y:S01]  /*15c0*/  SHF.L.U32 R13, R18, 0x10, RZ ;  /* 0x00000010120d7819 */ /* 0x000fe200000006ff */
[----:B------:R-:W-:Y:S01]  /*15d0*/  FADD.FTZ R15, R108, R15 ;  /* 0x0000000f6c0f7221 */ /* 0x000fe20000010000 */
[----:B------:R-:W-:Y:S01]  /*15e0*/  SHF.L.U32 R20, R16, 0x10, RZ ;  /* 0x0000001010147819 */ /* 0x000fe200000006ff */
[----:B------:R-:W-:Y:S01]  /*15f0*/  FADD.FTZ R18, R36, R23 ;  /* 0x0000001724127221 */ /* 0x000fe20000010000 */
[----:B------:R-:W-:Y:S01]  /*1600*/  FADD.FTZ R16, R153, R22 ;  /* 0x0000001699107221 */ /* 0x000fe20000010000 */
[-C--:B------:R-:W-:Y:S01]  /*1610*/  FFMA.FTZ R19, R112, R22.reuse, R151 ;  /* 0x0000001670137223 */ /* 0x080fe20000010097 */
[----:B------:R-:W-:Y:S01]  /*1620*/  FMUL.FTZ R113, R63, R22 ;  /* 0x000000163f717220 */ /* 0x000fe20000410000 */
[----:B------:R-:W-:Y:S01]  /*1630*/  FMUL.FTZ R108, R70, R108 ;  /* 0x0000006c466c7220 */ /* 0x000fe20000410000 */
[----:B------:R-:W-:Y:S01]  /*1640*/  FADD.FTZ R109, RZ, R133 ;  /* 0x00000085ff6d7221 */ /* 0x000fe20000010000 */
[----:B------:R-:W-:Y:S01]  /*1650*/  FFMA.FTZ R22, R3, R133, RZ ;  /* 0x0000008503167223 */ /* 0x000fe200000100ff */
[----:B------:R-:W-:Y:S01]  /*1660*/  FMUL.FTZ R115, R62, R23 ;  /* 0x000000173e737220 */ /* 0x000fe20000410000 */
[-C--:B------:R-:W-:Y:S01]  /*1670*/  FFMA.FTZ R23, R110, R149.reuse, R111 ;  /* 0x000000956e177223 */ /* 0x080fe2000001006f */
[----:B------:R-:W-:Y:S01]  /*1680*/  FADD.FTZ R18, R18, R149 ;  /* 0x0000009512127221 */ /* 0x000fe20000010000 */
[----:B------:R-:W-:Y:S01]  /*1690*/  FMUL.FTZ R111, R62, R149 ;  /* 0x000000953e6f7220 */ /* 0x000fe20000410000 */
[----:B------:R-:W-:Y:S01]  /*16a0*/  FMUL.FTZ R132, R63, R132 ;  /* 0x000000843f847220 */ /* 0x000fe20000410000 */
[----:B------:R-:W-:Y:S01]  /*16b0*/  FADD.FTZ R149, R109, R108 ;  /* 0x0000006c6d957221 */ /* 0x000fe20000010000 */
[----:B------:R-:W-:Y:S01]  /*16c0*/  FFMA.FTZ R22, R41, R108, R22 ;  /* 0x0000006c29167223 */ /* 0x000fe20000010016 */
[----:B------:R-:W-:Y:S01]  /*16d0*/  FMUL.FTZ R106, R72, R106 ;  /* 0x0000006a486a7220 */ /* 0x000fe20000410000 */
[----:B------:R-:W-:Y:S01]  /*16e0*/  SHF.L.U32 R35, R35, 0x10, RZ ;  /* 0x0000001023237819 */ /* 0x000fe200000006ff */
[----:B------:R-:W-:Y:S01]  /*16f0*/  FADD.FTZ R149, R149, R132 ;  /* 0x0000008495957221 */ /* 0x000fe20000010000 */
[----:B------:R-:W-:Y:S01]  /*1700*/  FFMA.FTZ R22, R43, R132, R22 ;  /* 0x000000842b167223 */ /* 0x000fe20000010016 */
[----:B------:R-:W-:Y:S01]  /*1710*/  SHF.L.U32 R101, R82, 0x10, RZ ;  /* 0x0000001052657819 */ /* 0x000fe200000006ff */
[C---:B------:R-:W-:Y:S01]  /*1720*/  FMUL.FTZ R117, R63.reuse, R26 ;  /* 0x0000001a3f757220 */ /* 0x040fe20000410000 */
[----:B------:R-:W-:Y:S01]  /*1730*/  SHF.L.U32 R97, R84, 0x10, RZ ;  /* 0x0000001054617819 */ /* 0x000fe200000006ff */
[C---:B------:R-:W-:Y:S01]  /*1740*/  FADD.FTZ R107, -R32.reuse, R107 ;  /* 0x0000006b206b7221 */ /* 0x040fe20000010100 */
[----:B------:R-:W-:Y:S01]  /*1750*/  FMUL.FTZ R121, R63, R24 ;  /* 0x000000183f797220 */ /* 0x000fe20000410000 */
[----:B------:R-:W-:Y:S01]  /*1760*/  FADD.FTZ R26, R15, R20 ;  /* 0x000000140f1a7221 */ /* 0x000fe20000010000 */
[----:B------:R-:W-:Y:S01]  /*1770*/  FADD.FTZ R24, R149, R106 ;  /* 0x0000006a95187221 */ /* 0x000fe20000010000 */
[----:B------:R-:W-:Y:S01]  /*1780*/  FFMA.FTZ R15, R39, R106, R22 ;  /* 0x0000006a270f7223 */ /* 0x000fe20000010016 */
[C---:B------:R-:W-:Y:S01]  /*1790*/  FADD.FTZ R35, -R32.reuse, R35 ;  /* 0x0000002320237221 */ /* 0x040fe20000010100 */
[C---:B------:R-:W-:Y:S01]  /*17a0*/  FADD.FTZ R103, -R32.reuse, R103 ;  /* 0x0000006720677221 */ /* 0x040fe20000010100 */
[C---:B------:R-:W-:Y:S01]  /*17b0*/  FADD.FTZ R101, -R32.reuse, R101 ;  /* 0x0000006520657221 */ /* 0x040fe20000010100 */
[C---:B------:R-:W-:Y:S01]  /*17c0*/  FADD.FTZ R99, -R32.reuse, R99 ;  /* 0x0000006320637221 */ /* 0x040fe20000010100 */
[C---:B------:R-:W-:Y:S01]  /*17d0*/  FADD.FTZ R97, -R32.reuse, R97 ;  /* 0x0000006120617221 */ /* 0x040fe20000010100 */
[C---:B------:R-:W-:Y:S01]  /*17e0*/  FADD.FTZ R91, -R32.reuse, R91 ;  /* 0x0000005b205b7221 */ /* 0x040fe20000010100 */
[----:B------:R-:W-:Y:S01]  /*17f0*/  FADD.FTZ R87, -R32, R87 ;  /* 0x0000005720577221 */ /* 0x000fe20000010100 */
[----:B------:R-:W-:Y:S01]  /*1800*/  PRMT R32, R21, 0x7632, R32 ;  /* 0x0000763215207816 */ /* 0x000fe20000000020 */
[----:B------:R-:W-:Y:S01]  /*1810*/  FMUL.FTZ R104, R0, R107 ;  /* 0x0000006b00687220 */ /* 0x000fe20000410000 */
[----:B------:R-:W-:Y:S01]  /*1820*/  FMUL.FTZ R107, R70, R20 ;  /* 0x00000014466b7220 */ /* 0x000fe20000410000 */
[----:B------:R-:W-:Y:S01]  /*1830*/  FADD.FTZ R24, R24, R131 ;  /* 0x0000008318187221 */ /* 0x000fe20000010000 */
[----:B------:R-:W-:Y:S01]  /*1840*/  FFMA.FTZ R15, R130, R131, R15 ;  /* 0x00000083820f7223 */ /* 0x000fe2000001000f */
[----:B------:R-:W-:Y:S01]  /*1850*/  PRMT R139, R29, 0x7632, R139 ;  /* 0x000076321d8b7816 */ /* 0x000fe2000000008b */
[----:B------:R-:W-:Y:S01]  /*1860*/  FMUL.FTZ R129, R63, R78 ;  /* 0x0000004e3f817220 */ /* 0x000fe20000410000 */
[----:B------:R-:W-:Y:S01]  /*1870*/  SHF.L.U32 R29, R32, 0x10, RZ ;  /* 0x00000010201d7819 */ /* 0x000fe200000006ff */
[----:B------:R-:W-:Y:S01]  /*1880*/  FADD.FTZ R24, R24, R107 ;  /* 0x0000006b18187221 */ /* 0x000fe20000010000 */
[----:B------:R-:W-:Y:S01]  /*1890*/  FFMA.FTZ R15, R104, R107, R15 ;  /* 0x0000006b680f7223 */ /* 0x000fe2000001000f */
[----:B------:R-:W-:-:S02]  /*18a0*/  FMUL.FTZ R102, R0, R105 ;  /* 0x0000006900667220 */ /* 0x000fc40000410000 */
        /* <DEDUP_REMOVED lines=8> */
[----:B------:R-:W-:Y:S02]  /*1930*/  FMUL.FTZ R100, R0, R103 ;  /* 0x0000006700647220 */ /* 0x000fe40000410000 */
[----:B------:R-:W-:Y:S01]  /*1940*/  FMUL.FTZ R103, R70, R27 ;  /* 0x0000001b46677220 */ /* 0x000fe20000410000 */
[----:B------:R-:W-:Y:S01]  /*1950*/  FADD.FTZ R24, R24, R127 ;  /* 0x0000007f18187221 */ /* 0x000fe20000010000 */
[----:B------:R-:W-:Y:S01]  /*1960*/  FFMA.FTZ R15, R126, R127, R15 ;  /* 0x0000007f7e0f7223 */ /* 0x000fe2000001000f */
[----:B------:R-:W-:Y:S01]  /*1970*/  SHF.L.U32 R137, R137, 0x10, RZ ;  /* 0x0000001089897819 */ /* 0x000fe200000006ff */
        /* <DEDUP_REMOVED lines=9> */
[----:B------:R-:W-:Y:S01]  /*1a10*/  FADD.FTZ R24, R24, R101 ;  /* 0x0000006518187221 */ /* 0x000fe20000010000 */
[----:B------:R-:W-:Y:S01]  /*1a20*/  FFMA.FTZ R15, R98, R101, R15 ;  /* 0x00000065620f7223 */ /* 0x000fe2000001000f */
[----:B------:R-:W-:Y:S01]  /*1a30*/  PRMT R143, R25, 0x7632, R143 ;  /* 0x00007632198f7816 */ /* 0x000fe2000000008f */
[----:B------:R-:W-:Y:S01]  /*1a40*/  FMUL.FTZ R96, R0, R99 ;  /* 0x0000006300607220 */ /* 0x000fe20000410000 */
[----:B------:R-:W-:Y:S01]  /*1a50*/  FMUL.FTZ R99, R70, R145 ;  /* 0x0000009146637220 */ /* 0x000fe20000410000 */
[----:B------:R-:W-:Y:S01]  /*1a60*/  FADD.FTZ R24, R24, R123 ;  /* 0x0000007b18187221 */ /* 0x000fe20000010000 */
[----:B------:R-:W-:Y:S01]  /*1a70*/  FFMA.FTZ R15, R122, R123, R15 ;  /* 0x0000007b7a0f7223 */ /* 0x000fe2000001000f */
[----:B------:R-:W-:-:S02]  /*1a80*/  SHF.L.U32 R143, R143, 0x10, RZ ;  /* 0x000000108f8f7819 */ /* 0x000fc400000006ff */
[----:B------:R-:W-:Y:S01]  /*1a90*/  FADD.FTZ R24, R24, R99 ;  /* 0x0000006318187221 */ /* 0x000fe20000010000 */
[----:B------:R-:W-:Y:S01]  /*1aa0*/  FFMA.FTZ R15, R96, R99, R15 ;  /* 0x00000063600f7223 */ /* 0x000fe2000001000f */
[----:B------:R-:W-:Y:S01]  /*1ab0*/  FFMA.FTZ R95, R102, R29, R95 ;  /* 0x0000001d665f7223 */ /* 0x000fe2000001005f */
[----:B------:R-:W-:Y:S01]  /*1ac0*/  FMUL.FTZ R94, R0, R97 ;  /* 0x00000061005e7220 */ /* 0x000fe20000410000 */
[----:B------:R-:W-:Y:S01]  /*1ad0*/  FMUL.FTZ R97, R72, R143 ;  /* 0x0000008f48617220 */ /* 0x000fe20000410000 */
[----:B------:R-:W-:Y:S01]  /*1ae0*/  FADD.FTZ R24, R24, R121 ;  /* 0x0000007918187221 */ /* 0x000fe20000010000 */
[----:B------:R-:W-:Y:S01]  /*1af0*/  FFMA.FTZ R15, R120, R121, R15 ;  /* 0x00000079780f7223 */ /* 0x000fe2000001000f */
[----:B------:R-:W-:Y:S01]  /*1b00*/  FFMA.FTZ R17, R104, R20, R17 ;  /* 0x0000001468117223 */ /* 0x000fe20000010011 */
[----:B------:R-:W-:Y:S01]  /*1b10*/  SHF.L.U32 R141, R141, 0x10, RZ ;  /* 0x000000108d8d7819 */ /* 0x000fe200000006ff */
[----:B------:R-:W-:Y:S01]  /*1b20*/  FFMA.FTZ R95, R98, R137, R95 ;  /* 0x00000089625f7223 */ /* 0x000fe2000001005f */
[----:B------:R-:W-:Y:S01]  /*1b30*/  FMUL.FTZ R119, R62, R159 ;  /* 0x0000009f3e777220 */ /* 0x000fe20000410000 */
[----:B------:R-:W-:Y:S01]  /*1b40*/  FADD.FTZ R24, R24, R97 ;  /* 0x0000006118187221 */ /* 0x000fe20000010000 */
[----:B------:R-:W-:Y:S01]  /*1b50*/  FFMA.FTZ R15, R94, R97, R15 ;  /* 0x000000615e0f7223 */ /* 0x000fe2000001000f */
[----:B------:R-:W-:Y:S01]  /*1b60*/  FADD.FTZ R26, R26, R27 ;  /* 0x0000001b1a1a7221 */ /* 0x000fe20000010000 */
[----:B------:R-:W-:Y:S01]  /*1b70*/  FFMA.FTZ R17, R100, R27, R17 ;  /* 0x0000001b64117223 */ /* 0x000fe20000010011 */
[----:B------:R-:W-:Y:S01]  /*1b80*/  FFMA.FTZ R27, R94, R143, R95 ;  /* 0x0000008f5e1b7223 */ /* 0x000fe2000001005f */
[----:B------:R-:W-:Y:S01]  /*1b90*/  FMUL.FTZ R92, R0, R93 ;  /* 0x0000005d005c7220 */ /* 0x000fe20000410000 */
[----:B------:R-:W-:Y:S01]  /*1ba0*/  FMUL.FTZ R95, R70, R141 ;  /* 0x0000008d465f7220 */ /* 0x000fe20000410000 */
[----:B------:R-:W-:Y:S01]  /*1bb0*/  FADD.FTZ R24, R24, R119 ;  /* 0x0000007718187221 */ /* 0x000fe20000010000 */
[----:B------:R-:W-:Y:S01]  /*1bc0*/  FFMA.FTZ R15, R118, R119, R15 ;  /* 0x00000077760f7223 */ /* 0x000fe2000001000f */
[----:B------:R-:W-:-:S02]  /*1bd0*/  SHF.L.U32 R147, R147, 0x10, RZ ;  /* 0x0000001093937819 */ /* 0x000fc400000006ff */
[----:B------:R-:W-:Y:S01]  /*1be0*/  FADD.FTZ R24, R24, R95 ;  /* 0x0000005f18187221 */ /* 0x000fe20000010000 */
[----:B------:R-:W-:Y:S01]  /*1bf0*/  FFMA.FTZ R15, R92, R95, R15 ;  /* 0x0000005f5c0f7223 */ /* 0x000fe2000001000f */
[----:B------:R-:W-:Y:S01]  /*1c00*/  PRMT R135, R28, 0x7632, R135 ;  /* 0x000076321c877816 */ /* 0x000fe20000000087 */
[----:B------:R-:W-:Y:S01]  /*1c10*/  FMUL.FTZ R90, R0, R91 ;  /* 0x0000005b005a7220 */ /* 0x000fe20000410000 */
[----:B------:R-:W-:Y:S01]  /*1c20*/  FMUL.FTZ R93, R72, R147 ;  /* 0x00000093485d7220 */ /* 0x000fe20000410000 */
[----:B------:R-:W-:Y:S01]  /*1c30*/  FADD.FTZ R24, R24, R117 ;  /* 0x0000007518187221 */ /* 0x000fe20000010000 */
[----:B------:R-:W-:Y:S01]  /*1c40*/  FFMA.FTZ R15, R116, R117, R15 ;  /* 0x00000075740f7223 */ /* 0x000fe2000001000f */
[----:B------:R-:W-:Y:S01]  /*1c50*/  FADD.FTZ R14, R14, R29 ;  /* 0x0000001d0e0e7221 */ /* 0x000fe20000010000 */
[----:B------:R-:W-:Y:S01]  /*1c60*/  SHF.L.U32 R135, R135, 0x10, RZ ;  /* 0x0000001087877819 */ /* 0x000fe200000006ff */
[----:B------:R-:W-:Y:S01]  /*1c70*/  FFMA.FTZ R29, R90, R147, R27 ;  /* 0x000000935a1d7223 */ /* 0x000fe2000001001b */
[----:B------:R-:W-:Y:S01]  /*1c80*/  FADD.FTZ R24, R24, R93 ;  /* 0x0000005d18187221 */ /* 0x000fe20000010000 */
        /* <DEDUP_REMOVED lines=27> */
[----:B------:R-:W-:Y:S01]  /*1e40*/  FADD.FTZ R14, R14, R137 ;  /* 0x000000890e0e7221 */ /* 0x000fe20000010000 */
        /* <DEDUP_REMOVED lines=10> */
[----:B------:R-:W-:Y:S01]  /*1ef0*/  FADD.FTZ R20, R14, R147 ;  /* 0x000000930e147221 */ /* 0x000fe20000010000 */
        /* <DEDUP_REMOVED lines=16> */
[----:B------:R-:W-:Y:S01]  /*2000*/  FFMA.FTZ R15, R88, R135, R17 ;  /* 0x00000087580f7223 */ /* 0x000fe20000010011 */
[----:B------:R-:W-:Y:S01]  /*2010*/  FMUL.FTZ R135, R72, R139 ;  /* 0x0000008b48877220 */ /* 0x000fe20000410000 */
[----:B------:R-:W-:Y:S01]  /*2020*/  FMUL.FTZ R136, R0, R33 ;  /* 0x0000002100887220 */ /* 0x000fe20000410000 */
[----:B------:R-:W-:Y:S01]  /*2030*/  FADD.FTZ R10, R24, R81 ;  /* 0x00000051180a7221 */ /* 0x000fe20000010000 */
[----:B------:R-:W-:-:S03]  /*2040*/  FFMA.FTZ R11, R134, R81, R11 ;  /* 0x00000051860b7223 */ /* 0x000fc6000001000b */
[----:B------:R-:W-:Y:S01]  /*2050*/  FADD.FTZ R10, R10, R135 ;  /* 0x000000870a0a7221 */ /* 0x000fe20000010000 */
[----:B------:R-:W-:Y:S01]  /*2060*/  FFMA.FTZ R11, R136, R135, R11 ;  /* 0x00000087880b7223 */ /* 0x000fe2000001000b */
[----:B------:R-:W-:Y:S01]  /*2070*/  FADD.FTZ R27, R16, R31 ;  /* 0x0000001f101b7221 */ /* 0x000fe20000010000 */
[----:B------:R-:W-:Y:S01]  /*2080*/  FADD.FTZ R14, R14, R21 ;  /* 0x000000150e0e7221 */ /* 0x000fe20000010000 */
[----:B------:R-:W-:Y:S01]  /*2090*/  FFMA.FTZ R19, R82, R31, R19 ;  /* 0x0000001f52137223 */ /* 0x000fe20000010013 */
[----:B------:R-:W-:Y:S01]  /*20a0*/  FFMA.FTZ R21, R84, R21, R15 ;  /* 0x0000001554157223 */ /* 0x000fe2000001000f */
[----:B------:R-:W-:Y:S01]  /*20b0*/  FADD.FTZ R20, R20, R25 ;  /* 0x0000001914147221 */ /* 0x000fe20000010000 */
[----:B------:R-:W-:Y:S01]  /*20c0*/  FFMA.FTZ R29, R80, R25, R29 ;  /* 0x00000019501d7223 */ /* 0x000fe2000001001d */
[----:B------:R0:W-:Y:S01]  /*20d0*/  STS.64 [R61], R10 ;  /* 0x0000000a3d007388 */ /* 0x0001e20000000a00 */
[----:B------:R-:W-:Y:S01]  /*20e0*/  FADD.FTZ R17, R18, R13 ;  /* 0x0000000d12117221 */ /* 0x000fe20000010000 */
[----:B------:R-:W-:Y:S01]  /*20f0*/  FFMA.FTZ R16, R78, R13, R23 ;  /* 0x0000000d4e107223 */ /* 0x000fe20000010017 */
[----:B------:R-:W-:Y:S01]  /*2100*/  FADD.FTZ R13, R27, R12 ;  /* 0x0000000c1b0d7221 */ /* 0x000fe20000010000 */
[----:B------:R-:W-:Y:S01]  /*2110*/  FADD.FTZ R15, R14, R137 ;  /* 0x000000890e0f7221 */ /* 0x000fe20000010000 */
[----:B------:R-:W-:Y:S01]  /*2120*/  FFMA.FTZ R12, R134, R12, R19 ;  /* 0x0000000c860c7223 */ /* 0x000fe20000010013 */
        /* <DEDUP_REMOVED lines=24> */
.L_x_194:
        /* <DEDUP_REMOVED lines=32> */
.L_x_196:
[----:B------:R-:W-:Y:S05]  /*24b0*/  BSYNC.RECONVERGENT B0 ;  /* 0x0000000000007941 */ /* 0x000fea0003800200 */
.L_x_195:
[----:B------:R-:W1:Y:S01]  /*24c0*/  SHFL.BFLY PT, R19, R36, 0x2, 0x1f ;  /* 0x0c401f0024137f89 */ /* 0x000e6200000e0000 */
[----:B------:R-:W-:-:S03]  /*24d0*/  LOP3.LUT P0, RZ, R42, 0x3e3, RZ, 0xc0, !PT ;  /* 0x000003e32aff7812 */ /* 0x000fc6000780c0ff */
[----:B------:R-:W2:Y:S10]  /*24e0*/  SHFL.BFLY PT, R18, R37, 0x2, 0x1f ;  /* 0x0c401f0025127f89 */ /* 0x000eb400000e0000 */
[----:B0-----:R-:W-:-:S05]  /*24f0*/  @!P0 IMAD R25, R65, UR5, R2 ;  /* 0x0000000541198c24 */ /* 0x001fca000f8e0202 */
[----:B------:R-:W-:Y:S01]  /*2500*/  @!P0 LEA R25, R25, R68, 0x7 ;  /* 0x0000004419198211 */ /* 0x000fe200078e38ff */
[----:B-1----:R-:W-:Y:S01]  /*2510*/  FADD.FTZ R22, R19, R36 ;  /* 0x0000002413167221 */ /* 0x002fe20000010000 */
[----:B--2---:R-:W-:-:S04]  /*2520*/  FADD.FTZ R23, R18, R37 ;  /* 0x0000002512177221 */ /* 0x004fc80000010000 */
[----:B------:R-:W0:Y:S01]  /*2530*/  SHFL.BFLY PT, R21, R22, 0x1, 0x1f ;  /* 0x0c201f0016157f89 */ /* 0x000e2200000e0000 */
[----:B------:R-:W1:Y:S03]  /*2540*/  @!P0 LDC.64 R18, c[0x0][0x3d0] ;  /* 0x0000f400ff128b82 */ /* 0x000e660000000a00 */
[----:B------:R-:W2:Y:S01]  /*2550*/  SHFL.BFLY PT, R24, R23, 0x1, 0x1f ;  /* 0x0c201f0017187f89 */ /* 0x000ea200000e0000 */
[----:B0-----:R-:W-:Y:S01]  /*2560*/  FADD.FTZ R20, R22, R21 ;  /* 0x0000001516147221 */ /* 0x001fe20000010000 */
[----:B-1----:R-:W-:-:S04]  /*2570*/  @!P0 IMAD.WIDE.U32 R18, R25, 0x4, R18 ;  /* 0x0000000419128825 */ /* 0x002fc800078e0012 */
[----:B--2---:R-:W-:-:S05]  /*2580*/  FADD.FTZ R21, R23, R24 ;  /* 0x0000001817157221 */ /* 0x004fca0000010000 */
        /* <DEDUP_REMOVED lines=11> */
.L_x_199:
[----:B------:R-:W2:Y:S04]  /*2640*/  LD.E.STRONG.GPU R19, desc[UR10][R4.64+0x40] ;  /* 0x0000400a04137980 */ /* 0x000ea8000c10f900 */
[----:B--2---:R-:W-:Y:S01]  /*2650*/  CCTL.IVALL ;  /* 0x00000000ff00798f */ /* 0x004fe20002000000 */
[----:B------:R-:W-:Y:S05]  /*2660*/  YIELD ;  /* 0x0000000000007946 */ /* 0x000fea0003800000 */
[----:B-----5:R-:W-:-:S04]  /*2670*/  LOP3.LUT R19, R19, R18, RZ, 0x3c, !PT ;  /* 0x0000001213137212 */ /* 0x020fc800078e3cff */
[----:B------:R-:W-:-:S13]  /*2680*/  ISETP.GT.AND P1, PT, R19, -0x1, PT ;  /* 0xffffffff1300780c */ /* 0x000fda0003f24270 */
[----:B------:R-:W-:Y:S05]  /*2690*/  @P1 BRA `(.L_x_199) ;  /* 0xfffffffc00e81947 */ /* 0x000fea000383ffff */
.L_x_198:
[----:B------:R-:W-:Y:S05]  /*26a0*/  WARPSYNC.ALL ;  /* 0x0000000000007948 */ /* 0x000fea0003800000 */
[----:B------:R-:W-:Y:S06]  /*26b0*/  BAR.SYNC.DEFER_BLOCKING 0x0 ;  /* 0x0000000000007b1d */ /* 0x000fec0000010000 */
[----:B------:R-:W-:Y:S05]  /*26c0*/  BRA `(.L_x_200) ;  /* 0x00000000003c7947 */ /* 0x000fea0003800000 */
.L_x_197:
[----:B------:R-:W-:Y:S01]  /*26d0*/  BAR.SYNC.DEFER_BLOCKING 0x0 ;  /* 0x0000000000007b1d */ /* 0x000fe20000010000 */
[----:B------:R-:W-:-:S13]  /*26e0*/  ISETP.NE.AND P1, PT, R42, RZ, PT ;  /* 0x000000ff2a00720c */ /* 0x000fda0003f25270 */
[----:B------:R-:W-:Y:S05]  /*26f0*/  @P1 BRA `(.L_x_201) ;  /* 0x0000000000281947 */ /* 0x000fea0003800000 */
[----:B------:R-:W-:Y:S06]  /*2700*/  MEMBAR.ALL.GPU ;  /* 0x0000000000007992 */ /* 0x000fec000000a000 */
[----:B------:R-:W-:-:S00]  /*2710*/  ERRBAR ;  /* 0x00000000000079ab */ /* 0x000fc00000000000 */
[----:B------:R-:W-:Y:S06]  /*2720*/  CGAERRBAR ;  /* 0x00000000000075ab */ /* 0x000fec0000000000 */
[----:B------:R0:W5:Y:S02]  /*2730*/  ATOM.E.ADD.STRONG.GPU PT, R18, desc[UR10][R8.64], R69 ;  /* 0x800000450812798a */ /* 0x00016400081ef10a */
.L_x_202:
[----:B------:R-:W2:Y:S04]  /*2740*/  LD.E.STRONG.GPU R19, desc[UR10][R8.64] ;  /* 0x0000000a08137980 */ /* 0x000ea8000c10f900 */
[----:B--2---:R-:W-:Y:S01]  /*2750*/  CCTL.IVALL ;  /* 0x00000000ff00798f */ /* 0x004fe20002000000 */
[----:B------:R-:W-:Y:S05]  /*2760*/  YIELD ;  /* 0x0000000000007946 */ /* 0x000fea0003800000 */
[----:B-----5:R-:W-:-:S04]  /*2770*/  LOP3.LUT R19, R19, R18, RZ, 0x3c, !PT ;  /* 0x0000001213137212 */ /* 0x020fc800078e3cff */
[----:B------:R-:W-:-:S13]  /*2780*/  ISETP.GT.AND P1, PT, R19, -0x1, PT ;  /* 0xffffffff1300780c */ /* 0x000fda0003f24270 */
[----:B------:R-:W-:Y:S05]  /*2790*/  @P1 BRA `(.L_x_202) ;  /* 0xfffffffc00e81947 */ /* 0x000fea000383ffff */
.L_x_201:
[----:B------:R-:W-:Y:S05]  /*27a0*/  WARPSYNC.ALL ;  /* 0x0000000000007948 */ /* 0x000fea0003800000 */
[----:B------:R-:W-:Y:S06]  /*27b0*/  BAR.SYNC.DEFER_BLOCKING 0x0 ;  /* 0x0000000000007b1d */ /* 0x000fec0000010000 */
.L_x_200:
        /* <DEDUP_REMOVED lines=11> */
.L_x_204:
[----:B------:R-:W-:Y:S05]  /*2870*/  BSYNC.RECONVERGENT B0 ;  /* 0x0000000000007941 */ /* 0x000fea0003800200 */
.L_x_203:
        /* <DEDUP_REMOVED lines=17> */
[----:B------:R-:W-:Y:S01]  /*2990*/  @!P1 STS.64 [R42+UR4], R18 ;  /* 0x000000122a009988 */ /* 0x000fe20008000a04 */
        /* <DEDUP_REMOVED lines=48> */
[----:B------:R-:W-:Y:S01]  /*2ca0*/  FMUL.FTZ R20, R0, R39 ;  /* 0x0000002700147220 */ /* 0x000fe20000410000 */
        /* <DEDUP_REMOVED lines=29> */
[----:B------:R-:W-:Y:S01]  /*2e80*/  F2FP.BF16.F32.PACK_AB R19, R20, R19 ;  /* 0x000000131413723e */ /* 0x000fe200000010ff */
        /* <DEDUP_REMOVED lines=27> */
[----:B------:R1:W-:Y:S01]  /*3040*/  STG.E.64 desc[UR10][R74.64+0x2800], R20 ;  /* 0x002800144a007986 */ /* 0x0003e2000c101b0a */
[----:B------:R-:W-:-:S02]  /*3050*/  F2FP.BF16.F32.PACK_AB R24, R24, R123 ;  /* 0x0000007b1818723e */ /* 0x000fc400000010ff */
[----:B------:R-:W-:Y:S01]  /*3060*/  F2FP.BF16.F32.PACK_AB R25, R26, R121 ;  /* 0x000000791a19723e */ /* 0x000fe200000010ff */
[----:B------:R1:W-:Y:S01]  /*3070*/  STG.E.64 desc[UR10][R74.64], R18 ;  /* 0x000000124a007986 */ /* 0x0003e2000c101b0a */
        /* <DEDUP_REMOVED lines=8> */
[----:B------:R1:W-:Y:S01]  /*3100*/  STG.E.64 desc[UR10][R74.64+0xa000], R28 ;  /* 0x00a0001c4a007986 */ /* 0x0003e2000c101b0a */
[----:B------:R-:W-:Y:S02]  /*3110*/  F2FP.BF16.F32.PACK_AB R78, R78, R85 ;  /* 0x000000554e4e723e */ /* 0x000fe400000010ff */
[----:B------:R-:W-:Y:S01]  /*3120*/  F2FP.BF16.F32.PACK_AB R79, R0, R81 ;  /* 0x00000051004f723e */ /* 0x000fe200000010ff */
[----:B------:R1:W-:Y:S04]  /*3130*/  STG.E.64 desc[UR10][R74.64+0xc800], R32 ;  /* 0x00c800204a007986 */ /* 0x0003e8000c101b0a */
[----:B------:R1:W-:Y:S04]  /*3140*/  STG.E.64 desc[UR10][R74.64+0xf000], R36 ;  /* 0x00f000244a007986 */ /* 0x0003e8000c101b0a */
[----:B------:R1:W-:Y:S01]  /*3150*/  STG.E.64 desc[UR10][R74.64+0x11800], R78 ;  /* 0x0118004e4a007986 */ /* 0x0003e2000c101b0a */
[----:B------:R-:W-:Y:S05]  /*3160*/  @!P0 BRA `(.L_x_205) ;  /* 0xffffffd800388947 */ /* 0x000fea000383ffff */
.L_x_193:
        /* <DEDUP_REMOVED lines=8> */
[----:B------:R-:W0:Y:S01]  /*31f0*/  S2R R17, SR_TID.X ;  /* 0x0000000000117919 */ /* 0x000e220000002100 */
[----:B------:R-:W2:Y:S01]  /*3200*/  LDC.64 R2, c[0x0][0x3c8] ;  /* 0x0000f200ff027b82 */ /* 0x000ea20000000a00 */
[----:B------:R-:W3:Y:S01]  /*3210*/  LDCU.64 UR4, c[0x0][0x3d0] ;  /* 0x00007a00ff0477ac */ /* 0x000ee20008000a00 */
[----:B------:R-:W-:-:S06]  /*3220*/  UMOV UR6, 0x400 ;  /* 0x0000040000067882 */ /* 0x000fcc0000000000 */
[----:B------:R-:W4:Y:S01]  /*3230*/  S2UR UR7, SR_CgaCtaId ;  /* 0x00000000000779c3 */ /* 0x000f220000008800 */
[----:B---3--:R-:W-:-:S04]  /*3240*/  UIADD3 UR4, UP0, UPT, UR4, 0x68000, URZ ;  /* 0x0006800004047890 */ /* 0x008fc8000ff1e0ff */
[----:B------:R-:W-:Y:S01]  /*3250*/  UIADD3.X UR5, UPT, UPT, URZ, UR5, URZ, UP0, !UPT ;  /* 0x00000005ff057290 */ /* 0x000fe200087fe4ff */
[----:B--2---:R-:W-:-:S04]  /*3260*/  ISETP.LT.U32.AND P0, PT, R2, 0x4, PT ;  /* 0x000000040200780c */ /* 0x004fc80003f01070 */
[C---:B------:R-:W-:Y:S02]  /*3270*/  ISETP.LT.AND.EX P0, PT, R3.reuse, RZ, PT, P0 ;  /* 0x000000ff0300720c */ /* 0x040fe40003f01300 */
[----:B0-----:R-:W-:Y:S01]  /*3280*/  SHF.R.U32.HI R4, RZ, 0x5, R17 ;  /* 0x00000005ff047819 */ /* 0x001fe20000011611 */
[----:B----4-:R-:W-:Y:S01]  /*3290*/  ULEA UR6, UR7, UR6, 0x18 ;  /* 0x0000000607067291 */ /* 0x010fe2000f8ec0ff */
[----:B------:R-:W-:Y:S02]  /*32a0*/  SEL R6, R2, 0x4, P0 ;  /* 0x0000000402067807 */ /* 0x000fe40000000000 */
[----:B------:R-:W-:Y:S02]  /*32b0*/  LOP3.LUT R2, RZ, R4, RZ, 0x33, !PT ;  /* 0x00000004ff027212 */ /* 0x000fe400078e33ff */
[----:B------:R-:W-:Y:S02]  /*32c0*/  SEL R3, R3, RZ, P0 ;  /* 0x000000ff03037207 */ /* 0x000fe40000000000 */
[----:B------:R-:W-:-:S02]  /*32d0*/  SHF.L.U32 R5, R6, 0x3, RZ ;  /* 0x0000000306057819 */ /* 0x000fc400000006ff */
[----:B------:R-:W-:Y:S02]  /*32e0*/  SHF.L.U64.HI R6, R6, 0x3, R3 ;  /* 0x0000000306067819 */ /* 0x000fe40000010203 */
[----:B------:R-:W-:Y:S02]  /*32f0*/  IADD3 R7, P0, PT, R2, R5, RZ ;  /* 0x0000000502077210 */ /* 0x000fe40007f1e0ff */
[----:B------:R-:W-:Y:S02]  /*3300*/  SHF.R.U32.HI R9, RZ, 0x4, R17 ;  /* 0x00000004ff097819 */ /* 0x000fe40000011611 */
[----:B------:R-:W-:Y:S02]  /*3310*/  IADD3.X R8, PT, PT, R6, -0x1, RZ, P0, !PT ;  /* 0xffffffff06087810 */ /* 0x000fe400007fe4ff */
[C---:B-1----:R-:W-:Y:S02]  /*3320*/  LOP3.LUT R20, R17.reuse, 0x1f, RZ, 0xc0, !PT ;  /* 0x0000001f11147812 */ /* 0x042fe400078ec0ff */
[C---:B------:R-:W-:Y:S01]  /*3330*/  LOP3.LUT R48, R17.reuse, 0xf, RZ, 0xc0, !PT ;  /* 0x0000000f11307812 */ /* 0x040fe200078ec0ff */
[----:B------:R-:W-:Y:S01]  /*3340*/  IMAD.WIDE.U32 R2, R8, -0x33333333, RZ ;  /* 0xcccccccd08027825 */ /* 0x000fe200078e00ff */
[----:B------:R-:W-:-:S03]  /*3350*/  SHF.L.U32 R45, R17, 0x1, RZ ;  /* 0x00000001112d7819 */ /* 0x000fc600000006ff */
        /* <DEDUP_REMOVED lines=11> */
[----:B------:R-:W-:Y:S02]  /*3410*/  LOP3.LUT R44, R46, 0x7, RZ, 0xc0, !PT ;  /* 0x000000072e2c7812 */ /* 0x000fe400078ec0ff */
[----:B------:R-:W-:-:S02]  /*3420*/  LEA R10, R11, R10, 0x2 ;  /* 0x0000000a0b0a7211 */ /* 0x000fc400078e10ff */
[----:B------:R-:W-:Y:S02]  /*3430*/  IADD3 R2, P2, PT, R44, -0x1, RZ ;  /* 0xffffffff2c027810 */ /* 0x000fe40007f5e0ff */
[----:B------:R-:W-:Y:S02]  /*3440*/  LEA.HI.X R42, R3, RZ, RZ, 0x1d, P1 ;  /* 0x000000ff032a7211 */ /* 0x000fe400008fecff */
[----:B------:R-:W-:Y:S02]  /*3450*/  ISETP.GE.U32.AND P0, PT, R2, 0x3, PT ;  /* 0x000000030200780c */ /* 0x000fe40003f06070 */
[----:B------:R-:W-:Y:S02]  /*3460*/  SHF.L.U32 R2, R17, 0x7, RZ ;  /* 0x0000000711027819 */ /* 0x000fe400000006ff */
[----:B------:R-:W-:Y:S02]  /*3470*/  IADD3.X R11, PT, PT, RZ, -0x1, RZ, P2, !PT ;  /* 0xffffffffff0b7810 */ /* 0x000fe400017fe4ff */
[----:B------:R-:W-:Y:S01]  /*3480*/  LOP3.LUT R12, R2, 0x780, RZ, 0xc0, !PT ;  /* 0x00000780020c7812 */ /* 0x000fe200078ec0ff */
[----:B------:R-:W-:Y:S01]  /*3490*/  IMAD.WIDE.U32 R2, R4, 0x500, RZ ;  /* 0x0000050004027825 */ /* 0x000fe200078e00ff */
[----:B------:R-:W-:-:S02]  /*34a0*/  ISETP.GE.U32.AND.EX P0, PT, R11, RZ, PT, P0 ;  /* 0x000000ff0b00720c */ /* 0x000fc40003f06100 */
[----:B------:R-:W-:Y:S02]  /*34b0*/  MOV R11, R15 ;  /* 0x0000000f000b7202 */ /* 0x000fe40000000f00 */
[----:B------:R-:W-:Y:S02]  /*34c0*/  IADD3 R21, PT, PT, R12, UR6, RZ ;  /* 0x000000060c157c10 */ /* 0x000fe4000fffe0ff */
[----:B------:R-:W-:Y:S02]  /*34d0*/  LOP3.LUT R40, R2, 0x1f, R17, 0xf8, !PT ;  /* 0x0000001f02287812 */ /* 0x000fe400078ef811 */
[----:B------:R-:W-:Y:S02]  /*34e0*/  LOP3.LUT R41, R46, 0xfffffff8, RZ, 0xc0, !PT ;  /* 0xfffffff82e297812 */ /* 0x000fe400078ec0ff */
[----:B------:R-:W-:-:S07]  /*34f0*/  LOP3.LUT R42, R42, 0x3fffffff, RZ, 0xc0, !PT ;  /* 0x3fffffff2a2a7812 */ /* 0x000fce00078ec0ff */
.L_x_217:
        /* <DEDUP_REMOVED lines=16> */
[----:B------:R-:W-:Y:S02]  /*3600*/  IADD3 R13, P2, PT, R11, R40, RZ ;  /* 0x000000280b0d7210 */ /* 0x000fe40007f5e0ff */
[----:B------:R-:W-:Y:S02]  /*3610*/  MOV R22, RZ ;  /* 0x000000ff00167202 */ /* 0x000fe40000000f00 */
[----:B------:R-:W-:Y:S02]  /*3620*/  IADD3.X R14, PT, PT, R3, R43, RZ, P2, !PT ;  /* 0x0000002b030e7210 */ /* 0x000fe400017fe4ff */
[C---:B------:R-:W-:Y:S02]  /*3630*/  LEA R12, P2, R13.reuse, UR4, 0x3 ;  /* 0x000000040d0c7c11 */ /* 0x040fe4000f8418ff */
[----:B------:R-:W-:Y:S02]  /*3640*/  MOV R36, R41 ;  /* 0x0000002900247202 */ /* 0x000fe40000000f00 */
[----:B------:R-:W-:-:S02]  /*3650*/  LEA.HI.X R13, R13, UR5, R14, 0x3, P2 ;  /* 0x000000050d0d7c11 */ /* 0x000fc400090f1c0e */
[----:B------:R-:W-:Y:S02]  /*3660*/  MOV R37, R42 ;  /* 0x0000002a00257202 */ /* 0x000fe40000000f00 */
[----:B------:R-:W-:Y:S02]  /*3670*/  MOV R39, R4 ;  /* 0x0000000400277202 */ /* 0x000fe40000000f00 */
[----:B------:R-:W-:-:S07]  /*3680*/  MOV R38, RZ ;  /* 0x000000ff00267202 */ /* 0x000fce0000000f00 */
.L_x_210:
        /* <DEDUP_REMOVED lines=33> */
.L_x_209:
[----:B------:R-:W-:Y:S05]  /*38a0*/  BSYNC.RECONVERGENT B1 ;  /* 0x0000000000017941 */ /* 0x000fea0003800200 */
.L_x_208:
        /* <DEDUP_REMOVED lines=25> */
.L_x_212:
[----:B------:R-:W-:Y:S05]  /*3a40*/  BSYNC.RECONVERGENT B1 ;  /* 0x0000000000017941 */ /* 0x000fea0003800200 */
.L_x_211:
        /* <DEDUP_REMOVED lines=9> */
[----:B------:R-:W-:Y:S02]  /*3ae0*/  @P2 IADD3 R39, P3, PT, R39, 0x14, RZ ;  /* 0x0000001427272810 */ /* 0x000fe40007f7e0ff */
[----:B------:R-:W-:Y:S02]  /*3af0*/  @!P1 MOV R12, R16 ;  /* 0x00000010000c9202 */ /* 0x000fe40000000f00 */
[----:B------:R-:W-:Y:S02]  /*3b00*/  @P2 IADD3.X R38, PT, PT, RZ, R38, RZ, P3, !PT ;  /* 0x00000026ff262210 */ /* 0x000fe40001ffe4ff */
[----:B------:R-:W-:Y:S02]  /*3b10*/  @!P1 MOV R13, R17 ;  /* 0x00000011000d9202 */ /* 0x000fe40000000f00 */
[----:B------:R-:W-:Y:S01]  /*3b20*/  @P2 IADD3 R19, PT, PT, R15, R19, RZ ;  /* 0x000000130f132210 */ /* 0x000fe20007ffe0ff */
[----:B------:R-:W-:-:S02]  /*3b30*/  @!P1 IMAD R15, R38, 0x500, RZ ;  /* 0x00000500260f9824 */ /* 0x000fc400078e02ff */
[----:B------:R-:W-:Y:S01]  /*3b40*/  @!P1 IMAD.WIDE.U32 R12, R39, 0x500, R12 ;  /* 0x00000500270c9825 */ /* 0x000fe200078e000c */
        /* <DEDUP_REMOVED lines=14> */
.L_x_207:
[----:B------:R-:W-:Y:S05]  /*3c30*/  BSYNC.RECONVERGENT B0 ;  /* 0x0000000000007941 */ /* 0x000fea0003800200 */
.L_x_206:
[----:B------:R0:W-:Y:S01]  /*3c40*/  STS [R10], R23 ;  /* 0x000000170a007388 */ /* 0x0001e20000000800 */
[----:B------:R-:W1:Y:S01]  /*3c50*/  LDC.64 R16, c[0x0][0x388] ;  /* 0x0000e200ff107b82 */ /* 0x000e620000000a00 */
[----:B------:R-:W-:Y:S02]  /*3c60*/  ISETP.GT.U32.AND P1, PT, R48, 0x9, PT ;  /* 0x000000093000780c */ /* 0x000fe40003f24070 */
[----:B------:R0:W-:Y:S01]  /*3c70*/  STS [R10+0x500], R22 ;  /* 0x000500160a007388 */ /* 0x0001e20000000800 */
[----:B------:R-:W-:-:S04]  /*3c80*/  MOV R24, R9 ;  /* 0x0000000900187202 */ /* 0x000fc80000000f00 */
[----:B------:R-:W2:Y:S08]  /*3c90*/  LDC.64 R18, c[0x0][0x390] ;  /* 0x0000e400ff127b82 */ /* 0x000eb00000000a00 */
[----:B0-----:R-:W-:Y:S06]  /*3ca0*/  BAR.SYNC.DEFER_BLOCKING 0x0 ;  /* 0x0000000000007b1d */ /* 0x001fec0000010000 */
.L_x_216:
        /* <DEDUP_REMOVED lines=8> */
[----:B------:R-:W-:Y:S02]  /*3d30*/  MOV R25, 0xffff ;  /* 0x0000ffff00197802 */ /* 0x000fe40000000f00 */
[----:B------:R-:W-:Y:S02]  /*3d40*/  MOV R26, 0xffff ;  /* 0x0000ffff001a7802 */ /* 0x000fe40000000f00 */
[----:B------:R-:W-:Y:S01]  /*3d50*/  MOV R28, 0xffff ;  /* 0x0000ffff001c7802 */ /* 0x000fe20000000f00 */
[----:B---3--:R-:W3:Y:S01]  /*3d60*/  SHFL.BFLY PT, R15, R12, 0x8, 0x101f ;  /* 0x0d101f000c0f7f89 */ /* 0x008ee200000e0000 */
[----:B------:R-:W-:Y:S02]  /*3d70*/  MOV R27, 0xffff ;  /* 0x0000ffff001b7802 */ /* 0x000fe40000000f00 */
[----:B------:R-:W-:Y:S01]  /*3d80*/  MOV R29, 0xffff ;  /* 0x0000ffff001d7802 */ /* 0x000fe20000000f00 */
[----:B0---4-:R-:W0:Y:S01]  /*3d90*/  SHFL.BFLY PT, R14, R13, 0x8, 0x101f ;  /* 0x0d101f000d0e7f89 */ /* 0x011e2200000e0000 */
[----:B------:R-:W-:-:S02]  /*3da0*/  MOV R30, 0xffff ;  /* 0x0000ffff001e7802 */ /* 0x000fc40000000f00 */
        /* <DEDUP_REMOVED lines=15> */
.L_x_227:
        /* <DEDUP_REMOVED lines=11> */
.L_x_215:
[----:B------:R-:W-:Y:S05]  /*3f50*/  BSYNC.RECONVERGENT B0 ;  /* 0x0000000000007941 */ /* 0x000fea0003800200 */
.L_x_214:
        /* <DEDUP_REMOVED lines=9> */
.L_x_213:
        /* <DEDUP_REMOVED lines=8> */
.L_x_219:
[----:B------:R-:W-:Y:S05]  /*4070*/  BSYNC B0 ;  /* 0x0000000000007941 */ /* 0x000fea0003800000 */
.L_x_218:
[----:B------:R-:W-:Y:S01]  /*4080*/  HFMA2 R29, -RZ, RZ, 0, 4.76837158203125e-07 ;  /* 0x00000008ff1d7431 */ /* 0x000fe200000001ff */
[----:B------:R-:W-:Y:S02]  /*4090*/  MOV R30, R13 ;  /* 0x0000000d001e7202 */ /* 0x000fe40000000f00 */
[----:B------:R-:W-:Y:S02]  /*40a0*/  MOV R32, 0x101f ;  /* 0x0000101f00207802 */ /* 0x000fe40000000f00 */
[----:B------:R-:W-:Y:S02]  /*40b0*/  MOV R27, 0xffff ;  /* 0x0000ffff001b7802 */ /* 0x000fe40000000f00 */
[----:B------:R-:W-:-:S07]  /*40c0*/  MOV R15, R28 ;  /* 0x0000001c000f7202 */ /* 0x000fce0000000f00 */
[----:B------:R-:W-:Y:S05]  /*40d0*/  WARPSYNC.COLLECTIVE R27, `(.L_x_220) ;  /* 0x000000001b087348 */ /* 0x000fea0003c00000 */
[----:B------:R0:W1:Y:S02]  /*40e0*/  SHFL.BFLY P3, R28, R30, R29, R32 ;  /* 0x0c00001d1e1c7389 */ /* 0x0000640000060020 */
[----:B01----:R-:W-:Y:S05]  /*40f0*/  ENDCOLLECTIVE ;  /* 0x000000000000791b */ /* 0x003fea0003800000 */
.L_x_220:
[----:B------:R-:W-:Y:S01]  /*4100*/  FADD.FTZ R15, R15, R12 ;  /* 0x0000000c0f0f7221 */ /* 0x000fe20000010000 */
[----:B------:R-:W-:-:S04]  /*4110*/  HFMA2 R29, -RZ, RZ, 0, 2.384185791015625e-07 ;  /* 0x00000004ff1d7431 */ /* 0x000fc800000001ff */
[----:B------:R-:W-:Y:S02]  /*4120*/  MOV R30, R15 ;  /* 0x0000000f001e7202 */ /* 0x000fe40000000f00 */
[----:B------:R-:W-:-:S07]  /*4130*/  MOV R14, R28 ;  /* 0x0000001c000e7202 */ /* 0x000fce0000000f00 */
[----:B------:R-:W-:Y:S05]  /*4140*/  WARPSYNC.COLLECTIVE R27, `(.L_x_221) ;  /* 0x000000001b087348 */ /* 0x000fea0003c00000 */
[----:B------:R0:W1:Y:S02]  /*4150*/  SHFL.BFLY P3, R28, R30, R29, R32 ;  /* 0x0c00001d1e1c7389 */ /* 0x0000640000060020 */
[----:B01----:R-:W-:Y:S05]  /*4160*/  ENDCOLLECTIVE ;  /* 0x000000000000791b */ /* 0x003fea0003800000 */
.L_x_221:
[----:B------:R-:W-:-:S05]  /*4170*/  FADD.FTZ R14, R14, R13 ;  /* 0x0000000d0e0e7221 */ /* 0x000fca0000010000 */
[----:B------:R-:W-:Y:S02]  /*4180*/  MOV R30, R14 ;  /* 0x0000000e001e7202 */ /* 0x000fe40000000f00 */
[----:B------:R-:W-:-:S07]  /*4190*/  MOV R22, R28 ;  /* 0x0000001c00167202 */ /* 0x000fce0000000f00 */
[----:B------:R-:W-:Y:S05]  /*41a0*/  WARPSYNC.COLLECTIVE R27, `(.L_x_222) ;  /* 0x000000001b087348 */ /* 0x000fea0003c00000 */
[----:B------:R0:W1:Y:S02]  /*41b0*/  SHFL.BFLY P3, R28, R30, R29, R32 ;  /* 0x0c00001d1e1c7389 */ /* 0x0000640000060020 */
[----:B01----:R-:W-:Y:S05]  /*41c0*/  ENDCOLLECTIVE ;  /* 0x000000000000791b */ /* 0x003fea0003800000 */
.L_x_222:
[----:B------:R-:W-:Y:S01]  /*41d0*/  FADD.FTZ R22, R15, R22 ;  /* 0x000000160f167221 */ /* 0x000fe20000010000 */
[----:B------:R-:W-:-:S04]  /*41e0*/  HFMA2 R29, -RZ, RZ, 0, 1.1920928955078125e-07 ;  /* 0x00000002ff1d7431 */ /* 0x000fc800000001ff */
[----:B------:R-:W-:Y:S02]  /*41f0*/  MOV R30, R22 ;  /* 0x00000016001e7202 */ /* 0x000fe40000000f00 */
[----:B------:R-:W-:-:S07]  /*4200*/  MOV R23, R28 ;  /* 0x0000001c00177202 */ /* 0x000fce0000000f00 */
[----:B------:R-:W-:Y:S05]  /*4210*/  WARPSYNC.COLLECTIVE R27, `(.L_x_223) ;  /* 0x000000001b087348 */ /* 0x000fea0003c00000 */
[----:B------:R0:W1:Y:S02]  /*4220*/  SHFL.BFLY P3, R28, R30, R29, R32 ;  /* 0x0c00001d1e1c7389 */ /* 0x0000640000060020 */
[----:B01----:R-:W-:Y:S05]  /*4230*/  ENDCOLLECTIVE ;  /* 0x000000000000791b */ /* 0x003fea0003800000 */
.L_x_223:
[----:B------:R-:W-:-:S05]  /*4240*/  FADD.FTZ R23, R14, R23 ;  /* 0x000000170e177221 */ /* 0x000fca0000010000 */
[----:B------:R-:W-:Y:S02]  /*4250*/  MOV R30, R23 ;  /* 0x00000017001e7202 */ /* 0x000fe40000000f00 */
[----:B------:R-:W-:-:S07]  /*4260*/  MOV R25, R28 ;  /* 0x0000001c00197202 */ /* 0x000fce0000000f00 */
[----:B------:R-:W-:Y:S05]  /*4270*/  WARPSYNC.COLLECTIVE R27, `(.L_x_224) ;  /* 0x000000001b087348 */ /* 0x000fea0003c00000 */
[----:B------:R0:W1:Y:S02]  /*4280*/  SHFL.BFLY P3, R28, R30, R29, R32 ;  /* 0x0c00001d1e1c7389 */ /* 0x0000640000060020 */
[----:B01----:R-:W-:Y:S05]  /*4290*/  ENDCOLLECTIVE ;  /* 0x000000000000791b */ /* 0x003fea0003800000 */
.L_x_224:
[----:B------:R-:W-:Y:S01]  /*42a0*/  FADD.FTZ R25, R22, R25 ;  /* 0x0000001916197221 */ /* 0x000fe20000010000 */
[----:B------:R-:W-:-:S04]  /*42b0*/  HFMA2 R29, -RZ, RZ, 0, 5.9604644775390625e-08 ;  /* 0x00000001ff1d7431 */ /* 0x000fc800000001ff */
[----:B------:R-:W-:Y:S02]  /*42c0*/  MOV R30, R25 ;  /* 0x00000019001e7202 */ /* 0x000fe40000000f00 */
[----:B------:R-:W-:-:S07]  /*42d0*/  MOV R12, R28 ;  /* 0x0000001c000c7202 */ /* 0x000fce0000000f00 */
[----:B------:R-:W-:Y:S05]  /*42e0*/  WARPSYNC.COLLECTIVE R27, `(.L_x_225) ;  /* 0x000000001b087348 */ /* 0x000fea0003c00000 */
[----:B------:R0:W1:Y:S02]  /*42f0*/  SHFL.BFLY P3, R28, R30, R29, R32 ;  /* 0x0c00001d1e1c7389 */ /* 0x0000640000060020 */
[----:B01----:R-:W-:Y:S05]  /*4300*/  ENDCOLLECTIVE ;  /* 0x000000000000791b */ /* 0x003fea0003800000 */
.L_x_225:
[----:B------:R-:W-:-:S05]  /*4310*/  FADD.FTZ R12, R23, R12 ;  /* 0x0000000c170c7221 */ /* 0x000fca0000010000 */
[----:B------:R-:W-:Y:S02]  /*4320*/  MOV R30, R12 ;  /* 0x0000000c001e7202 */ /* 0x000fe40000000f00 */
[----:B------:R-:W-:-:S07]  /*4330*/  MOV R26, R28 ;  /* 0x0000001c001a7202 */ /* 0x000fce0000000f00 */
[----:B------:R-:W-:Y:S05]  /*4340*/  WARPSYNC.COLLECTIVE R27, `(.L_x_226) ;  /* 0x000000001b087348 */ /* 0x000fea0003c00000 */
[----:B------:R0:W1:Y:S02]  /*4350*/  SHFL.BFLY P3, R28, R30, R29, R32 ;  /* 0x0c00001d1e1c7389 */ /* 0x0000640000060020 */
[----:B01----:R-:W-:Y:S05]  /*4360*/  ENDCOLLECTIVE ;  /* 0x000000000000791b */ /* 0x003fea0003800000 */
.L_x_226:
[----:B------:R-:W-:Y:S01]  /*4370*/  FADD.FTZ R26, R25, R26 ;  /* 0x0000001a191a7221 */ /* 0x000fe20000010000 */
[----:B------:R-:W-:Y:S01]  /*4380*/  MOV R13, R28 ;  /* 0x0000001c000d7202 */ /* 0x000fe20000000f00 */
[----:B------:R-:W-:Y:S06]  /*4390*/  BRA `(.L_x_227) ;  /* 0xfffffff800c07947 */ /* 0x000fec000383ffff */
.L_x_228:
        /* <DEDUP_REMOVED lines=14> */
.L_x_1665:


//--------------------- .text._ZN13group_norm_v218gn_bwd_cuda_kernelI13__nv_bfloat16Li320ELi1ELi32ELi40ELi256ELb0ELb1ELi64ELi320ELi320ELi4ELb1ELi36ELb0ELb0ELNS_15WgradSyncMethodE3ENS_16CompileConditionILi1000EEEEEvPT_S6_S6_PKS5_S8_S8_S8_PKfflPfPj --------------------------
	.section	.text._ZN13group_norm_v218gn_bwd_cuda_kernelI13__nv_bfloat16Li320ELi1ELi32ELi40ELi256ELb0ELb1ELi64ELi320ELi320ELi4ELb1ELi36ELb0ELb0ELNS_15WgradSyncMethodE3ENS_16CompileConditionILi1000EEEEEvPT_S6_S6_PKS5_S8_S8_S8_PKfflPfPj,"ax",@progbits
	.align	128
        .global         _ZN13group_norm_v218gn_bwd_cuda_kernelI13__nv_bfloat16Li320ELi1ELi32ELi40ELi256ELb0ELb1ELi64ELi320ELi320ELi4ELb1ELi36ELb0ELb0ELNS_15WgradSyncMethodE3ENS_16CompileConditionILi1000EEEEEvPT_S6_S6_PKS5_S8_S8_S8_PKfflPfPj
        .type           _ZN13group_norm_v218gn_bwd_cuda_kernelI13__nv_bfloat16Li320ELi1ELi32ELi40ELi256ELb0ELb1ELi64ELi320ELi320ELi4ELb1ELi36ELb0ELb0ELNS_15WgradSyncMethodE3ENS_16CompileConditionILi1000EEEEEvPT_S6_S6_PKS5_S8_S8_S8_PKfflPfPj,@function
        .size           _ZN13group_norm_v218gn_bwd_cuda_kernelI13__nv_bfloat16Li320ELi1ELi32ELi40ELi256ELb0ELb1ELi64ELi320ELi320ELi4ELb1ELi36ELb0ELb0ELNS_15WgradSyncMethodE3ENS_16CompileConditionILi1000EEEEEvPT_S6_S6_PKS5_S8_S8_S8_PKfflPfPj,(.L_x_1666 - _ZN13group_norm_v218gn_bwd_cuda_kernelI13__nv_bfloat16Li320ELi1ELi32ELi40ELi256ELb0ELb1ELi64ELi320ELi320ELi4ELb1ELi36ELb0ELb0ELNS_15WgradSyncMethodE3ENS_16CompileConditionILi1000EEEEEvPT_S6_S6_PKS5_S8_S8_S8_PKfflPfPj)
        .other          _ZN13group_norm_v218gn_bwd_cuda_kernelI13__nv_bfloat16Li320ELi1ELi32ELi40ELi256ELb0ELb1ELi64ELi320ELi320ELi4ELb1ELi36ELb0ELb0ELNS_15WgradSyncMethodE3ENS_16CompileConditionILi1000EEEEEvPT_S6_S6_PKS5_S8_S8_S8_PKfflPfPj,@"STO_CUDA_ENTRY STV_DEFAULT"
_ZN13group_norm_v218gn_bwd_cuda_kernelI13__nv_bfloat16Li320ELi1ELi32ELi40ELi256ELb0ELb1ELi64ELi320ELi320ELi4ELb1ELi36ELb0ELb0ELNS_15WgradSyncMethodE3ENS_16CompileConditionILi1000EEEEEvPT_S6_S6_PKS5_S8_S8_S8_PKfflPfPj:
.text._ZN13group_norm_v218gn_bwd_cuda_kernelI13__nv_bfloat16Li320ELi1ELi32ELi40ELi256ELb0ELb1ELi64ELi320ELi320ELi4ELb1ELi36ELb0ELb0ELNS_15WgradSyncMethodE3ENS_16CompileConditionILi1000EEEEEvPT_S6_S6_PKS5_S8_S8_S8_PKfflPfPj:
[----:B------:R-:W0:Y:S08]  /*0000*/  LDC R1, c[0x0][0x37c] ;  /* 0x0000df00ff017b82 */ /* 0x000e300000000800 */
[----:B------:R-:W1:Y:S01]  /*0010*/  S2UR UR12, SR_CTAID.Y ;  /* 0x00000000000c79c3 */ /* 0x000e620000002600 */
[----:B------:R-:W2:Y:S01]  /*0020*/  LDCU.64 UR14, c[0x0][0x3c8] ;  /* 0x00007900ff0e77ac */ /* 0x000ea20008000a00 */
[----:B0-----:R-:W-:Y:S01]  /*0030*/  IADD3 R1, PT, PT, R1, -0x30, RZ ;  /* 0xffffffd001017810 */ /* 0x001fe20007ffe0ff */
[----:B------:R-:W0:Y:S05]  /*0040*/  LDCU.64 UR16, c[0x0][0x358] ;  /* 0x00006b00ff1077ac */ /* 0x000e2a0008000a00 */
[----:B------:R-:W3:Y:S01]  /*0050*/  S2UR UR18, SR_CTAID.X ;  /* 0x00000000001279c3 */ /* 0x000ee20000002500 */
[----:B--2---:R-:W-:-:S02]  /*0060*/  USHF.L.U32 UR21, UR14, 0x2, URZ ;  /* 0x000000020e157899 */ /* 0x004fc400080006ff */
[----:B------:R-:W-:Y:S02]  /*0070*/  USHF.L.U64.HI UR14, UR14, 0x2, UR15 ;  /* 0x000000020e0e7899 */ /* 0x000fe4000801020f */
[----:B-1----:R-:W-:Y:S02]  /*0080*/  UISETP.GT.U32.AND UP0, UPT, UR21, UR12, UPT ;  /* 0x0000000c1500728c */ /* 0x002fe4000bf04070 */
[----:B------:R-:W-:Y:S02]  /*0090*/  ULOP3.LUT UR15, UR12, 0x3, URZ, 0xc0, !UPT ;  /* 0x000000030c0f7892 */ /* 0x000fe4000f8ec0ff */
[----:B------:R-:W-:-:S09]  /*00a0*/  UISETP.GT.AND.EX UP0, UPT, UR14, URZ, UPT, UP0 ;  /* 0x000000ff0e00728c */ /* 0x000fd2000bf04300 */
[----:B0-----:R-:W-:Y:S05]  /*00b0*/  BRA.U UP0, `(.L_x_229) ;  /* 0x0000000100647547 */ /* 0x001fea000b800000 */
[----:B------:R-:W0:Y:S01]  /*00c0*/  S2R R0, SR_TID.X ;  /* 0x0000000000007919 */ /* 0x000e220000002100 */
[----:B------:R-:W-:Y:S01]  /*00d0*/  BAR.SYNC.DEFER_BLOCKING 0x0 ;  /* 0x0000000000007b1d */ /* 0x000fe20000010000 */
[----:B0-----:R-:W-:-:S13]  /*00e0*/  ISETP.NE.AND P0, PT, R0, RZ, PT ;  /* 0x000000ff0000720c */ /* 0x001fda0003f05270 */
[----:B------:R-:W-:Y:S05]  /*00f0*/  @P0 BRA `(.L_x_230) ;  /* 0x0000000000480947 */ /* 0x000fea0003800000 */
[----:B------:R-:W0:Y:S01]  /*0100*/  LDC.64 R2, c[0x0][0x3d8] ;  /* 0x0000f600ff027b82 */ /* 0x000e220000000a00 */
[----:B------:R-:W-:Y:S01]  /*0110*/  USHF.R.U32.HI UR4, URZ, 0x2, UR12 ;  /* 0x00000002ff047899 */ /* 0x000fe2000801160c */
[----:B------:R-:W-:-:S03]  /*0120*/  MOV R5, UR15 ;  /* 0x0000000f00057c02 */ /* 0x000fc60008000f00 */
[----:B---3--:R-:W-:-:S03]  /*0130*/  ULOP3.LUT UP0, URZ, UR4, UR18, URZ, 0xfc, !UPT ;  /* 0x0000001204ff7292 */ /* 0x008fc6000f80fcff */
        /* <DEDUP_REMOVED lines=8> */
.L_x_231:
[----:B0-----:R-:W2:Y:S04]  /*01c0*/  LD.E.STRONG.GPU R5, desc[UR16][R2.64+0x90] ;  /* 0x0000901002057980 */ /* 0x001ea8000c10f900 */
[----:B--2---:R-:W-:Y:S01]  /*01d0*/  CCTL.IVALL ;  /* 0x00000000ff00798f */ /* 0x004fe20002000000 */
[----:B------:R-:W-:Y:S05]  /*01e0*/  YIELD ;  /* 0x0000000000007946 */ /* 0x000fea0003800000 */
[----:B-----5:R-:W-:-:S04]  /*01f0*/  LOP3.LUT R5, R5, R0, RZ, 0x3c, !PT ;  /* 0x0000000005057212 */ /* 0x020fc800078e3cff */
[----:B------:R-:W-:-:S13]  /*0200*/  ISETP.GT.AND P0, PT, R5, -0x1, PT ;  /* 0xffffffff0500780c */ /* 0x000fda0003f04270 */
[----:B------:R-:W-:Y:S05]  /*0210*/  @P0 BRA `(.L_x_231) ;  /* 0xfffffffc00e80947 */ /* 0x000fea000383ffff */
.L_x_230:
[----:B------:R-:W-:Y:S05]  /*0220*/  WARPSYNC.ALL ;  /* 0x0000000000007948 */ /* 0x000fea0003800000 */
[----:B------:R-:W-:Y:S06]  /*0230*/  BAR.SYNC.DEFER_BLOCKING 0x0 ;  /* 0x0000000000007b1d */ /* 0x000fec0000010000 */
[----:B------:R-:W-:Y:S05]  /*0240*/  BRA `(.L_x_232) ;  /* 0x0000004c00f07947 */ /* 0x000fea0003800000 */
.L_x_229:
[----:B------:R-:W0:Y:S01]  /*0250*/  S2R R14, SR_TID.X ;  /* 0x00000000000e7919 */ /* 0x000e220000002100 */
[----:B------:R-:W1:Y:S01]  /*0260*/  LDC.64 R4, c[0x0][0x3a8] ;  /* 0x0000ea00ff047b82 */ /* 0x000e620000000a00 */
[----:B------:R-:W-:Y:S01]  /*0270*/  UIMAD UR5, UR15, 0x140, URZ ;  /* 0x000001400f0578a4 */ /* 0x000fe2000f8e02ff */
[----:B------:R-:W2:Y:S01]  /*0280*/  S2R R159, SR_CgaCtaId ;  /* 0x00000000009f7919 */ /* 0x000ea20000008800 */
[----:B------:R-:W-:Y:S01]  /*0290*/  MOV R26, UR15 ;  /* 0x0000000f001a7c02 */ /* 0x000fe20008000f00 */
[----:B------:R-:W-:Y:S01]  /*02a0*/  ULOP3.LUT UR4, UR12, 0xfffc, URZ, 0xc0, !UPT ;  /* 0x0000fffc0c047892 */ /* 0x000fe2000f8ec0ff */
[----:B------:R-:W4:Y:S01]  /*02b0*/  LDCU.128 UR8, c[0x0][0x3d0] ;  /* 0x00007a00ff0877ac */ /* 0x000f220008000c00 */
[----:B------:R-:W5:Y:S01]  /*02c0*/  LDCU.64 UR6, c[0x0][0x3d8] ;  /* 0x00007b00ff0677ac */ /* 0x000f620008000a00 */
        /* <DEDUP_REMOVED lines=9> */
[----:B------:R-:W-:-:S05]  /*0360*/  LEA R9, R0, UR5, 0x2 ;  /* 0x0000000500097c11 */ /* 0x000fca000f8e10ff */
[----:B-1----:R-:W-:-:S06]  /*0370*/  IMAD.WIDE.U32 R4, R9, 0x2, R4 ;  /* 0x0000000209047825 */ /* 0x002fcc00078e0004 */
[----:B------:R-:W4:Y:S01]  /*0380*/  LDG.E.64.CONSTANT R4, desc[UR16][R4.64] ;  /* 0x0000001004047981 */ /* 0x000f22000c1e9b00 */
[--C-:B------:R-:W-:Y:S01]  /*0390*/  SHF.R.U32.HI R6, RZ, 0x4, R14.reuse ;  /* 0x00000004ff067819 */ /* 0x100fe2000001160e */
[----:B---3--:R-:W-:Y:S01]  /*03a0*/  ULOP3.LUT UR4, UR4, 0x3, UR18, 0xf8, !UPT ;  /* 0x0000000304047892 */ /* 0x008fe2000f8ef812 */
[----:B------:R-:W-:Y:S01]  /*03b0*/  MOV R0, 0x400 ;  /* 0x0000040000007802 */ /* 0x000fe20000000f00 */
[----:B-----5:R-:W-:Y:S01]  /*03c0*/  ULEA UR6, UP0, UR12, UR6, 0x2 ;  /* 0x000000060c067291 */ /* 0x020fe2000f8010ff */
[----:B------:R-:W-:Y:S02]  /*03d0*/  LOP3.LUT R6, R6, R14, RZ, 0x3c, !PT ;  /* 0x0000000e06067212 */ /* 0x000fe400078e3cff */
[----:B------:R-:W-:Y:S02]  /*03e0*/  CS2R R78, SRZ ;  /* 0x00000000004e7805 */ /* 0x000fe4000001ff00 */
[----:B------:R-:W-:Y:S02]  /*03f0*/  SHF.R.U32.HI R7, RZ, 0x2, R14 ;  /* 0x00000002ff077819 */ /* 0x000fe4000001160e */
[----:B------:R-:W-:-:S02]  /*0400*/  CS2R R80, SRZ ;  /* 0x0000000000507805 */ /* 0x000fc4000001ff00 */
[----:B------:R-:W-:Y:S02]  /*0410*/  SHF.L.U32 R6, R6, 0x3, RZ ;  /* 0x0000000306067819 */ /* 0x000fe400000006ff */
[----:B------:R-:W-:Y:S02]  /*0420*/  CS2R R82, SRZ ;  /* 0x0000000000527805 */ /* 0x000fe4000001ff00 */
[C---:B------:R-:W-:Y:S02]  /*0430*/  IADD3 R2, PT, PT, R0.reuse, 0x2800, RZ ;  /* 0x0000280000027810 */ /* 0x040fe40007ffe0ff */
[----:B------:R-:W-:Y:S02]  /*0440*/  CS2R R84, SRZ ;  /* 0x0000000000547805 */ /* 0x000fe4000001ff00 */
[----:B--2---:R-:W-:Y:S01]  /*0450*/  LEA R3, R159, R0, 0x18 ;  /* 0x000000009f037211 */ /* 0x004fe200078ec0ff */
[----:B------:R-:W-:Y:S01]  /*0460*/  ULEA.HI.X UR7, UR12, UR7, URZ, 0x2, UP0 ;  /* 0x000000070c077291 */ /* 0x000fe200080f14ff */
[----:B------:R-:W-:Y:S01]  /*0470*/  IADD3 R10, PT, PT, R0, 0x3480, RZ ;  /* 0x00003480000a7810 */ /* 0x000fe20007ffe0ff */
[----:B------:R-:W0:Y:S01]  /*0480*/  LDCU UR19, c[0x0][0x374] ;  /* 0x00006e80ff1377ac */ /* 0x000e220008000800 */
[----:B------:R-:W-:-:S02]  /*0490*/  SHF.L.U32 R0, R14, 0x1, RZ ;  /* 0x000000010e007819 */ /* 0x000fc400000006ff */
[----:B------:R-:W-:Y:S01]  /*04a0*/  MOV R11, UR5 ;  /* 0x00000005000b7c02 */ /* 0x000fe20008000f00 */
[----:B------:R-:W-:Y:S01]  /*04b0*/  UMOV UR13, UR12 ;  /* 0x0000000c000d7c82 */ /* 0x000fe20008000000 */
[----:B------:R-:W-:Y:S02]  /*04c0*/  LEA R8, R26, R7, 0x3 ;  /* 0x000000071a087211 */ /* 0x000fe400078e18ff */
[----:B------:R-:W-:Y:S02]  /*04d0*/  LOP3.LUT R6, R6, 0x18, RZ, 0xc0, !PT ;  /* 0x0000001806067812 */ /* 0x000fe400078ec0ff */
[----:B------:R-:W-:Y:S01]  /*04e0*/  LOP3.LUT R0, R0, 0x18, RZ, 0xc0, !PT ;  /* 0x0000001800007812 */ /* 0x000fe200078ec0ff */
[----:B------:R-:W-:Y:S01]  /*04f0*/  IMAD R11, R8, 0x28, -R11 ;  /* 0x00000028080b7824 */ /* 0x000fe200078e0a0b */
[----:B------:R-:W-:Y:S02]  /*0500*/  IADD3 R6, PT, PT, R3, R6, RZ ;  /* 0x0000000603067210 */ /* 0x000fe40007ffe0ff */
[----:B------:R-:W-:-:S02]  /*0510*/  LEA R3, R14, R3, 0x5 ;  /* 0x000000030e037211 */ /* 0x000fc400078e28ff */
[C---:B------:R-:W-:Y:S02]  /*0520*/  LOP3.LUT R8, R0.reuse, 0x8, RZ, 0x3c, !PT ;  /* 0x0000000800087812 */ /* 0x040fe400078e3cff */
[C---:B------:R-:W-:Y:S02]  /*0530*/  LEA R2, R159.reuse, R2, 0x18 ;  /* 0x000000029f027211 */ /* 0x040fe400078ec0ff */
[----:B------:R-:W-:Y:S02]  /*0540*/  LEA R159, R159, R10, 0x18 ;  /* 0x0000000a9f9f7211 */ /* 0x000fe400078ec0ff */
[C---:B------:R-:W-:Y:S02]  /*0550*/  LOP3.LUT R10, R0.reuse, 0x10, RZ, 0x3c, !PT ;  /* 0x00000010000a7812 */ /* 0x040fe400078e3cff */
[----:B------:R-:W-:Y:S02]  /*0560*/  LOP3.LUT R12, R0, 0x18, RZ, 0x3c, !PT ;  /* 0x00000018000c7812 */ /* 0x000fe400078e3cff */
[----:B------:R-:W-:-:S02]  /*0570*/  IADD3 R15, PT, PT, R3, R0, RZ ;  /* 0x00000000030f7210 */ /* 0x000fc40007ffe0ff */
[C---:B------:R-:W-:Y:S02]  /*0580*/  IADD3 R0, PT, PT, R3.reuse, R8, RZ ;  /* 0x0000000803007210 */ /* 0x040fe40007ffe0ff */
[----:B------:R-:W-:Y:S01]  /*0590*/  MOV R13, UR4 ;  /* 0x00000004000d7c02 */ /* 0x000fe20008000f00 */
[----:B------:R-:W-:Y:S01]  /*05a0*/  STL [R1+0x28], R15 ;  /* 0x0000280f01007387 */ /* 0x000fe20000100800 */
[C---:B------:R-:W-:Y:S01]  /*05b0*/  IADD3 R8, PT, PT, R3.reuse, R10, RZ ;  /* 0x0000000a03087210 */ /* 0x040fe20007ffe0ff */
[----:B------:R-:W-:Y:S01]  /*05c0*/  UMOV UR4, URZ ;  /* 0x000000ff00047c82 */ /* 0x000fe20008000000 */
[----:B------:R-:W-:Y:S01]  /*05d0*/  IADD3 R3, PT, PT, R3, R12, RZ ;  /* 0x0000000c03037210 */ /* 0x000fe20007ffe0ff */
[----:B------:R1:W-:Y:S01]  /*05e0*/  STL [R1+0x24], R0 ;  /* 0x0000240001007387 */ /* 0x0003e20000100800 */
[----:B------:R-:W-:Y:S02]  /*05f0*/  LEA R7, R7, R6, 0x5 ;  /* 0x0000000607077211 */ /* 0x000fe400078e28ff */
[----:B------:R-:W-:Y:S01]  /*0600*/  SHF.L.U32 R6, R14, 0x3, RZ ;  /* 0x000000030e067819 */ /* 0x000fe200000006ff */
[----:B------:R2:W-:Y:S01]  /*0610*/  STL [R1+0x20], R8 ;  /* 0x0000200801007387 */ /* 0x0005e20000100800 */
[----:B------:R-:W-:-:S02]  /*0620*/  IADD3 R10, PT, PT, R11, 0x8, RZ ;  /* 0x000000080b0a7810 */ /* 0x000fc40007ffe0ff */
[C---:B------:R-:W-:Y:S01]  /*0630*/  IADD3 R12, PT, PT, R11.reuse, 0xc, RZ ;  /* 0x0000000c0b0c7810 */ /* 0x040fe20007ffe0ff */
[----:B------:R3:W-:Y:S01]  /*0640*/  STL [R1+0x1c], R3 ;  /* 0x00001c0301007387 */ /* 0x0007e20000100800 */
[----:B------:R-:W-:Y:S01]  /*0650*/  IADD3 R16, PT, PT, R11, 0x14, RZ ;  /* 0x000000140b107810 */ /* 0x000fe20007ffe0ff */
[----:B-1----:R-:W-:Y:S01]  /*0660*/  IMAD R0, R13, 0x500, R14 ;  /* 0x000005000d007824 */ /* 0x002fe200078e020e */
[C---:B------:R-:W-:Y:S02]  /*0670*/  IADD3 R14, PT, PT, R11.reuse, 0x10, RZ ;  /* 0x000000100b0e7810 */ /* 0x040fe40007ffe0ff */
[C---:B------:R-:W-:Y:S02]  /*0680*/  IADD3 R18, PT, PT, R11.reuse, 0x18, RZ ;  /* 0x000000180b127810 */ /* 0x040fe40007ffe0ff */
[----:B------:R-:W-:Y:S01]  /*0690*/  IADD3 R0, PT, PT, R0, UR5, RZ ;  /* 0x0000000500007c10 */ /* 0x000fe2000fffe0ff */
[----:B------:R-:W-:Y:S01]  /*06a0*/  UMOV UR5, URZ ;  /* 0x000000ff00057c82 */ /* 0x000fe20008000000 */
[----:B--2---:R-:W-:-:S02]  /*06b0*/  LOP3.LUT R8, R11, 0x4, RZ, 0xfc, !PT ;  /* 0x000000040b087812 */ /* 0x004fc400078efcff */
[C---:B------:R-:W-:Y:S02]  /*06c0*/  IADD3 R20, PT, PT, R11.reuse, 0x1c, RZ ;  /* 0x0000001c0b147810 */ /* 0x040fe40007ffe0ff */
[C---:B------:R-:W-:Y:S02]  /*06d0*/  IADD3 R22, PT, PT, R11.reuse, 0x20, RZ ;  /* 0x000000200b167810 */ /* 0x040fe40007ffe0ff */
[----:B------:R-:W-:Y:S02]  /*06e0*/  SHF.R.U32.HI R13, RZ, 0x2, R11 ;  /* 0x00000002ff0d7819 */ /* 0x000fe4000001160b */
[----:B------:R-:W-:Y:S02]  /*06f0*/  IADD3 R24, PT, PT, R11, 0x24, RZ ;  /* 0x000000240b187810 */ /* 0x000fe40007ffe0ff */
[----:B---3--:R-:W-:Y:S01]  /*0700*/  SHF.L.U32 R3, R0, 0x1, RZ ;  /* 0x0000000100037819 */ /* 0x008fe200000006ff */
[----:B------:R-:W-:Y:S01]  /*0710*/  IMAD R13, R13, 0x28, R2 ;  /* 0x000000280d0d7824 */ /* 0x000fe200078e0202 */
[----:B------:R-:W-:-:S02]  /*0720*/  LOP3.LUT R0, R9, 0xffff, RZ, 0xc0, !PT ;  /* 0x0000ffff09007812 */ /* 0x000fc400078ec0ff */
[----:B------:R-:W-:Y:S02]  /*0730*/  SHF.R.U32.HI R11, RZ, 0x2, R8 ;  /* 0x00000002ff0b7819 */ /* 0x000fe40000011608 */
[----:B------:R-:W-:Y:S01]  /*0740*/  SHF.R.U32.HI R15, RZ, 0x2, R10 ;  /* 0x00000002ff0f7819 */ /* 0x000fe2000001160a */
[----:B------:R-:W-:Y:S01]  /*0750*/  IMAD R0, R0, 0x667, RZ ;  /* 0x0000066700007824 */ /* 0x000fe200078e02ff */
[----:B------:R-:W-:Y:S01]  /*0760*/  SHF.R.U32.HI R17, RZ, 0x2, R12 ;  /* 0x00000002ff117819 */ /* 0x000fe2000001160c */
[----:B------:R-:W-:Y:S01]  /*0770*/  IMAD R11, R11, 0x28, R2 ;  /* 0x000000280b0b7824 */ /* 0x000fe200078e0202 */
        /* <DEDUP_REMOVED lines=11> */
[--C-:B------:R-:W-:Y:S01]  /*0830*/  IMAD R25, R25, 0x28, R2.reuse ;  /* 0x0000002819197824 */ /* 0x100fe200078e0202 */
[----:B------:R-:W-:Y:S01]  /*0840*/  LOP3.LUT R6, R6, 0x18, RZ, 0xc0, !PT ;  /* 0x0000001806067812 */ /* 0x000fe200078ec0ff */
[----:B------:R-:W-:Y:S01]  /*0850*/  IMAD R27, R27, 0x28, R2 ;  /* 0x000000281b1b7824 */ /* 0x000fe200078e0202 */
[----:B------:R-:W-:Y:S01]  /*0860*/  SHF.R.U32.HI R0, RZ, 0x10, R0 ;  /* 0x00000010ff007819 */ /* 0x000fe20000011600 */
[----:B------:R-:W-:Y:S01]  /*0870*/  IMAD R9, R9, 0x28, R2 ;  /* 0x0000002809097824 */ /* 0x000fe200078e0202 */
[----:B------:R-:W-:-:S02]  /*0880*/  IADD3 R2, PT, PT, R13, R6, RZ ;  /* 0x000000060d027210 */ /* 0x000fc40007ffe0ff */
[----:B------:R-:W-:Y:S01]  /*0890*/  IADD3 R10, PT, PT, R6, R11, RZ ;  /* 0x0000000b060a7210 */ /* 0x000fe20007ffe0ff */
[----:B------:R-:W-:Y:S01]  /*08a0*/  IMAD R0, R26, -0x8, R0 ;  /* 0xfffffff81a007824 */ /* 0x000fe200078e0200 */
[----:B------:R-:W-:Y:S01]  /*08b0*/  IADD3 R8, PT, PT, R6, R15, RZ ;  /* 0x0000000f06087210 */ /* 0x000fe20007ffe0ff */
[----:B------:R1:W-:Y:S01]  /*08c0*/  STL [R1+0x18], R2 ;  /* 0x0000180201007387 */ /* 0x0003e20000100800 */
[----:B----4-:R-:W-:Y:S02]  /*08d0*/  MOV R160, UR8 ;  /* 0x0000000800a07c02 */ /* 0x010fe40008000f00 */
[----:B------:R-:W-:Y:S01]  /*08e0*/  MOV R161, UR9 ;  /* 0x0000000900a17c02 */ /* 0x000fe20008000f00 */
[----:B------:R2:W-:Y:S01]  /*08f0*/  STL [R1+0x14], R10 ;  /* 0x0000140a01007387 */ /* 0x0005e20000100800 */
[----:B------:R-:W-:Y:S01]  /*0900*/  LEA R159, R0, R159, 0x3 ;  /* 0x0000009f009f7211 */ /* 0x000fe200078e18ff */
[----:B------:R-:W-:Y:S01]  /*0910*/  UIMAD.WIDE.U32 UR8, UR15, 0x4, UR10 ;  /* 0x000000040f0878a5 */ /* 0x000fe2000f8e000a */
[C---:B------:R-:W-:Y:S01]  /*0920*/  IADD3 R165, PT, PT, R6.reuse, R25, RZ ;  /* 0x0000001906a57210 */ /* 0x040fe20007ffe0ff */
[----:B------:R3:W-:Y:S01]  /*0930*/  STL [R1+0x10], R8 ;  /* 0x0000100801007387 */ /* 0x0007e20000100800 */
[----:B------:R-:W-:Y:S01]  /*0940*/  IMAD.WIDE.U32 R160, R3, 0x4, R160 ;  /* 0x0000000403a07825 */ /* 0x000fe200078e00a0 */
[----:B-1----:R-:W-:-:S02]  /*0950*/  IADD3 R2, PT, PT, R6, R17, RZ ;  /* 0x0000001106027210 */ /* 0x002fc40007ffe0ff */
[C---:B------:R-:W-:Y:S02]  /*0960*/  IADD3 R164, PT, PT, R6.reuse, R27, RZ ;  /* 0x0000001b06a47210 */ /* 0x040fe40007ffe0ff */
[C---:B--2---:R-:W-:Y:S01]  /*0970*/  IADD3 R10, PT, PT, R6.reuse, R19, RZ ;  /* 0x00000013060a7210 */ /* 0x044fe20007ffe0ff */
[----:B------:R1:W-:Y:S01]  /*0980*/  STL [R1+0xc], R2 ;  /* 0x00000c0201007387 */ /* 0x0003e20000100800 */
[C---:B------:R-:W-:Y:S02]  /*0990*/  IADD3 R162, PT, PT, R6.reuse, R9, RZ ;  /* 0x0000000906a27210 */ /* 0x040fe40007ffe0ff */
[C---:B---3--:R-:W-:Y:S01]  /*09a0*/  IADD3 R8, PT, PT, R6.reuse, R21, RZ ;  /* 0x0000001506087210 */ /* 0x048fe20007ffe0ff */
[----:B------:R2:W-:Y:S04]  /*09b0*/  STL [R1+0x8], R10 ;  /* 0x0000080a01007387 */ /* 0x0005e80000100800 */
[----:B------:R2:W-:Y:S01]  /*09c0*/  STL [R1+0x4], R8 ;  /* 0x0000040801007387 */ /* 0x0005e20000100800 */
[----:B-1----:R-:W-:-:S05]  /*09d0*/  IADD3 R2, PT, PT, R6, R23, RZ ;  /* 0x0000001706027210 */ /* 0x002fca0007ffe0ff */
[----:B------:R2:W-:Y:S01]  /*09e0*/  STL [R1], R2 ;  /* 0x0000000201007387 */ /* 0x0005e20000100800 */
[C---:B------:R-:W-:Y:S02]  /*09f0*/  PRMT R0, R4.reuse, 0x7632, R0 ;  /* 0x0000763204007816 */ /* 0x040fe40000000000 */
[C---:B------:R-:W-:Y:S02]  /*0a00*/  PRMT R3, R5.reuse, 0x7632, R3 ;  /* 0x0000763205037816 */ /* 0x040fe40000000003 */
[----:B------:R-:W-:Y:S02]  /*0a10*/  SHF.L.U32 R6, R4, 0x10, RZ ;  /* 0x0000001004067819 */ /* 0x000fe400000006ff */
[----:B------:R-:W-:Y:S02]  /*0a20*/  SHF.L.U32 R5, R5, 0x10, RZ ;  /* 0x0000001005057819 */ /* 0x000fe400000006ff */
[----:B------:R-:W-:Y:S02]  /*0a30*/  SHF.L.U32 R4, R0, 0x10, RZ ;  /* 0x0000001000047819 */ /* 0x000fe400000006ff */
[----:B0-2---:R-:W-:-:S07]  /*0a40*/  SHF.L.U32 R3, R3, 0x10, RZ ;  /* 0x0000001003037819 */ /* 0x005fce00000006ff */
.L_x_242:
[----:B-1----:R-:W0:Y:S01]  /*0a50*/  S2R R8, SR_TID.X ;  /* 0x0000000000087919 */ /* 0x002e220000002100 */
[----:B------:R-:W-:Y:S01]  /*0a60*/  ULOP3.LUT UR10, UR12, 0x3, URZ, 0xc0, !UPT ;  /* 0x000000030c0a7892 */ /* 0x000fe2000f8ec0ff */
[----:B------:R-:W-:Y:S01]  /*0a70*/  HFMA2 R11, -RZ, RZ, 0, 0 ;  /* 0x00000000ff0b7431 */ /* 0x000fe200000001ff */
[----:B------:R-:W-:Y:S02]  /*0a80*/  USHF.L.U32 UR20, UR18, 0x6, URZ ;  /* 0x0000000612147899 */ /* 0x000fe400080006ff */
[----:B------:R-:W-:Y:S02]  /*0a90*/  UIMAD UR11, UR10, 0x140, URZ ;  /* 0x000001400a0b78a4 */ /* 0x000fe4000f8e02ff */
[----:B------:R-:W-:Y:S02]  /*0aa0*/  USHF.R.U64 UR10, UR13, 0x2, UR5 ;  /* 0x000000020d0a7899 */ /* 0x000fe40008001205 */
[----:B------:R-:W-:Y:S01]  /*0ab0*/  MOV R9, UR20 ;  /* 0x0000001400097c02 */ /* 0x000fe20008000f00 */
[----:B------:R-:W1:Y:S03]  /*0ac0*/  LDCU.64 UR22, c[0x0][0x3a0] ;  /* 0x00007400ff1677ac */ /* 0x000e660008000a00 */
[----:B------:R-:W-:-:S02]  /*0ad0*/  MOV R13, UR10 ;  /* 0x0000000a000d7c02 */ /* 0x000fc40008000f00 */
[----:B0-----:R-:W-:-:S05]  /*0ae0*/  LOP3.LUT R0, R8, 0xffff, RZ, 0xc0, !PT ;  /* 0x0000ffff08007812 */ /* 0x001fca00078ec0ff */
[----:B------:R-:W-:-:S05]  /*0af0*/  IMAD R0, R0, 0x334, RZ ;  /* 0x0000033400007824 */ /* 0x000fca00078e02ff */
[----:B------:R-:W-:-:S04]  /*0b00*/  SHF.R.U32.HI R0, RZ, 0x10, R0 ;  /* 0x00000010ff007819 */ /* 0x000fc80000011600 */
[C---:B------:R-:W-:Y:S02]  /*0b10*/  PRMT R2, R0.reuse, 0x9910, RZ ;  /* 0x0000991000027816 */ /* 0x040fe400000000ff */
[----:B------:R-:W-:-:S03]  /*0b20*/  LOP3.LUT R12, R0, 0xc0, R9, 0xf8, !PT ;  /* 0x000000c0000c7812 */ /* 0x000fc600078ef809 */
[----:B------:R-:W-:-:S05]  /*0b30*/  IMAD R2, R2, 0x50, RZ ;  /* 0x0000005002027824 */ /* 0x000fca00078e02ff */
[----:B------:R-:W-:-:S04]  /*0b40*/  IADD3 R2, PT, PT, RZ, -R2, RZ ;  /* 0x80000002ff027210 */ /* 0x000fc80007ffe0ff */
[----:B------:R-:W-:-:S04]  /*0b50*/  PRMT R2, R2, 0x7710, RZ ;  /* 0x0000771002027816 */ /* 0x000fc800000000ff */
[----:B------:R-:W-:-:S04]  /*0b60*/  IADD3 R2, PT, PT, R2, R8, RZ ;  /* 0x0000000802027210 */ /* 0x000fc80007ffe0ff */
[----:B------:R-:W-:-:S04]  /*0b70*/  LOP3.LUT R2, R2, 0xffff, RZ, 0xc0, !PT ;  /* 0x0000ffff02027812 */ /* 0x000fc800078ec0ff */
[----:B------:R-:W-:Y:S01]  /*0b80*/  LEA R10, R2, UR11, 0x2 ;  /* 0x0000000b020a7c11 */ /* 0x000fe2000f8e10ff */
[----:B------:R-:W-:-:S04]  /*0b90*/  USHF.R.U32.HI UR11, URZ, 0x2, UR5 ;  /* 0x00000002ff0b7899 */ /* 0x000fc80008011605 */
[----:B------:R-:W-:Y:S01]  /*0ba0*/  IMAD.WIDE.U32 R8, R13, 0x50000, R10 ;  /* 0x000500000d087825 */ /* 0x000fe200078e000a */
[----:B------:R-:W-:-:S03]  /*0bb0*/  UIMAD UR20, UR11, 0x50000, URZ ;  /* 0x000500000b1478a4 */ /* 0x000fc6000f8e02ff */
[----:B------:R-:W-:-:S05]  /*0bc0*/  IMAD R11, R12, 0x500, RZ ;  /* 0x000005000c0b7824 */ /* 0x000fca00078e02ff */
[----:B------:R-:W-:-:S04]  /*0bd0*/  IADD3 R148, P0, PT, R11, R8, RZ ;  /* 0x000000080b947210 */ /* 0x000fc80007f1e0ff */
[----:B------:R-:W-:Y:S02]  /*0be0*/  IADD3.X R9, PT, PT, R9, UR20, RZ, P0, !PT ;  /* 0x0000001409097c10 */ /* 0x000fe400087fe4ff */
[C---:B------:R-:W-:Y:S02]  /*0bf0*/  SHF.L.U32 R147, R148.reuse, 0x1, RZ ;  /* 0x0000000194937819 */ /* 0x040fe400000006ff */
[----:B------:R-:W-:Y:S02]  /*0c00*/  SHF.L.U64.HI R148, R148, 0x1, R9 ;  /* 0x0000000194947819 */ /* 0x000fe40000010209 */
[----:B-1----:R-:W-:Y:S02]  /*0c10*/  IADD3 R22, P0, PT, R147, UR22, RZ ;  /* 0x0000001693167c10 */ /* 0x002fe4000ff1e0ff */
[----:B------:R-:W-:Y:S02]  /*0c20*/  LOP3.LUT R10, R10, 0xffff, RZ, 0xc0, !PT ;  /* 0x0000ffff0a0a7812 */ /* 0x000fe400078ec0ff */
[----:B------:R-:W-:Y:S01]  /*0c30*/  IADD3.X R23, PT, PT, R148, UR23, RZ, P0, !PT ;  /* 0x0000001794177c10 */ /* 0x000fe200087fe4ff */
[----:B------:R-:W0:Y:S02]  /*0c40*/  LDCU.64 UR22, c[0x0][0x3b8] ;  /* 0x00007700ff1677ac */ /* 0x000e240008000a00 */
[----:B------:R-:W-:Y:S01]  /*0c50*/  IMAD R10, R10, 0x667, RZ ;  /* 0x000006670a0a7824 */ /* 0x000fe200078e02ff */
[----:B------:R-:W-:Y:S01]  /*0c60*/  USHF.L.U32 UR20, UR10, 0x6, URZ ;  /* 0x000000060a147899 */ /* 0x000fe200080006ff */
[----:B------:R-:W2:Y:S01]  /*0c70*/  LDG.E.64.CONSTANT R126, desc[UR16][R22.64+0x11800] ;  /* 0x01180010167e7981 */ /* 0x000ea2000c1e9b00 */
[----:B------:R-:W-:-:S02]  /*0c80*/  USHF.L.U64.HI UR10, UR10, 0x6, UR11 ;  /* 0x000000060a0a7899 */ /* 0x000fc4000801020b */
[----:B------:R-:W-:Y:S01]  /*0c90*/  SHF.R.U32.HI R11, RZ, 0x10, R10 ;  /* 0x00000010ff0b7819 */ /* 0x000fe2000001160a */
[----:B------:R-:W3:Y:S01]  /*0ca0*/  LDG.E.64.CONSTANT R18, desc[UR16][R22.64+0x5000] ;  /* 0x0050001016127981 */ /* 0x000ee2000c1e9b00 */
[----:B------:R-:W-:Y:S02]  /*0cb0*/  MOV R8, UR20 ;  /* 0x0000001400087c02 */ /* 0x000fe40008000f00 */
[----:B------:R-:W-:Y:S01]  /*0cc0*/  MOV R9, UR10 ;  /* 0x0000000a00097c02 */ /* 0x000fe20008000f00 */
[----:B------:R-:W4:Y:S02]  /*0cd0*/  LDG.E.64.CONSTANT R58, desc[UR16][R22.64+0x1b800] ;  /* 0x01b80010163a7981 */ /* 0x000f24000c1e9b00 */
[----:B------:R-:W-:Y:S02]  /*0ce0*/  IMAD.WIDE.U32 R8, R11, 0x2, R8 ;  /* 0x000000020b087825 */ /* 0x000fe400078e0008 */
[----:B------:R-:W1:Y:S01]  /*0cf0*/  LDCU.64 UR10, c[0x0][0x398] ;  /* 0x00007300ff0a77ac */ /* 0x000e620008000a00 */
[----:B------:R-:W5:Y:S01]  /*0d00*/  LDG.E.64.CONSTANT R12, desc[UR16][R22.64+0x25800] ;  /* 0x02580010160c7981 */ /* 0x000f62000c1e9b00 */
[----:B0-----:R-:W-:-:S03]  /*0d10*/  LEA R10, P0, R8, UR22, 0x2 ;  /* 0x00000016080a7c11 */ /* 0x001fc6000f8010ff */
[----:B------:R-:W5:Y:S01]  /*0d20*/  LDG.E.64.CONSTANT R130, desc[UR16][R22.64+0xf000] ;  /* 0x00f0001016827981 */ /* 0x000f62000c1e9b00 */
[----:B------:R-:W-:-:S03]  /*0d30*/  LEA.HI.X R11, R8, UR23, R9, 0x2, P0 ;  /* 0x00000017080b7c11 */ /* 0x000fc600080f1409 */
[----:B------:R-:W5:Y:S04]  /*0d40*/  LDG.E.64.CONSTANT R144, desc[UR16][R22.64] ;  /* 0x0000001016907981 */ /* 0x000f68000c1e9b00 */
[----:B------:R-:W5:Y:S04]  /*0d50*/  LDG.E.64.CONSTANT R20, desc[UR16][R22.64+0x1e000] ;  /* 0x01e0001016147981 */ /* 0x000f68000c1e9b00 */
[----:B------:R-:W5:Y:S01]  /*0d60*/  LDG.E.64.CONSTANT R10, desc[UR16][R10.64] ;  /* 0x000000100a0a7981 */ /* 0x000f62000c1e9b00 */
[----:B-1----:R-:W-:Y:S01]  /*0d70*/  IADD3 R92, P0, PT, R147, UR10, RZ ;  /* 0x0000000a935c7c10 */ /* 0x002fe2000ff1e0ff */
[----:B------:R-:W0:Y:S02]  /*0d80*/  LDCU UR10, c[0x0][0x3c0] ;  /* 0x00007800ff0a77ac */ /* 0x000e240008000800 */
[----:B------:R-:W5:Y:S01]  /*0d90*/  LDG.E.64.CONSTANT R152, desc[UR16][R22.64+0x2800] ;  /* 0x0028001016987981 */ /* 0x000f62000c1e9b00 */
[----:B------:R-:W-:-:S03]  /*0da0*/  IADD3.X R93, PT, PT, R148, UR11, RZ, P0, !PT ;  /* 0x0000000b945d7c10 */ /* 0x000fc600087fe4ff */
[----:B------:R-:W5:Y:S04]  /*0db0*/  LDG.E.64.CONSTANT R16, desc[UR16][R22.64+0x20800] ;  /* 0x0208001016107981 */ /* 0x000f68000c1e9b00 */
        /* <DEDUP_REMOVED lines=8> */
[----:B------:R1:W5:Y:S04]  /*0e40*/  LDG.E.64.CONSTANT R100, desc[UR16][R22.64+0x16800] ;  /* 0x0168001016647981 */ /* 0x000368000c1e9b00 */
        /* <DEDUP_REMOVED lines=11> */
[----:B------:R-:W5:Y:S01]  /*0f00*/  LDG.E.64.CONSTANT R94, desc[UR16][R92.64+0x1e000] ;  /* 0x01e000105c5e7981 */ /* 0x000f62000c1e9b00 */
[----:B-1----:R-:W1:Y:S01]  /*0f10*/  S2R R23, SR_CgaCtaId ;  /* 0x0000000000177919 */ /* 0x002e620000008800 */
[----:B------:R-:W-:-:S02]  /*0f20*/  MOV R22, 0x400 ;  /* 0x0000040000167802 */ /* 0x000fc40000000f00 */
[----:B------:R-:W5:Y:S02]  /*0f30*/  LDG.E.64.CONSTANT R86, desc[UR16][R92.64+0x23000] ;  /* 0x023000105c567981 */ /* 0x000f64000c1e9b00 */
[----:B------:R-:W-:-:S04]  /*0f40*/  IADD3 R22, PT, PT, R22, 0x2800, RZ ;  /* 0x0000280016167810 */ /* 0x000fc80007ffe0ff */
[----:B-1----:R-:W-:-:S05]  /*0f50*/  LEA R23, R23, R22, 0x18 ;  /* 0x0000001617177211 */ /* 0x002fca00078ec0ff */
[----:B------:R-:W-:-:S05]  /*0f60*/  IMAD R23, R2, 0x28, R23 ;  /* 0x0000002802177824 */ /* 0x000fca00078e0217 */
[----:B------:R-:W-:Y:S02]  /*0f70*/  LEA R88, R0, R23, 0x3 ;  /* 0x0000001700587211 */ /* 0x000fe400078e18ff */
[C---:B--2---:R-:W-:Y:S02]  /*0f80*/  PRMT R35, R127.reuse, 0x7632, R35 ;  /* 0x000076327f237816 */ /* 0x044fe40000000023 */
[----:B------:R-:W-:Y:S02]  /*0f90*/  SHF.L.U32 R127, R127, 0x10, RZ ;  /* 0x000000107f7f7819 */ /* 0x000fe400000006ff */
[C---:B---3--:R-:W-:Y:S02]  /*0fa0*/  PRMT R30, R18.reuse, 0x7632, R30 ;  /* 0x00007632121e7816 */ /* 0x048fe4000000001e */
[----:B------:R-:W-:Y:S02]  /*0fb0*/  SHF.L.U32 R151, R18, 0x10, RZ ;  /* 0x0000001012977819 */ /* 0x000fe400000006ff */
[----:B----4-:R-:W-:-:S02]  /*0fc0*/  PRMT R0, R59, 0x7632, R0 ;  /* 0x000076323b007816 */ /* 0x010fc40000000000 */
[----:B------:R-:W-:Y:S02]  /*0fd0*/  PRMT R28, R19, 0x7632, R28 ;  /* 0x00007632131c7816 */ /* 0x000fe4000000001c */
[C---:B-----5:R-:W-:Y:S02]  /*0fe0*/  PRMT R23, R12.reuse, 0x7632, R23 ;  /* 0x000076320c177816 */ /* 0x060fe40000000017 */
[----:B------:R-:W-:Y:S01]  /*0ff0*/  SHF.L.U32 R157, R12, 0x10, RZ ;  /* 0x000000100c9d7819 */ /* 0x000fe200000006ff */
[----:B0-----:R-:W-:-:S06]  /*1000*/  FADD.FTZ R2, R11, UR10 ;  /* 0x0000000a0b027e21 */ /* 0x001fcc0008010000 */
[----:B------:R-:W0:Y:S01]  /*1010*/  MUFU.RSQ R2, R2 ;  /* 0x0000000200027308 */ /* 0x000e220000001400 */
[----:B------:R-:W-:Y:S02]  /*1020*/  PRMT R39, R131, 0x7632, R39 ;  /* 0x0000763283277816 */ /* 0x000fe40000000027 */
[C---:B------:R-:W-:Y:S02]  /*1030*/  PRMT R12, R13.reuse, 0x7632, R12 ;  /* 0x000076320d0c7816 */ /* 0x040fe4000000000c */
[----:B------:R-:W-:Y:S02]  /*1040*/  SHF.L.U32 R89, R13, 0x10, RZ ;  /* 0x000000100d597819 */ /* 0x000fe400000006ff */
[----:B------:R-:W-:Y:S02]  /*1050*/  SHF.L.U32 R57, R144, 0x10, RZ ;  /* 0x0000001090397819 */ /* 0x000fe400000006ff */
[----:B------:R-:W-:Y:S02]  /*1060*/  SHF.L.U32 R131, R131, 0x10, RZ ;  /* 0x0000001083837819 */ /* 0x000fe400000006ff */
[----:B------:R-:W-:-:S02]  /*1070*/  PRMT R18, R20, 0x7632, R18 ;  /* 0x0000763214127816 */ /* 0x000fc40000000012 */
[----:B------:R-:W-:Y:S02]  /*1080*/  SHF.L.U32 R63, R20, 0x10, RZ ;  /* 0x00000010143f7819 */ /* 0x000fe400000006ff */
[----:B------:R-:W-:Y:S01]  /*1090*/  SHF.L.U32 R13, R30, 0x10, RZ ;  /* 0x000000101e0d7819 */ /* 0x000fe200000006ff */
[----:B------:R-:W-:Y:S01]  /*10a0*/  FADD.FTZ R30, -R10, R127 ;  /* 0x0000007f0a1e7221 */ /* 0x000fe20000010100 */
[----:B------:R-:W-:Y:S02]  /*10b0*/  PRMT R32, R153, 0x7632, R32 ;  /* 0x0000763299207816 */ /* 0x000fe40000000020 */
[----:B------:R-:W-:Y:S02]  /*10c0*/  SHF.L.U32 R149, R19, 0x10, RZ ;  /* 0x0000001013957819 */ /* 0x000fe400000006ff */
[----:B------:R-:W-:Y:S02]  /*10d0*/  SHF.L.U32 R129, R126, 0x10, RZ ;  /* 0x000000107e817819 */ /* 0x000fe400000006ff */
[----:B------:R-:W-:-:S02]  /*10e0*/  PRMT R20, R16, 0x7632, R20 ;  /* 0x0000763210147816 */ /* 0x000fc40000000014 */
[----:B------:R-:W-:Y:S02]  /*10f0*/  SHF.L.U32 R65, R16, 0x10, RZ ;  /* 0x0000001010417819 */ /* 0x000fe400000006ff */
[----:B------:R-:W-:Y:S02]  /*1100*/  PRMT R19, R21, 0x7632, R19 ;  /* 0x0000763215137816 */ /* 0x000fe40000000013 */
[C---:B------:R-:W-:Y:S02]  /*1110*/  PRMT R16, R17.reuse, 0x7632, R16 ;  /* 0x0000763211107816 */ /* 0x040fe40000000010 */
[----:B------:R-:W-:Y:S02]  /*1120*/  SHF.L.U32 R69, R17, 0x10, RZ ;  /* 0x0000001011457819 */ /* 0x000fe400000006ff */
[----:B------:R-:W-:Y:S02]  /*1130*/  SHF.L.U32 R127, R0, 0x10, RZ ;  /* 0x00000010007f7819 */ /* 0x000fe400000006ff */
[----:B------:R-:W-:-:S02]  /*1140*/  PRMT R17, R14, 0x7632, R17 ;  /* 0x000076320e117816 */ /* 0x000fc40000000011 */
[----:B------:R-:W-:Y:S01]  /*1150*/  SHF.L.U32 R155, R14, 0x10, RZ ;  /* 0x000000100e9b7819 */ /* 0x000fe200000006ff */
[----:B------:R-:W-:Y:S01]  /*1160*/  FADD.FTZ R57, -R10, R57 ;  /* 0x000000390a397221 */ /* 0x000fe20000010100 */
[C---:B------:R-:W-:Y:S02]  /*1170*/  PRMT R26, R96.reuse, 0x7632, R26 ;  /* 0x00007632601a7816 */ /* 0x040fe4000000001a */
[----:B------:R-:W-:Y:S01]  /*1180*/  SHF.L.U32 R71, R96, 0x10, RZ ;  /* 0x0000001060477819 */ /* 0x000fe200000006ff */
[----:B------:R-:W-:Y:S01]  /*1190*/  FADD.FTZ R96, -R10, R131 ;  /* 0x000000830a607221 */ /* 0x000fe20000010100 */
[C---:B------:R-:W-:Y:S02]  /*11a0*/  PRMT R14, R15.reuse, 0x7632, R14 ;  /* 0x000076320f0e7816 */ /* 0x040fe4000000000e */
[----:B------:R-:W-:Y:S02]  /*11b0*/  SHF.L.U32 R73, R15, 0x10, RZ ;  /* 0x000000100f497819 */ /* 0x000fe400000006ff */
[----:B------:R-:W-:Y:S01]  /*11c0*/  SHF.L.U32 R15, R32, 0x10, RZ ;  /* 0x00000010200f7819 */ /* 0x000fe200000006ff */
[C---:B------:R-:W-:Y:S01]  /*11d0*/  FADD.FTZ R32, -R10.reuse, R129 ;  /* 0x000000810a207221 */ /* 0x040fe20000010100 */
[----:B------:R-:W-:Y:S01]  /*11e0*/  SHF.L.U32 R131, R19, 0x10, RZ ;  /* 0x0000001013837819 */ /* 0x000fe200000006ff */
[----:B------:R-:W-:Y:S01]  /*11f0*/  FADD.FTZ R19, -R10, R127 ;  /* 0x0000007f0a137221 */ /* 0x000fe20000010100 */
[----:B------:R-:W-:Y:S01]  /*1200*/  SHF.L.U32 R129, R18, 0x10, RZ ;  /* 0x0000001012817819 */ /* 0x000fe200000006ff */
[----:B0-----:R-:W-:Y:S01]  /*1210*/  FMUL.FTZ R0, R2, R57 ;  /* 0x0000003902007220 */ /* 0x001fe20000410000 */
[----:B------:R-:W-:Y:S01]  /*1220*/  SHF.L.U32 R127, R8, 0x10, RZ ;  /* 0x00000010087f7819 */ /* 0x000fe200000006ff */
[C---:B------:R-:W-:Y:S01]  /*1230*/  FADD.FTZ R132, -R10.reuse, R151 ;  /* 0x000000970a847221 */ /* 0x040fe20000010100 */
[----:B------:R-:W-:Y:S01]  /*1240*/  SHF.L.U32 R151, R17, 0x10, RZ ;  /* 0x0000001011977819 */ /* 0x000fe200000006ff */
[----:B------:R-:W-:Y:S01]  /*1250*/  FADD.FTZ R17, -R10, R129 ;  /* 0x000000810a117221 */ /* 0x000fe20000010100 */
[----:B------:R-:W-:Y:S01]  /*1260*/  PRMT R33, R124, 0x7632, R33 ;  /* 0x000076327c217816 */ /* 0x000fe20000000021 */
[----:B------:R-:W-:Y:S01]  /*1270*/  FFMA.FTZ R129, R0, R127, R78 ;  /* 0x0000007f00817223 */ /* 0x000fe2000001004e */
[----:B------:R-:W-:Y:S01]  /*1280*/  SHF.L.U32 R91, R124, 0x10, RZ ;  /* 0x000000107c5b7819 */ /* 0x000fe200000006ff */
[----:B------:R-:W-:-:S02]  /*1290*/  FADD.FTZ R124, R127, R79 ;  /* 0x0000004f7f7c7221 */ /* 0x000fc40000010000 */
[----:B------:R0:W2:Y:S01]  /*12a0*/  LDG.E.64.CONSTANT R78, desc[UR16][R92.64+0x25800] ;  /* 0x025800105c4e7981 */ /* 0x0000a2000c1e9b00 */
[----:B------:R-:W-:Y:S02]  /*12b0*/  SHF.L.U32 R163, R152, 0x10, RZ ;  /* 0x0000001098a37819 */ /* 0x000fe400000006ff */
[C---:B------:R-:W-:Y:S02]  /*12c0*/  PRMT R25, R145.reuse, 0x7632, R25 ;  /* 0x0000763291197816 */ /* 0x040fe40000000019 */
[----:B------:R-:W-:Y:S02]  /*12d0*/  SHF.L.U32 R139, R136, 0x10, RZ ;  /* 0x00000010888b7819 */ /* 0x000fe400000006ff */
[----:B------:R-:W-:Y:S02]  /*12e0*/  SHF.L.U32 R145, R145, 0x10, RZ ;  /* 0x0000001091917819 */ /* 0x000fe400000006ff */
[C---:B------:R-:W-:Y:S02]  /*12f0*/  PRMT R53, R140.reuse, 0x7632, R53 ;  /* 0x000076328c357816 */ /* 0x040fe40000000035 */
[----:B------:R-:W-:Y:S01]  /*1300*/  SHF.L.U32 R143, R140, 0x10, RZ ;  /* 0x000000108c8f7819 */ /* 0x000fe200000006ff */
[----:B------:R-:W-:Y:S01]  /*1310*/  FADD.FTZ R140, -R10, R163 ;  /* 0x000000a30a8c7221 */ /* 0x000fe20000010100 */
[----:B------:R-:W-:-:S02]  /*1320*/  PRMT R31, R125, 0x7632, R31 ;  /* 0x000076327d1f7816 */ /* 0x000fc4000000001f */
[----:B------:R-:W-:Y:S02]  /*1330*/  PRMT R43, R135, 0x7632, R43 ;  /* 0x00007632872b7816 */ /* 0x000fe4000000002b */
[----:B------:R-:W-:Y:S01]  /*1340*/  SHF.L.U32 R125, R125, 0x10, RZ ;  /* 0x000000107d7d7819 */ /* 0x000fe200000006ff */
[----:B------:R-:W-:Y:S01]  /*1350*/  FADD.FTZ R38, -R10, R139 ;  /* 0x0000008b0a267221 */ /* 0x000fe20000010100 */
[----:B------:R-:W-:Y:S02]  /*1360*/  PRMT R34, R152, 0x7632, R34 ;  /* 0x0000763298227816 */ /* 0x000fe40000000022 */
[----:B------:R-:W-:Y:S02]  /*1370*/  PRMT R47, R137, 0x7632, R47 ;  /* 0x00007632892f7816 */ /* 0x000fe4000000002f */
[----:B------:R-:W-:Y:S01]  /*1380*/  SHF.L.U32 R135, R135, 0x10, RZ ;  /* 0x0000001087877819 */ /* 0x000fe200000006ff */
[----:B------:R-:W-:Y:S01]  /*1390*/  FADD.FTZ R145, -R10, R145 ;  /* 0x000000910a917221 */ /* 0x000fe20000010100 */
[----:B------:R-:W-:-:S02]  /*13a0*/  SHF.L.U32 R153, R153, 0x10, RZ ;  /* 0x0000001099997819 */ /* 0x000fc400000006ff */
[----:B------:R-:W-:Y:S02]  /*13b0*/  SHF.L.U32 R137, R137, 0x10, RZ ;  /* 0x0000001089897819 */ /* 0x000fe400000006ff */
[----:B------:R-:W-:Y:S01]  /*13c0*/  PRMT R22, R58, 0x7632, R22 ;  /* 0x000076323a167816 */ /* 0x000fe20000000016 */
[----:B------:R-:W-:Y:S01]  /*13d0*/  FMUL.FTZ R140, R2, R140 ;  /* 0x0000008c028c7220 */ /* 0x000fe20000410000 */
[----:B------:R-:W-:Y:S02]  /*13e0*/  SHF.L.U32 R142, R9, 0x10, RZ ;  /* 0x00000010098e7819 */ /* 0x000fe400000006ff */
[----:B------:R-:W-:Y:S01]  /*13f0*/  SHF.L.U32 R139, R110, 0x10, RZ ;  /* 0x000000106e8b7819 */ /* 0x000fe200000006ff */
[----:B------:R-:W-:Y:S01]  /*1400*/  FADD.FTZ R76, -R10, R125 ;  /* 0x0000007d0a4c7221 */ /* 0x000fe20000010100 */
[----:B------:R-:W-:Y:S01]  /*1410*/  PRMT R77, R144, 0x7632, R77 ;  /* 0x00007632904d7816 */ /* 0x000fe2000000004d */
[----:B------:R-:W-:Y:S01]  /*1420*/  FADD.FTZ R158, -R10, R89 ;  /* 0x000000590a9e7221 */ /* 0x000fe20000010100 */
[----:B------:R-:W-:-:S02]  /*1430*/  SHF.L.U32 R61, R21, 0x10, RZ ;  /* 0x00000010153d7819 */ /* 0x000fc400000006ff */
[C---:B------:R-:W-:Y:S02]  /*1440*/  PRMT R29, R100.reuse, 0x7632, R29 ;  /* 0x00007632641d7816 */ /* 0x040fe4000000001d */
[----:B------:R-:W-:Y:S01]  /*1450*/  SHF.L.U32 R75, R100, 0x10, RZ ;  /* 0x00000010644b7819 */ /* 0x000fe200000006ff */
[----:B------:R-:W-:Y:S01]  /*1460*/  FADD.FTZ R100, -R10, R135 ;  /* 0x000000870a647221 */ /* 0x000fe20000010100 */
[----:B------:R-:W-:Y:S01]  /*1470*/  SHF.L.U32 R21, R34, 0x10, RZ ;  /* 0x0000001022157819 */ /* 0x000fe200000006ff */
[----:B------:R-:W-:Y:S01]  /*1480*/  FADD.FTZ R42, -R10, R143 ;  /* 0x0000008f0a2a7221 */ /* 0x000fe20000010100 */
[----:B------:R-:W-:Y:S01]  /*1490*/  PRMT R49, R136, 0x7632, R49 ;  /* 0x0000763288317816 */ /* 0x000fe20000000031 */
[----:B------:R-:W-:Y:S01]  /*14a0*/  FADD.FTZ R136, -R10, R153 ;  /* 0x000000990a887221 */ /* 0x000fe20000010100 */
[----:B------:R-:W-:Y:S01]  /*14b0*/  SHF.L.U32 R125, R22, 0x10, RZ ;  /* 0x00000010167d7819 */ /* 0x000fe200000006ff */
[----:B------:R-:W-:Y:S01]  /*14c0*/  FADD.FTZ R36, -R10, R137 ;  /* 0x000000890a247221 */ /* 0x000fe20000010100 */
[----:B------:R-:W-:Y:S01]  /*14d0*/  SHF.L.U32 R89, R12, 0x10, RZ ;  /* 0x000000100c597819 */ /* 0x000fe200000006ff */
[----:B------:R-:W-:Y:S01]  /*14e0*/  FMUL.FTZ R145, R2, R145 ;  /* 0x0000009102917220 */ /* 0x000fe20000410000 */
[----:B------:R-:W-:Y:S01]  /*14f0*/  SHF.L.U32 R135, R111, 0x10, RZ ;  /* 0x000000106f877819 */ /* 0x000fe200000006ff */
[----:B------:R-:W-:Y:S01]  /*1500*/  FADD.FTZ R50, R142, R83 ;  /* 0x000000538e327221 */ /* 0x000fe20000010000 */
[----:B------:R-:W-:Y:S01]  /*1510*/  SHF.L.U32 R150, R112, 0x10, RZ ;  /* 0x0000001070967819 */ /* 0x000fe200000006ff */
[----:B------:R-:W-:Y:S01]  /*1520*/  FMUL.FTZ R132, R2, R132 ;  /* 0x0000008402847220 */ /* 0x000fe20000410000 */
[----:B------:R-:W-:-:S02]  /*1530*/  PRMT R12, R54, 0x7632, R12 ;  /* 0x00007632360c7816 */ /* 0x000fc4000000000c */
[----:B------:R-:W-:Y:S01]  /*1540*/  SHF.L.U32 R57, R54, 0x10, RZ ;  /* 0x0000001036397819 */ /* 0x000fe200000006ff */
[----:B------:R-:W-:Y:S01]  /*1550*/  FFMA.FTZ R54, R140, R139, R129 ;  /* 0x0000008b8c367223 */ /* 0x000fe20000010081 */
[----:B------:R-:W-:Y:S02]  /*1560*/  PRMT R27, R101, 0x7632, R27 ;  /* 0x00007632651b7816 */ /* 0x000fe4000000001b */
[----:B------:R-:W-:Y:S02]  /*1570*/  SHF.L.U32 R77, R77, 0x10, RZ ;  /* 0x000000104d4d7819 */ /* 0x000fe400000006ff */
[----:B------:R-:W-:Y:S02]  /*1580*/  PRMT R143, R8, 0x7632, R143 ;  /* 0x00007632088f7816 */ /* 0x000fe4000000008f */
[----:B------:R-:W-:Y:S01]  /*1590*/  PRMT R137, R110, 0x7632, R137 ;  /* 0x000076326e897816 */ /* 0x000fe20000000089 */
[C---:B------:R-:W-:Y:S01]  /*15a0*/  FADD.FTZ R128, -R10.reuse, R149 ;  /* 0x000000950a807221 */ /* 0x040fe20000010100 */
[----:B------:R-:W-:Y:S01]  /*15b0*/  PRMT R51, R141, 0x7632, R51 ;  /* 0x000076328d337816 */ /* 0x000fe20000000033 */
[----:B------:R-:W-:Y:S01]  /*15c0*/  FADD.FTZ R138, -R10, R21 ;  /* 0x000000150a8a7221 */ /* 0x000fe20000010100 */
[----:B------:R-:W-:-:S02]  /*15d0*/  SHF.L.U32 R101, R101, 0x10, RZ ;  /* 0x0000001065657819 */ /* 0x000fc400000006ff */
[----:B------:R-:W-:Y:S01]  /*15e0*/  PRMT R110, R113, 0x7632, R110 ;  /* 0x00007632716e7816 */ /* 0x000fe2000000006e */
[----:B------:R-:W-:Y:S01]  /*15f0*/  FADD.FTZ R21, -R10, R125 ;  /* 0x0000007d0a157221 */ /* 0x000fe20000010100 */
[----:B------:R-:W-:Y:S01]  /*1600*/  SHF.L.U32 R141, R141, 0x10, RZ ;  /* 0x000000108d8d7819 */ /* 0x000fe200000006ff */
[----:B------:R-:W-:Y:S01]  /*1610*/  FFMA.FTZ R52, R145, R142, R82 ;  /* 0x0000008e91347223 */ /* 0x000fe20000010052 */
[----:B------:R-:W-:Y:S01]  /*1620*/  PRMT R24, R97, 0x7632, R24 ;  /* 0x0000763261187816 */ /* 0x000fe20000000018 */
[----:B------:R-:W-:Y:S01]  /*1630*/  FMUL.FTZ R136, R2, R136 ;  /* 0x0000008802887220 */ /* 0x000fe20000410000 */
[----:B------:R-:W-:Y:S01]  /*1640*/  SHF.L.U32 R149, R113, 0x10, RZ ;  /* 0x0000001071957819 */ /* 0x000fe200000006ff */
[----:B------:R-:W-:Y:S01]  /*1650*/  FADD.FTZ R50, R50, R135 ;  /* 0x0000008732327221 */ /* 0x000fe20000010000 */
[----:B------:R-:W-:Y:S01]  /*1660*/  SHF.L.U32 R97, R97, 0x10, RZ ;  /* 0x0000001061617819 */ /* 0x000fe200000006ff */
[----:B0-----:R-:W-:Y:S01]  /*1670*/  FFMA.FTZ R92, R132, R150, R54 ;  /* 0x00000096845c7223 */ /* 0x001fe20000010036 */
[----:B------:R-:W-:Y:S01]  /*1680*/  SHF.L.U32 R143, R143, 0x10, RZ ;  /* 0x000000108f8f7819 */ /* 0x000fe200000006ff */
[----:B------:R-:W-:Y:S01]  /*1690*/  FADD.FTZ R77, -R10, R77 ;  /* 0x0000004d0a4d7221 */ /* 0x000fe20000010100 */
[----:B------:R-:W-:Y:S01]  /*16a0*/  PRMT R125, R114, 0x7632, R125 ;  /* 0x00007632727d7816 */ /* 0x000fe2000000007d */
[----:B------:R-:W-:Y:S01]  /*16b0*/  FADD.FTZ R72, -R10, R101 ;  /* 0x000000650a487221 */ /* 0x000fe20000010100 */
[----:B------:R-:W-:-:S02]  /*16c0*/  SHF.L.U32 R103, R134, 0x10, RZ ;  /* 0x0000001086677819 */ /* 0x000fc400000006ff */
[----:B------:R-:W-:Y:S02]  /*16d0*/  SHF.L.U32 R114, R114, 0x10, RZ ;  /* 0x0000001072727819 */ /* 0x000fe400000006ff */
[----:B------:R-:W-:Y:S01]  /*16e0*/  SHF.L.U32 R54, R110, 0x10, RZ ;  /* 0x000000106e367819 */ /* 0x000fe200000006ff */
[----:B------:R-:W-:Y:S01]  /*16f0*/  FMUL.FTZ R110, R2, R42 ;  /* 0x0000002a026e7220 */ /* 0x000fe20000410000 */
[----:B------:R-:W-:Y:S01]  /*1700*/  SHF.L.U32 R25, R25, 0x10, RZ ;  /* 0x0000001019197819 */ /* 0x000fe200000006ff */
[C---:B------:R-:W-:Y:S01]  /*1710*/  FADD.FTZ R40, -R10.reuse, R141 ;  /* 0x0000008d0a287221 */ /* 0x040fe20000010100 */
[C---:B------:R-:W-:Y:S01]  /*1720*/  PRMT R113, R115.reuse, 0x7632, R113 ;  /* 0x0000763273717816 */ /* 0x040fe20000000071 */
[----:B------:R-:W-:Y:S01]  /*1730*/  FADD.FTZ R56, -R10, R69 ;  /* 0x000000450a387221 */ /* 0x000fe20000010100 */
[----:B------:R-:W-:Y:S01]  /*1740*/  SHF.L.U32 R11, R28, 0x10, RZ ;  /* 0x000000101c0b7819 */ /* 0x000fe200000006ff */
[----:B------:R-:W-:Y:S01]  /*1750*/  FFMA.FTZ R52, R136, R135, R52 ;  /* 0x0000008788347223 */ /* 0x000fe20000010034 */
[----:B------:R-:W-:Y:S01]  /*1760*/  SHF.L.U32 R101, R26, 0x10, RZ ;  /* 0x000000101a657819 */ /* 0x000fe200000006ff */
[----:B------:R-:W-:Y:S01]  /*1770*/  FMUL.FTZ R128, R2, R128 ;  /* 0x0000008002807220 */ /* 0x000fe20000410000 */
[----:B------:R-:W-:Y:S01]  /*1780*/  SHF.L.U32 R115, R115, 0x10, RZ ;  /* 0x0000001073737819 */ /* 0x000fe200000006ff */
[----:B------:R-:W-:Y:S01]  /*1790*/  FADD.FTZ R42, R50, R149 ;  /* 0x00000095322a7221 */ /* 0x000fe20000010000 */
[----:B------:R-:W-:Y:S01]  /*17a0*/  SHF.L.U32 R69, R16, 0x10, RZ ;  /* 0x0000001010457819 */ /* 0x000fe200000006ff */
[----:B------:R-:W-:Y:S01]  /*17b0*/  FADD.FTZ R68, -R10, R97 ;  /* 0x000000610a447221 */ /* 0x000fe20000010100 */
[----:B------:R-:W-:Y:S01]  /*17c0*/  PRMT R48, R116, 0x7632, R48 ;  /* 0x0000763274307816 */ /* 0x000fe20000000030 */
[----:B------:R-:W-:Y:S01]  /*17d0*/  FMUL.FTZ R146, R2, R77 ;  /* 0x0000004d02927220 */ /* 0x000fe20000410000 */
[----:B------:R-:W-:Y:S01]  /*17e0*/  SHF.L.U32 R133, R130, 0x10, RZ ;  /* 0x0000001082857819 */ /* 0x000fe200000006ff */
[----:B------:R-:W-:Y:S01]  /*17f0*/  FADD.FTZ R8, R143, R81 ;  /* 0x000000518f087221 */ /* 0x000fe20000010000 */
[----:B------:R-:W-:Y:S01]  /*1800*/  SHF.L.U32 R116, R116, 0x10, RZ ;  /* 0x0000001074747819 */ /* 0x000fe200000006ff */
[C---:B------:R-:W-:Y:S01]  /*1810*/  FADD.FTZ R103, -R10.reuse, R103 ;  /* 0x000000670a677221 */ /* 0x040fe20000010100 */
[C---:B------:R-:W-:Y:S01]  /*1820*/  PRMT R26, R107.reuse, 0x7632, R26 ;  /* 0x000076326b1a7816 */ /* 0x040fe2000000001a */
[----:B------:R-:W-:Y:S01]  /*1830*/  FADD.FTZ R60, -R10, R61 ;  /* 0x0000003d0a3c7221 */ /* 0x000fe20000010100 */
[----:B------:R-:W-:Y:S01]  /*1840*/  SHF.L.U32 R70, R107, 0x10, RZ ;  /* 0x000000106b467819 */ /* 0x000fe200000006ff */
[----:B------:R-:W-:Y:S01]  /*1850*/  FFMA.FTZ R92, R110, R114, R92 ;  /* 0x000000726e5c7223 */ /* 0x000fe2000001005c */
[----:B------:R-:W-:Y:S01]  /*1860*/  PRMT R45, R134, 0x7632, R45 ;  /* 0x00007632862d7816 */ /* 0x000fe2000000002d */
[----:B------:R-:W-:Y:S01]  /*1870*/  FMUL.FTZ R107, R2, R38 ;  /* 0x00000026026b7220 */ /* 0x000fe20000410000 */
[----:B------:R-:W-:Y:S01]  /*1880*/  SHF.L.U32 R97, R24, 0x10, RZ ;  /* 0x0000001018617819 */ /* 0x000fe200000006ff */
[----:B------:R-:W-:Y:S01]  /*1890*/  FADD.FTZ R61, -R10, R25 ;  /* 0x000000190a3d7221 */ /* 0x000fe20000010100 */
[----:B------:R-:W-:Y:S01]  /*18a0*/  PRMT R77, R108, 0x7632, R77 ;  /* 0x000076326c4d7816 */ /* 0x000fe2000000004d */
[----:B------:R-:W-:Y:S01]  /*18b0*/  FADD.FTZ R134, -R10, R15 ;  /* 0x0000000f0a867221 */ /* 0x000fe20000010100 */
[----:B------:R-:W-:Y:S01]  /*18c0*/  SHF.L.U32 R81, R108, 0x10, RZ ;  /* 0x000000106c517819 */ /* 0x000fe200000006ff */
[----:B------:R-:W-:Y:S01]  /*18d0*/  FFMA.FTZ R93, R128, R149, R52 ;  /* 0x00000095805d7223 */ /* 0x000fe20000010034 */
[----:B------:R-:W-:Y:S01]  /*18e0*/  PRMT R37, R126, 0x7632, R37 ;  /* 0x000076327e257816 */ /* 0x000fe20000000025 */
[----:B------:R-:W-:Y:S01]  /*18f0*/  FMUL.FTZ R108, R2, R40 ;  /* 0x00000028026c7220 */ /* 0x000fe20000410000 */
[----:B------:R-:W-:Y:S01]  /*1900*/  SHF.L.U32 R102, R117, 0x10, RZ ;  /* 0x0000001075667819 */ /* 0x000fe200000006ff */
[C---:B------:R-:W-:Y:S01]  /*1910*/  FADD.FTZ R126, -R10.reuse, R11 ;  /* 0x0000000b0a7e7221 */ /* 0x040fe20000010100 */
[C---:B------:R-:W-:Y:S01]  /*1920*/  FADD.FTZ R25, -R10.reuse, R101 ;  /* 0x000000650a197221 */ /* 0x040fe20000010100 */
[----:B------:R-:W-:Y:S01]  /*1930*/  FADD.FTZ R15, -R10, R131 ;  /* 0x000000830a0f7221 */ /* 0x000fe20000010100 */
[----:B------:R-:W-:Y:S01]  /*1940*/  FADD.FTZ R42, R42, R115 ;  /* 0x000000732a2a7221 */ /* 0x000fe20000010000 */
[----:B------:R-:W-:Y:S01]  /*1950*/  FADD.FTZ R11, -R10, R69 ;  /* 0x000000450a0b7221 */ /* 0x000fe20000010100 */
[----:B------:R-:W-:Y:S01]  /*1960*/  PRMT R131, R112, 0x7632, R131 ;  /* 0x0000763270837816 */ /* 0x000fe20000000083 */
[----:B------:R-:W-:Y:S01]  /*1970*/  FADD.FTZ R34, -R10, R133 ;  /* 0x000000850a227221 */ /* 0x000fe20000010100 */
[----:B------:R-:W-:Y:S01]  /*1980*/  SHF.L.U32 R101, R118, 0x10, RZ ;  /* 0x0000001076657819 */ /* 0x000fe200000006ff */
[----:B------:R-:W-:Y:S01]  /*1990*/  FFMA.FTZ R92, R107, R116, R92 ;  /* 0x000000746b5c7223 */ /* 0x000fe2000001005c */
[----:B------:R-:W-:Y:S01]  /*19a0*/  SHF.L.U32 R153, R23, 0x10, RZ ;  /* 0x0000001017997819 */ /* 0x000fe200000006ff */
[----:B------:R-:W-:Y:S01]  /*19b0*/  FMUL.FTZ R103, R2, R103 ;  /* 0x0000006702677220 */ /* 0x000fe20000410000 */
[C---:B------:R-:W-:Y:S01]  /*19c0*/  PRMT R112, R119.reuse, 0x7632, R112 ;  /* 0x0000763277707816 */ /* 0x040fe20000000070 */
[----:B------:R-:W-:Y:S01]  /*19d0*/  FADD.FTZ R23, -R10, R97 ;  /* 0x000000610a177221 */ /* 0x000fe20000010100 */
[----:B------:R-:W-:Y:S01]  /*19e0*/  PRMT R24, R104, 0x7632, R24 ;  /* 0x0000763268187816 */ /* 0x000fe20000000018 */
[----:B------:R-:W-:Y:S01]  /*19f0*/  FFMA.FTZ R93, R108, R115, R93 ;  /* 0x000000736c5d7223 */ /* 0x000fe2000001005d */
[----:B------:R-:W-:Y:S01]  /*1a00*/  SHF.L.U32 R69, R104, 0x10, RZ ;  /* 0x0000001068457819 */ /* 0x000fe200000006ff */
[----:B------:R-:W-:Y:S01]  /*1a10*/  FMUL.FTZ R104, R2, R36 ;  /* 0x0000002402687220 */ /* 0x000fe20000410000 */
[----:B------:R-:W-:Y:S01]  /*1a20*/  SHF.L.U32 R119, R119, 0x10, RZ ;  /* 0x0000001077777819 */ /* 0x000fe200000006ff */
[----:B------:R-:W-:Y:S01]  /*1a30*/  FADD.FTZ R36, R42, R102 ;  /* 0x000000662a247221 */ /* 0x000fe20000010000 */
[----:B------:R-:W-:Y:S01]  /*1a40*/  PRMT R97, R120, 0x7632, R97 ;  /* 0x0000763278617816 */ /* 0x000fe20000000061 */
[----:B------:R-:W-:Y:S01]  /*1a50*/  FADD.FTZ R154, -R10, R89 ;  /* 0x000000590a9a7221 */ /* 0x000fe20000010100 */
[----:B------:R-:W-:Y:S01]  /*1a60*/  SHF.L.U32 R120, R120, 0x10, RZ ;  /* 0x0000001078787819 */ /* 0x000fe200000006ff */
[----:B------:R-:W-:Y:S01]  /*1a70*/  FFMA.FTZ R92, R103, R101, R92 ;  /* 0x00000065675c7223 */ /* 0x000fe2000001005c */
[----:B------:R-:W-:-:S02]  /*1a80*/  PRMT R18, R99, 0x7632, R18 ;  /* 0x0000763263127816 */ /* 0x000fc40000000012 */
[----:B------:R-:W-:Y:S01]  /*1a90*/  SHF.L.U32 R62, R99, 0x10, RZ ;  /* 0x00000010633e7819 */ /* 0x000fe200000006ff */
[----:B------:R-:W-:Y:S01]  /*1aa0*/  FMUL.FTZ R99, R2, R34 ;  /* 0x0000002202637220 */ /* 0x000fe20000410000 */
[C---:B------:R-:W-:Y:S01]  /*1ab0*/  PRMT R89, R121.reuse, 0x7632, R89 ;  /* 0x0000763279597816 */ /* 0x040fe20000000059 */
[----:B------:R-:W-:Y:S01]  /*1ac0*/  FADD.FTZ R156, -R10, R73 ;  /* 0x000000490a9c7221 */ /* 0x000fe20000010100 */
[----:B------:R-:W-:Y:S01]  /*1ad0*/  SHF.L.U32 R121, R121, 0x10, RZ ;  /* 0x0000001079797819 */ /* 0x000fe200000006ff */
[----:B------:R-:W-:Y:S01]  /*1ae0*/  FFMA.FTZ R93, R104, R102, R93 ;  /* 0x00000066685d7223 */ /* 0x000fe2000001005d */
[----:B------:R-:W-:Y:S01]  /*1af0*/  FMUL.FTZ R100, R2, R100 ;  /* 0x0000006402647220 */ /* 0x000fe20000410000 */
[----:B------:R-:W-:Y:S01]  /*1b00*/  SHF.L.U32 R67, R58, 0x10, RZ ;  /* 0x000000103a437819 */ /* 0x000fe200000006ff */
[----:B------:R-:W-:Y:S01]  /*1b10*/  FADD.FTZ R36, R36, R119 ;  /* 0x0000007724247221 */ /* 0x000fe20000010000 */
[----:B------:R-:W-:Y:S01]  /*1b20*/  SHF.L.U32 R73, R14, 0x10, RZ ;  /* 0x000000100e497819 */ /* 0x000fe200000006ff */
[----:B------:R-:W-:Y:S01]  /*1b30*/  FADD.FTZ R124, R124, R139 ;  /* 0x0000008b7c7c7221 */ /* 0x000fe20000010000 */
[C---:B------:R-:W-:Y:S01]  /*1b40*/  PRMT R83, R122.reuse, 0x7632, R83 ;  /* 0x000076327a537816 */ /* 0x040fe20000000053 */
[----:B------:R-:W-:Y:S01]  /*1b50*/  FFMA.FTZ R92, R99, R120, R92 ;  /* 0x00000078635c7223 */ /* 0x000fe2000001005c */
[----:B------:R-:W-:-:S02]  /*1b60*/  SHF.L.U32 R122, R122, 0x10, RZ ;  /* 0x000000107a7a7819 */ /* 0x000fc400000006ff */
[C---:B------:R-:W-:Y:S02]  /*1b70*/  PRMT R14, R95.reuse, 0x7632, R14 ;  /* 0x000076325f0e7816 */ /* 0x040fe4000000000e */
[----:B------:R-:W-:Y:S01]  /*1b80*/  SHF.L.U32 R58, R95, 0x10, RZ ;  /* 0x000000105f3a7819 */ /* 0x000fe200000006ff */
[----:B------:R-:W-:Y:S01]  /*1b90*/  FMUL.FTZ R95, R2, R32 ;  /* 0x00000020025f7220 */ /* 0x000fe20000410000 */
[----:B------:R-:W-:Y:S01]  /*1ba0*/  FFMA.FTZ R93, R100, R119, R93 ;  /* 0x00000077645d7223 */ /* 0x000fe2000001005d */
[----:B------:R-:W-:Y:S01]  /*1bb0*/  FMUL.FTZ R96, R2, R96 ;  /* 0x0000006002607220 */ /* 0x000fe20000410000 */
[----:B------:R-:W-:Y:S01]  /*1bc0*/  FADD.FTZ R32, R36, R121 ;  /* 0x0000007924207221 */ /* 0x000fe20000010000 */
[----:B------:R-:W-:Y:S01]  /*1bd0*/  FADD.FTZ R124, R124, R150 ;  /* 0x000000967c7c7221 */ /* 0x000fe20000010000 */
[----:B------:R-:W-:Y:S01]  /*1be0*/  SHF.L.U32 R36, R83, 0x10, RZ ;  /* 0x0000001053247819 */ /* 0x000fe200000006ff */
[----:B------:R-:W-:Y:S01]  /*1bf0*/  FADD.FTZ R91, -R10, R91 ;  /* 0x0000005b0a5b7221 */ /* 0x000fe20000010100 */
[----:B------:R-:W-:Y:S01]  /*1c00*/  SHF.L.U32 R90, R123, 0x10, RZ ;  /* 0x000000107b5a7819 */ /* 0x000fe200000006ff */
[----:B------:R-:W-:Y:S01]  /*1c10*/  FFMA.FTZ R83, R95, R122, R92 ;  /* 0x0000007a5f537223 */ /* 0x000fe2000001005c */
[----:B------:R-:W-:Y:S01]  /*1c20*/  SHF.L.U32 R38, R89, 0x10, RZ ;  /* 0x0000001059267819 */ /* 0x000fe200000006ff */
[----:B------:R-:W-:Y:S01]  /*1c30*/  FFMA.FTZ R89, R96, R121, R93 ;  /* 0x0000007960597223 */ /* 0x000fe2000001005d */
[----:B------:R-:W-:Y:S01]  /*1c40*/  FMUL.FTZ R92, R2, R30 ;  /* 0x0000001e025c7220 */ /* 0x000fe20000410000 */
[----:B------:R-:W-:Y:S01]  /*1c50*/  SHF.L.U32 R59, R59, 0x10, RZ ;  /* 0x000000103b3b7819 */ /* 0x000fe200000006ff */
[----:B------:R-:W-:Y:S01]  /*1c60*/  FADD.FTZ R124, R124, R114 ;  /* 0x000000727c7c7221 */ /* 0x000fe20000010000 */
[----:B------:R-:W-:Y:S01]  /*1c70*/  FADD.FTZ R75, -R10, R75 ;  /* 0x0000004b0a4b7221 */ /* 0x000fe20000010100 */
[----:B------:R-:W-:Y:S01]  /*1c80*/  SHF.L.U32 R74, R109, 0x10, RZ ;  /* 0x000000106d4a7819 */ /* 0x000fe200000006ff */
[----:B------:R-:W-:Y:S01]  /*1c90*/  FMUL.FTZ R91, R2, R91 ;  /* 0x0000005b025b7220 */ /* 0x000fe20000410000 */
[----:B------:R-:W-:Y:S01]  /*1ca0*/  FFMA.FTZ R89, R92, R90, R89 ;  /* 0x0000005a5c597223 */ /* 0x000fe20000010059 */
[----:B------:R-:W-:Y:S01]  /*1cb0*/  FMUL.FTZ R76, R2, R76 ;  /* 0x0000004c024c7220 */ /* 0x000fe20000410000 */
[C---:B------:R-:W-:Y:S01]  /*1cc0*/  FADD.FTZ R152, -R10.reuse, R73 ;  /* 0x000000490a987221 */ /* 0x040fe20000010100 */
[----:B------:R-:W-:Y:S01]  /*1cd0*/  FADD.FTZ R64, -R10, R59 ;  /* 0x0000003b0a407221 */ /* 0x000fe20000010100 */
[----:B------:R-:W-:Y:S01]  /*1ce0*/  SHF.L.U32 R73, R106, 0x10, RZ ;  /* 0x000000106a497819 */ /* 0x000fe200000006ff */
[----:B------:R-:W-:Y:S01]  /*1cf0*/  FADD.FTZ R124, R124, R116 ;  /* 0x000000747c7c7221 */ /* 0x000fe20000010000 */
[C---:B------:R-:W-:Y:S01]  /*1d00*/  FADD.FTZ R71, -R10.reuse, R71 ;  /* 0x000000470a477221 */ /* 0x040fe20000010100 */
[----:B------:R-:W-:Y:S01]  /*1d10*/  FADD.FTZ R59, -R10, R65 ;  /* 0x000000410a3b7221 */ /* 0x000fe20000010100 */
[----:B------:R-:W-:Y:S01]  /*1d20*/  FFMA.FTZ R83, R91, R81, R83 ;  /* 0x000000515b537223 */ /* 0x000fe20000010053 */
[----:B------:R-:W-:Y:S01]  /*1d30*/  FMUL.FTZ R75, R2, R75 ;  /* 0x0000004b024b7220 */ /* 0x000fe20000410000 */
[----:B------:R-:W-:Y:S01]  /*1d40*/  SHF.L.U32 R65, R20, 0x10, RZ ;  /* 0x0000001014417819 */ /* 0x000fe200000006ff */
[----:B------:R-:W-:Y:S01]  /*1d50*/  FFMA.FTZ R89, R76, R74, R89 ;  /* 0x0000004a4c597223 */ /* 0x000fe20000010059 */
[----:B------:R-:W-:Y:S01]  /*1d60*/  FMUL.FTZ R72, R2, R72 ;  /* 0x0000004802487220 */ /* 0x000fe20000410000 */
[----:B------:R-:W-:Y:S01]  /*1d70*/  FADD.FTZ R124, R124, R101 ;  /* 0x000000657c7c7221 */ /* 0x000fe20000010000 */
[----:B------:R-:W-:Y:S01]  /*1d80*/  PRMT R41, R130, 0x7632, R41 ;  /* 0x0000763282297816 */ /* 0x000fe20000000029 */
[----:B------:R-:W-:Y:S01]  /*1d90*/  FADD.FTZ R67, -R10, R67 ;  /* 0x000000430a437221 */ /* 0x000fe20000010100 */
[----:B------:R-:W-:Y:S01]  /*1da0*/  SHF.L.U32 R66, R105, 0x10, RZ ;  /* 0x0000001069427819 */ /* 0x000fe200000006ff */
[----:B------:R-:W-:Y:S01]  /*1db0*/  FFMA.FTZ R83, R75, R73, R83 ;  /* 0x000000494b537223 */ /* 0x000fe20000010053 */
[----:B------:R-:W-:Y:S01]  /*1dc0*/  FMUL.FTZ R71, R2, R71 ;  /* 0x0000004702477220 */ /* 0x000fe20000410000 */
[----:B------:R-:W-:Y:S01]  /*1dd0*/  FADD.FTZ R130, -R10, R13 ;  /* 0x0000000d0a827221 */ /* 0x000fe20000010100 */
[----:B------:R-:W-:Y:S01]  /*1de0*/  FFMA.FTZ R89, R72, R70, R89 ;  /* 0x0000004648597223 */ /* 0x000fe20000010059 */
[----:B------:R-:W-:Y:S01]  /*1df0*/  FMUL.FTZ R68, R2, R68 ;  /* 0x0000004402447220 */ /* 0x000fe20000410000 */
[----:B------:R-:W-:Y:S01]  /*1e00*/  FADD.FTZ R13, -R10, R65 ;  /* 0x000000410a0d7221 */ /* 0x000fe20000010100 */
[----:B------:R-:W-:Y:S01]  /*1e10*/  SHF.L.U32 R65, R98, 0x10, RZ ;  /* 0x0000001062417819 */ /* 0x000fe200000006ff */
[----:B------:R-:W-:Y:S01]  /*1e20*/  FADD.FTZ R124, R124, R120 ;  /* 0x000000787c7c7221 */ /* 0x000fe20000010000 */
[----:B------:R-:W-:Y:S01]  /*1e30*/  FADD.FTZ R63, -R10, R63 ;  /* 0x0000003f0a3f7221 */ /* 0x000fe20000010100 */
[----:B------:R-:W-:Y:S01]  /*1e40*/  PRMT R82, R123, 0x7632, R82 ;  /* 0x000076327b527816 */ /* 0x000fe20000000052 */
[----:B------:R-:W-:Y:S01]  /*1e50*/  FFMA.FTZ R83, R71, R69, R83 ;  /* 0x0000004547537223 */ /* 0x000fe20000010053 */
[----:B------:R-:W-:Y:S01]  /*1e60*/  FMUL.FTZ R67, R2, R67 ;  /* 0x0000004302437220 */ /* 0x000fe20000410000 */
[----:B------:R-:W-:Y:S01]  /*1e70*/  PRMT R133, R111, 0x7632, R133 ;  /* 0x000076326f857816 */ /* 0x000fe20000000085 */
[----:B------:R-:W-:Y:S01]  /*1e80*/  FFMA.FTZ R89, R68, R66, R89 ;  /* 0x0000004244597223 */ /* 0x000fe20000010059 */
[C---:B------:R-:W-:Y:S01]  /*1e90*/  FMUL.FTZ R64, R2.reuse, R64 ;  /* 0x0000004002407220 */ /* 0x040fe20000410000 */
[----:B------:R-:W-:Y:S01]  /*1ea0*/  FMUL.FTZ R144, R2, R61 ;  /* 0x0000003d02907220 */ /* 0x000fe20000410000 */
[----:B------:R-:W-:Y:S01]  /*1eb0*/  FMUL.FTZ R111, R6, R127 ;  /* 0x0000007f066f7220 */ /* 0x000fe20000410000 */
[----:B------:R-:W-:Y:S01]  /*1ec0*/  SHF.L.U32 R61, R94, 0x10, RZ ;  /* 0x000000105e3d7819 */ /* 0x000fe200000006ff */
[----:B------:R-:W-:Y:S01]  /*1ed0*/  FADD.FTZ R124, R124, R122 ;  /* 0x0000007a7c7c7221 */ /* 0x000fe20000010000 */
[----:B------:R-:W-:Y:S01]  /*1ee0*/  PRMT R141, R9, 0x7632, R141 ;  /* 0x00007632098d7816 */ /* 0x000fe2000000008d */
[----:B------:R-:W-:Y:S01]  /*1ef0*/  FFMA.FTZ R83, R67, R65, R83 ;  /* 0x0000004143537223 */ /* 0x000fe20000010053 */
[----:B------:R-:W-:Y:S01]  /*1f00*/  SHF.L.U32 R34, R82, 0x10, RZ ;  /* 0x0000001052227819 */ /* 0x000fe200000006ff */
[----:B------:R-:W-:Y:S01]  /*1f10*/  FMUL.FTZ R63, R2, R63 ;  /* 0x0000003f023f7220 */ /* 0x000fe20000410000 */
[-C--:B------:R-:W-:Y:S01]  /*1f20*/  FFMA.FTZ R9, R146, R143.reuse, R80 ;  /* 0x0000008f92097223 */ /* 0x080fe20000010050 */
[----:B------:R-:W-:Y:S01]  /*1f30*/  SHF.L.U32 R42, R112, 0x10, RZ ;  /* 0x00000010702a7819 */ /* 0x000fe200000006ff */
[----:B------:R-:W-:Y:S01]  /*1f40*/  FADD.FTZ R82, R32, R90 ;  /* 0x0000005a20527221 */ /* 0x000fe20000010000 */
[----:B------:R-:W-:Y:S01]  /*1f50*/  FFMA.FTZ R89, R64, R62, R89 ;  /* 0x0000003e40597223 */ /* 0x000fe20000010059 */
[----:B------:R-:W-:Y:S01]  /*1f60*/  FMUL.FTZ R60, R2, R60 ;  /* 0x0000003c023c7220 */ /* 0x000fe20000410000 */
[----:B------:R-:W-:Y:S01]  /*1f70*/  SHF.L.U32 R50, R113, 0x10, RZ ;  /* 0x0000001071327819 */ /* 0x000fe200000006ff */
[----:B------:R-:W-:Y:S01]  /*1f80*/  FMUL.FTZ R143, R4, R143 ;  /* 0x0000008f048f7220 */ /* 0x000fe20000410000 */
[----:B------:R-:W-:Y:S01]  /*1f90*/  SHF.L.U32 R32, R77, 0x10, RZ ;  /* 0x000000104d207819 */ /* 0x000fe200000006ff */
[----:B------:R-:W-:Y:S01]  /*1fa0*/  FADD.FTZ R112, RZ, R111 ;  /* 0x0000006fff707221 */ /* 0x000fe20000010000 */
[----:B------:R-:W-:Y:S01]  /*1fb0*/  FADD.FTZ R124, R124, R81 ;  /* 0x000000517c7c7221 */ /* 0x000fe20000010000 */
[----:B------:R-:W-:Y:S01]  /*1fc0*/  FMUL.FTZ R77, R6, R81 ;  /* 0x00000051064d7220 */ /* 0x000fe20000410000 */
[----:B------:R-:W-:Y:S01]  /*1fd0*/  FFMA.FTZ R113, R0, R111, RZ ;  /* 0x0000006f00717223 */ /* 0x000fe200000100ff */
[----:B------:R-:W-:Y:S01]  /*1fe0*/  SHF.L.U32 R141, R141, 0x10, RZ ;  /* 0x000000108d8d7819 */ /* 0x000fe200000006ff */
[----:B------:R-:W-:Y:S01]  /*1ff0*/  FFMA.FTZ R81, R63, R61, R83 ;  /* 0x0000003d3f517223 */ /* 0x000fe20000010053 */
[----:B------:R-:W-:Y:S01]  /*2000*/  FFMA.FTZ R83, R60, R58, R89 ;  /* 0x0000003a3c537223 */ /* 0x000fe20000010059 */
[----:B------:R-:W-:Y:S01]  /*2010*/  FMUL.FTZ R142, R5, R142 ;  /* 0x0000008e058e7220 */ /* 0x000fe20000410000 */
[----:B------:R-:W-:Y:S01]  /*2020*/  FADD.FTZ R89, R112, R143 ;  /* 0x0000008f70597221 */ /* 0x000fe20000010000 */
[----:B------:R-:W-:Y:S01]  /*2030*/  FFMA.FTZ R112, R146, R143, R113 ;  /* 0x0000008f92707223 */ /* 0x000fe20000010071 */
[----:B------:R-:W-:Y:S01]  /*2040*/  PRMT R80, R109, 0x7632, R80 ;  /* 0x000076326d507816 */ /* 0x000fe20000000050 */
[----:B------:R-:W-:Y:S01]  /*2050*/  FADD.FTZ R85, R141, R85 ;  /* 0x000000558d557221 */ /* 0x000fe20000010000 */
[-C--:B------:R-:W-:Y:S01]  /*2060*/  FFMA.FTZ R84, R144, R141.reuse, R84 ;  /* 0x0000008d90547223 */ /* 0x080fe20000010054 */
        /* <DEDUP_REMOVED lines=10> */
[-C--:B------:R-:W-:Y:S01]  /*2110*/  FFMA.FTZ R9, R138, R137.reuse, R9 ;  /* 0x000000898a097223 */ /* 0x080fe20000010009 */
        /* <DEDUP_REMOVED lines=28> */
[----:B------:R-:W-:Y:S01]  /*22e0*/  FADD.FTZ R53, -R10, R53 ;  /* 0x000000350a357221 */ /* 0x000fe20000010100 */
[----:B------:R-:W-:Y:S01]  /*22f0*/  FADD.FTZ R85, R85, R54 ;  /* 0x0000003655557221 */ /* 0x000fe20000010000 */
[-C--:B------:R-:W-:Y:S01]  /*2300*/  FFMA.FTZ R84, R126, R54.reuse, R84 ;  /* 0x000000367e547223 */ /* 0x080fe20000010054 */
[----:B------:R-:W-:Y:S01]  /*2310*/  FMUL.FTZ R54, R3, R54 ;  /* 0x0000003603367220 */ /* 0x000fe20000410000 */
[----:B------:R-:W-:Y:S01]  /*2320*/  FADD.FTZ R113, R114, R127 ;  /* 0x0000007f72717221 */ /* 0x000fe20000010000 */
[----:B------:R-:W-:Y:S01]  /*2330*/  FFMA.FTZ R89, R128, R127, R89 ;  /* 0x0000007f80597223 */ /* 0x000fe20000010059 */
[----:B------:R-:W-:Y:S01]  /*2340*/  SHF.L.U32 R51, R51, 0x10, RZ ;  /* 0x0000001033337819 */ /* 0x000fe200000006ff */
[----:B------:R-:W-:Y:S01]  /*2350*/  FMUL.FTZ R53, R2, R53 ;  /* 0x0000003502357220 */ /* 0x000fe20000410000 */
[----:B------:R-:W-:Y:S01]  /*2360*/  SHF.L.U32 R52, R125, 0x10, RZ ;  /* 0x000000107d347819 */ /* 0x000fe200000006ff */
[----:B------:R-:W-:Y:S01]  /*2370*/  FADD.FTZ R112, R113, R54 ;  /* 0x0000003671707221 */ /* 0x000fe20000010000 */
[----:B------:R-:W-:Y:S01]  /*2380*/  FFMA.FTZ R89, R126, R54, R89 ;  /* 0x000000367e597223 */ /* 0x000fe20000010059 */
[----:B------:R-:W-:-:S02]  /*2390*/  FADD.FTZ R51, -R10, R51 ;  /* 0x000000330a337221 */ /* 0x000fc40000010100 */
[----:B------:R-:W-:Y:S01]  /*23a0*/  FADD.FTZ R8, R8, R52 ;  /* 0x0000003408087221 */ /* 0x000fe20000010000 */
[-C--:B------:R-:W-:Y:S01]  /*23b0*/  FFMA.FTZ R9, R53, R52.reuse, R9 ;  /* 0x0000003435097223 */ /* 0x080fe20000010009 */
[----:B------:R-:W-:Y:S01]  /*23c0*/  FMUL.FTZ R52, R4, R52 ;  /* 0x0000003404347220 */ /* 0x000fe20000410000 */
[----:B------:R-:W-:Y:S01]  /*23d0*/  FADD.FTZ R113, R112, R109 ;  /* 0x0000006d70717221 */ /* 0x000fe20000010000 */
[----:B------:R-:W-:Y:S01]  /*23e0*/  FFMA.FTZ R112, R110, R109, R89 ;  /* 0x0000006d6e707223 */ /* 0x000fe20000010059 */
[----:B------:R-:W-:Y:S01]  /*23f0*/  SHF.L.U32 R49, R49, 0x10, RZ ;  /* 0x0000001031317819 */ /* 0x000fe200000006ff */
[----:B------:R-:W-:Y:S01]  /*2400*/  FMUL.FTZ R51, R2, R51 ;  /* 0x0000003302337220 */ /* 0x000fe20000410000 */
[----:B------:R-:W-:Y:S01]  /*2410*/  PRMT R28, R106, 0x7632, R28 ;  /* 0x000076326a1c7816 */ /* 0x000fe2000000001c */
        /* <DEDUP_REMOVED lines=13> */
[----:B------:R-:W-:Y:S01]  /*24f0*/  PRMT R22, R105, 0x7632, R22 ;  /* 0x0000763269167816 */ /* 0x000fe20000000016 */
[----:B------:R-:W-:Y:S01]  /*2500*/  FMUL.FTZ R105, R6, R116 ;  /* 0x0000007406697220 */ /* 0x000fe20000410000 */
[----:B------:R-:W-:Y:S01]  /*2510*/  FFMA.FTZ R112, R51, R50, R112 ;  /* 0x0000003233707223 */ /* 0x000fe20000010070 */
[----:B------:R-:W-:Y:S01]  /*2520*/  PRMT R46, R117, 0x7632, R46 ;  /* 0x00007632752e7816 */ /* 0x000fe2000000002e */
        /* <DEDUP_REMOVED lines=9> */
[----:B------:R-:W-:Y:S01]  /*25c0*/  FMUL.FTZ R102, R5, R102 ;  /* 0x0000006605667220 */ /* 0x000fe20000410000 */
[----:B------:R-:W-:Y:S01]  /*25d0*/  FADD.FTZ R89, R89, R48 ;  /* 0x0000003059597221 */ /* 0x000fe20000010000 */
        /* <DEDUP_REMOVED lines=80> */
[----:B------:R-:W-:Y:S01]  /*2ae0*/  FADD.FTZ R114, R89, R34 ;  /* 0x0000002259727221 */ /* 0x000fe20000010000 */
[----:B------:R-:W-:Y:S01]  /*2af0*/  FFMA.FTZ R112, R35, R34, R112 ;  /* 0x0000002223707223 */ /* 0x000fe20000010070 */
[----:B------:R-:W-:Y:S01]  /*2b00*/  FADD.FTZ R8, R8, R32 ;  /* 0x0000002008087221 */ /* 0x000fe20000010000 */
[----:B------:R-:W-:Y:S01]  /*2b10*/  FADD.FTZ R31, -R10, R31 ;  /* 0x0000001f0a1f7221 */ /* 0x000fe20000010100 */
[-C--:B------:R-:W-:Y:S01]  /*2b20*/  FFMA.FTZ R9, R33, R32.reuse, R9 ;  /* 0x0000002021097223 */ /* 0x080fe20000010009 */
[----:B------:R-:W-:Y:S01]  /*2b30*/  FMUL.FTZ R32, R4, R32 ;  /* 0x0000002004207220 */ /* 0x000fe20000410000 */
[----:B------:R-:W-:Y:S01]  /*2b40*/  FADD.FTZ R89, R114, R77 ;  /* 0x0000004d72597221 */ /* 0x000fe20000010000 */
[----:B------:R-:W-:Y:S01]  /*2b50*/  FFMA.FTZ R112, R91, R77, R112 ;  /* 0x0000004d5b707223 */ /* 0x000fe20000010070 */
[----:B------:R-:W-:Y:S01]  /*2b60*/  SHF.L.U32 R29, R29, 0x10, RZ ;  /* 0x000000101d1d7819 */ /* 0x000fe200000006ff */
[----:B------:R-:W-:Y:S01]  /*2b70*/  FADD.FTZ R82, R82, R74 ;  /* 0x0000004a52527221 */ /* 0x000fe20000010000 */
        /* <DEDUP_REMOVED lines=91> */
[----:B------:R-:W-:Y:S01]  /*3130*/  FADD.FTZ R82, R82, R58 ;  /* 0x0000003a52527221 */ /* 0x000fe20000010000 */
[----:B------:R-:W-:Y:S01]  /*3140*/  FMUL.FTZ R15, R2, R15 ;  /* 0x0000000f020f7220 */ /* 0x000fe20000410000 */
[----:B------:R-:W-:Y:S01]  /*3150*/  FMUL.FTZ R58, R5, R58 ;  /* 0x0000003a053a7220 */ /* 0x000fe20000410000 */
[----:B------:R-:W-:Y:S01]  /*3160*/  FADD.FTZ R89, R85, R14 ;  /* 0x0000000e55597221 */ /* 0x000fe20000010000 */
[----:B------:R-:W-:Y:S01]  /*3170*/  FADD.FTZ R113, R113, R16 ;  /* 0x0000001071717221 */ /* 0x000fe20000010000 */
[----:B------:R-:W-:Y:S01]  /*3180*/  FFMA.FTZ R85, R17, R16, R112 ;  /* 0x0000001011557223 */ /* 0x000fe20000010070 */
[----:B------:R-:W-:Y:S01]  /*3190*/  SHF.L.U32 R12, R12, 0x10, RZ ;  /* 0x000000100c0c7819 */ /* 0x000fe200000006ff */
[----:B------:R-:W-:Y:S01]  /*31a0*/  FMUL.FTZ R59, R2, R59 ;  /* 0x0000003b023b7220 */ /* 0x000fe20000410000 */
[-C--:B------:R-:W-:Y:S01]  /*31b0*/  FFMA.FTZ R149, R15, R14.reuse, R84 ;  /* 0x0000000e0f957223 */ /* 0x080fe20000010054 */
[----:B------:R-:W-:Y:S01]  /*31c0*/  FMUL.FTZ R14, R3, R14 ;  /* 0x0000000e030e7220 */ /* 0x000fe20000410000 */
[----:B------:R-:W-:Y:S01]  /*31d0*/  FADD.FTZ R113, R113, R58 ;  /* 0x0000003a71717221 */ /* 0x000fe20000010000 */
[----:B------:R-:W-:Y:S01]  /*31e0*/  FFMA.FTZ R112, R60, R58, R85 ;  /* 0x0000003a3c707223 */ /* 0x000fe20000010055 */
[----:B------:R-:W-:Y:S01]  /*31f0*/  FADD.FTZ R80, R80, R57 ;  /* 0x0000003950507221 */ /* 0x000fe20000010000 */
[----:B------:R-:W-:Y:S01]  /*3200*/  FFMA.FTZ R81, R59, R57, R81 ;  /* 0x000000393b517223 */ /* 0x000fe20000010051 */
[----:B------:R-:W-:Y:S01]  /*3210*/  FMUL.FTZ R13, R2, R13 ;  /* 0x0000000d020d7220 */ /* 0x000fe20000410000 */
[----:B------:R-:W-:Y:S01]  /*3220*/  FADD.FTZ R84, R8, R12 ;  /* 0x0000000c08547221 */ /* 0x000fe20000010000 */
[C---:B------:R-:W-:Y:S01]  /*3230*/  FADD.FTZ R155, -R10.reuse, R155 ;  /* 0x0000009b0a9b7221 */ /* 0x040fe20000010100 */
[C---:B------:R-:W-:Y:S01]  /*3240*/  FADD.FTZ R157, -R10.reuse, R157 ;  /* 0x0000009d0a9d7221 */ /* 0x040fe20000010100 */
[C---:B------:R-:W-:Y:S01]  /*3250*/  FADD.FTZ R151, -R10.reuse, R151 ;  /* 0x000000970a977221 */ /* 0x040fe20000010100 */
[----:B------:R-:W-:Y:S01]  /*3260*/  FADD.FTZ R153, -R10, R153 ;  /* 0x000000990a997221 */ /* 0x000fe20000010100 */
[----:B------:R-:W-:Y:S01]  /*3270*/  FMUL.FTZ R57, R6, R57 ;  /* 0x0000003906397220 */ /* 0x000fe20000410000 */
[----:B------:R-:W-:Y:S01]  /*3280*/  FADD.FTZ R8, R113, R14 ;  /* 0x0000000e71087221 */ /* 0x000fe20000010000 */
[----:B------:R-:W-:Y:S01]  /*3290*/  PRMT R10, R55, 0x7632, R10 ;  /* 0x00007632370a7816 */ /* 0x000fe2000000000a */
[----:B------:R-:W-:Y:S01]  /*32a0*/  FFMA.FTZ R112, R15, R14, R112 ;  /* 0x0000000e0f707223 */ /* 0x000fe20000010070 */
[----:B------:R-:W-:Y:S01]  /*32b0*/  SHF.L.U32 R55, R55, 0x10, RZ ;  /* 0x0000001037377819 */ /* 0x000fe200000006ff */
[----:B------:R-:W-:Y:S01]  /*32c0*/  FMUL.FTZ R56, R2, R56 ;  /* 0x0000003802387220 */ /* 0x000fe20000410000 */
[-C--:B------:R-:W-:Y:S01]  /*32d0*/  FFMA.FTZ R85, R13, R12.reuse, R9 ;  /* 0x0000000c0d557223 */ /* 0x080fe20000010009 */
[----:B------:R-:W-:Y:S01]  /*32e0*/  FMUL.FTZ R12, R4, R12 ;  /* 0x0000000c040c7220 */ /* 0x000fe20000410000 */
[----:B------:R-:W-:Y:S01]  /*32f0*/  FADD.FTZ R9, R8, R57 ;  /* 0x0000003908097221 */ /* 0x000fe20000010000 */
[----:B------:R-:W-:Y:S01]  /*3300*/  FFMA.FTZ R112, R59, R57, R112 ;  /* 0x000000393b707223 */ /* 0x000fe20000010070 */
[----:B------:R-:W-:Y:S01]  /*3310*/  SHF.L.U32 R10, R10, 0x10, RZ ;  /* 0x000000100a0a7819 */ /* 0x000fe200000006ff */
[----:B------:R-:W-:Y:S01]  /*3320*/  FADD.FTZ R82, R82, R55 ;  /* 0x0000003752527221 */ /* 0x000fe20000010000 */
[-C--:B------:R-:W-:Y:S01]  /*3330*/  FFMA.FTZ R83, R56, R55.reuse, R83 ;  /* 0x0000003738537223 */ /* 0x080fe20000010053 */
[----:B------:R-:W-:Y:S01]  /*3340*/  FMUL.FTZ R55, R5, R55 ;  /* 0x0000003705377220 */ /* 0x000fe20000410000 */
[----:B------:R-:W-:Y:S01]  /*3350*/  FMUL.FTZ R11, R2, R11 ;  /* 0x0000000b020b7220 */ /* 0x000fe20000410000 */
[----:B------:R-:W-:Y:S01]  /*3360*/  FADD.FTZ R8, R9, R12 ;  /* 0x0000000c09087221 */ /* 0x000fe20000010000 */
[----:B------:R-:W-:Y:S01]  /*3370*/  FFMA.FTZ R9, R13, R12, R112 ;  /* 0x0000000c0d097223 */ /* 0x000fe20000010070 */
[----:B------:R-:W-:Y:S01]  /*3380*/  PRMT R117, R86, 0x7632, R117 ;  /* 0x0000763256757816 */ /* 0x000fe20000000075 */
[----:B------:R-:W-:Y:S01]  /*3390*/  FADD.FTZ R89, R89, R10 ;  /* 0x0000000a59597221 */ /* 0x000fe20000010000 */
[-C--:B------:R-:W-:Y:S01]  /*33a0*/  FFMA.FTZ R149, R11, R10.reuse, R149 ;  /* 0x0000000a0b957223 */ /* 0x080fe20000010095 */
[----:B------:R-:W-:Y:S01]  /*33b0*/  FADD.FTZ R113, R8, R55 ;  /* 0x0000003708717221 */ /* 0x000fe20000010000 */
[----:B------:R-:W-:Y:S01]  /*33c0*/  SHF.L.U32 R86, R86, 0x10, RZ ;  /* 0x0000001056567819 */ /* 0x000fe200000006ff */
[----:B------:R-:W-:Y:S01]  /*33d0*/  FMUL.FTZ R10, R3, R10 ;  /* 0x0000000a030a7220 */ /* 0x000fe20000410000 */
[----:B------:R-:W-:Y:S01]  /*33e0*/  FFMA.FTZ R8, R56, R55, R9 ;  /* 0x0000003738087223 */ /* 0x000fe20000010009 */
[----:B------:R-:W-:Y:S01]  /*33f0*/  SHF.L.U32 R150, R117, 0x10, RZ ;  /* 0x0000001075967819 */ /* 0x000fe200000006ff */
[----:B------:R-:W-:-:S02]  /*3400*/  FMUL.FTZ R9, R2, R155 ;  /* 0x0000009b02097220 */ /* 0x000fc40000410000 */
[----:B------:R-:W-:Y:S01]  /*3410*/  FFMA.FTZ R121, R11, R10, R8 ;  /* 0x0000000a0b797223 */ /* 0x000fe20000010008 */
[----:B------:R-:W-:Y:S01]  /*3420*/  FMUL.FTZ R8, R6, R86 ;  /* 0x0000005606087220 */ /* 0x000fe20000410000 */
[----:B------:R-:W-:Y:S01]  /*3430*/  FADD.FTZ R116, R113, R10 ;  /* 0x0000000a71747221 */ /* 0x000fe20000010000 */
[C---:B------:R-:W-:Y:S01]  /*3440*/  PRMT R163, R87.reuse, 0x7632, R163 ;  /* 0x0000763257a37816 */ /* 0x040fe200000000a3 */
[----:B------:R-:W-:Y:S01]  /*3450*/  FMUL.FTZ R115, R2, R151 ;  /* 0x0000009702737220 */ /* 0x000fe20000410000 */
[----:B------:R-:W-:Y:S01]  /*3460*/  SHF.L.U32 R155, R87, 0x10, RZ ;  /* 0x00000010579b7819 */ /* 0x000fe200000006ff */
[----:B------:R-:W-:Y:S01]  /*3470*/  FFMA.FTZ R121, R9, R8, R121 ;  /* 0x0000000809797223 */ /* 0x000fe20000010079 */
[----:B------:R-:W-:Y:S01]  /*3480*/  FMUL.FTZ R114, R4, R150 ;  /* 0x0000009604727220 */ /* 0x000fe20000410000 */
[----:B------:R-:W-:Y:S01]  /*3490*/  FADD.FTZ R116, R116, R8 ;  /* 0x0000000874747221 */ /* 0x000fe20000010000 */
[----:B------:R-:W-:Y:S01]  /*34a0*/  SHF.L.U32 R163, R163, 0x10, RZ ;  /* 0x00000010a3a37819 */ /* 0x000fe200000006ff */
[----:B------:R-:W-:Y:S01]  /*34b0*/  FMUL.FTZ R113, R2, R156 ;  /* 0x0000009c02717220 */ /* 0x000fe20000410000 */
[----:B------:R-:W-:Y:S01]  /*34c0*/  FFMA.FTZ R121, R115, R114, R121 ;  /* 0x0000007273797223 */ /* 0x000fe20000010079 */
[----:B------:R-:W-:Y:S01]  /*34d0*/  FMUL.FTZ R112, R5, R155 ;  /* 0x0000009b05707220 */ /* 0x000fe20000410000 */
[----:B------:R-:W-:Y:S01]  /*34e0*/  FADD.FTZ R116, R116, R114 ;  /* 0x0000007274747221 */ /* 0x000fe20000010000 */
[----:B--2---:R-:W-:Y:S01]  /*34f0*/  SHF.L.U32 R156, R78, 0x10, RZ ;  /* 0x000000104e9c7819 */ /* 0x004fe200000006ff */
[----:B------:R-:W-:Y:S01]  /*3500*/  FMUL.FTZ R119, R2, R152 ;  /* 0x0000009802777220 */ /* 0x000fe20000410000 */
[----:B------:R-:W-:Y:S01]  /*3510*/  PRMT R87, R78, 0x7632, R87 ;  /* 0x000076324e577816 */ /* 0x000fe20000000057 */
        /* <DEDUP_REMOVED lines=8> */
[----:B------:R-:W-:-:S02]  /*35a0*/  PRMT R151, R79, 0x7632, R151 ;  /* 0x000076324f977816 */ /* 0x000fc40000000097 */
[----:B------:R-:W-:Y:S01]  /*35b0*/  SHF.L.U32 R152, R79, 0x10, RZ ;  /* 0x000000104f987819 */ /* 0x000fe200000006ff */
[----:B------:R-:W-:Y:S01]  /*35c0*/  FFMA.FTZ R79, R117, R116, R121 ;  /* 0x00000074754f7223 */ /* 0x000fe20000010079 */
[----:B------:R-:W-:Y:S01]  /*35d0*/  FMUL.FTZ R120, R2, R153 ;  /* 0x0000009902787220 */ /* 0x000fe20000410000 */
[----:B------:R-:W-:Y:S01]  /*35e0*/  FADD.FTZ R78, R78, R116 ;  /* 0x000000744e4e7221 */ /* 0x000fe20000010000 */
[----:B------:R-:W-:Y:S01]  /*35f0*/  FMUL.FTZ R121, R4, R87 ;  /* 0x0000005704797220 */ /* 0x000fe20000410000 */
[----:B------:R-:W-:Y:S01]  /*3600*/  SHF.L.U32 R151, R151, 0x10, RZ ;  /* 0x0000001097977819 */ /* 0x000fe200000006ff */
[----:B------:R-:W-:Y:S01]  /*3610*/  FMUL.FTZ R122, R2, R158 ;  /* 0x0000009e027a7220 */ /* 0x000fe20000410000 */
[----:B------:R-:W-:Y:S01]  /*3620*/  FMUL.FTZ R123, R5, R152 ;  /* 0x00000098057b7220 */ /* 0x000fe20000410000 */
[----:B------:R-:W-:Y:S01]  /*3630*/  FADD.FTZ R78, R78, R121 ;  /* 0x000000794e4e7221 */ /* 0x000fe20000010000 */
[----:B------:R-:W-:Y:S01]  /*3640*/  FFMA.FTZ R79, R120, R121, R79 ;  /* 0x00000079784f7223 */ /* 0x000fe2000001004f */
[----:B------:R-:W0:Y:S01]  /*3650*/  S2R R157, SR_TID.X ;  /* 0x00000000009d7919 */ /* 0x000e220000002100 */
[----:B------:R-:W-:Y:S01]  /*3660*/  FMUL.FTZ R124, R2, R154 ;  /* 0x0000009a027c7220 */ /* 0x000fe20000410000 */
[----:B------:R-:W-:Y:S01]  /*3670*/  FADD.FTZ R78, R78, R123 ;  /* 0x0000007b4e4e7221 */ /* 0x000fe20000010000 */
[----:B------:R-:W-:Y:S01]  /*3680*/  FFMA.FTZ R79, R122, R123, R79 ;  /* 0x0000007b7a4f7223 */ /* 0x000fe2000001004f */
[----:B------:R-:W-:-:S04]  /*3690*/  FMUL.FTZ R125, R3, R151 ;  /* 0x00000097037d7220 */ /* 0x000fc80000410000 */
[----:B------:R-:W-:Y:S01]  /*36a0*/  FADD.FTZ R78, R78, R125 ;  /* 0x0000007d4e4e7221 */ /* 0x000fe20000010000 */
[----:B------:R-:W-:Y:S01]  /*36b0*/  FFMA.FTZ R79, R124, R125, R79 ;  /* 0x0000007d7c4f7223 */ /* 0x000fe2000001004f */
[----:B------:R-:W-:-:S04]  /*36c0*/  UIADD3 UR13, UP0, UPT, UR13, 0x24, URZ ;  /* 0x000000240d0d7890 */ /* 0x000fc8000ff1e0ff */
[----:B------:R1:W-:Y:S01]  /*36d0*/  STS.64 [R88], R78 ;  /* 0x0000004e58007388 */ /* 0x0003e20000000a00 */
[----:B------:R-:W-:Y:S02]  /*36e0*/  UIADD3.X UR5, UPT, UPT, URZ, UR5, URZ, UP0, !UPT ;  /* 0x00000005ff057290 */ /* 0x000fe400087fe4ff */
[----:B------:R-:W-:-:S04]  /*36f0*/  UISETP.GE.U32.AND UP0, UPT, UR13, UR21, UPT ;  /* 0x000000150d00728c */ /* 0x000fc8000bf06070 */
[----:B------:R-:W-:Y:S01]  /*3700*/  UISETP.GE.AND.EX UP0, UPT, UR5, UR14, UPT, UP0 ;  /* 0x0000000e0500728c */ /* 0x000fe2000bf06300 */
        /* <DEDUP_REMOVED lines=8> */
[----:B-1----:R-:W-:Y:S01]  /*3790*/  FADD.FTZ R79, R80, R156 ;  /* 0x0000009c504f7221 */ /* 0x002fe20000010000 */
[----:B------:R-:W-:Y:S01]  /*37a0*/  FFMA.FTZ R78, R117, R156, R81 ;  /* 0x0000009c754e7223 */ /* 0x000fe20000010051 */
[----:B------:R-:W-:Y:S01]  /*37b0*/  FADD.FTZ R83, R82, R152 ;  /* 0x0000009852537221 */ /* 0x000fe20000010000 */
[----:B------:R-:W-:Y:S01]  /*37c0*/  FADD.FTZ R81, R84, R87 ;  /* 0x0000005754517221 */ /* 0x000fe20000010000 */
[----:B------:R-:W-:Y:S01]  /*37d0*/  FFMA.FTZ R80, R120, R87, R85 ;  /* 0x0000005778507223 */ /* 0x000fe20000010055 */
[----:B------:R-:W-:Y:S01]  /*37e0*/  FFMA.FTZ R82, R122, R152, R155 ;  /* 0x000000987a527223 */ /* 0x000fe2000001009b */
[----:B------:R-:W-:Y:S01]  /*37f0*/  BAR.SYNC.DEFER_BLOCKING 0x0 ;  /* 0x0000000000007b1d */ /* 0x000fe20000010000 */
[----:B0-----:R-:W-:Y:S01]  /*3800*/  ISETP.GT.U32.AND P0, PT, R157, 0x1f, PT ;  /* 0x0000001f9d00780c */ /* 0x001fe20003f04070 */
[----:B------:R-:W-:Y:S01]  /*3810*/  FADD.FTZ R85, R89, R151 ;  /* 0x0000009759557221 */ /* 0x000fe20000010000 */
[----:B------:R-:W-:-:S03]  /*3820*/  FFMA.FTZ R84, R124, R151, R149 ;  /* 0x000000977c547223 */ /* 0x000fc60000010095 */
[----:B------:R-:W-:Y:S08]  /*3830*/  BRA.U !UP0, `(.L_x_233) ;  /* 0x0000000108587547 */ /* 0x000ff0000b800000 */
[----:B------:R-:W2:Y:S04]  /*3840*/  LDL R88, [R1+0x28] ;  /* 0x0000280001587983 */ /* 0x000ea80000100800 */
[----:B------:R-:W3:Y:S04]  /*3850*/  LDL R154, [R1+0x24] ;  /* 0x00002400019a7983 */ /* 0x000ee80000100800 */
[----:B------:R-:W4:Y:S04]  /*3860*/  LDL R158, [R1+0x20] ;  /* 0x00002000019e7983 */ /* 0x000f280000100800 */
[----:B------:R-:W5:Y:S04]  /*3870*/  LDL R153, [R1+0x1c] ;  /* 0x00001c0001997983 */ /* 0x000f680000100800 */
[----:B--2---:R-:W-:Y:S04]  /*3880*/  STS.64 [R88], R78 ;  /* 0x0000004e58007388 */ /* 0x004fe80000000a00 */
[----:B---3--:R-:W-:Y:S04]  /*3890*/  STS.64 [R154], R80 ;  /* 0x000000509a007388 */ /* 0x008fe80000000a00 */
[----:B----4-:R-:W-:Y:S04]  /*38a0*/  STS.64 [R158], R82 ;  /* 0x000000529e007388 */ /* 0x010fe80000000a00 */
[----:B-----5:R-:W-:Y:S01]  /*38b0*/  STS.64 [R153], R84 ;  /* 0x0000005499007388 */ /* 0x020fe20000000a00 */
[----:B------:R-:W-:Y:S06]  /*38c0*/  BAR.SYNC.DEFER_BLOCKING 0x0 ;  /* 0x0000000000007b1d */ /* 0x000fec0000010000 */
[----:B------:R-:W0:Y:S04]  /*38d0*/  LDS.64 R86, [R7] ;  /* 0x0000000007567984 */ /* 0x000e280000000a00 */
[----:B------:R-:W1:Y:S01]  /*38e0*/  LDS.64 R88, [R7+0xa00] ;  /* 0x000a000007587984 */ /* 0x000e620000000a00 */
[----:B0-----:R-:W-:Y:S01]  /*38f0*/  FADD.FTZ R86, RZ, R86 ;  /* 0x00000056ff567221 */ /* 0x001fe20000010000 */
[----:B------:R-:W-:-:S03]  /*3900*/  FADD.FTZ R87, RZ, R87 ;  /* 0x00000057ff577221 */ /* 0x000fc60000010000 */
[----:B-1----:R-:W-:Y:S01]  /*3910*/  FADD.FTZ R88, R86, R88 ;  /* 0x0000005856587221 */ /* 0x002fe20000010000 */
[----:B------:R-:W-:Y:S02]  /*3920*/  FADD.FTZ R89, R87, R89 ;  /* 0x0000005957597221 */ /* 0x000fe40000010000 */
[----:B------:R-:W0:Y:S02]  /*3930*/  LDS.64 R86, [R7+0x1400] ;  /* 0x0014000007567984 */ /* 0x000e240000000a00 */
[----:B0-----:R-:W-:Y:S01]  /*3940*/  FADD.FTZ R88, R88, R86 ;  /* 0x0000005658587221 */ /* 0x001fe20000010000 */
[----:B------:R-:W-:Y:S02]  /*3950*/  FADD.FTZ R89, R89, R87 ;  /* 0x0000005759597221 */ /* 0x000fe40000010000 */
[----:B------:R-:W0:Y:S02]  /*3960*/  LDS.64 R86, [R7+0x1e00] ;  /* 0x001e000007567984 */ /* 0x000e240000000a00 */
[----:B0-----:R-:W-:Y:S01]  /*3970*/  FADD.FTZ R86, R88, R86 ;  /* 0x0000005658567221 */ /* 0x001fe20000010000 */
[----:B------:R-:W-:-:S05]  /*3980*/  FADD.FTZ R87, R89, R87 ;  /* 0x0000005759577221 */ /* 0x000fca0000010000 */
[----:B------:R0:W-:Y:S02]  /*3990*/  STG.E.64 desc[UR16][R160.64+0x4800], R86 ;  /* 0x00480056a0007986 */ /* 0x0001e4000c101b10 */
.L_x_233:
[----:B------:R-:W-:Y:S01]  /*39a0*/  BSSY.RECONVERGENT B0, `(.L_x_234) ;  /* 0x0000029000007945 */ /* 0x000fe20003800200 */
[----:B------:R-:W-:Y:S02]  /*39b0*/  MOV R89, RZ ;  /* 0x000000ff00597202 */ /* 0x000fe40000000f00 */
[----:B0-----:R-:W-:Y:S01]  /*39c0*/  MOV R86, RZ ;  /* 0x000000ff00567202 */ /* 0x001fe20000000f00 */
[----:B------:R-:W-:Y:S06]  /*39d0*/  @P0 BRA `(.L_x_235) ;  /* 0x0000000000940947 */ /* 0x000fec0003800000 */
[----:B------:R-:W2:Y:S04]  /*39e0*/  LDL R87, [R1+0x18] ;  /* 0x0000180001577983 */ /* 0x000ea80000100800 */
[----:B------:R-:W3:Y:S04]  /*39f0*/  LDL R88, [R1+0x14] ;  /* 0x0000140001587983 */ /* 0x000ee80000100800 */
[----:B------:R-:W4:Y:S04]  /*3a00*/  LDL R153, [R1+0x10] ;  /* 0x0000100001997983 */ /* 0x000f280000100800 */
[----:B------:R-:W5:Y:S04]  /*3a10*/  LDL R152, [R1+0xc] ;  /* 0x00000c0001987983 */ /* 0x000f680000100800 */
[----:B------:R-:W5:Y:S04]  /*3a20*/  LDL R151, [R1+0x8] ;  /* 0x0000080001977983 */ /* 0x000f680000100800 */
[----:B------:R-:W5:Y:S04]  /*3a30*/  LDL R150, [R1+0x4] ;  /* 0x0000040001967983 */ /* 0x000f680000100800 */
[----:B------:R-:W5:Y:S04]  /*3a40*/  LDL R149, [R1] ;  /* 0x0000000001957983 */ /* 0x000f680000100800 */
[----:B--2---:R-:W0:Y:S04]  /*3a50*/  LDS.64 R86, [R87] ;  /* 0x0000000057567984 */ /* 0x004e280000000a00 */
[----:B---3--:R-:W1:Y:S01]  /*3a60*/  LDS.64 R88, [R88] ;  /* 0x0000000058587984 */ /* 0x008e620000000a00 */
[----:B0-----:R-:W-:Y:S01]  /*3a70*/  FADD.FTZ R86, RZ, R86 ;  /* 0x00000056ff567221 */ /* 0x001fe20000010000 */
[----:B------:R-:W-:-:S03]  /*3a80*/  FADD.FTZ R87, RZ, R87 ;  /* 0x00000057ff577221 */ /* 0x000fc60000010000 */
[----:B-1----:R-:W-:Y:S01]  /*3a90*/  FADD.FTZ R88, R86, R88 ;  /* 0x0000005856587221 */ /* 0x002fe20000010000 */
[----:B------:R-:W-:Y:S02]  /*3aa0*/  FADD.FTZ R89, R87, R89 ;  /* 0x0000005957597221 */ /* 0x000fe40000010000 */
[----:B----4-:R-:W0:Y:S02]  /*3ab0*/  LDS.64 R86, [R153] ;  /* 0x0000000099567984 */ /* 0x010e240000000a00 */
[----:B0-----:R-:W-:Y:S01]  /*3ac0*/  FADD.FTZ R88, R88, R86 ;  /* 0x0000005658587221 */ /* 0x001fe20000010000 */
[----:B------:R-:W-:Y:S02]  /*3ad0*/  FADD.FTZ R89, R89, R87 ;  /* 0x0000005759597221 */ /* 0x000fe40000010000 */
[----:B-----5:R-:W0:Y:S02]  /*3ae0*/  LDS.64 R86, [R152] ;  /* 0x0000000098567984 */ /* 0x020e240000000a00 */
[----:B0-----:R-:W-:Y:S01]  /*3af0*/  FADD.FTZ R88, R88, R86 ;  /* 0x0000005658587221 */ /* 0x001fe20000010000 */
[----:B------:R-:W-:-:S02]  /*3b00*/  FADD.FTZ R89, R89, R87 ;  /* 0x0000005759597221 */ /* 0x000fc40000010000 */
[----:B------:R-:W0:Y:S02]  /*3b10*/  LDS.64 R86, [R151] ;  /* 0x0000000097567984 */ /* 0x000e240000000a00 */
[----:B0-----:R-:W-:Y:S01]  /*3b20*/  FADD.FTZ R88, R88, R86 ;  /* 0x0000005658587221 */ /* 0x001fe20000010000 */
[----:B------:R-:W-:Y:S02]  /*3b30*/  FADD.FTZ R89, R89, R87 ;  /* 0x0000005759597221 */ /* 0x000fe40000010000 */
[----:B------:R-:W0:Y:S02]  /*3b40*/  LDS.64 R86, [R150] ;  /* 0x0000000096567984 */ /* 0x000e240000000a00 */
[----:B0-----:R-:W-:Y:S01]  /*3b50*/  FADD.FTZ R88, R88, R86 ;  /* 0x0000005658587221 */ /* 0x001fe20000010000 */
[----:B------:R-:W-:Y:S02]  /*3b60*/  FADD.FTZ R89, R89, R87 ;  /* 0x0000005759597221 */ /* 0x000fe40000010000 */
[----:B------:R-:W0:Y:S02]  /*3b70*/  LDS.64 R86, [R149] ;  /* 0x0000000095567984 */ /* 0x000e240000000a00 */
        /* <DEDUP_REMOVED lines=10> */
[----:B------:R-:W-:-:S07]  /*3c20*/  FADD.FTZ R89, R89, R87 ;  /* 0x0000005759597221 */ /* 0x000fce0000010000 */
.L_x_235:
[----:B------:R-:W-:Y:S05]  /*3c30*/  BSYNC.RECONVERGENT B0 ;  /* 0x0000000000007941 */ /* 0x000fea0003800200 */
.L_x_234:
[----:B------:R-:W0:Y:S01]  /*3c40*/  SHFL.BFLY PT, R87, R89, 0x2, 0x1f ;  /* 0x0c401f0059577f89 */ /* 0x000e2200000e0000 */
[----:B------:R-:W-:-:S03]  /*3c50*/  LOP3.LUT P1, RZ, R157, 0x3e3, RZ, 0xc0, !PT ;  /* 0x000003e39dff7812 */ /* 0x000fc6000782c0ff */
[----:B------:R-:W1:Y:S10]  /*3c60*/  SHFL.BFLY PT, R149, R86, 0x2, 0x1f ;  /* 0x0c401f0056957f89 */ /* 0x000e7400000e0000 */
[----:B------:R-:W-:Y:S01]  /*3c70*/  VOTEU.ALL UP1, P1 ;  /* 0x0000000000ff7886 */ /* 0x000fe20000820000 */
[----:B------:R-:W2:Y:S04]  /*3c80*/  @!P1 LDC.64 R152, c[0x0][0x3d0] ;  /* 0x0000f400ff989b82 */ /* 0x000ea80000000a00 */
[----:B------:R-:W-:-:S02]  /*3c90*/  @!UP1 ULOP3.LUT UR11, UR18, 0x3, URZ, 0xc0, !UPT ;  /* 0x00000003120b9892 */ /* 0x000fc4000f8ec0ff */
[----:B------:R-:W-:Y:S01]  /*3ca0*/  @!UP1 UIMAD UR10, UR19, UR4, UR12 ;  /* 0x00000004130a92a4 */ /* 0x000fe2000f8e020c */
[----:B0-----:R-:W-:-:S03]  /*3cb0*/  FADD.FTZ R89, R87, R89 ;  /* 0x0000005957597221 */ /* 0x001fc60000010000 */
[----:B------:R-:W-:Y:S02]  /*3cc0*/  @!P1 IADD3 R88, PT, PT, R157, UR11, RZ ;  /* 0x0000000b9d589c10 */ /* 0x000fe4000fffe0ff */
[----:B------:R-:W-:Y:S01]  /*3cd0*/  MOV R150, UR10 ;  /* 0x0000000a00967c02 */ /* 0x000fe20008000f00 */
[----:B-1----:R-:W-:Y:S01]  /*3ce0*/  FADD.FTZ R149, R149, R86 ;  /* 0x0000005695957221 */ /* 0x002fe20000010000 */
[----:B------:R-:W0:Y:S02]  /*3cf0*/  SHFL.BFLY PT, R87, R89, 0x1, 0x1f ;  /* 0x0c201f0059577f89 */ /* 0x000e2400000e0000 */
[----:B------:R-:W-:Y:S02]  /*3d00*/  @!P1 LEA R88, R150, R88, 0x5 ;  /* 0x0000005896589211 */ /* 0x000fe400078e28ff */
[----:B------:R-:W1:Y:S02]  /*3d10*/  SHFL.BFLY PT, R86, R149, 0x1, 0x1f ;  /* 0x0c201f0095567f89 */ /* 0x000e6400000e0000 */
[----:B------:R-:W-:Y:S01]  /*3d20*/  @!P1 SHF.L.U32 R88, R88, 0x1, RZ ;  /* 0x0000000158589819 */ /* 0x000fe200000006ff */
[----:B0-----:R-:W-:-:S04]  /*3d30*/  FADD.FTZ R87, R89, R87 ;  /* 0x0000005759577221 */ /* 0x001fc80000010000 */
[----:B--2---:R-:W-:-:S04]  /*3d40*/  @!P1 IMAD.WIDE.U32 R88, R88, 0x4, R152 ;  /* 0x0000000458589825 */ /* 0x004fc800078e0098 */
[----:B-1----:R-:W-:-:S05]  /*3d50*/  FADD.FTZ R86, R149, R86 ;  /* 0x0000005695567221 */ /* 0x002fca0000010000 */
[----:B------:R0:W-:Y:S01]  /*3d60*/  @!P1 STG.E.64 desc[UR16][R88.64], R86 ;  /* 0x0000005658009986 */ /* 0x0001e2000c101b10 */
[----:B------:R-:W-:Y:S05]  /*3d70*/  BRA.U !UP0, `(.L_x_236) ;  /* 0x0000000108647547 */ /* 0x000fea000b800000 */
[----:B------:R-:W-:Y:S01]  /*3d80*/  BAR.SYNC.DEFER_BLOCKING 0x0 ;  /* 0x0000000000007b1d */ /* 0x000fe20000010000 */
[----:B------:R-:W-:-:S13]  /*3d90*/  ISETP.NE.AND P2, PT, R157, RZ, PT ;  /* 0x000000ff9d00720c */ /* 0x000fda0003f45270 */
[----:B------:R-:W-:Y:S05]  /*3da0*/  @P2 BRA `(.L_x_237) ;  /* 0x00000000004c2947 */ /* 0x000fea0003800000 */
[----:B------:R-:W-:Y:S01]  /*3db0*/  USHF.R.U32.HI UR10, URZ, 0x2, UR12 ;  /* 0x00000002ff0a7899 */ /* 0x000fe2000801160c */
[----:B0-----:R-:W-:Y:S02]  /*3dc0*/  MOV R86, UR8 ;  /* 0x0000000800567c02 */ /* 0x001fe40008000f00 */
[----:B------:R-:W-:Y:S01]  /*3dd0*/  MOV R87, UR9 ;  /* 0x0000000900577c02 */ /* 0x000fe20008000f00 */
[----:B------:R-:W-:-:S03]  /*3de0*/  ULOP3.LUT UP0, URZ, UR10, UR18, URZ, 0xfc, !UPT ;  /* 0x000000120aff7292 */ /* 0x000fc6000f80fcff */
[----:B------:R-:W-:Y:S02]  /*3df0*/  UMOV UR10, 0x7fffffdd ;  /* 0x7fffffdd000a7882 */ /* 0x000fe40000000000 */
[----:B------:R-:W-:-:S06]  /*3e00*/  USEL UR10, UR10, 0x1, !UP0 ;  /* 0x000000010a0a7887 */ /* 0x000fcc000c000000 */
[----:B------:R-:W-:Y:S01]  /*3e10*/  MOV R89, UR10 ;  /* 0x0000000a00597c02 */ /* 0x000fe20008000f00 */
[----:B------:R-:W-:Y:S06]  /*3e20*/  MEMBAR.ALL.GPU ;  /* 0x0000000000007992 */ /* 0x000fec000000a000 */
[----:B------:R-:W-:-:S00]  /*3e30*/  ERRBAR ;  /* 0x00000000000079ab */ /* 0x000fc00000000000 */
[----:B------:R-:W-:Y:S06]  /*3e40*/  CGAERRBAR ;  /* 0x00000000000075ab */ /* 0x000fec0000000000 */
[----:B------:R0:W5:Y:S02]  /*3e50*/  ATOM.E.ADD.STRONG.GPU PT, R88, desc[UR16][R86.64+0x90], R89 ;  /* 0x800090595658798a */ /* 0x00016400081ef110 */
.L_x_238:
[----:B0-----:R-:W-:Y:S02]  /*3e60*/  MOV R87, UR9 ;  /* 0x0000000900577c02 */ /* 0x001fe40008000f00 */
[----:B------:R-:W-:-:S05]  /*3e70*/  MOV R86, UR8 ;  /* 0x0000000800567c02 */ /* 0x000fca0008000f00 */
[----:B------:R-:W2:Y:S04]  /*3e80*/  LD.E.STRONG.GPU R87, desc[UR16][R86.64+0x90] ;  /* 0x0000901056577980 */ /* 0x000ea8000c10f900 */
[----:B--2---:R-:W-:Y:S01]  /*3e90*/  CCTL.IVALL ;  /* 0x00000000ff00798f */ /* 0x004fe20002000000 */
[----:B------:R-:W-:Y:S05]  /*3ea0*/  YIELD ;  /* 0x0000000000007946 */ /* 0x000fea0003800000 */
[----:B-----5:R-:W-:-:S04]  /*3eb0*/  LOP3.LUT R89, R87, R88, RZ, 0x3c, !PT ;  /* 0x0000005857597212 */ /* 0x020fc800078e3cff */
[----:B------:R-:W-:-:S13]  /*3ec0*/  ISETP.GT.AND P2, PT, R89, -0x1, PT ;  /* 0xffffffff5900780c */ /* 0x000fda0003f44270 */
[----:B------:R-:W-:Y:S05]  /*3ed0*/  @P2 BRA `(.L_x_238) ;  /* 0xfffffffc00e02947 */ /* 0x000fea000383ffff */
.L_x_237:
[----:B------:R-:W-:Y:S05]  /*3ee0*/  WARPSYNC.ALL ;  /* 0x0000000000007948 */ /* 0x000fea0003800000 */
[----:B------:R-:W-:Y:S06]  /*3ef0*/  BAR.SYNC.DEFER_BLOCKING 0x0 ;  /* 0x0000000000007b1d */ /* 0x000fec0000010000 */
[----:B------:R-:W-:Y:S05]  /*3f00*/  BRA `(.L_x_239) ;  /* 0x00000000005c7947 */ /* 0x000fea0003800000 */
.L_x_236:
[----:B0-----:R-:W0:Y:S01]  /*3f10*/  S2R R86, SR_TID.X ;  /* 0x0000000000567919 */ /* 0x001e220000002100 */
[----:B------:R-:W-:Y:S01]  /*3f20*/  BAR.SYNC.DEFER_BLOCKING 0x0 ;  /* 0x0000000000007b1d */ /* 0x000fe20000010000 */
[----:B0-----:R-:W-:-:S13]  /*3f30*/  ISETP.NE.AND P2, PT, R86, RZ, PT ;  /* 0x000000ff5600720c */ /* 0x001fda0003f45270 */
[----:B------:R-:W-:Y:S05]  /*3f40*/  @P2 BRA `(.L_x_240) ;  /* 0x0000000000442947 */ /* 0x000fea0003800000 */
[----:B------:R-:W-:Y:S02]  /*3f50*/  ISETP.NE.AND P2, PT, RZ, UR18, PT ;  /* 0x00000012ff007c0c */ /* 0x000fe4000bf45270 */
[----:B------:R-:W-:Y:S02]  /*3f60*/  MOV R89, 0x7ffffffd ;  /* 0x7ffffffd00597802 */ /* 0x000fe40000000f00 */
[----:B------:R-:W-:Y:S02]  /*3f70*/  MOV R86, UR6 ;  /* 0x0000000600567c02 */ /* 0x000fe40008000f00 */
[----:B------:R-:W-:Y:S02]  /*3f80*/  SEL R89, R89, 0x1, !P2 ;  /* 0x0000000159597807 */ /* 0x000fe40005000000 */
[----:B------:R-:W-:Y:S01]  /*3f90*/  MOV R87, UR7 ;  /* 0x0000000700577c02 */ /* 0x000fe20008000f00 */
[----:B------:R-:W-:Y:S06]  /*3fa0*/  MEMBAR.ALL.GPU ;  /* 0x0000000000007992 */ /* 0x000fec000000a000 */
[----:B------:R-:W-:-:S00]  /*3fb0*/  ERRBAR ;  /* 0x00000000000079ab */ /* 0x000fc00000000000 */
[----:B------:R-:W-:Y:S06]  /*3fc0*/  CGAERRBAR ;  /* 0x00000000000075ab */ /* 0x000fec0000000000 */
[----:B------:R0:W5:Y:S02]  /*3fd0*/  ATOM.E.ADD.STRONG.GPU PT, R88, desc[UR16][R86.64], R89 ;  /* 0x800000595658798a */ /* 0x00016400081ef110 */
.L_x_241:
        /* <DEDUP_REMOVED lines=8> */
.L_x_240:
[----:B------:R-:W-:Y:S05]  /*4060*/  WARPSYNC.ALL ;  /* 0x0000000000007948 */ /* 0x000fea0003800000 */
[----:B------:R-:W-:Y:S06]  /*4070*/  BAR.SYNC.DEFER_BLOCKING 0x0 ;  /* 0x0000000000007b1d */ /* 0x000fec0000010000 */
.L_x_239:
[----:B------:R-:W1:Y:S01]  /*4080*/  S2R R153, SR_TID.X ;  /* 0x0000000000997919 */ /* 0x000e620000002100 */
[----:B------:R-:W-:-:S05]  /*4090*/  VOTEU.ALL UP0, P0 ;  /* 0x0000000000ff7886 */ /* 0x000fca0000000000 */
[----:B------:R-:W-:-:S06]  /*40a0*/  @!UP0 UIMAD UR10, UR19, UR4, UR12 ;  /* 0x00000004130a82a4 */ /* 0x000fcc000f8e020c */
[----:B0-----:R-:W-:Y:S01]  /*40b0*/  MOV R89, UR10 ;  /* 0x0000000a00597c02 */ /* 0x001fe20008000f00 */
[----:B------:R-:W-:Y:S01]  /*40c0*/  HFMA2 R149, -RZ, RZ, 0, 0 ;  /* 0x00000000ff957431 */ /* 0x000fe200000001ff */
[----:B------:R-:W-:-:S03]  /*40d0*/  MOV R150, RZ ;  /* 0x000000ff00967202 */ /* 0x000fc60000000f00 */
[----:B------:R-:W0:Y:S01]  /*40e0*/  LDCU.64 UR10, c[0x0][0x380] ;  /* 0x00007000ff0a77ac */ /* 0x000e220008000a00 */
[----:B-1----:R-:W-:-:S04]  /*40f0*/  @!P0 SHF.L.U32 R86, R153, 0x1, RZ ;  /* 0x0000000199568819 */ /* 0x002fc800000006ff */
[----:B------:R-:W-:-:S04]  /*4100*/  @!P0 LOP3.LUT R86, R86, 0x3e, RZ, 0xc0, !PT ;  /* 0x0000003e56568812 */ /* 0x000fc800078ec0ff */
[----:B------:R-:W-:Y:S02]  /*4110*/  @!P0 LEA R89, R89, R86, 0x6 ;  /* 0x0000005659598211 */ /* 0x000fe400078e30ff */
[----:B------:R-:W1:Y:S03]  /*4120*/  @!P0 LDC.64 R86, c[0x0][0x3d0] ;  /* 0x0000f400ff568b82 */ /* 0x000e660000000a00 */
[----:B-1----:R-:W-:-:S06]  /*4130*/  @!P0 IMAD.WIDE.U32 R86, R89, 0x4, R86 ;  /* 0x0000000459568825 */ /* 0x002fcc00078e0056 */
[----:B------:R-:W2:Y:S01]  /*4140*/  @!P0 LDG.E.64 R86, desc[UR16][R86.64] ;  /* 0x0000001056568981 */ /* 0x000ea2000c1e1b00 */
[----:B------:R-:W-:Y:S02]  /*4150*/  UISETP.GE.U32.AND UP0, UPT, UR13, UR21, UPT ;  /* 0x000000150d00728c */ /* 0x000fe4000bf06070 */
[----:B------:R-:W-:Y:S02]  /*4160*/  ULOP3.LUT UR4, UR4, 0x1, URZ, 0x3c, !UPT ;  /* 0x0000000104047892 */ /* 0x000fe4000f8e3cff */
[----:B------:R-:W-:Y:S01]  /*4170*/  UISETP.GE.AND.EX UP0, UPT, UR5, UR14, UPT, UP0 ;  /* 0x0000000e0500728c */ /* 0x000fe2000bf06300 */
[----:B--2---:R-:W-:Y:S01]  /*4180*/  @!P0 FADD.FTZ R149, RZ, R86 ;  /* 0x00000056ff958221 */ /* 0x004fe20000010000 */
[----:B------:R-:W-:-:S04]  /*4190*/  @!P0 FADD.FTZ R150, RZ, R87 ;  /* 0x00000057ff968221 */ /* 0x000fc80000010000 */
[----:B------:R-:W1:Y:S04]  /*41a0*/  SHFL.BFLY PT, R88, R149, 0x2, 0x1f ;  /* 0x0c401f0095587f89 */ /* 0x000e6800000e0000 */
[----:B------:R-:W2:Y:S01]  /*41b0*/  SHFL.BFLY PT, R89, R150, 0x2, 0x1f ;  /* 0x0c401f0096597f89 */ /* 0x000ea200000e0000 */
[----:B-1----:R-:W-:Y:S01]  /*41c0*/  FADD.FTZ R151, R88, R149 ;  /* 0x0000009558977221 */ /* 0x002fe20000010000 */
[----:B--2---:R-:W-:-:S04]  /*41d0*/  FADD.FTZ R152, R89, R150 ;  /* 0x0000009659987221 */ /* 0x004fc80000010000 */
[----:B------:R-:W1:Y:S01]  /*41e0*/  SHFL.BFLY PT, R88, R151, 0x1, 0x1f ;  /* 0x0c201f0097587f89 */ /* 0x000e6200000e0000 */
[----:B------:R-:W2:Y:S03]  /*41f0*/  @!P1 S2R R89, SR_CgaCtaId ;  /* 0x0000000000599919 */ /* 0x000ea60000008800 */
[----:B------:R-:W3:Y:S01]  /*4200*/  SHFL.BFLY PT, R87, R152, 0x1, 0x1f ;  /* 0x0c201f0098577f89 */ /* 0x000ee200000e0000 */
[----:B-1----:R-:W-:Y:S01]  /*4210*/  FADD.FTZ R86, R151, R88 ;  /* 0x0000005897567221 */ /* 0x002fe20000010000 */
[----:B------:R-:W-:-:S03]  /*4220*/  @!P1 MOV R88, 0x400 ;  /* 0x0000040000589802 */ /* 0x000fc60000000f00 */
[----:B------:R-:W-:Y:S01]  /*4230*/  @!P1 FMUL.FTZ R86, R86, 9.7656251455191522837e-05 ;  /* 0x38cccccd56569820 */ /* 0x000fe20000410000 */
[----:B------:R-:W-:Y:S01]  /*4240*/  @!P1 IADD3 R88, PT, PT, R88, 0x3480, RZ ;  /* 0x0000348058589810 */ /* 0x000fe20007ffe0ff */
[----:B---3--:R-:W-:-:S03]  /*4250*/  FADD.FTZ R87, R152, R87 ;  /* 0x0000005798577221 */ /* 0x008fc60000010000 */
[----:B--2---:R-:W-:Y:S01]  /*4260*/  @!P1 LEA R88, R89, R88, 0x18 ;  /* 0x0000005859589211 */ /* 0x004fe200078ec0ff */
[----:B------:R-:W-:Y:S01]  /*4270*/  @!P1 FMUL.FTZ R87, R87, 9.7656251455191522837e-05 ;  /* 0x38cccccd57579820 */ /* 0x000fe20000410000 */
[----:B------:R-:W-:-:S04]  /*4280*/  @!P1 SHF.L.U32 R89, R153, 0x1, RZ ;  /* 0x0000000199599819 */ /* 0x000fc800000006ff */
[----:B------:R-:W-:-:S04]  /*4290*/  @!P1 LOP3.LUT R89, R89, 0x7f8, RZ, 0xc0, !PT ;  /* 0x000007f859599812 */ /* 0x000fc800078ec0ff */
[----:B------:R-:W-:-:S05]  /*42a0*/  @!P1 IADD3 R88, PT, PT, R88, R89, RZ ;  /* 0x0000005958589210 */ /* 0x000fca0007ffe0ff */
[----:B------:R-:W-:Y:S01]  /*42b0*/  @!P1 STS.64 [R88], R86 ;  /* 0x0000005658009388 */ /* 0x000fe20000000a00 */
[----:B------:R-:W-:Y:S06]  /*42c0*/  BAR.SYNC.DEFER_BLOCKING 0x0 ;  /* 0x0000000000007b1d */ /* 0x000fec0000010000 */
        /* <DEDUP_REMOVED lines=70> */
[----:B------:R-:W-:Y:S01]  /*4730*/  FFMA.FTZ R151, R9, -R89, R8 ;  /* 0x8000005909977223 */ /* 0x000fe20000010008 */
[C---:B------:R-:W-:Y:S01]  /*4740*/  FMUL.FTZ R10, R2.reuse, R111 ;  /* 0x0000006f020a7220 */ /* 0x040fe20000410000 */
[C---:B------:R-:W-:Y:S01]  /*4750*/  FMUL.FTZ R143, R2.reuse, R143 ;  /* 0x0000008f028f7220 */ /* 0x040fe20000410000 */
[C---:B------:R-:W-:Y:S01]  /*4760*/  FMUL.FTZ R11, R2.reuse, R145 ;  /* 0x00000091020b7220 */ /* 0x040fe20000410000 */
[----:B------:R-:W-:Y:S01]  /*4770*/  FMUL.FTZ R0, R2, R141 ;  /* 0x0000008d02007220 */ /* 0x000fe20000410000 */
[----:B0-----:R-:W-:Y:S01]  /*4780*/  IADD3 R8, P0, PT, R147, UR10, RZ ;  /* 0x0000000a93087c10 */ /* 0x001fe2000ff1e0ff */
        /* <DEDUP_REMOVED lines=58> */
[----:B------:R-:W-:Y:S01]  /*4b30*/  IADD3.X R9, PT, PT, R148, UR11, RZ, P0, !PT ;  /* 0x0000000b94097c10 */ /* 0x000fe200087fe4ff */
[C---:B------:R-:W-:Y:S01]  /*4b40*/  FMUL.FTZ R12, R2.reuse, R139 ;  /* 0x0000008b020c7220 */ /* 0x040fe20000410000 */
        /* <DEDUP_REMOVED lines=61> */
[----:B------:R0:W-:Y:S01]  /*4f20*/  STG.E.64 desc[UR16][R8.64], R10 ;  /* 0x0000000a08007986 */ /* 0x0001e2000c101b10 */
[----:B------:R-:W-:-:S02]  /*4f30*/  F2FP.BF16.F32.PACK_AB R50, R50, R67 ;  /* 0x000000433232723e */ /* 0x000fc400000010ff */
        /* <DEDUP_REMOVED lines=8> */
[----:B0-----:R-:W-:-:S02]  /*4fc0*/  F2FP.BF16.F32.PACK_AB R10, R54, R63 ;  /* 0x0000003f360a723e */ /* 0x001fc400000010ff */
[----:B------:R-:W-:Y:S01]  /*4fd0*/  F2FP.BF16.F32.PACK_AB R22, R22, R107 ;  /* 0x0000006b1616723e */ /* 0x000fe200000010ff */
[----:B------:R1:W-:Y:S01]  /*4fe0*/  STG.E.64 desc[UR16][R8.64+0x7800], R18 ;  /* 0x0078001208007986 */ /* 0x0003e2000c101b10 */
        /* <DEDUP_REMOVED lines=33> */
[----:B------:R-:W-:Y:S05]  /*5200*/  BRA.U !UP0, `(.L_x_242) ;  /* 0xffffffb908107547 */ /* 0x000fea000b83ffff */
.L_x_232:
[----:B------:R-:W-:Y:S02]  /*5210*/  ULOP3.LUT UR11, UR12, 0x3, URZ, 0xc0, !UPT ;  /* 0x000000030c0b7892 */ /* 0x000fe4000f8ec0ff */
[----:B------:R-:W-:Y:S02]  /*5220*/  ULOP3.LUT UR10, UR12, 0xfffc, URZ, 0xc0, !UPT ;  /* 0x0000fffc0c0a7892 */ /* 0x000fe4000f8ec0ff */
[----:B------:R-:W-:Y:S02]  /*5230*/  UIMAD UR11, UR11, 0x140, URZ ;  /* 0x000001400b0b78a4 */ /* 0x000fe4000f8e02ff */
[----:B---3--:R-:W-:-:S04]  /*5240*/  UIADD3 UR10, UPT, UPT, UR10, UR18, URZ ;  /* 0x000000120a0a7290 */ /* 0x008fc8000fffe0ff */
[----:B------:R-:W-:Y:S02]  /*5250*/  ULEA UR10, UR10, UR11, 0x5 ;  /* 0x0000000b0a0a7291 */ /* 0x000fe4000f8e28ff */
[----:B------:R-:W-:-:S04]  /*5260*/  UIADD3 UR11, UPT, UPT, UR11, 0x140, URZ ;  /* 0x000001400b0b7890 */ /* 0x000fc8000fffe0ff */
[----:B------:R-:W-:-:S06]  /*5270*/  UISETP.GE.AND UP0, UPT, UR10, UR11, UPT ;  /* 0x0000000b0a00728c */ /* 0x000fcc000bf06270 */
[----:B------:R-:W-:-:S13]  /*5280*/  PLOP3.LUT P0, PT, PT, PT, UP0, 0x80, 0x8 ;  /* 0x000000000008781c */ /* 0x000fda0003f0f008 */
[----:B------:R-:W-:Y:S05]  /*5290*/  @P0 EXIT ;  /* 0x000000000000094d */ /* 0x000fea0003800000 */
[----:B-1----:R-:W0:Y:S01]  /*52a0*/  S2R R39, SR_TID.X ;  /* 0x0000000000277919 */ /* 0x002e220000002100 */
[----:B------:R-:W1:Y:S01]  /*52b0*/  LDC.64 R2, c[0x0][0x3c8] ;  /* 0x0000f200ff027b82 */ /* 0x000e620000000a00 */
[----:B------:R-:W-:Y:S01]  /*52c0*/  UMOV UR6, 0x400 ;  /* 0x0000040000067882 */ /* 0x000fe20000000000 */
[----:B------:R-:W2:Y:S01]  /*52d0*/  LDCU.64 UR4, c[0x0][0x3d0] ;  /* 0x00007a00ff0477ac */ /* 0x000ea20008000a00 */
[----:B------:R-:W-:-:S05]  /*52e0*/  MOV R18, UR10 ;  /* 0x0000000a00127c02 */ /* 0x000fca0008000f00 */
[----:B------:R-:W3:Y:S01]  /*52f0*/  S2UR UR7, SR_CgaCtaId ;  /* 0x00000000000779c3 */ /* 0x000ee20000008800 */
[----:B--2---:R-:W-:Y:S01]  /*5300*/  UIADD3 UR4, UP0, UPT, UR4, 0x68800, URZ ;  /* 0x0006880004047890 */ /* 0x004fe2000ff1e0ff */
[----:B-1----:R-:W-:-:S03]  /*5310*/  ISETP.LT.U32.AND P0, PT, R2, 0x9, PT ;  /* 0x000000090200780c */ /* 0x002fc60003f01070 */
[----:B------:R-:W-:Y:S01]  /*5320*/  UIADD3.X UR5, UPT, UPT, URZ, UR5, URZ, UP0, !UPT ;  /* 0x00000005ff057290 */ /* 0x000fe200087fe4ff */
[C---:B------:R-:W-:Y:S02]  /*5330*/  ISETP.LT.AND.EX P0, PT, R3.reuse, RZ, PT, P0 ;  /* 0x000000ff0300720c */ /* 0x040fe40003f01300 */
[----:B0-----:R-:W-:Y:S01]  /*5340*/  SHF.R.U32.HI R0, RZ, 0x5, R39 ;  /* 0x00000005ff007819 */ /* 0x001fe20000011627 */
[----:B---3--:R-:W-:Y:S01]  /*5350*/  ULEA UR6, UR7, UR6, 0x18 ;  /* 0x0000000607067291 */ /* 0x008fe2000f8ec0ff */
[----:B------:R-:W-:Y:S02]  /*5360*/  SEL R4, R2, 0x9, P0 ;  /* 0x0000000902047807 */ /* 0x000fe40000000000 */
[----:B------:R-:W-:Y:S02]  /*5370*/  LOP3.LUT R6, RZ, R0, RZ, 0x33, !PT ;  /* 0x00000000ff067212 */ /* 0x000fe400078e33ff */
[----:B------:R-:W-:Y:S02]  /*5380*/  SEL R3, R3, RZ, P0 ;  /* 0x000000ff03037207 */ /* 0x000fe40000000000 */
[----:B------:R-:W-:-:S02]  /*5390*/  SHF.L.U32 R5, R4, 0x2, RZ ;  /* 0x0000000204057819 */ /* 0x000fc400000006ff */
[----:B------:R-:W-:Y:S02]  /*53a0*/  SHF.L.U64.HI R4, R4, 0x2, R3 ;  /* 0x0000000204047819 */ /* 0x000fe40000010203 */
[----:B------:R-:W-:Y:S02]  /*53b0*/  IADD3 R6, P0, PT, R6, R5, RZ ;  /* 0x0000000506067210 */ /* 0x000fe40007f1e0ff */
[C---:B------:R-:W-:Y:S02]  /*53c0*/  LOP3.LUT R19, R39.reuse, 0x1f, RZ, 0xc0, !PT ;  /* 0x0000001f27137812 */ /* 0x040fe400078ec0ff */
[----:B------:R-:W-:Y:S02]  /*53d0*/  IADD3.X R7, PT, PT, R4, -0x1, RZ, P0, !PT ;  /* 0xffffffff04077810 */ /* 0x000fe400007fe4ff */
[C---:B------:R-:W-:Y:S02]  /*53e0*/  LOP3.LUT R47, R39.reuse, 0xf, RZ, 0xc0, !PT ;  /* 0x0000000f272f7812 */ /* 0x040fe400078ec0ff */
[----:B------:R-:W-:Y:S01]  /*53f0*/  SHF.L.U32 R42, R39, 0x1, RZ ;  /* 0x00000001272a7819 */ /* 0x000fe200000006ff */
[----:B------:R-:W-:-:S04]  /*5400*/  IMAD.WIDE.U32 R2, R7, -0x33333333, RZ ;  /* 0xcccccccd07027825 */ /* 0x000fc800078e00ff */
[----:B------:R-:W-:-:S04]  /*5410*/  IMAD.WIDE.U32 R8, P0, R6, -0x33333334, R2 ;  /* 0xcccccccc06087825 */ /* 0x000fc80007800002 */
[----:B------:R-:W-:Y:S01]  /*5420*/  IMAD.WIDE.U32 R2, R6, -0x33333333, RZ ;  /* 0xcccccccd06027825 */ /* 0x000fe200078e00ff */
[----:B------:R-:W-:Y:S02]  /*5430*/  IADD3.X R11, PT, PT, RZ, RZ, RZ, P0, !PT ;  /* 0x000000ffff0b7210 */ /* 0x000fe400007fe4ff */
[----:B------:R-:W-:Y:S02]  /*5440*/  MOV R10, R9 ;  /* 0x00000009000a7202 */ /* 0x000fe40000000f00 */
[----:B------:R-:W-:Y:S02]  /*5450*/  IADD3 RZ, P0, PT, R3, R8, RZ ;  /* 0x0000000803ff7210 */ /* 0x000fe40007f1e0ff */
[----:B------:R-:W-:Y:S02]  /*5460*/  SHF.R.U32.HI R8, RZ, 0x4, R39 ;  /* 0x00000004ff087819 */ /* 0x000fe40000011627 */
[----:B------:R-:W-:Y:S01]  /*5470*/  LEA R9, R0, UR6, 0x7 ;  /* 0x0000000600097c11 */ /* 0x000fe2000f8e38ff */
        /* <DEDUP_REMOVED lines=8> */
[----:B------:R-:W-:Y:S02]  /*5500*/  SHF.L.U32 R2, R39, 0x7, RZ ;  /* 0x0000000727027819 */ /* 0x000fe400000006ff */
[----:B------:R-:W-:Y:S02]  /*5510*/  ISETP.GE.U32.AND P0, PT, R10, 0x3, PT ;  /* 0x000000030a00780c */ /* 0x000fe40003f06070 */
[----:B------:R-:W-:Y:S02]  /*5520*/  IADD3.X R10, PT, PT, RZ, -0x1, RZ, P2, !PT ;  /* 0xffffffffff0a7810 */ /* 0x000fe400017fe4ff */
[----:B------:R-:W-:Y:S02]  /*5530*/  LEA.HI.X R41, R3, RZ, RZ, 0x1d, P1 ;  /* 0x000000ff03297211 */ /* 0x000fe400008fecff */
[----:B------:R-:W-:-:S02]  /*5540*/  ISETP.GE.U32.AND.EX P0, PT, R10, RZ, PT, P0 ;  /* 0x000000ff0a00720c */ /* 0x000fc40003f06100 */
[----:B------:R-:W-:Y:S01]  /*5550*/  LOP3.LUT R10, R2, 0x780, RZ, 0xc0, !PT ;  /* 0x00000780020a7812 */ /* 0x000fe200078ec0ff */
[----:B------:R-:W-:Y:S01]  /*5560*/  IMAD.WIDE.U32 R2, R0, 0x500, RZ ;  /* 0x0000050000027825 */ /* 0x000fe200078e00ff */
[----:B------:R-:W-:Y:S02]  /*5570*/  LOP3.LUT R40, R45, 0xfffffff8, RZ, 0xc0, !PT ;  /* 0xfffffff82d287812 */ /* 0x000fe400078ec0ff */
[----:B------:R-:W-:Y:S02]  /*5580*/  IADD3 R20, PT, PT, R10, UR6, RZ ;  /* 0x000000060a147c10 */ /* 0x000fe4000fffe0ff */
[----:B------:R-:W-:Y:S02]  /*5590*/  LOP3.LUT R39, R2, 0x1f, R39, 0xf8, !PT ;  /* 0x0000001f02277812 */ /* 0x000fe400078ef827 */
[----:B------:R-:W-:-:S07]  /*55a0*/  LOP3.LUT R41, R41, 0x3fffffff, RZ, 0xc0, !PT ;  /* 0x3fffffff29297812 */ /* 0x000fce00078ec0ff */
.L_x_254:
[----:B------:R-:W-:Y:S01]  /*55b0*/  ISETP.GT.U32.AND P1, PT, R5, R0, PT ;  /* 0x000000000500720c */ /* 0x000fe20003f24070 */
[----:B------:R-:W-:Y:S01]  /*55c0*/  BSSY.RECONVERGENT B0, `(.L_x_243) ;  /* 0x0000074000007945 */ /* 0x000fe20003800200 */
[----:B0-----:R-:W-:Y:S01]  /*55d0*/  HFMA2 R21, -RZ, RZ, 0, 0 ;  /* 0x00000000ff157431 */ /* 0x001fe200000001ff */
[----:B------:R-:W-:Y:S02]  /*55e0*/  MOV R22, RZ ;  /* 0x000000ff00167202 */ /* 0x000fe40000000f00 */
[----:B------:R-:W-:-:S13]  /*55f0*/  ISETP.GT.AND.EX P1, PT, R4, RZ, PT, P1 ;  /* 0x000000ff0400720c */ /* 0x000fda0003f24310 */
[----:B-12---:R-:W-:Y:S05]  /*5600*/  @!P1 BRA `(.L_x_244) ;  /* 0x0000000400bc9947 */ /* 0x006fea0003800000 */
[----:B------:R-:W-:Y:S01]  /*5610*/  ISETP.GE.U32.AND P2, PT, R6, 0x46, PT ;  /* 0x000000460600780c */ /* 0x000fe20003f46070 */
[----:B------:R-:W-:Y:S01]  /*5620*/  BSSY.RECONVERGENT B1, `(.L_x_245) ;  /* 0x0000035000017945 */ /* 0x000fe20003800200 */
[----:B------:R-:W-:Y:S02]  /*5630*/  ISETP.NE.U32.AND P1, PT, R44, RZ, PT ;  /* 0x000000ff2c00720c */ /* 0x000fe40003f25070 */
[----:B------:R-:W-:Y:S02]  /*5640*/  ISETP.GE.U32.AND.EX P2, PT, R7, RZ, PT, P2 ;  /* 0x000000ff0700720c */ /* 0x000fe40003f46120 */
[----:B------:R-:W-:Y:S02]  /*5650*/  IADD3 R14, P3, PT, R19, R18, RZ ;  /* 0x00000012130e7210 */ /* 0x000fe40007f7e0ff */
[----:B------:R-:W-:Y:S02]  /*5660*/  ISETP.NE.AND.EX P1, PT, RZ, RZ, PT, P1 ;  /* 0x000000ffff00720c */ /* 0x000fe40003f25310 */
[----:B------:R-:W-:-:S02]  /*5670*/  SHF.R.S32.HI R43, RZ, 0x1f, R18 ;  /* 0x0000001fff2b7819 */ /* 0x000fc40000011412 */
[----:B------:R-:W-:Y:S02]  /*5680*/  MOV R22, RZ ;  /* 0x000000ff00167202 */ /* 0x000fe40000000f00 */
[----:B------:R-:W-:Y:S02]  /*5690*/  MOV R37, R0 ;  /* 0x0000000000257202 */ /* 0x000fe40000000f00 */
[----:B------:R-:W-:Y:S02]  /*56a0*/  MOV R38, RZ ;  /* 0x000000ff00267202 */ /* 0x000fe40000000f00 */
[----:B------:R-:W-:Y:S01]  /*56b0*/  MOV R21, RZ ;  /* 0x000000ff00157202 */ /* 0x000fe20000000f00 */
[----:B------:R-:W-:Y:S06]  /*56c0*/  @!P2 BRA `(.L_x_246) ;  /* 0x0000000000a8a947 */ /* 0x000fec0003800000 */
[----:B------:R-:W-:Y:S01]  /*56d0*/  IADD3 R11, P2, PT, R18, R39, RZ ;  /* 0x00000027120b7210 */ /* 0x000fe20007f5e0ff */
[----:B------:R-:W-:Y:S01]  /*56e0*/  HFMA2 R22, -RZ, RZ, 0, 0 ;  /* 0x00000000ff167431 */ /* 0x000fe200000001ff */
[----:B------:R-:W-:Y:S01]  /*56f0*/  MOV R23, R40 ;  /* 0x0000002800177202 */ /* 0x000fe20000000f00 */
[----:B------:R-:W-:Y:S01]  /*5700*/  HFMA2 R38, -RZ, RZ, 0, 0 ;  /* 0x00000000ff267431 */ /* 0x000fe200000001ff */
[----:B------:R-:W-:Y:S02]  /*5710*/  IADD3.X R12, PT, PT, R3, R43, RZ, P2, !PT ;  /* 0x0000002b030c7210 */ /* 0x000fe400017fe4ff */
[C---:B------:R-:W-:Y:S02]  /*5720*/  LEA R10, P2, R11.reuse, UR4, 0x3 ;  /* 0x000000040b0a7c11 */ /* 0x040fe4000f8418ff */
[----:B------:R-:W-:Y:S02]  /*5730*/  MOV R36, R41 ;  /* 0x0000002900247202 */ /* 0x000fe40000000f00 */
[----:B------:R-:W-:-:S02]  /*5740*/  LEA.HI.X R11, R11, UR5, R12, 0x3, P2 ;  /* 0x000000050b0b7c11 */ /* 0x000fc400090f1c0c */
[----:B------:R-:W-:-:S07]  /*5750*/  MOV R37, R0 ;  /* 0x0000000000257202 */ /* 0x000fce0000000f00 */
.L_x_247:
        /* <DEDUP_REMOVED lines=33> */
.L_x_246:
[----:B------:R-:W-:Y:S05]  /*5970*/  BSYNC.RECONVERGENT B1 ;  /* 0x0000000000017941 */ /* 0x000fea0003800200 */
.L_x_245:
        /* <DEDUP_REMOVED lines=25> */
.L_x_249:
[----:B------:R-:W-:Y:S05]  /*5b10*/  BSYNC.RECONVERGENT B1 ;  /* 0x0000000000017941 */ /* 0x000fea0003800200 */
.L_x_248:
        /* <DEDUP_REMOVED lines=30> */
.L_x_244:
[----:B------:R-:W-:Y:S05]  /*5d00*/  BSYNC.RECONVERGENT B0 ;  /* 0x0000000000007941 */ /* 0x000fea0003800200 */
.L_x_243:
[----:B------:R0:W-:Y:S01]  /*5d10*/  STS [R9], R21 ;  /* 0x0000001509007388 */ /* 0x0001e20000000800 */
[----:B------:R-:W1:Y:S01]  /*5d20*/  LDC.64 R14, c[0x0][0x388] ;  /* 0x0000e200ff0e7b82 */ /* 0x000e620000000a00 */
[----:B------:R-:W-:Y:S02]  /*5d30*/  ISETP.GT.U32.AND P1, PT, R47, 0x9, PT ;  /* 0x000000092f00780c */ /* 0x000fe40003f24070 */
[----:B------:R0:W-:Y:S01]  /*5d40*/  STS [R9+0x500], R22 ;  /* 0x0005001609007388 */ /* 0x0001e20000000800 */
[----:B------:R-:W-:-:S04]  /*5d50*/  MOV R23, R8 ;  /* 0x0000000800177202 */ /* 0x000fc80000000f00 */
[----:B------:R-:W2:Y:S08]  /*5d60*/  LDC.64 R16, c[0x0][0x390] ;  /* 0x0000e400ff107b82 */ /* 0x000eb00000000a00 */
[----:B0-----:R-:W-:Y:S06]  /*5d70*/  BAR.SYNC.DEFER_BLOCKING 0x0 ;  /* 0x0000000000007b1d */ /* 0x001fec0000010000 */
.L_x_253:
        /* <DEDUP_REMOVED lines=31> */
.L_x_264:
        /* <DEDUP_REMOVED lines=11> */
.L_x_252:
[----:B------:R-:W-:Y:S05]  /*6020*/  BSYNC.RECONVERGENT B0 ;  /* 0x0000000000007941 */ /* 0x000fea0003800200 */
.L_x_251:
        /* <DEDUP_REMOVED lines=9> */
.L_x_250:
        /* <DEDUP_REMOVED lines=8> */
.L_x_256:
[----:B------:R-:W-:Y:S05]  /*6140*/  BSYNC B0 ;  /* 0x0000000000007941 */ /* 0x000fea0003800000 */
.L_x_255:
        /* <DEDUP_REMOVED lines=8> */
.L_x_257:
[----:B------:R-:W-:Y:S01]  /*61d0*/  FADD.FTZ R13, R13, R10 ;  /* 0x0000000a0d0d7221 */ /* 0x000fe20000010000 */
[----:B------:R-:W-:-:S04]  /*61e0*/  HFMA2 R28, -RZ, RZ, 0, 2.384185791015625e-07 ;  /* 0x00000004ff1c7431 */ /* 0x000fc800000001ff */
[----:B------:R-:W-:Y:S02]  /*61f0*/  MOV R29, R13 ;  /* 0x0000000d001d7202 */ /* 0x000fe40000000f00 */
[----:B------:R-:W-:-:S07]  /*6200*/  MOV R12, R27 ;  /* 0x0000001b000c7202 */ /* 0x000fce0000000f00 */
[----:B------:R-:W-:Y:S05]  /*6210*/  WARPSYNC.COLLECTIVE R26, `(.L_x_258) ;  /* 0x000000001a087348 */ /* 0x000fea0003c00000 */
[----:B------:R0:W1:Y:S02]  /*6220*/  SHFL.BFLY P3, R27, R29, R28, R31 ;  /* 0x0c00001c1d1b7389 */ /* 0x000064000006001f */
[----:B01----:R-:W-:Y:S05]  /*6230*/  ENDCOLLECTIVE ;  /* 0x000000000000791b */ /* 0x003fea0003800000 */
.L_x_258:
[----:B------:R-:W-:-:S05]  /*6240*/  FADD.FTZ R12, R12, R11 ;  /* 0x0000000b0c0c7221 */ /* 0x000fca0000010000 */
[----:B------:R-:W-:Y:S02]  /*6250*/  MOV R29, R12 ;  /* 0x0000000c001d7202 */ /* 0x000fe40000000f00 */
[----:B------:R-:W-:-:S07]  /*6260*/  MOV R22, R27 ;  /* 0x0000001b00167202 */ /* 0x000fce0000000f00 */
[----:B------:R-:W-:Y:S05]  /*6270*/  WARPSYNC.COLLECTIVE R26, `(.L_x_259) ;  /* 0x000000001a087348 */ /* 0x000fea0003c00000 */
[----:B------:R0:W1:Y:S02]  /*6280*/  SHFL.BFLY P3, R27, R29, R28, R31 ;  /* 0x0c00001c1d1b7389 */ /* 0x000064000006001f */
[----:B01----:R-:W-:Y:S05]  /*6290*/  ENDCOLLECTIVE ;  /* 0x000000000000791b */ /* 0x003fea0003800000 */
.L_x_259:
[----:B------:R-:W-:Y:S01]  /*62a0*/  FADD.FTZ R22, R13, R22 ;  /* 0x000000160d167221 */ /* 0x000fe20000010000 */
[----:B------:R-:W-:-:S04]  /*62b0*/  HFMA2 R28, -RZ, RZ, 0, 1.1920928955078125e-07 ;  /* 0x00000002ff1c7431 */ /* 0x000fc800000001ff */
[----:B------:R-:W-:Y:S02]  /*62c0*/  MOV R29, R22 ;  /* 0x00000016001d7202 */ /* 0x000fe40000000f00 */
[----:B------:R-:W-:-:S07]  /*62d0*/  MOV R21, R27 ;  /* 0x0000001b00157202 */ /* 0x000fce0000000f00 */
[----:B------:R-:W-:Y:S05]  /*62e0*/  WARPSYNC.COLLECTIVE R26, `(.L_x_260) ;  /* 0x000000001a087348 */ /* 0x000fea0003c00000 */
[----:B------:R0:W1:Y:S02]  /*62f0*/  SHFL.BFLY P3, R27, R29, R28, R31 ;  /* 0x0c00001c1d1b7389 */ /* 0x000064000006001f */
[----:B01----:R-:W-:Y:S05]  /*6300*/  ENDCOLLECTIVE ;  /* 0x000000000000791b */ /* 0x003fea0003800000 */
.L_x_260:
[----:B------:R-:W-:-:S05]  /*6310*/  FADD.FTZ R21, R12, R21 ;  /* 0x000000150c157221 */ /* 0x000fca0000010000 */
[----:B------:R-:W-:Y:S02]  /*6320*/  MOV R29, R21 ;  /* 0x00000015001d7202 */ /* 0x000fe40000000f00 */
[----:B------:R-:W-:-:S07]  /*6330*/  MOV R25, R27 ;  /* 0x0000001b00197202 */ /* 0x000fce0000000f00 */
[----:B------:R-:W-:Y:S05]  /*6340*/  WARPSYNC.COLLECTIVE R26, `(.L_x_261) ;  /* 0x000000001a087348 */ /* 0x000fea0003c00000 */
[----:B------:R0:W1:Y:S02]  /*6350*/  SHFL.BFLY P3, R27, R29, R28, R31 ;  /* 0x0c00001c1d1b7389 */ /* 0x000064000006001f */
[----:B01----:R-:W-:Y:S05]  /*6360*/  ENDCOLLECTIVE ;  /* 0x000000000000791b */ /* 0x003fea0003800000 */
.L_x_261:
[----:B------:R-:W-:Y:S01]  /*6370*/  FADD.FTZ R25, R22, R25 ;  /* 0x0000001916197221 */ /* 0x000fe20000010000 */
[----:B------:R-:W-:-:S04]  /*6380*/  HFMA2 R28, -RZ, RZ, 0, 5.9604644775390625e-08 ;  /* 0x00000001ff1c7431 */ /* 0x000fc800000001ff */
[----:B------:R-:W-:Y:S02]  /*6390*/  MOV R29, R25 ;  /* 0x00000019001d7202 */ /* 0x000fe40000000f00 */
[----:B------:R-:W-:-:S07]  /*63a0*/  MOV R10, R27 ;  /* 0x0000001b000a7202 */ /* 0x000fce0000000f00 */
[----:B------:R-:W-:Y:S05]  /*63b0*/  WARPSYNC.COLLECTIVE R26, `(.L_x_262) ;  /* 0x000000001a087348 */ /* 0x000fea0003c00000 */
[----:B------:R0:W1:Y:S02]  /*63c0*/  SHFL.BFLY P3, R27, R29, R28, R31 ;  /* 0x0c00001c1d1b7389 */ /* 0x000064000006001f */
[----:B01----:R-:W-:Y:S05]  /*63d0*/  ENDCOLLECTIVE ;  /* 0x000000000000791b */ /* 0x003fea0003800000 */
.L_x_262:
[----:B------:R-:W-:-:S05]  /*63e0*/  FADD.FTZ R10, R21, R10 ;  /* 0x0000000a150a7221 */ /* 0x000fca0000010000 */
[----:B------:R-:W-:Y:S02]  /*63f0*/  MOV R29, R10 ;  /* 0x0000000a001d7202 */ /* 0x000fe40000000f00 */
[----:B------:R-:W-:-:S07]  /*6400*/  MOV R24, R27 ;  /* 0x0000001b00187202 */ /* 0x000fce0000000f00 */
[----:B------:R-:W-:Y:S05]  /*6410*/  WARPSYNC.COLLECTIVE R26, `(.L_x_263) ;  /* 0x000000001a087348 */ /* 0x000fea0003c00000 */
[----:B------:R0:W1:Y:S02]  /*6420*/  SHFL.BFLY P3, R27, R29, R28, R31 ;  /* 0x0c00001c1d1b7389 */ /* 0x000064000006001f */
[----:B01----:R-:W-:Y:S05]  /*6430*/  ENDCOLLECTIVE ;  /* 0x000000000000791b */ /* 0x003fea0003800000 */
.L_x_263:
[----:B------:R-:W-:Y:S01]  /*6440*/  FADD.FTZ R24, R25, R24 ;  /* 0x0000001819187221 */ /* 0x000fe20000010000 */
[----:B------:R-:W-:Y:S01]  /*6450*/  MOV R11, R27 ;  /* 0x0000001b000b7202 */ /* 0x000fe20000000f00 */
[----:B------:R-:W-:Y:S06]  /*6460*/  BRA `(.L_x_264) ;  /* 0xfffffff800c07947 */ /* 0x000fec000383ffff */
.L_x_265:
        /* <DEDUP_REMOVED lines=9> */
.L_x_1666:


//--------------------- .text._ZN13group_norm_v218gn_bwd_cuda_kernelI13__nv_bfloat16Li320ELi3ELi32ELi40ELi256ELb0ELb1ELi32ELi320ELi320ELi4ELb1ELi40ELb0ELb0ELNS_15WgradSyncMethodE3ENS_16CompileConditionILi1000EEEEEvPT_S6_S6_PKS5_S8_S8_S8_PKfflPfPj --------------------------
	.section	.text._ZN13group_norm_v218gn_bwd_cuda_kernelI13__nv_bfloat16Li320ELi3ELi32ELi40ELi256ELb0ELb1ELi32ELi320ELi320ELi4ELb1ELi40ELb0ELb0ELNS_15WgradSyncMethodE3ENS_16CompileConditionILi1000EEEEEvPT_S6_S6_PKS5_S8_S8_S8_PKfflPfPj,"ax",@progbits
	.align	128
        .global         _ZN13group_norm_v218gn_bwd_cuda_kernelI13__nv_bfloat16Li320ELi3ELi32ELi40ELi256ELb0ELb1ELi32ELi320ELi320ELi4ELb1ELi40ELb0ELb0ELNS_15WgradSyncMethodE3ENS_16CompileConditionILi1000EEEEEvPT_S6_S6_PKS5_S8_S8_S8_PKfflPfPj
        .type           _ZN13group_norm_v218gn_bwd_cuda_kernelI13__nv_bfloat16Li320ELi3ELi32ELi40ELi256ELb0ELb1ELi32ELi320ELi320ELi4ELb1ELi40ELb0ELb0ELNS_15WgradSyncMethodE3ENS_16CompileConditionILi1000EEEEEvPT_S6_S6_PKS5_S8_S8_S8_PKfflPfPj,@function
        .size           _ZN13group_norm_v218gn_bwd_cuda_kernelI13__nv_bfloat16Li320ELi3ELi32ELi40ELi256ELb0ELb1ELi32ELi320ELi320ELi4ELb1ELi40ELb0ELb0ELNS_15WgradSyncMethodE3ENS_16CompileConditionILi1000EEEEEvPT_S6_S6_PKS5_S8_S8_S8_PKfflPfPj,(.L_x_1667 - _ZN13group_norm_v218gn_bwd_cuda_kernelI13__nv_bfloat16Li320ELi3ELi32ELi40ELi256ELb0ELb1ELi32ELi320ELi320ELi4ELb1ELi40ELb0ELb0ELNS_15WgradSyncMethodE3ENS_16CompileConditionILi1000EEEEEvPT_S6_S6_PKS5_S8_S8_S8_PKfflPfPj)
        .other          _ZN13group_norm_v218gn_bwd_cuda_kernelI13__nv_bfloat16Li320ELi3ELi32ELi40ELi256ELb0ELb1ELi32ELi320ELi320ELi4ELb1ELi40ELb0ELb0ELNS_15WgradSyncMethodE3ENS_16CompileConditionILi1000EEEEEvPT_S6_S6_PKS5_S8_S8_S8_PKfflPfPj,@"STO_CUDA_ENTRY STV_DEFAULT"
_ZN13group_norm_v218gn_bwd_cuda_kernelI13__nv_bfloat16Li320ELi3ELi32ELi40ELi256ELb0ELb1ELi32ELi320ELi320ELi4ELb1ELi40ELb0ELb0ELNS_15WgradSyncMethodE3ENS_16CompileConditionILi1000EEEEEvPT_S6_S6_PKS5_S8_S8_S8_PKfflPfPj:
.text._ZN13group_norm_v218gn_bwd_cuda_kernelI13__nv_bfloat16Li320ELi3ELi32ELi40ELi256ELb0ELb1ELi32ELi320ELi320ELi4ELb1ELi40ELb0ELb0ELNS_15WgradSyncMethodE3ENS_16CompileConditionILi1000EEEEEvPT_S6_S6_PKS5_S8_S8_S8_PKfflPfPj:
[----:B------:R-:W0:Y:S08]  /*0000*/  LDC R1, c[0x0][0x37c] ;  /* 0x0000df00ff017b82 */ /* 0x000e300000000800 */
[----:B------:R-:W1:Y:S01]  /*0010*/  S2UR UR8, SR_CTAID.Y ;  /* 0x00000000000879c3 */ /* 0x000e620000002600 */
[----:B------:R-:W2:Y:S01]  /*0020*/  LDCU.64 UR16, c[0x0][0x3c8] ;  /* 0x00007900ff1077ac */ /* 0x000ea20008000a00 */
[----:B0-----:R-:W-:Y:S01]  /*0030*/  IADD3 R1, PT, PT, R1, -0xe8, RZ ;  /* 0xffffff1801017810 */ /* 0x001fe20007ffe0ff */
[----:B------:R-:W0:Y:S01]  /*0040*/  LDCU.64 UR14, c[0x0][0x358] ;  /* 0x00006b00ff0e77ac */ /* 0x000e220008000a00 */
[----:B--2---:R-:W-:-:S02]  /*0050*/  USHF.L.U32 UR4, UR16, 0x2, URZ ;  /* 0x0000000210047899 */ /* 0x004fc400080006ff */
[----:B------:R-:W-:Y:S02]  /*0060*/  USHF.L.U64.HI UR5, UR16, 0x2, UR17 ;  /* 0x0000000210057899 */ /* 0x000fe40008010211 */
[----:B-1----:R-:W-:Y:S02]  /*0070*/  UISETP.GT.U32.AND UP0, UPT, UR4, UR8, UPT ;  /* 0x000000080400728c */ /* 0x002fe4000bf04070 */
[----:B------:R-:W-:Y:S02]  /*0080*/  ULOP3.LUT UR11, UR8, 0x3, URZ, 0xc0, !UPT ;  /* 0x00000003080b7892 */ /* 0x000fe4000f8ec0ff */
[----:B------:R-:W-:Y:S01]  /*0090*/  UISETP.GT.AND.EX UP0, UPT, UR5, URZ, UPT, UP0 ;  /* 0x000000ff0500728c */ /* 0x000fe2000bf04300 */
[----:B------:R-:W-:Y:S02]  /*00a0*/  UMOV UR10, UR8 ;  /* 0x00000008000a7c82 */ /* 0x000fe40008000000 */
[----:B------:R-:W-:-:S06]  /*00b0*/  UMOV UR5, URZ ;  /* 0x000000ff00057c82 */ /* 0x000fcc0008000000 */
[----:B0-----:R-:W-:Y:S05]  /*00c0*/  BRA.U UP0, `(.L_x_266) ;  /* 0x0000000100687547 */ /* 0x001fea000b800000 */
        /* <DEDUP_REMOVED lines=17> */
.L_x_268:
[----:B0-----:R-:W2:Y:S04]  /*01e0*/  LD.E.STRONG.GPU R5, desc[UR14][R2.64+0xa0] ;  /* 0x0000a00e02057980 */ /* 0x001ea8000c10f900 */
[----:B--2---:R-:W-:Y:S01]  /*01f0*/  CCTL.IVALL ;  /* 0x00000000ff00798f */ /* 0x004fe20002000000 */
[----:B------:R-:W-:Y:S05]  /*0200*/  YIELD ;  /* 0x0000000000007946 */ /* 0x000fea0003800000 */
[----:B-----5:R-:W-:-:S04]  /*0210*/  LOP3.LUT R5, R5, R0, RZ, 0x3c, !PT ;  /* 0x0000000005057212 */ /* 0x020fc800078e3cff */
[----:B------:R-:W-:-:S13]  /*0220*/  ISETP.GT.AND P0, PT, R5, -0x1, PT ;  /* 0xffffffff0500780c */ /* 0x000fda0003f04270 */
[----:B------:R-:W-:Y:S05]  /*0230*/  @P0 BRA `(.L_x_268) ;  /* 0xfffffffc00e80947 */ /* 0x000fea000383ffff */
.L_x_267:
[----:B------:R-:W-:Y:S05]  /*0240*/  WARPSYNC.ALL ;  /* 0x0000000000007948 */ /* 0x000fea0003800000 */
[----:B------:R-:W-:Y:S06]  /*0250*/  BAR.SYNC.DEFER_BLOCKING 0x0 ;  /* 0x0000000000007b1d */ /* 0x000fec0000010000 */
[----:B------:R-:W-:Y:S05]  /*0260*/  BRA `(.L_x_269) ;  /* 0x0000003c00407947 */ /* 0x000fea0003800000 */
.L_x_266:
[----:B------:R-:W0:Y:S01]  /*0270*/  S2R R3, SR_TID.X ;  /* 0x0000000000037919 */ /* 0x000e220000002100 */
[----:B------:R-:W1:Y:S01]  /*0280*/  LDC.64 R4, c[0x0][0x3a8] ;  /* 0x0000ea00ff047b82 */ /* 0x000e620000000a00 */
[----:B0-----:R-:W-:-:S05]  /*0290*/  LOP3.LUT R0, R3, 0xffff, RZ, 0xc0, !PT ;  /* 0x0000ffff03007812 */ /* 0x001fca00078ec0ff */
[----:B------:R-:W-:-:S05]  /*02a0*/  IMAD R0, R0, 0x334, RZ ;  /* 0x0000033400007824 */ /* 0x000fca00078e02ff */
[----:B------:R-:W-:-:S04]  /*02b0*/  SHF.R.U32.HI R0, RZ, 0x10, R0 ;  /* 0x00000010ff007819 */ /* 0x000fc80000011600 */
[----:B------:R-:W-:-:S05]  /*02c0*/  PRMT R0, R0, 0x9910, RZ ;  /* 0x0000991000007816 */ /* 0x000fca00000000ff */
[----:B------:R-:W-:-:S05]  /*02d0*/  IMAD R0, R0, 0x50, RZ ;  /* 0x0000005000007824 */ /* 0x000fca00078e02ff */
[----:B------:R-:W-:-:S04]  /*02e0*/  IADD3 R0, PT, PT, RZ, -R0, RZ ;  /* 0x80000000ff007210 */ /* 0x000fc80007ffe0ff */
[----:B------:R-:W-:-:S04]  /*02f0*/  PRMT R0, R0, 0x7710, RZ ;  /* 0x0000771000007816 */ /* 0x000fc800000000ff */
[----:B------:R-:W-:Y:S02]  /*0300*/  IADD3 R0, PT, PT, R0, R3, RZ ;  /* 0x0000000300007210 */ /* 0x000fe40007ffe0ff */
[----:B------:R-:W-:Y:S02]  /*0310*/  MOV R3, UR11 ;  /* 0x0000000b00037c02 */ /* 0x000fe40008000f00 */
        /* <DEDUP_REMOVED lines=11> */
[----:B------:R-:W-:-:S04]  /*03d0*/  UMOV UR4, URZ ;  /* 0x000000ff00047c82 */ /* 0x000fc80008000000 */
[----:B------:R-:W-:-:S05]  /*03e0*/  SHF.R.U32.HI R7, RZ, 0x10, R7 ;  /* 0x00000010ff077819 */ /* 0x000fca0000011607 */
[----:B------:R0:W-:Y:S01]  /*03f0*/  STL [R1+0xa8], R7 ;  /* 0x0000a80701007387 */ /* 0x0001e20000100800 */
[C---:B--2---:R-:W-:Y:S02]  /*0400*/  PRMT R0, R4.reuse, 0x7632, R0 ;  /* 0x0000763204007816 */ /* 0x044fe40000000000 */
[C---:B------:R-:W-:Y:S02]  /*0410*/  PRMT R6, R5.reuse, 0x7632, R6 ;  /* 0x0000763205067816 */ /* 0x040fe40000000006 */
[----:B------:R-:W-:Y:S02]  /*0420*/  SHF.L.U32 R2, R4, 0x10, RZ ;  /* 0x0000001004027819 */ /* 0x000fe400000006ff */
[----:B------:R-:W-:Y:S02]  /*0430*/  SHF.L.U32 R3, R5, 0x10, RZ ;  /* 0x0000001005037819 */ /* 0x000fe400000006ff */
[----:B------:R-:W-:Y:S02]  /*0440*/  SHF.L.U32 R4, R0, 0x10, RZ ;  /* 0x0000001000047819 */ /* 0x000fe400000006ff */
[----:B0-----:R-:W-:-:S07]  /*0450*/  SHF.L.U32 R5, R6, 0x10, RZ ;  /* 0x0000001006057819 */ /* 0x001fce00000006ff */
.L_x_281:
[----:B------:R-:W2:Y:S01]  /*0460*/  LDL R14, [R1+0xa8] ;  /* 0x0000a800010e7983 */ /* 0x000ea20000100800 */
[----:B------:R-:W0:Y:S01]  /*0470*/  S2UR UR8, SR_CTAID.Y ;  /* 0x00000000000879c3 */ /* 0x000e220000002600 */
[----:B------:R-:W-:Y:S01]  /*0480*/  USHF.R.U64 UR6, UR10, 0x2, UR5 ;  /* 0x000000020a067899 */ /* 0x000fe20008001205 */
[----:B-1----:R-:W1:Y:S01]  /*0490*/  S2R R0, SR_TID.X ;  /* 0x0000000000007919 */ /* 0x002e620000002100 */
[----:B------:R-:W3:Y:S04]  /*04a0*/  LDCU.64 UR12, c[0x0][0x3a0] ;  /* 0x00007400ff0c77ac */ /* 0x000ee80008000a00 */
[----:B------:R-:W-:Y:S01]  /*04b0*/  MOV R11, UR6 ;  /* 0x00000006000b7c02 */ /* 0x000fe20008000f00 */
[----:B------:R-:W4:Y:S01]  /*04c0*/  S2UR UR18, SR_CTAID.X ;  /* 0x00000000001279c3 */ /* 0x000f220000002500 */
[----:B-----5:R-:W-:Y:S01]  /*04d0*/  STL [R1+0xe4], R4 ;  /* 0x0000e40401007387 */ /* 0x020fe20000100800 */
[----:B------:R-:W2:Y:S03]  /*04e0*/  LDCU.64 UR16, c[0x0][0x3c8] ;  /* 0x00007900ff1077ac */ /* 0x000ea60008000a00 */
[----:B------:R-:W-:Y:S01]  /*04f0*/  STL [R1+0xe0], R5 ;  /* 0x0000e00501007387 */ /* 0x000fe20000100800 */
[----:B0-----:R-:W-:-:S02]  /*0500*/  ULOP3.LUT UR11, UR8, 0x3, URZ, 0xc0, !UPT ;  /* 0x00000003080b7892 */ /* 0x001fc4000f8ec0ff */
[----:B----4-:R-:W-:Y:S01]  /*0510*/  USHF.L.U32 UR7, UR18, 0x5, URZ ;  /* 0x0000000512077899 */ /* 0x010fe200080006ff */
[----:B-1----:R-:W-:-:S05]  /*0520*/  LOP3.LUT R6, R0, 0xffff, RZ, 0xc0, !PT ;  /* 0x0000ffff00067812 */ /* 0x002fca00078ec0ff */
[----:B------:R-:W-:Y:S01]  /*0530*/  MOV R9, UR7 ;  /* 0x0000000700097c02 */ /* 0x000fe20008000f00 */
[----:B------:R-:W-:Y:S01]  /*0540*/  USHF.R.U32.HI UR7, URZ, 0x2, UR5 ;  /* 0x00000002ff077899 */ /* 0x000fe20008011605 */
[----:B------:R-:W-:-:S03]  /*0550*/  IMAD R6, R6, 0x334, RZ ;  /* 0x0000033406067824 */ /* 0x000fc600078e02ff */
[----:B------:R-:W-:Y:S02]  /*0560*/  UIMAD UR9, UR7, 0x50000, URZ ;  /* 0x00050000070978a4 */ /* 0x000fe4000f8e02ff */
[----:B------:R-:W-:-:S04]  /*0570*/  SHF.R.U32.HI R8, RZ, 0x10, R6 ;  /* 0x00000010ff087819 */ /* 0x000fc80000011606 */
[C---:B------:R-:W-:Y:S02]  /*0580*/  PRMT R6, R8.reuse, 0x9910, RZ ;  /* 0x0000991008067816 */ /* 0x040fe400000000ff */
[----:B------:R-:W-:-:S03]  /*0590*/  LOP3.LUT R9, R8, 0xe0, R9, 0xf8, !PT ;  /* 0x000000e008097812 */ /* 0x000fc600078ef809 */
[----:B------:R-:W-:Y:S02]  /*05a0*/  IMAD R6, R6, 0x50, RZ ;  /* 0x0000005006067824 */ /* 0x000fe400078e02ff */
[----:B------:R-:W-:-:S03]  /*05b0*/  IMAD R9, R9, 0x500, RZ ;  /* 0x0000050009097824 */ /* 0x000fc600078e02ff */
[----:B------:R-:W-:-:S04]  /*05c0*/  IADD3 R6, PT, PT, RZ, -R6, RZ ;  /* 0x80000006ff067210 */ /* 0x000fc80007ffe0ff */
[----:B------:R-:W-:-:S04]  /*05d0*/  PRMT R7, R6, 0x7710, RZ ;  /* 0x0000771006077816 */ /* 0x000fc800000000ff */
[----:B------:R-:W-:Y:S02]  /*05e0*/  IADD3 R0, PT, PT, R7, R0, RZ ;  /* 0x0000000007007210 */ /* 0x000fe40007ffe0ff */
[----:B------:R-:W-:Y:S02]  /*05f0*/  MOV R7, UR11 ;  /* 0x0000000b00077c02 */ /* 0x000fe40008000f00 */
[----:B------:R-:W-:-:S05]  /*0600*/  LOP3.LUT R6, R0, 0xffff, RZ, 0xc0, !PT ;  /* 0x0000ffff00067812 */ /* 0x000fca00078ec0ff */
[----:B------:R-:W-:Y:S02]  /*0610*/  IMAD R6, R7, 0x50, R6 ;  /* 0x0000005007067824 */ /* 0x000fe400078e0206 */
[----:B------:R-:W-:-:S03]  /*0620*/  HFMA2 R7, -RZ, RZ, 0, 0 ;  /* 0x00000000ff077431 */ /* 0x000fc600000001ff */
[----:B------:R-:W-:-:S05]  /*0630*/  SHF.L.U32 R6, R6, 0x2, RZ ;  /* 0x0000000206067819 */ /* 0x000fca00000006ff */
[----:B------:R-:W-:-:S03]  /*0640*/  IMAD.WIDE.U32 R6, R11, 0x50000, R6 ;  /* 0x000500000b067825 */ /* 0x000fc600078e0006 */
[----:B------:R-:W-:-:S04]  /*0650*/  IADD3 R6, P0, PT, R9, R6, RZ ;  /* 0x0000000609067210 */ /* 0x000fc80007f1e0ff */
[----:B------:R-:W-:Y:S01]  /*0660*/  IADD3.X R7, PT, PT, R7, UR9, RZ, P0, !PT ;  /* 0x0000000907077c10 */ /* 0x000fe200087fe4ff */
[----:B------:R-:W-:Y:S01]  /*0670*/  USHF.L.U32 UR9, UR6, 0x6, URZ ;  /* 0x0000000606097899 */ /* 0x000fe200080006ff */
[C---:B------:R-:W-:Y:S01]  /*0680*/  SHF.L.U32 R13, R6.reuse, 0x1, RZ ;  /* 0x00000001060d7819 */ /* 0x040fe200000006ff */
[----:B------:R-:W-:Y:S01]  /*0690*/  USHF.L.U64.HI UR6, UR6, 0x6, UR7 ;  /* 0x0000000606067899 */ /* 0x000fe20008010207 */
[----:B------:R-:W-:Y:S02]  /*06a0*/  SHF.L.U64.HI R12, R6, 0x1, R7 ;  /* 0x00000001060c7819 */ /* 0x000fe40000010207 */
[----:B---3--:R-:W-:Y:S01]  /*06b0*/  IADD3 R20, P0, PT, R13, UR12, RZ ;  /* 0x0000000c0d147c10 */ /* 0x008fe2000ff1e0ff */
[----:B------:R-:W-:Y:S03]  /*06c0*/  STL [R1+0x60], R13 ;  /* 0x0000600d01007387 */ /* 0x000fe60000100800 */
[----:B------:R-:W-:Y:S01]  /*06d0*/  IADD3.X R21, PT, PT, R12, UR13, RZ, P0, !PT ;  /* 0x0000000d0c157c10 */ /* 0x000fe200087fe4ff */
[----:B------:R-:W0:Y:S01]  /*06e0*/  LDCU.64 UR12, c[0x0][0x3b8] ;  /* 0x00007700ff0c77ac */ /* 0x000e220008000a00 */
[----:B------:R-:W-:Y:S01]  /*06f0*/  MOV R11, UR6 ;  /* 0x00000006000b7c02 */ /* 0x000fe20008000f00 */
[----:B------:R1:W-:Y:S01]  /*0700*/  STL [R1+0x64], R12 ;  /* 0x0000640c01007387 */ /* 0x0003e20000100800 */
[----:B------:R-:W3:Y:S01]  /*0710*/  LDCU.64 UR6, c[0x0][0x398] ;  /* 0x00007300ff0677ac */ /* 0x000ee20008000a00 */
[----:B------:R-:W-:-:S02]  /*0720*/  MOV R10, UR9 ;  /* 0x00000009000a7c02 */ /* 0x000fc40008000f00 */
[----:B------:R-:W4:Y:S04]  /*0730*/  LDG.E.64.CONSTANT R40, desc[UR14][R20.64+0x2800] ;  /* 0x0028000e14287981 */ /* 0x000f28000c1e9b00 */
[----:B------:R-:W4:Y:S04]  /*0740*/  LDG.E.64.CONSTANT R6, desc[UR14][R20.64] ;  /* 0x0000000e14067981 */ /* 0x000f28000c1e9b00 */
[----:B------:R-:W4:Y:S04]  /*0750*/  LDG.E.64.CONSTANT R48, desc[UR14][R20.64+0x5000] ;  /* 0x0050000e14307981 */ /* 0x000f28000c1e9b00 */
[----:B------:R-:W4:Y:S04]  /*0760*/  LDG.E.64.CONSTANT R50, desc[UR14][R20.64+0x7800] ;  /* 0x0078000e14327981 */ /* 0x000f28000c1e9b00 */
[----:B------:R-:W4:Y:S04]  /*0770*/  LDG.E.64.CONSTANT R42, desc[UR14][R20.64+0xa000] ;  /* 0x00a0000e142a7981 */ /* 0x000f28000c1e9b00 */
[----:B------:R-:W4:Y:S04]  /*0780*/  LDG.E.64.CONSTANT R38, desc[UR14][R20.64+0xc800] ;  /* 0x00c8000e14267981 */ /* 0x000f28000c1e9b00 */
[----:B------:R-:W4:Y:S04]  /*0790*/  LDG.E.64.CONSTANT R46, desc[UR14][R20.64+0xf000] ;  /* 0x00f0000e142e7981 */ /* 0x000f28000c1e9b00 */
[----:B------:R-:W4:Y:S01]  /*07a0*/  LDG.E.64.CONSTANT R44, desc[UR14][R20.64+0x11800] ;  /* 0x0118000e142c7981 */ /* 0x000f22000c1e9b00 */
[----:B--2---:R-:W-:-:S03]  /*07b0*/  IMAD.WIDE.U32 R10, R14, 0x2, R10 ;  /* 0x000000020e0a7825 */ /* 0x004fc600078e000a */
[----:B0-----:R-:W-:-:S04]  /*07c0*/  LEA R36, P0, R10, UR12, 0x2 ;  /* 0x0000000c0a247c11 */ /* 0x001fc8000f8010ff */
[----:B------:R-:W-:Y:S02]  /*07d0*/  LEA.HI.X R37, R10, UR13, R11, 0x2, P0 ;  /* 0x0000000d0a257c11 */ /* 0x000fe400080f140b */
[----:B---3--:R-:W-:Y:S01]  /*07e0*/  IADD3 R52, P0, PT, R13, UR6, RZ ;  /* 0x000000060d347c10 */ /* 0x008fe2000ff1e0ff */
[----:B------:R-:W0:Y:S01]  /*07f0*/  S2R R10, SR_CgaCtaId ;  /* 0x00000000000a7919 */ /* 0x000e220000008800 */
[----:B------:R-:W-:Y:S01]  /*0800*/  MOV R9, 0x400 ;  /* 0x0000040000097802 */ /* 0x000fe20000000f00 */
[----:B------:R-:W2:Y:S01]  /*0810*/  LDCU UR6, c[0x0][0x3c0] ;  /* 0x00007800ff0677ac */ /* 0x000ea20008000800 */
[----:B------:R-:W-:Y:S01]  /*0820*/  IADD3.X R53, PT, PT, R12, UR7, RZ, P0, !PT ;  /* 0x000000070c357c10 */ /* 0x000fe200087fe4ff */
[----:B------:R-:W3:Y:S04]  /*0830*/  LDG.E.64.CONSTANT R36, desc[UR14][R36.64] ;  /* 0x0000000e24247981 */ /* 0x000ee8000c1e9b00 */
[----:B------:R-:W2:Y:S01]  /*0840*/  LDG.E.64.CONSTANT R20, desc[UR14][R52.64+0x11800] ;  /* 0x0118000e34147981 */ /* 0x000ea2000c1e9b00 */
[----:B------:R-:W-:-:S02]  /*0850*/  IADD3 R9, PT, PT, R9, 0x2800, RZ ;  /* 0x0000280009097810 */ /* 0x000fc40007ffe0ff */
[----:B------:R-:W-:Y:S01]  /*0860*/  LOP3.LUT R0, R0, 0xffff, RZ, 0xc0, !PT ;  /* 0x0000ffff00007812 */ /* 0x000fe200078ec0ff */
[----:B-1----:R-:W3:Y:S04]  /*0870*/  LDG.E.64.CONSTANT R12, desc[UR14][R52.64] ;  /* 0x0000000e340c7981 */ /* 0x002ee8000c1e9b00 */
[----:B------:R-:W3:Y:S04]  /*0880*/  LDG.E.64.CONSTANT R14, desc[UR14][R52.64+0x2800] ;  /* 0x0028000e340e7981 */ /* 0x000ee8000c1e9b00 */
[----:B------:R-:W3:Y:S04]  /*0890*/  LDG.E.64.CONSTANT R16, desc[UR14][R52.64+0x5000] ;  /* 0x0050000e34107981 */ /* 0x000ee8000c1e9b00 */
[----:B------:R-:W3:Y:S04]  /*08a0*/  LDG.E.64.CONSTANT R18, desc[UR14][R52.64+0x7800] ;  /* 0x0078000e34127981 */ /* 0x000ee8000c1e9b00 */
[----:B------:R-:W3:Y:S01]  /*08b0*/  LDG.E.64.CONSTANT R22, desc[UR14][R52.64+0xa000] ;  /* 0x00a0000e34167981 */ /* 0x000ee2000c1e9b00 */
[----:B0-----:R-:W-:-:S03]  /*08c0*/  LEA R9, R10, R9, 0x18 ;  /* 0x000000090a097211 */ /* 0x001fc600078ec0ff */
[----:B------:R-:W3:Y:S02]  /*08d0*/  LDG.E.64.CONSTANT R24, desc[UR14][R52.64+0xc800] ;  /* 0x00c8000e34187981 */ /* 0x000ee4000c1e9b00 */
[----:B------:R-:W-:Y:S02]  /*08e0*/  IMAD R9, R0, 0x28, R9 ;  /* 0x0000002800097824 */ /* 0x000fe400078e0209 */
[----:B------:R0:W3:Y:S03]  /*08f0*/  LDG.E.64.CONSTANT R34, desc[UR14][R52.64+0xf000] ;  /* 0x00f0000e34227981 */ /* 0x0000e6000c1e9b00 */
[----:B------:R-:W-:Y:S02]  /*0900*/  LEA R5, R8, R9, 0x3 ;  /* 0x0000000908057211 */ /* 0x000fe400078e18ff */
[C---:B----4-:R-:W-:Y:S02]  /*0910*/  PRMT R11, R41.reuse, 0x7632, R11 ;  /* 0x00007632290b7816 */ /* 0x050fe4000000000b */
[----:B------:R-:W-:-:S02]  /*0920*/  SHF.L.U32 R41, R41, 0x10, RZ ;  /* 0x0000001029297819 */ /* 0x000fc400000006ff */
[C---:B0-----:R-:W-:Y:S02]  /*0930*/  PRMT R52, R48.reuse, 0x7632, R52 ;  /* 0x0000763230347816 */ /* 0x041fe40000000034 */
[----:B------:R-:W-:Y:S02]  /*0940*/  SHF.L.U32 R53, R48, 0x10, RZ ;  /* 0x0000001030357819 */ /* 0x000fe400000006ff */
[C---:B------:R-:W-:Y:S02]  /*0950*/  PRMT R48, R49.reuse, 0x7632, R48 ;  /* 0x0000763231307816 */ /* 0x040fe40000000030 */
[----:B------:R-:W-:Y:S02]  /*0960*/  SHF.L.U32 R49, R49, 0x10, RZ ;  /* 0x0000001031317819 */ /* 0x000fe400000006ff */
[C---:B------:R-:W-:Y:S02]  /*0970*/  PRMT R4, R42.reuse, 0x7632, R4 ;  /* 0x000076322a047816 */ /* 0x040fe40000000004 */
[----:B------:R-:W-:-:S02]  /*0980*/  SHF.L.U32 R54, R42, 0x10, RZ ;  /* 0x000000102a367819 */ /* 0x000fc400000006ff */
[C---:B------:R-:W-:Y:S02]  /*0990*/  PRMT R42, R43.reuse, 0x7632, R42 ;  /* 0x000076322b2a7816 */ /* 0x040fe4000000002a */
        /* <DEDUP_REMOVED lines=11> */
[----:B------:R-:W-:Y:S02]  /*0a50*/  PRMT R61, R50, 0x7632, R61 ;  /* 0x00007632323d7816 */ /* 0x000fe4000000003d */
[----:B------:R-:W-:Y:S02]  /*0a60*/  SHF.L.U32 R11, R11, 0x10, RZ ;  /* 0x000000100b0b7819 */ /* 0x000fe400000006ff */
[----:B------:R-:W-:Y:S02]  /*0a70*/  PRMT R60, R51, 0x7632, R60 ;  /* 0x00007632333c7816 */ /* 0x000fe4000000003c */
[----:B------:R-:W-:Y:S02]  /*0a80*/  SHF.L.U32 R52, R52, 0x10, RZ ;  /* 0x0000001034347819 */ /* 0x000fe400000006ff */
[----:B------:R-:W-:Y:S02]  /*0a90*/  SHF.L.U32 R48, R48, 0x10, RZ ;  /* 0x0000001030307819 */ /* 0x000fe400000006ff */
[----:B------:R-:W-:-:S02]  /*0aa0*/  SHF.L.U32 R60, R60, 0x10, RZ ;  /* 0x000000103c3c7819 */ /* 0x000fc400000006ff */
[----:B------:R-:W-:Y:S02]  /*0ab0*/  SHF.L.U32 R42, R42, 0x10, RZ ;  /* 0x000000102a2a7819 */ /* 0x000fe400000006ff */
[----:B------:R-:W-:Y:S02]  /*0ac0*/  PRMT R56, R39, 0x7632, R56 ;  /* 0x0000763227387816 */ /* 0x000fe40000000038 */
[----:B------:R-:W-:Y:S02]  /*0ad0*/  SHF.L.U32 R43, R43, 0x10, RZ ;  /* 0x000000102b2b7819 */ /* 0x000fe400000006ff */
[----:B------:R-:W-:Y:S02]  /*0ae0*/  SHF.L.U32 R56, R56, 0x10, RZ ;  /* 0x0000001038387819 */ /* 0x000fe400000006ff */
[----:B------:R-:W-:Y:S02]  /*0af0*/  SHF.L.U32 R57, R57, 0x10, RZ ;  /* 0x0000001039397819 */ /* 0x000fe400000006ff */
[----:B------:R-:W-:-:S02]  /*0b00*/  SHF.L.U32 R58, R58, 0x10, RZ ;  /* 0x000000103a3a7819 */ /* 0x000fc400000006ff */
[----:B------:R-:W-:Y:S02]  /*0b10*/  SHF.L.U32 R59, R59, 0x10, RZ ;  /* 0x000000103b3b7819 */ /* 0x000fe400000006ff */
[C---:B------:R-:W-:Y:S02]  /*0b20*/  PRMT R9, R7.reuse, 0x7632, R9 ;  /* 0x0000763207097816 */ /* 0x040fe40000000009 */
[----:B------:R-:W-:Y:S02]  /*0b30*/  SHF.L.U32 R7, R7, 0x10, RZ ;  /* 0x0000001007077819 */ /* 0x000fe400000006ff */
[----:B------:R-:W-:Y:S01]  /*0b40*/  SHF.L.U32 R10, R10, 0x10, RZ ;  /* 0x000000100a0a7819 */ /* 0x000fe200000006ff */
[----:B--2---:R-:W-:Y:S04]  /*0b50*/  STL [R1+0xc0], R21 ;  /* 0x0000c01501007387 */ /* 0x004fe80000100800 */
[----:B------:R3:W-:Y:S02]  /*0b60*/  STL [R1+0x74], R5 ;  /* 0x0000740501007387 */ /* 0x0007e40000100800 */
[----:B---3--:R-:W-:-:S05]  /*0b70*/  FADD.FTZ R5, -R36, R41 ;  /* 0x0000002924057221 */ /* 0x008fca0000010100 */
[----:B------:R0:W-:Y:S01]  /*0b80*/  STL [R1+0x10], R5 ;  /* 0x0000100501007387 */ /* 0x0001e20000100800 */
[----:B------:R-:W-:Y:S01]  /*0b90*/  FADD.FTZ R6, R37, UR6 ;  /* 0x0000000625067e21 */ /* 0x000fe20008010000 */
[----:B------:R-:W-:Y:S01]  /*0ba0*/  PRMT R37, R44, 0x7632, R37 ;  /* 0x000076322c257816 */ /* 0x000fe20000000025 */
[----:B0-----:R-:W-:Y:S01]  /*0bb0*/  FADD.FTZ R5, -R36, R49 ;  /* 0x0000003124057221 */ /* 0x001fe20000010100 */
[----:B------:R-:W-:Y:S01]  /*0bc0*/  SHF.L.U32 R49, R4, 0x10, RZ ;  /* 0x0000001004317819 */ /* 0x000fe200000006ff */
[C---:B------:R-:W-:Y:S01]  /*0bd0*/  FADD.FTZ R4, -R36.reuse, R38 ;  /* 0x0000002624047221 */ /* 0x040fe20000010100 */
[----:B------:R-:W-:Y:S02]  /*0be0*/  FADD.FTZ R38, -R36, R46 ;  /* 0x0000002e24267221 */ /* 0x000fe40000010100 */
[----:B------:R0:W-:Y:S01]  /*0bf0*/  STL [R1+0x8], R5 ;  /* 0x0000080501007387 */ /* 0x0001e20000100800 */
[----:B------:R-:W-:Y:S01]  /*0c00*/  SHF.L.U32 R44, R44, 0x10, RZ ;  /* 0x000000102c2c7819 */ /* 0x000fe200000006ff */
[C---:B------:R-:W-:Y:S01]  /*0c10*/  FADD.FTZ R21, -R36.reuse, R47 ;  /* 0x0000002f24157221 */ /* 0x040fe20000010100 */
[----:B0-----:R-:W-:Y:S01]  /*0c20*/  FADD.FTZ R5, -R36, R55 ;  /* 0x0000003724057221 */ /* 0x001fe20000010100 */
[----:B------:R-:W-:-:S04]  /*0c30*/  SHF.L.U32 R41, R61, 0x10, RZ ;  /* 0x000000103d297819 */ /* 0x000fc800000006ff */
[----:B------:R-:W-:Y:S01]  /*0c40*/  STL [R1+0x14], R5 ;  /* 0x0000140501007387 */ /* 0x000fe20000100800 */
[----:B------:R-:W-:-:S03]  /*0c50*/  FADD.FTZ R11, -R36, R11 ;  /* 0x0000000b240b7221 */ /* 0x000fc60000010100 */
[----:B------:R0:W-:Y:S01]  /*0c60*/  STL [R1+0x9c], R38 ;  /* 0x00009c2601007387 */ /* 0x0001e20000100800 */
[C---:B------:R-:W-:Y:S01]  /*0c70*/  FADD.FTZ R46, -R36.reuse, R52 ;  /* 0x00000034242e7221 */ /* 0x040fe20000010100 */
[C---:B------:R-:W-:Y:S02]  /*0c80*/  FADD.FTZ R48, -R36.reuse, R48 ;  /* 0x0000003024307221 */ /* 0x040fe40000010100 */
[----:B------:R-:W-:Y:S01]  /*0c90*/  STL [R1+0xc4], R21 ;  /* 0x0000c41501007387 */ /* 0x000fe20000100800 */
[C---:B0-----:R-:W-:Y:S01]  /*0ca0*/  FADD.FTZ R38, -R36.reuse, R44 ;  /* 0x0000002c24267221 */ /* 0x041fe20000010100 */
[C---:B------:R-:W-:Y:S01]  /*0cb0*/  FADD.FTZ R44, -R36.reuse, R45 ;  /* 0x0000002d242c7221 */ /* 0x040fe20000010100 */
[C---:B------:R-:W-:Y:S01]  /*0cc0*/  FADD.FTZ R41, -R36.reuse, R41 ;  /* 0x0000002924297221 */ /* 0x040fe20000010100 */
[C---:B------:R-:W-:Y:S02]  /*0cd0*/  FADD.FTZ R49, -R36.reuse, R49 ;  /* 0x0000003124317221 */ /* 0x040fe40000010100 */
[----:B------:R-:W-:Y:S04]  /*0ce0*/  STL [R1+0xa0], R38 ;  /* 0x0000a02601007387 */ /* 0x000fe80000100800 */
[----:B------:R-:W-:Y:S04]  /*0cf0*/  STL [R1+0xa4], R44 ;  /* 0x0000a42c01007387 */ /* 0x000fe80000100800 */
[----:B------:R0:W-:Y:S04]  /*0d00*/  STL [R1+0xd8], R11 ;  /* 0x0000d80b01007387 */ /* 0x0001e80000100800 */
[----:B------:R-:W-:Y:S04]  /*0d10*/  STL [R1+0xcc], R46 ;  /* 0x0000cc2e01007387 */ /* 0x000fe80000100800 */
[----:B------:R-:W-:Y:S01]  /*0d20*/  STL [R1+0xd0], R48 ;  /* 0x0000d03001007387 */ /* 0x000fe20000100800 */
[----:B0-----:R-:W-:-:S03]  /*0d30*/  FADD.FTZ R11, -R36, R60 ;  /* 0x0000003c240b7221 */ /* 0x001fc60000010100 */
[----:B------:R0:W-:Y:S01]  /*0d40*/  STL [R1+0x5c], R41 ;  /* 0x00005c2901007387 */ /* 0x0001e20000100800 */
[----:B------:R-:W1:Y:S03]  /*0d50*/  MUFU.RSQ R6, R6 ;  /* 0x0000000600067308 */ /* 0x000e660000001400 */
[----:B------:R-:W-:Y:S04]  /*0d60*/  STL [R1+0xd4], R49 ;  /* 0x0000d43101007387 */ /* 0x000fe80000100800 */
[----:B------:R2:W-:Y:S01]  /*0d70*/  STL [R1+0x68], R11 ;  /* 0x0000680b01007387 */ /* 0x0005e20000100800 */
[C---:B0-----:R-:W-:Y:S01]  /*0d80*/  FADD.FTZ R41, -R36.reuse, R43 ;  /* 0x0000002b24297221 */ /* 0x041fe20000010100 */
[C---:B------:R-:W-:Y:S01]  /*0d90*/  FADD.FTZ R43, -R36.reuse, R56 ;  /* 0x00000038242b7221 */ /* 0x040fe20000010100 */
[----:B------:R-:W-:Y:S01]  /*0da0*/  SHF.L.U32 R37, R37, 0x10, RZ ;  /* 0x0000001025257819 */ /* 0x000fe200000006ff */
[----:B--2---:R-:W-:-:S05]  /*0db0*/  FADD.FTZ R11, -R36, R42 ;  /* 0x0000002a240b7221 */ /* 0x004fca0000010100 */
[----:B------:R0:W-:Y:S01]  /*0dc0*/  STL [R1+0x6c], R11 ;  /* 0x00006c0b01007387 */ /* 0x0001e20000100800 */
[----:B------:R-:W-:-:S03]  /*0dd0*/  FADD.FTZ R37, -R36, R37 ;  /* 0x0000002524257221 */ /* 0x000fc60000010100 */
[----:B------:R2:W-:Y:S01]  /*0de0*/  STL [R1+0x70], R41 ;  /* 0x0000702901007387 */ /* 0x0005e20000100800 */
[----:B0-----:R-:W-:-:S03]  /*0df0*/  FADD.FTZ R11, -R36, R57 ;  /* 0x00000039240b7221 */ /* 0x001fc60000010100 */
[----:B------:R-:W-:Y:S01]  /*0e00*/  STL [R1+0x78], R43 ;  /* 0x0000782b01007387 */ /* 0x000fe20000100800 */
[----:B--2---:R-:W-:-:S03]  /*0e10*/  FADD.FTZ R41, -R36, R58 ;  /* 0x0000003a24297221 */ /* 0x004fc60000010100 */
[----:B------:R0:W-:Y:S01]  /*0e20*/  STL [R1+0x88], R11 ;  /* 0x0000880b01007387 */ /* 0x0001e20000100800 */
[C---:B------:R-:W-:Y:S01]  /*0e30*/  FADD.FTZ R7, -R36.reuse, R7 ;  /* 0x0000000724077221 */ /* 0x040fe20000010100 */
[C---:B------:R-:W-:Y:S02]  /*0e40*/  FADD.FTZ R38, -R36.reuse, R10 ;  /* 0x0000000a24267221 */ /* 0x040fe40000010100 */
[----:B------:R1:W-:Y:S01]  /*0e50*/  STL [R1+0x8c], R41 ;  /* 0x00008c2901007387 */ /* 0x0003e20000100800 */
[----:B0-----:R-:W-:-:S03]  /*0e60*/  FADD.FTZ R11, -R36, R59 ;  /* 0x0000003b240b7221 */ /* 0x001fc60000010100 */
[----:B------:R-:W-:Y:S04]  /*0e70*/  STL [R1+0x90], R37 ;  /* 0x0000902501007387 */ /* 0x000fe80000100800 */
[----:B------:R0:W-:Y:S01]  /*0e80*/  STL [R1+0x98], R11 ;  /* 0x0000980b01007387 */ /* 0x0001e20000100800 */
[C---:B-1----:R-:W-:Y:S01]  /*0e90*/  FMUL.FTZ R41, R6.reuse, R38 ;  /* 0x0000002606297220 */ /* 0x042fe20000410000 */
[----:B0-----:R-:W-:-:S05]  /*0ea0*/  FMUL.FTZ R11, R6, R7 ;  /* 0x00000007060b7220 */ /* 0x001fca0000410000 */
[----:B------:R-:W-:Y:S04]  /*0eb0*/  STL [R1+0x58], R11 ;  /* 0x0000580b01007387 */ /* 0x000fe80000100800 */
[----:B------:R0:W-:Y:S04]  /*0ec0*/  STL [R1+0x50], R41 ;  /* 0x0000502901007387 */ /* 0x0001e80000100800 */
[----:B------:R-:W2:Y:S04]  /*0ed0*/  LDL.LU R47, [R1+0x10] ;  /* 0x00001000012f7983 */ /* 0x000ea80000300800 */
[----:B------:R-:W3:Y:S01]  /*0ee0*/  LDL.LU R55, [R1+0x8] ;  /* 0x0000080001377983 */ /* 0x000ee20000300800 */
[----:B------:R-:W-:-:S02]  /*0ef0*/  PRMT R8, R40, 0x7632, R8 ;  /* 0x0000763228087816 */ /* 0x000fc40000000008 */
[----:B------:R-:W-:Y:S02]  /*0f00*/  PRMT R10, R13, 0x7632, R10 ;  /* 0x000076320d0a7816 */ /* 0x000fe4000000000a */
[----:B------:R-:W-:Y:S02]  /*0f10*/  SHF.L.U32 R9, R9, 0x10, RZ ;  /* 0x0000001009097819 */ /* 0x000fe400000006ff */
[----:B------:R-:W-:Y:S02]  /*0f20*/  SHF.L.U32 R40, R40, 0x10, RZ ;  /* 0x0000001028287819 */ /* 0x000fe400000006ff */
[----:B------:R-:W-:Y:S02]  /*0f30*/  SHF.L.U32 R50, R50, 0x10, RZ ;  /* 0x0000001032327819 */ /* 0x000fe400000006ff */
[----:B------:R-:W-:Y:S02]  /*0f40*/  SHF.L.U32 R51, R51, 0x10, RZ ;  /* 0x0000001033337819 */ /* 0x000fe400000006ff */
[----:B------:R-:W-:-:S02]  /*0f50*/  SHF.L.U32 R39, R39, 0x10, RZ ;  /* 0x0000001027277819 */ /* 0x000fc400000006ff */
[----:B------:R-:W-:Y:S02]  /*0f60*/  SHF.L.U32 R8, R8, 0x10, RZ ;  /* 0x0000001008087819 */ /* 0x000fe400000006ff */
        /* <DEDUP_REMOVED lines=10> */
[----:B------:R-:W-:Y:S01]  /*1010*/  SHF.L.U32 R36, R12, 0x10, RZ ;  /* 0x000000100c247819 */ /* 0x000fe200000006ff */
[----:B------:R-:W-:Y:S01]  /*1020*/  FADD.FTZ R33, R10, R33 ;  /* 0x000000210a217221 */ /* 0x000fe20000010000 */
[----:B------:R-:W-:Y:S01]  /*1030*/  PRMT R12, R12, 0x7632, R12 ;  /* 0x000076320c0c7816 */ /* 0x000fe2000000000c */
[----:B------:R-:W-:Y:S01]  /*1040*/  FMUL.FTZ R49, R6, R9 ;  /* 0x0000000906317220 */ /* 0x000fe20000410000 */
[----:B------:R-:W-:-:S02]  /*1050*/  PRMT R21, R35, 0x7632, R21 ;  /* 0x0000763223157816 */ /* 0x000fc40000000015 */
[----:B------:R-:W-:Y:S02]  /*1060*/  SHF.L.U32 R37, R13, 0x10, RZ ;  /* 0x000000100d257819 */ /* 0x000fe400000006ff */
[----:B------:R-:W-:Y:S01]  /*1070*/  SHF.L.U32 R7, R34, 0x10, RZ ;  /* 0x0000001022077819 */ /* 0x000fe200000006ff */
[----:B------:R1:W-:Y:S01]  /*1080*/  STL [R1+0xdc], R33 ;  /* 0x0000dc2101007387 */ /* 0x0003e20000100800 */
[----:B------:R-:W-:-:S03]  /*1090*/  SHF.L.U32 R13, R12, 0x10, RZ ;  /* 0x000000100c0d7819 */ /* 0x000fc600000006ff */
[----:B------:R-:W-:Y:S01]  /*10a0*/  STL [R1+0x54], R49 ;  /* 0x0000543101007387 */ /* 0x000fe20000100800 */
[C---:B------:R-:W-:Y:S01]  /*10b0*/  PRMT R38, R14.reuse, 0x7632, R38 ;  /* 0x000076320e267816 */ /* 0x040fe20000000026 */
[----:B------:R-:W-:Y:S02]  /*10c0*/  FFMA.FTZ R12, R41, R13, R28 ;  /* 0x0000000d290c7223 */ /* 0x000fe4000001001c */
[----:B------:R4:W-:Y:S01]  /*10d0*/  STL [R1+0xc8], R21 ;  /* 0x0000c81501007387 */ /* 0x0009e20000100800 */
[----:B0-----:R-:W-:-:S03]  /*10e0*/  SHF.L.U32 R41, R14, 0x10, RZ ;  /* 0x000000100e297819 */ /* 0x001fc600000006ff */
[----:B------:R0:W-:Y:S01]  /*10f0*/  STL [R1+0x7c], R7 ;  /* 0x00007c0701007387 */ /* 0x0001e20000100800 */
[----:B------:R-:W-:Y:S01]  /*1100*/  SHF.L.U32 R14, R20, 0x10, RZ ;  /* 0x00000010140e7819 */ /* 0x000fe200000006ff */
[----:B------:R-:W-:Y:S01]  /*1110*/  FMUL.FTZ R46, R6, R40 ;  /* 0x00000028062e7220 */ /* 0x000fe20000410000 */
[----:B-1----:R-:W-:Y:S01]  /*1120*/  FMUL.FTZ R33, R3, R37 ;  /* 0x0000002503217220 */ /* 0x002fe20000410000 */
[----:B----4-:R-:W-:Y:S02]  /*1130*/  PRMT R21, R20, 0x7632, R21 ;  /* 0x0000763214157816 */ /* 0x010fe40000000015 */
[----:B0-----:R-:W-:-:S05]  /*1140*/  SHF.L.U32 R7, R35, 0x10, RZ ;  /* 0x0000001023077819 */ /* 0x001fca00000006ff */
[----:B------:R-:W-:Y:S04]  /*1150*/  STL [R1+0x80], R7 ;  /* 0x0000800701007387 */ /* 0x000fe80000100800 */
[----:B------:R0:W-:Y:S04]  /*1160*/  STL.S16 [R1+0x94], R21 ;  /* 0x0000941501007387 */ /* 0x0001e80000100600 */
[----:B------:R-:W-:Y:S01]  /*1170*/  STL [R1+0x84], R14 ;  /* 0x0000840e01007387 */ /* 0x000fe20000100800 */
[----:B------:R-:W-:-:S03]  /*1180*/  FMUL.FTZ R0, R6, R0 ;  /* 0x0000000006007220 */ /* 0x000fc60000410000 */
[----:B------:R-:W-:Y:S04]  /*1190*/  STL [R1+0x4c], R46 ;  /* 0x00004c2e01007387 */ /* 0x000fe80000100800 */
[----:B------:R-:W-:Y:S04]  /*11a0*/  STL [R1+0xc], R33 ;  /* 0x00000c2101007387 */ /* 0x000fe80000100800 */
[----:B------:R-:W4:Y:S01]  /*11b0*/  LDL.LU R44, [R1+0x14] ;  /* 0x00001400012c7983 */ /* 0x000f220000300800 */
[----:B------:R-:W-:Y:S01]  /*11c0*/  FADD.FTZ R27, R36, R27 ;  /* 0x0000001b241b7221 */ /* 0x000fe20000010000 */
[----:B------:R-:W-:Y:S01]  /*11d0*/  FFMA.FTZ R26, R0, R36, R26 ;  /* 0x00000024001a7223 */ /* 0x000fe2000001001a */
[----:B------:R-:W-:Y:S01]  /*11e0*/  SHF.L.U32 R59, R16, 0x10, RZ ;  /* 0x00000010103b7819 */ /* 0x000fe200000006ff */
[-C--:B------:R-:W-:Y:S01]  /*11f0*/  FMUL.FTZ R48, R2, R41.reuse ;  /* 0x0000002902307220 */ /* 0x080fe20000410000 */
[----:B------:R-:W-:Y:S01]  /*1200*/  PRMT R58, R16, 0x7632, R58 ;  /* 0x00007632103a7816 */ /* 0x000fe2000000003a */
[----:B------:R-:W-:Y:S01]  /*1210*/  FADD.FTZ R27, R27, R41 ;  /* 0x000000291b1b7221 */ /* 0x000fe20000010000 */
[----:B------:R-:W-:Y:S01]  /*1220*/  FFMA.FTZ R26, R46, R41, R26 ;  /* 0x000000292e1a7223 */ /* 0x000fe2000001001a */
[----:B------:R-:W-:Y:S01]  /*1230*/  FMUL.FTZ R43, R6, R53 ;  /* 0x00000035062b7220 */ /* 0x000fe20000410000 */
[----:B------:R-:W-:Y:S01]  /*1240*/  PRMT R16, R18, 0x7632, R16 ;  /* 0x0000763212107816 */ /* 0x000fe20000000010 */
[----:B------:R-:W-:Y:S01]  /*1250*/  FMUL.FTZ R20, R6, R50 ;  /* 0x0000003206147220 */ /* 0x000fe20000410000 */
[----:B------:R-:W-:Y:S01]  /*1260*/  SHF.L.U32 R18, R18, 0x10, RZ ;  /* 0x0000001012127819 */ /* 0x000fe200000006ff */
[----:B------:R-:W-:Y:S01]  /*1270*/  STL [R1+0x4], R48 ;  /* 0x0000043001007387 */ /* 0x000fe20000100800 */
[----:B------:R-:W-:Y:S01]  /*1280*/  FADD.FTZ R27, R27, R59 ;  /* 0x0000003b1b1b7221 */ /* 0x000fe20000010000 */
[----:B------:R-:W-:Y:S01]  /*1290*/  FFMA.FTZ R26, R43, R59, R26 ;  /* 0x0000003b2b1a7223 */ /* 0x000fe2000001001a */
[----:B------:R-:W-:Y:S01]  /*12a0*/  SHF.L.U32 R53, R16, 0x10, RZ ;  /* 0x0000001010357819 */ /* 0x000fe200000006ff */
[C---:B0-----:R-:W-:Y:S01]  /*12b0*/  FMUL.FTZ R21, R6.reuse, R51 ;  /* 0x0000003306157220 */ /* 0x041fe20000410000 */
[----:B------:R-:W-:Y:S01]  /*12c0*/  FMUL.FTZ R16, R6, R54 ;  /* 0x0000003606107220 */ /* 0x000fe20000410000 */
[----:B------:R-:W-:Y:S01]  /*12d0*/  FADD.FTZ R27, R27, R18 ;  /* 0x000000121b1b7221 */ /* 0x000fe20000010000 */
[----:B------:R-:W-:Y:S01]  /*12e0*/  FFMA.FTZ R26, R20, R18, R26 ;  /* 0x00000012141a7223 */ /* 0x000fe2000001001a */
[C---:B--2---:R-:W-:Y:S01]  /*12f0*/  FMUL.FTZ R35, R6.reuse, R47 ;  /* 0x0000002f06237220 */ /* 0x044fe20000410000 */
[----:B---3--:R-:W-:-:S04]  /*1300*/  FMUL.FTZ R40, R6, R55 ;  /* 0x0000003706287220 */ /* 0x008fc80000410000 */
[----:B------:R-:W-:Y:S01]  /*1310*/  STL [R1+0x48], R35 ;  /* 0x0000482301007387 */ /* 0x000fe20000100800 */
[----:B------:R-:W-:-:S03]  /*1320*/  FMUL.FTZ R55, R2, R18 ;  /* 0x0000001202377220 */ /* 0x000fc60000410000 */
[----:B------:R-:W-:Y:S04]  /*1330*/  STL [R1+0x44], R43 ;  /* 0x0000442b01007387 */ /* 0x000fe80000100800 */
[----:B------:R-:W-:Y:S04]  /*1340*/  STL [R1+0x40], R40 ;  /* 0x0000402801007387 */ /* 0x000fe80000100800 */
[----:B------:R0:W-:Y:S04]  /*1350*/  STL [R1+0x3c], R20 ;  /* 0x00003c1401007387 */ /* 0x0001e80000100800 */
[----:B------:R-:W2:Y:S04]  /*1360*/  LDL R18, [R1+0x50] ;  /* 0x0000500001127983 */ /* 0x000ea80000100800 */
[----:B------:R-:W-:Y:S01]  /*1370*/  STL [R1+0x38], R21 ;  /* 0x0000381501007387 */ /* 0x000fe20000100800 */
[----:B0-----:R-:W-:-:S03]  /*1380*/  FMUL.FTZ R20, R6, R4 ;  /* 0x0000000406147220 */ /* 0x001fc60000410000 */
[----:B------:R-:W-:Y:S04]  /*1390*/  STL [R1+0x34], R16 ;  /* 0x0000341001007387 */ /* 0x000fe80000100800 */
[----:B------:R-:W3:Y:S01]  /*13a0*/  LDL.LU R4, [R1+0xe4] ;  /* 0x0000e40001047983 */ /* 0x000ee20000300800 */
[----:B------:R-:W-:Y:S01]  /*13b0*/  SHF.L.U32 R61, R15, 0x10, RZ ;  /* 0x000000100f3d7819 */ /* 0x000fe200000006ff */
[----:B------:R-:W-:Y:S01]  /*13c0*/  FADD.FTZ R31, R37, R31 ;  /* 0x0000001f251f7221 */ /* 0x000fe20000010000 */
[----:B------:R-:W-:Y:S01]  /*13d0*/  FFMA.FTZ R30, R11, R37, R30 ;  /* 0x000000250b1e7223 */ /* 0x000fe2000001001e */
[----:B------:R-:W-:Y:S02]  /*13e0*/  PRMT R45, R22, 0x7632, R45 ;  /* 0x00007632162d7816 */ /* 0x000fe4000000002d */
[----:B------:R-:W-:-:S02]  /*13f0*/  PRMT R56, R17, 0x7632, R56 ;  /* 0x0000763211387816 */ /* 0x000fc40000000038 */
[----:B------:R-:W-:Y:S01]  /*1400*/  SHF.L.U32 R22, R22, 0x10, RZ ;  /* 0x0000001016167819 */ /* 0x000fe200000006ff */
[----:B------:R-:W-:Y:S01]  /*1410*/  FADD.FTZ R31, R31, R61 ;  /* 0x0000003d1f1f7221 */ /* 0x000fe20000010000 */
[----:B------:R-:W-:Y:S01]  /*1420*/  SHF.L.U32 R17, R17, 0x10, RZ ;  /* 0x0000001011117819 */ /* 0x000fe200000006ff */
[----:B------:R-:W-:Y:S01]  /*1430*/  FFMA.FTZ R30, R35, R61, R30 ;  /* 0x0000003d231e7223 */ /* 0x000fe2000001001e */
[C---:B------:R-:W-:Y:S01]  /*1440*/  PRMT R39, R24.reuse, 0x7632, R39 ;  /* 0x0000763218277816 */ /* 0x040fe20000000027 */
[----:B------:R-:W-:Y:S01]  /*1450*/  FADD.FTZ R27, R27, R22 ;  /* 0x000000161b1b7221 */ /* 0x000fe20000010000 */
[----:B------:R-:W-:Y:S01]  /*1460*/  SHF.L.U32 R24, R24, 0x10, RZ ;  /* 0x0000001018187819 */ /* 0x000fe200000006ff */
[----:B------:R-:W-:Y:S01]  /*1470*/  FADD.FTZ R31, R31, R17 ;  /* 0x000000111f1f7221 */ /* 0x000fe20000010000 */
[-C--:B------:R-:W-:Y:S01]  /*1480*/  FFMA.FTZ R30, R40, R17.reuse, R30 ;  /* 0x00000011281e7223 */ /* 0x080fe2000001001e */
[----:B------:R-:W-:Y:S02]  /*1490*/  FMUL.FTZ R57, R3, R17 ;  /* 0x0000001103397220 */ /* 0x000fe40000410000 */
[----:B------:R-:W-:Y:S01]  /*14a0*/  FADD.FTZ R37, R27, R24 ;  /* 0x000000181b257221 */ /* 0x000fe20000010000 */
[-C--:B------:R-:W-:Y:S01]  /*14b0*/  FFMA.FTZ R26, R16, R22.reuse, R26 ;  /* 0x00000016101a7223 */ /* 0x080fe2000001001a */
[----:B------:R-:W-:Y:S01]  /*14c0*/  FMUL.FTZ R47, R2, R22 ;  /* 0x00000016022f7220 */ /* 0x000fe20000410000 */
[----:B------:R-:W-:Y:S01]  /*14d0*/  FMUL.FTZ R22, R6, R5 ;  /* 0x0000000506167220 */ /* 0x000fe20000410000 */
[----:B------:R-:W-:-:S02]  /*14e0*/  PRMT R60, R15, 0x7632, R60 ;  /* 0x000076320f3c7816 */ /* 0x000fc4000000003c */
[C---:B------:R-:W-:Y:S02]  /*14f0*/  PRMT R15, R19.reuse, 0x7632, R15 ;  /* 0x00007632130f7816 */ /* 0x040fe4000000000f */
[----:B------:R-:W-:Y:S01]  /*1500*/  SHF.L.U32 R19, R19, 0x10, RZ ;  /* 0x0000001013137819 */ /* 0x000fe200000006ff */
[----:B------:R-:W-:Y:S01]  /*1510*/  FMUL.FTZ R7, R2, R36 ;  /* 0x0000002402077220 */ /* 0x000fe20000410000 */
[----:B------:R-:W-:Y:S01]  /*1520*/  FADD.FTZ R29, R13, R29 ;  /* 0x0000001d0d1d7221 */ /* 0x000fe20000010000 */
[----:B------:R-:W-:Y:S02]  /*1530*/  SHF.L.U32 R50, R15, 0x10, RZ ;  /* 0x000000100f327819 */ /* 0x000fe400000006ff */
[----:B------:R-:W-:Y:S01]  /*1540*/  FADD.FTZ R31, R31, R19 ;  /* 0x000000131f1f7221 */ /* 0x000fe20000010000 */
[-C--:B------:R-:W-:Y:S01]  /*1550*/  FFMA.FTZ R30, R21, R19.reuse, R30 ;  /* 0x00000013151e7223 */ /* 0x080fe2000001001e */
[----:B------:R-:W-:Y:S01]  /*1560*/  FMUL.FTZ R52, R3, R19 ;  /* 0x0000001303347220 */ /* 0x000fe20000410000 */
[----:B----4-:R-:W-:-:S05]  /*1570*/  FMUL.FTZ R17, R6, R44 ;  /* 0x0000002c06117220 */ /* 0x010fca0000410000 */
[----:B------:R-:W-:Y:S04]  /*1580*/  STL [R1+0x30], R17 ;  /* 0x0000301101007387 */ /* 0x000fe80000100800 */
[----:B------:R-:W-:Y:S04]  /*1590*/  STL [R1+0x2c], R20 ;  /* 0x00002c1401007387 */ /* 0x000fe80000100800 */
[----:B------:R-:W-:Y:S04]  /*15a0*/  STL [R1+0xbc], R37 ;  /* 0x0000bc2501007387 */ /* 0x000fe80000100800 */
[----:B------:R-:W4:Y:S01]  /*15b0*/  LDL.LU R5, [R1+0xe0] ;  /* 0x0000e00001057983 */ /* 0x000f220000300800 */
[----:B------:R-:W-:-:S03]  /*15c0*/  FADD.FTZ R15, RZ, R7 ;  /* 0x00000007ff0f7221 */ /* 0x000fc60000010000 */
[----:B------:R-:W-:Y:S01]  /*15d0*/  STL [R1+0x28], R22 ;  /* 0x0000281601007387 */ /* 0x000fe20000100800 */
[----:B---3--:R-:W-:Y:S01]  /*15e0*/  FMUL.FTZ R19, R4, R13 ;  /* 0x0000000d04137220 */ /* 0x008fe20000410000 */
[----:B------:R-:W-:-:S03]  /*15f0*/  FFMA.FTZ R13, R0, R7, RZ ;  /* 0x00000007000d7223 */ /* 0x000fc600000100ff */
[----:B------:R-:W-:Y:S01]  /*1600*/  FADD.FTZ R15, R15, R19 ;  /* 0x000000130f0f7221 */ /* 0x000fe20000010000 */
[----:B--2---:R-:W-:Y:S01]  /*1610*/  FFMA.FTZ R13, R18, R19, R13 ;  /* 0x00000013120d7223 */ /* 0x004fe2000001000d */
[----:B------:R-:W-:Y:S02]  /*1620*/  STL [R1+0x14], R19 ;  /* 0x0000141301007387 */ /* 0x000fe40000100800 */
[----:B------:R-:W-:Y:S01]  /*1630*/  FADD.FTZ R15, R15, R33 ;  /* 0x000000210f0f7221 */ /* 0x000fe20000010000 */
[----:B------:R-:W-:Y:S01]  /*1640*/  FFMA.FTZ R13, R11, R33, R13 ;  /* 0x000000210b0d7223 */ /* 0x000fe2000001000d */
[----:B------:R-:W-:Y:S04]  /*1650*/  STL [R1+0xb0], R0 ;  /* 0x0000b00001007387 */ /* 0x000fe80000100800 */
[----:B------:R0:W-:Y:S04]  /*1660*/  STL [R1+0xac], R7 ;  /* 0x0000ac0701007387 */ /* 0x0001e80000100800 */
[----:B------:R-:W2:Y:S04]  /*1670*/  LDL.LU R33, [R1+0xdc] ;  /* 0x0000dc0001217983 */ /* 0x000ea80000300800 */
[----:B------:R-:W3:Y:S01]  /*1680*/  LDL.LU R11, [R1+0xd8] ;  /* 0x0000d800010b7983 */ /* 0x000ee20000300800 */
[----:B0-----:R-:W-:Y:S01]  /*1690*/  FMUL.FTZ R7, R6, R8 ;  /* 0x0000000806077220 */ /* 0x001fe20000410000 */
[----:B------:R-:W-:Y:S01]  /*16a0*/  FFMA.FTZ R32, R49, R10, R32 ;  /* 0x0000000a31207223 */ /* 0x000fe20000010020 */
[----:B------:R-:W-:-:S05]  /*16b0*/  SHF.L.U32 R14, R38, 0x10, RZ ;  /* 0x00000010260e7819 */ /* 0x000fca00000006ff */
[----:B------:R-:W-:Y:S01]  /*16c0*/  FMUL.FTZ R8, R4, R14 ;  /* 0x0000000e04087220 */ /* 0x000fe20000410000 */
[----:B----4-:R-:W-:-:S04]  /*16d0*/  FMUL.FTZ R0, R5, R10 ;  /* 0x0000000a05007220 */ /* 0x010fc80000410000 */
[----:B------:R-:W-:Y:S01]  /*16e0*/  FADD.FTZ R15, R15, R0 ;  /* 0x000000000f0f7221 */ /* 0x000fe20000010000 */
[----:B------:R-:W-:Y:S01]  /*16f0*/  FFMA.FTZ R13, R49, R0, R13 ;  /* 0x00000000310d7223 */ /* 0x000fe2000001000d */
[----:B------:R3:W-:Y:S02]  /*1700*/  STL [R1+0x8], R0 ;  /* 0x0000080001007387 */ /* 0x0007e40000100800 */
[----:B------:R-:W-:Y:S02]  /*1710*/  FADD.FTZ R15, R15, R48 ;  /* 0x000000300f0f7221 */ /* 0x000fe40000010000 */
[----:B------:R0:W-:Y:S01]  /*1720*/  STL [R1+0x1c], R7 ;  /* 0x00001c0701007387 */ /* 0x0001e20000100800 */
[----:B------:R-:W-:-:S03]  /*1730*/  FFMA.FTZ R13, R46, R48, R13 ;  /* 0x000000302e0d7223 */ /* 0x000fc6000001000d */
[----:B------:R-:W4:Y:S04]  /*1740*/  LDL.LU R49, [R1+0xd4] ;  /* 0x0000d40001317983 */ /* 0x000f280000300800 */
[----:B------:R-:W4:Y:S04]  /*1750*/  LDL.LU R54, [R1+0x5c] ;  /* 0x00005c0001367983 */ /* 0x000f280000300800 */
[----:B------:R-:W4:Y:S04]  /*1760*/  LDL.LU R48, [R1+0xd0] ;  /* 0x0000d00001307983 */ /* 0x000f280000300800 */
[----:B------:R-:W0:Y:S04]  /*1770*/  LDL.LU R46, [R1+0xcc] ;  /* 0x0000cc00012e7983 */ /* 0x000e280000300800 */
[----:B------:R-:W-:Y:S01]  /*1780*/  STL [R1], R8 ;  /* 0x0000000801007387 */ /* 0x000fe20000100800 */
[----:B---3--:R-:W-:-:S05]  /*1790*/  FMUL.FTZ R0, R6, R11 ;  /* 0x0000000b06007220 */ /* 0x008fca0000410000 */
[----:B------:R4:W-:Y:S04]  /*17a0*/  STL [R1+0x20], R0 ;  /* 0x0000200001007387 */ /* 0x0009e80000100800 */
[----:B------:R-:W3:Y:S04]  /*17b0*/  LDL.LU R51, [R1+0x68] ;  /* 0x0000680001337983 */ /* 0x000ee80000300800 */
[----:B------:R-:W3:Y:S01]  /*17c0*/  LDL R18, [R1+0x3c] ;  /* 0x00003c0001127983 */ /* 0x000ee20000100800 */
[----:B------:R-:W-:Y:S01]  /*17d0*/  SHF.L.U32 R60, R60, 0x10, RZ ;  /* 0x000000103c3c7819 */ /* 0x000fe200000006ff */
[----:B------:R-:W-:Y:S01]  /*17e0*/  FMUL.FTZ R61, R3, R61 ;  /* 0x0000003d033d7220 */ /* 0x000fe20000410000 */
[----:B------:R-:W-:-:S03]  /*17f0*/  FFMA.FTZ R13, R7, R8, R13 ;  /* 0x00000008070d7223 */ /* 0x000fc6000001000d */
[----:B--2---:R-:W-:Y:S01]  /*1800*/  FADD.FTZ R33, R33, R60 ;  /* 0x0000003c21217221 */ /* 0x004fe20000010000 */
[-C--:B------:R-:W-:Y:S01]  /*1810*/  FFMA.FTZ R32, R0, R60.reuse, R32 ;  /* 0x0000003c00207223 */ /* 0x080fe20000010020 */
[----:B------:R-:W-:Y:S01]  /*1820*/  FMUL.FTZ R60, R5, R60 ;  /* 0x0000003c053c7220 */ /* 0x000fe20000410000 */
[----:B------:R-:W-:Y:S01]  /*1830*/  FFMA.FTZ R13, R35, R61, R13 ;  /* 0x0000003d230d7223 */ /* 0x000fe2000001000d */
[----:B------:R-:W-:Y:S01]  /*1840*/  SHF.L.U32 R58, R58, 0x10, RZ ;  /* 0x000000103a3a7819 */ /* 0x000fe200000006ff */
[----:B------:R-:W-:Y:S01]  /*1850*/  FFMA.FTZ R12, R7, R14, R12 ;  /* 0x0000000e070c7223 */ /* 0x000fe2000001000c */
[----:B------:R-:W-:Y:S01]  /*1860*/  FADD.FTZ R29, R29, R14 ;  /* 0x0000000e1d1d7221 */ /* 0x000fe20000010000 */
[----:B------:R-:W-:Y:S01]  /*1870*/  FMUL.FTZ R59, R2, R59 ;  /* 0x0000003b023b7220 */ /* 0x000fe20000410000 */
[----:B------:R-:W-:Y:S02]  /*1880*/  FFMA.FTZ R13, R0, R60, R13 ;  /* 0x0000003c000d7223 */ /* 0x000fe4000001000d */
[----:B------:R-:W-:-:S02]  /*1890*/  FADD.FTZ R29, R29, R58 ;  /* 0x0000003a1d1d7221 */ /* 0x000fc40000010000 */
[----:B------:R-:W-:Y:S01]  /*18a0*/  FFMA.FTZ R27, R43, R59, R13 ;  /* 0x0000003b2b1b7223 */ /* 0x000fe2000001000d */
[----:B------:R-:W-:Y:S01]  /*18b0*/  SHF.L.U32 R56, R56, 0x10, RZ ;  /* 0x0000001038387819 */ /* 0x000fe200000006ff */
[----:B------:R-:W-:Y:S04]  /*18c0*/  STL [R1+0xb4], R61 ;  /* 0x0000b43d01007387 */ /* 0x000fe80000100800 */
[----:B------:R-:W-:Y:S01]  /*18d0*/  FADD.FTZ R33, R33, R56 ;  /* 0x0000003821217221 */ /* 0x000fe20000010000 */
[----:B------:R-:W-:Y:S01]  /*18e0*/  FADD.FTZ R29, R29, R53 ;  /* 0x000000351d1d7221 */ /* 0x000fe20000010000 */
[----:B0-----:R-:W-:-:S04]  /*18f0*/  FMUL.FTZ R7, R6, R46 ;  /* 0x0000002e06077220 */ /* 0x001fc80000410000 */
[-C--:B------:R-:W-:Y:S01]  /*1900*/  FFMA.FTZ R35, R7, R58.reuse, R12 ;  /* 0x0000003a07237223 */ /* 0x080fe2000001000c */
[----:B------:R-:W-:Y:S01]  /*1910*/  FMUL.FTZ R58, R4, R58 ;  /* 0x0000003a043a7220 */ /* 0x000fe20000410000 */
[----:B----4-:R-:W-:-:S03]  /*1920*/  FMUL.FTZ R0, R6, R48 ;  /* 0x0000003006007220 */ /* 0x010fc60000410000 */
[----:B------:R-:W-:Y:S01]  /*1930*/  FFMA.FTZ R27, R7, R58, R27 ;  /* 0x0000003a071b7223 */ /* 0x000fe2000001001b */
[-C--:B------:R-:W-:Y:S01]  /*1940*/  FFMA.FTZ R32, R0, R56.reuse, R32 ;  /* 0x0000003800207223 */ /* 0x080fe20000010020 */
[----:B------:R-:W-:Y:S01]  /*1950*/  FMUL.FTZ R56, R5, R56 ;  /* 0x0000003805387220 */ /* 0x000fe20000410000 */
[----:B------:R-:W-:Y:S01]  /*1960*/  STL [R1+0x24], R7 ;  /* 0x0000240701007387 */ /* 0x000fe20000100800 */
[----:B------:R-:W-:Y:S01]  /*1970*/  FFMA.FTZ R27, R40, R57, R27 ;  /* 0x00000039281b7223 */ /* 0x000fe2000001001b */
[----:B------:R-:W-:Y:S02]  /*1980*/  FMUL.FTZ R54, R6, R54 ;  /* 0x0000003606367220 */ /* 0x000fe40000410000 */
[----:B------:R0:W-:Y:S01]  /*1990*/  STL [R1+0xb8], R60 ;  /* 0x0000b83c01007387 */ /* 0x0001e20000100800 */
[----:B------:R-:W-:-:S03]  /*19a0*/  FFMA.FTZ R27, R0, R56, R27 ;  /* 0x00000038001b7223 */ /* 0x000fc6000001001b */
[----:B------:R-:W2:Y:S01]  /*19b0*/  LDL.LU R43, [R1+0x6c] ;  /* 0x00006c00012b7983 */ /* 0x000ea20000300800 */
[-C--:B------:R-:W-:Y:S01]  /*19c0*/  FFMA.FTZ R35, R54, R53.reuse, R35 ;  /* 0x0000003536237223 */ /* 0x080fe20000010023 */
[----:B------:R-:W-:Y:S02]  /*19d0*/  FMUL.FTZ R53, R4, R53 ;  /* 0x0000003504357220 */ /* 0x000fe40000410000 */
[----:B------:R1:W-:Y:S04]  /*19e0*/  STL [R1+0x18], R0 ;  /* 0x0000180001007387 */ /* 0x0003e80000100800 */
[----:B------:R-:W4:Y:S01]  /*19f0*/  LDL.LU R40, [R1+0x70] ;  /* 0x0000700001287983 */ /* 0x000f220000300800 */
[----:B---3--:R-:W-:-:S03]  /*1a00*/  FFMA.FTZ R27, R18, R55, R27 ;  /* 0x00000037121b7223 */ /* 0x008fc6000001001b */
[----:B------:R-:W3:Y:S01]  /*1a10*/  LDL.LU R18, [R1+0x78] ;  /* 0x0000780001127983 */ /* 0x000ee20000300800 */
[----:B------:R-:W-:-:S04]  /*1a20*/  FFMA.FTZ R27, R54, R53, R27 ;  /* 0x00000035361b7223 */ /* 0x000fc8000001001b */
[----:B------:R-:W-:Y:S02]  /*1a30*/  FFMA.FTZ R27, R21, R52, R27 ;  /* 0x00000034151b7223 */ /* 0x000fe4000001001b */
[----:B------:R-:W4:Y:S01]  /*1a40*/  LDL.LU R21, [R1+0xc8] ;  /* 0x0000c80001157983 */ /* 0x000f220000300800 */
[----:B------:R-:W-:Y:S01]  /*1a50*/  FMUL.FTZ R51, R6, R51 ;  /* 0x0000003306337220 */ /* 0x000fe20000410000 */
[----:B------:R-:W-:-:S03]  /*1a60*/  FADD.FTZ R33, R33, R50 ;  /* 0x0000003221217221 */ /* 0x000fc60000010000 */
[-C--:B------:R-:W-:Y:S01]  /*1a70*/  FFMA.FTZ R32, R51, R50.reuse, R32 ;  /* 0x0000003233207223 */ /* 0x080fe20000010020 */
[----:B------:R-:W-:Y:S01]  /*1a80*/  FMUL.FTZ R50, R5, R50 ;  /* 0x0000003205327220 */ /* 0x000fe20000410000 */
[----:B------:R-:W-:Y:S01]  /*1a90*/  SHF.L.U32 R45, R45, 0x10, RZ ;  /* 0x000000102d2d7819 */ /* 0x000fe200000006ff */
[----:B------:R-:W-:Y:S02]  /*1aa0*/  FMUL.FTZ R46, R6, R49 ;  /* 0x00000031062e7220 */ /* 0x000fe40000410000 */
[----:B------:R-:W-:Y:S01]  /*1ab0*/  FFMA.FTZ R27, R51, R50, R27 ;  /* 0x00000032331b7223 */ /* 0x000fe2000001001b */
[----:B------:R-:W-:Y:S01]  /*1ac0*/  PRMT R42, R23, 0x7632, R42 ;  /* 0x00007632172a7816 */ /* 0x000fe2000000002a */
[----:B------:R-:W-:Y:S01]  /*1ad0*/  FADD.FTZ R29, R29, R45 ;  /* 0x0000002d1d1d7221 */ /* 0x000fe20000010000 */
[----:B------:R-:W-:Y:S01]  /*1ae0*/  SHF.L.U32 R23, R23, 0x10, RZ ;  /* 0x0000001017177819 */ /* 0x000fe200000006ff */
[-C--:B------:R-:W-:Y:S01]  /*1af0*/  FFMA.FTZ R35, R46, R45.reuse, R35 ;  /* 0x0000002d2e237223 */ /* 0x080fe20000010023 */
[----:B------:R-:W-:Y:S01]  /*1b00*/  FADD.FTZ R15, R15, R8 ;  /* 0x000000080f0f7221 */ /* 0x000fe20000010000 */
[----:B------:R-:W-:Y:S01]  /*1b10*/  FMUL.FTZ R45, R4, R45 ;  /* 0x0000002d042d7220 */ /* 0x000fe20000410000 */
[----:B------:R-:W-:Y:S01]  /*1b20*/  FFMA.FTZ R27, R16, R47, R27 ;  /* 0x0000002f101b7223 */ /* 0x000fe2000001001b */
[----:B------:R-:W-:Y:S01]  /*1b30*/  SHF.L.U32 R42, R42, 0x10, RZ ;  /* 0x000000102a2a7819 */ /* 0x000fe200000006ff */
[----:B------:R-:W-:Y:S01]  /*1b40*/  FMUL.FTZ R44, R3, R23 ;  /* 0x00000017032c7220 */ /* 0x000fe20000410000 */
[----:B------:R-:W-:Y:S01]  /*1b50*/  FADD.FTZ R15, R15, R61 ;  /* 0x0000003d0f0f7221 */ /* 0x000fe20000010000 */
[----:B------:R-:W-:Y:S01]  /*1b60*/  FFMA.FTZ R27, R46, R45, R27 ;  /* 0x0000002d2e1b7223 */ /* 0x000fe2000001001b */
[----:B------:R-:W-:Y:S01]  /*1b70*/  PRMT R28, R34, 0x7632, R28 ;  /* 0x00007632221c7816 */ /* 0x000fe2000000001c */
[----:B------:R-:W-:Y:S01]  /*1b80*/  FADD.FTZ R33, R33, R42 ;  /* 0x0000002a21217221 */ /* 0x000fe20000010000 */
[----:B------:R-:W-:Y:S01]  /*1b90*/  FADD.FTZ R15, R15, R60 ;  /* 0x0000003c0f0f7221 */ /* 0x000fe20000010000 */
[----:B------:R-:W-:Y:S01]  /*1ba0*/  FFMA.FTZ R27, R17, R44, R27 ;  /* 0x0000002c111b7223 */ /* 0x000fe2000001001b */
[----:B------:R-:W-:Y:S01]  /*1bb0*/  FADD.FTZ R34, R31, R23 ;  /* 0x000000171f227221 */ /* 0x000fe20000010000 */
[----:B------:R-:W-:Y:S01]  /*1bc0*/  FFMA.FTZ R30, R17, R23, R30 ;  /* 0x00000017111e7223 */ /* 0x000fe2000001001e */
[----:B0-----:R-:W4:Y:S01]  /*1bd0*/  LDL.LU R60, [R1+0x7c] ;  /* 0x00007c00013c7983 */ /* 0x001f220000300800 */
[----:B------:R-:W-:-:S03]  /*1be0*/  FMUL.FTZ R41, R2, R24 ;  /* 0x0000001802297220 */ /* 0x000fc60000410000 */
[----:B------:R-:W4:Y:S04]  /*1bf0*/  LDL.LU R23, [R1+0x9c] ;  /* 0x00009c0001177983 */ /* 0x000f280000300800 */
[----:B------:R-:W4:Y:S04]  /*1c00*/  LDL.LU R61, [R1+0x80] ;  /* 0x00008000013d7983 */ /* 0x000f280000300800 */
[----:B------:R-:W4:Y:S01]  /*1c10*/  LDL.LU R16, [R1+0x88] ;  /* 0x0000880001107983 */ /* 0x000f220000300800 */
[----:B------:R-:W-:-:S03]  /*1c20*/  FFMA.FTZ R36, R20, R24, R26 ;  /* 0x0000001814247223 */ /* 0x000fc6000001001a */
[----:B------:R-:W4:Y:S04]  /*1c30*/  LDL.LU R17, [R1+0x8c] ;  /* 0x00008c0001117983 */ /* 0x000f280000300800 */
[----:B-1----:R-:W4:Y:S04]  /*1c40*/  LDL.LU R0, [R1+0x84] ;  /* 0x0000840001007983 */ /* 0x002f280000300800 */
[----:B------:R-:W4:Y:S01]  /*1c50*/  LDL.LU R19, [R1+0x94] ;  /* 0x0000940001137983 */ /* 0x000f220000300800 */
[----:B--2---:R-:W-:-:S04]  /*1c60*/  FMUL.FTZ R43, R6, R43 ;  /* 0x0000002b062b7220 */ /* 0x004fc80000410000 */
[-C--:B------:R-:W-:Y:S01]  /*1c70*/  FFMA.FTZ R32, R43, R42.reuse, R32 ;  /* 0x0000002a2b207223 */ /* 0x080fe20000010020 */
[----:B------:R-:W-:-:S04]  /*1c80*/  FMUL.FTZ R42, R5, R42 ;  /* 0x0000002a052a7220 */ /* 0x000fc80000410000 */
[----:B------:R-:W-:-:S04]  /*1c90*/  FFMA.FTZ R27, R43, R42, R27 ;  /* 0x0000002a2b1b7223 */ /* 0x000fc8000001001b */
[----:B------:R-:W-:Y:S01]  /*1ca0*/  FFMA.FTZ R27, R20, R41, R27 ;  /* 0x00000029141b7223 */ /* 0x000fe2000001001b */
[----:B---3--:R-:W-:Y:S02]  /*1cb0*/  FMUL.FTZ R8, R6, R18 ;  /* 0x0000001206087220 */ /* 0x008fe40000410000 */
[----:B------:R-:W2:Y:S04]  /*1cc0*/  LDL.LU R18, [R1+0xa0] ;  /* 0x0000a00001127983 */ /* 0x000ea80000300800 */
[----:B------:R-:W3:Y:S01]  /*1cd0*/  LDL.LU R20, [R1+0x90] ;  /* 0x0000900001147983 */ /* 0x000ee20000300800 */
[----:B----4-:R-:W-:-:S03]  /*1ce0*/  SHF.L.U32 R31, R21, 0x10, RZ ;  /* 0x00000010151f7819 */ /* 0x010fc600000006ff */
[----:B------:R-:W4:Y:S01]  /*1cf0*/  LDL.LU R21, [R1+0xc4] ;  /* 0x0000c40001157983 */ /* 0x000f220000300800 */
[----:B------:R-:W-:Y:S01]  /*1d00*/  SHF.L.U32 R39, R39, 0x10, RZ ;  /* 0x0000001027277819 */ /* 0x000fe200000006ff */
[----:B------:R-:W-:Y:S01]  /*1d10*/  FMUL.FTZ R40, R6, R40 ;  /* 0x0000002806287220 */ /* 0x000fe20000410000 */
[C---:B------:R-:W-:Y:S02]  /*1d20*/  PRMT R9, R25.reuse, 0x7632, R9 ;  /* 0x0000763219097816 */ /* 0x040fe40000000009 */
[----:B------:R-:W-:Y:S01]  /*1d30*/  SHF.L.U32 R25, R25, 0x10, RZ ;  /* 0x0000001019197819 */ /* 0x000fe200000006ff */
[----:B------:R-:W-:Y:S01]  /*1d40*/  FADD.FTZ R29, R29, R39 ;  /* 0x000000271d1d7221 */ /* 0x000fe20000010000 */
[-C--:B------:R-:W-:Y:S01]  /*1d50*/  FFMA.FTZ R35, R40, R39.reuse, R35 ;  /* 0x0000002728237223 */ /* 0x080fe20000010023 */
[----:B------:R-:W-:Y:S02]  /*1d60*/  FMUL.FTZ R39, R4, R39 ;  /* 0x0000002704277220 */ /* 0x000fe40000410000 */
[----:B------:R-:W-:-:S02]  /*1d70*/  FMUL.FTZ R38, R3, R25 ;  /* 0x0000001903267220 */ /* 0x000fc40000410000 */
[----:B------:R-:W-:Y:S01]  /*1d80*/  FFMA.FTZ R27, R40, R39, R27 ;  /* 0x00000027281b7223 */ /* 0x000fe2000001001b */
[----:B------:R-:W-:Y:S01]  /*1d90*/  FADD.FTZ R15, R15, R59 ;  /* 0x0000003b0f0f7221 */ /* 0x000fe20000010000 */
[C---:B------:R-:W-:Y:S02]  /*1da0*/  FFMA.FTZ R30, R22.reuse, R25, R30 ;  /* 0x00000019161e7223 */ /* 0x040fe4000001001e */
[----:B------:R-:W-:Y:S01]  /*1db0*/  FFMA.FTZ R27, R22, R38, R27 ;  /* 0x00000026161b7223 */ /* 0x000fe2000001001b */
[----:B------:R-:W-:Y:S01]  /*1dc0*/  FADD.FTZ R26, R15, R58 ;  /* 0x0000003a0f1a7221 */ /* 0x000fe20000010000 */
[----:B------:R-:W3:Y:S04]  /*1dd0*/  LDL.LU R22, [R1+0xa4] ;  /* 0x0000a40001167983 */ /* 0x000ee80000300800 */
[----:B------:R-:W3:Y:S04]  /*1de0*/  LDL.LU R24, [R1+0x98] ;  /* 0x0000980001187983 */ /* 0x000ee80000300800 */
[----:B------:R-:W3:Y:S01]  /*1df0*/  LDL.LU R37, [R1+0x74] ;  /* 0x0000740001257983 */ /* 0x000ee20000300800 */
[----:B------:R-:W-:-:S04]  /*1e00*/  FADD.FTZ R26, R26, R57 ;  /* 0x000000391a1a7221 */ /* 0x000fc80000010000 */
[----:B------:R-:W-:-:S04]  /*1e10*/  FADD.FTZ R26, R26, R56 ;  /* 0x000000381a1a7221 */ /* 0x000fc80000010000 */
[----:B------:R-:W-:-:S04]  /*1e20*/  FADD.FTZ R26, R26, R55 ;  /* 0x000000371a1a7221 */ /* 0x000fc80000010000 */
[----:B------:R-:W-:-:S04]  /*1e30*/  FADD.FTZ R26, R26, R53 ;  /* 0x000000351a1a7221 */ /* 0x000fc80000010000 */
[----:B------:R-:W-:-:S04]  /*1e40*/  FADD.FTZ R26, R26, R52 ;  /* 0x000000341a1a7221 */ /* 0x000fc80000010000 */
[----:B------:R-:W-:Y:S01]  /*1e50*/  FADD.FTZ R26, R26, R50 ;  /* 0x000000321a1a7221 */ /* 0x000fe20000010000 */
[----:B----4-:R-:W-:Y:S02]  /*1e60*/  FMUL.FTZ R15, R6, R21 ;  /* 0x00000015060f7220 */ /* 0x010fe40000410000 */
[----:B------:R-:W4:Y:S01]  /*1e70*/  LDL.LU R21, [R1+0xc0] ;  /* 0x0000c00001157983 */ /* 0x000f220000300800 */
[----:B------:R-:W-:-:S04]  /*1e80*/  FADD.FTZ R26, R26, R47 ;  /* 0x0000002f1a1a7221 */ /* 0x000fc80000010000 */
[----:B------:R-:W-:-:S04]  /*1e90*/  FADD.FTZ R26, R26, R45 ;  /* 0x0000002d1a1a7221 */ /* 0x000fc80000010000 */
[----:B------:R-:W-:-:S04]  /*1ea0*/  FADD.FTZ R26, R26, R44 ;  /* 0x0000002c1a1a7221 */ /* 0x000fc80000010000 */
[----:B------:R-:W-:Y:S01]  /*1eb0*/  FADD.FTZ R26, R26, R42 ;  /* 0x0000002a1a1a7221 */ /* 0x000fe20000010000 */
[----:B------:R-:W-:-:S03]  /*1ec0*/  SHF.L.U32 R9, R9, 0x10, RZ ;  /* 0x0000001009097819 */ /* 0x000fc600000006ff */
[----:B------:R-:W-:-:S04]  /*1ed0*/  FADD.FTZ R26, R26, R41 ;  /* 0x000000291a1a7221 */ /* 0x000fc80000010000 */
[----:B------:R-:W-:Y:S01]  /*1ee0*/  FADD.FTZ R26, R26, R39 ;  /* 0x000000271a1a7221 */ /* 0x000fe20000010000 */
[----:B------:R-:W-:Y:S01]  /*1ef0*/  FADD.FTZ R33, R33, R9 ;  /* 0x0000000921217221 */ /* 0x000fe20000010000 */
[-C--:B------:R-:W-:Y:S01]  /*1f00*/  FFMA.FTZ R32, R8, R9.reuse, R32 ;  /* 0x0000000908207223 */ /* 0x080fe20000010020 */
[----:B------:R-:W-:Y:S01]  /*1f10*/  FMUL.FTZ R9, R5, R9 ;  /* 0x0000000905097220 */ /* 0x000fe20000410000 */
[----:B------:R-:W-:Y:S01]  /*1f20*/  FADD.FTZ R26, R26, R38 ;  /* 0x000000261a1a7221 */ /* 0x000fe20000010000 */
        /* <DEDUP_REMOVED lines=9> */
[----:B------:R-:W-:-:S02]  /*1fc0*/  FMUL.FTZ R14, R3, R61 ;  /* 0x0000003d030e7220 */ /* 0x000fc40000410000 */
[----:B------:R-:W-:Y:S01]  /*1fd0*/  FADD.FTZ R26, R26, R12 ;  /* 0x0000000c1a1a7221 */ /* 0x000fe20000010000 */
[----:B------:R-:W-:Y:S01]  /*1fe0*/  FFMA.FTZ R27, R13, R12, R27 ;  /* 0x0000000c0d1b7223 */ /* 0x000fe2000001001b */
[----:B------:R-:W-:Y:S01]  /*1ff0*/  FMUL.FTZ R16, R6, R17 ;  /* 0x0000001106107220 */ /* 0x000fe20000410000 */
[----:B------:R-:W-:Y:S01]  /*2000*/  FMUL.FTZ R17, R5, R31 ;  /* 0x0000001f05117220 */ /* 0x000fe20000410000 */
[----:B------:R-:W-:Y:S01]  /*2010*/  FADD.FTZ R26, R26, R14 ;  /* 0x0000000e1a1a7221 */ /* 0x000fe20000010000 */
[----:B------:R-:W-:Y:S01]  /*2020*/  FFMA.FTZ R27, R15, R14, R27 ;  /* 0x0000000e0f1b7223 */ /* 0x000fe2000001001b */
[----:B------:R-:W-:Y:S01]  /*2030*/  SHF.L.U32 R48, R19, 0x10, RZ ;  /* 0x0000001013307819 */ /* 0x000fe200000006ff */
[----:B--2---:R-:W-:Y:S01]  /*2040*/  FMUL.FTZ R18, R6, R18 ;  /* 0x0000001206127220 */ /* 0x004fe20000410000 */
[----:B------:R-:W-:Y:S01]  /*2050*/  FADD.FTZ R26, R26, R17 ;  /* 0x000000111a1a7221 */ /* 0x000fe20000010000 */
[----:B------:R-:W-:Y:S01]  /*2060*/  FFMA.FTZ R27, R16, R17, R27 ;  /* 0x00000011101b7223 */ /* 0x000fe2000001001b */
[----:B------:R-:W-:Y:S01]  /*2070*/  FMUL.FTZ R19, R2, R0 ;  /* 0x0000000002137220 */ /* 0x000fe20000410000 */
[----:B---3--:R-:W-:-:S03]  /*2080*/  FMUL.FTZ R20, R6, R20 ;  /* 0x0000001406147220 */ /* 0x008fc60000410000 */
[----:B------:R-:W-:Y:S01]  /*2090*/  FADD.FTZ R26, R26, R19 ;  /* 0x000000131a1a7221 */ /* 0x000fe20000010000 */
[----:B------:R-:W-:Y:S01]  /*20a0*/  FFMA.FTZ R27, R18, R19, R27 ;  /* 0x00000013121b7223 */ /* 0x000fe2000001001b */
[----:B------:R-:W-:Y:S01]  /*20b0*/  FMUL.FTZ R22, R6, R22 ;  /* 0x0000001606167220 */ /* 0x000fe20000410000 */
[----:B------:R-:W-:Y:S01]  /*20c0*/  FADD.FTZ R34, R34, R25 ;  /* 0x0000001922227221 */ /* 0x000fe20000010000 */
[----:B------:R-:W-:Y:S01]  /*20d0*/  FMUL.FTZ R24, R6, R24 ;  /* 0x0000001806187220 */ /* 0x000fe20000410000 */
[C---:B----4-:R-:W-:Y:S02]  /*20e0*/  PRMT R49, R21.reuse, 0x7632, R49 ;  /* 0x0000763215317816 */ /* 0x050fe40000000031 */
[----:B------:R-:W-:Y:S01]  /*20f0*/  SHF.L.U32 R7, R21, 0x10, RZ ;  /* 0x0000001015077819 */ /* 0x000fe200000006ff */
[----:B------:R-:W-:Y:S01]  /*2100*/  FMUL.FTZ R21, R4, R48 ;  /* 0x0000003004157220 */ /* 0x000fe20000410000 */
[----:B------:R-:W-:-:S03]  /*2110*/  SHF.L.U32 R49, R49, 0x10, RZ ;  /* 0x0000001031317819 */ /* 0x000fc600000006ff */
[----:B------:R-:W-:Y:S01]  /*2120*/  FADD.FTZ R26, R26, R21 ;  /* 0x000000151a1a7221 */ /* 0x000fe20000010000 */
[----:B------:R-:W-:Y:S01]  /*2130*/  FFMA.FTZ R27, R20, R21, R27 ;  /* 0x00000015141b7223 */ /* 0x000fe2000001001b */
[----:B------:R-:W-:Y:S01]  /*2140*/  FMUL.FTZ R23, R3, R7 ;  /* 0x0000000703177220 */ /* 0x000fe20000410000 */
[----:B------:R-:W-:-:S03]  /*2150*/  FMUL.FTZ R25, R5, R49 ;  /* 0x0000003105197220 */ /* 0x000fc60000410000 */
[----:B------:R-:W-:Y:S01]  /*2160*/  FADD.FTZ R26, R26, R23 ;  /* 0x000000171a1a7221 */ /* 0x000fe20000010000 */
[----:B------:R-:W-:-:S03]  /*2170*/  FFMA.FTZ R27, R22, R23, R27 ;  /* 0x00000017161b7223 */ /* 0x000fc6000001001b */
[----:B------:R-:W-:Y:S01]  /*2180*/  FADD.FTZ R26, R26, R25 ;  /* 0x000000191a1a7221 */ /* 0x000fe20000010000 */
[----:B------:R-:W-:-:S05]  /*2190*/  FFMA.FTZ R27, R24, R25, R27 ;  /* 0x00000019181b7223 */ /* 0x000fca000001001b */
[----:B------:R0:W-:Y:S04]  /*21a0*/  STS.64 [R37], R26 ;  /* 0x0000001a25007388 */ /* 0x0001e80000000a00 */
[----:B0-----:R-:W2:Y:S01]  /*21b0*/  LDL.LU R37, [R1+0xbc] ;  /* 0x0000bc0001257983 */ /* 0x001ea20000300800 */
[----:B------:R-:W-:Y:S01]  /*21c0*/  FFMA.FTZ R26, R11, R60, R36 ;  /* 0x0000003c0b1a7223 */ /* 0x000fe20000010024 */
[----:B------:R-:W-:Y:S01]  /*21d0*/  FADD.FTZ R34, R34, R61 ;  /* 0x0000003d22227221 */ /* 0x000fe20000010000 */
[----:B------:R-:W-:Y:S01]  /*21e0*/  FFMA.FTZ R30, R15, R61, R30 ;  /* 0x0000003d0f1e7223 */ /* 0x000fe2000001001e */
[----:B------:R-:W-:Y:S01]  /*21f0*/  FADD.FTZ R33, R33, R31 ;  /* 0x0000001f21217221 */ /* 0x000fe20000010000 */
[----:B------:R-:W-:Y:S01]  /*2200*/  FFMA.FTZ R32, R16, R31, R32 ;  /* 0x0000001f10207223 */ /* 0x000fe20000010020 */
[----:B------:R-:W-:Y:S01]  /*2210*/  FFMA.FTZ R26, R18, R0, R26 ;  /* 0x00000000121a7223 */ /* 0x000fe2000001001a */
[----:B------:R-:W-:Y:S01]  /*2220*/  FADD.FTZ R31, R34, R7 ;  /* 0x00000007221f7221 */ /* 0x000fe20000010000 */
[----:B------:R-:W-:Y:S01]  /*2230*/  FFMA.FTZ R30, R22, R7, R30 ;  /* 0x00000007161e7223 */ /* 0x000fe2000001001e */
[----:B------:R-:W-:-:S02]  /*2240*/  UIADD3 UR10, UP0, UPT, UR10, 0x28, URZ ;  /* 0x000000280a0a7890 */ /* 0x000fc4000ff1e0ff */
[----:B------:R-:W-:Y:S02]  /*2250*/  USHF.L.U32 UR13, UR16, 0x2, URZ ;  /* 0x00000002100d7899 */ /* 0x000fe400080006ff */
[----:B------:R-:W-:Y:S02]  /*2260*/  UIADD3.X UR5, UPT, UPT, URZ, UR5, URZ, UP0, !UPT ;  /* 0x00000005ff057290 */ /* 0x000fe400087fe4ff */
[----:B------:R-:W-:Y:S01]  /*2270*/  USHF.L.U64.HI UR12, UR16, 0x2, UR17 ;  /* 0x00000002100c7899 */ /* 0x000fe20008010211 */
[----:B------:R-:W-:Y:S01]  /*2280*/  FADD.FTZ R29, R29, R28 ;  /* 0x0000001c1d1d7221 */ /* 0x000fe20000010000 */
[----:B------:R-:W-:Y:S01]  /*2290*/  BAR.SYNC.DEFER_BLOCKING 0x0 ;  /* 0x0000000000007b1d */ /* 0x000fe20000010000 */
[----:B--2---:R-:W-:-:S05]  /*22a0*/  FADD.FTZ R27, R37, R60 ;  /* 0x0000003c251b7221 */ /* 0x004fca0000010000 */
[----:B------:R0:W5:Y:S01]  /*22b0*/  LDL.LU R60, [R1+0xb8] ;  /* 0x0000b800013c7983 */ /* 0x0001620000300800 */
[----:B------:R-:W-:-:S03]  /*22c0*/  FADD.FTZ R27, R27, R0 ;  /* 0x000000001b1b7221 */ /* 0x000fc60000010000 */
[----:B------:R0:W5:Y:S04]  /*22d0*/  LDL.LU R61, [R1+0xb4] ;  /* 0x0000b400013d7983 */ /* 0x0001680000300800 */
[----:B------:R0:W5:Y:S04]  /*22e0*/  LDL.LU R0, [R1+0xb0] ;  /* 0x0000b00001007983 */ /* 0x0001680000300800 */
[----:B------:R0:W5:Y:S01]  /*22f0*/  LDL.LU R7, [R1+0xac] ;  /* 0x0000ac0001077983 */ /* 0x0001620000300800 */
[----:B------:R-:W-:-:S04]  /*2300*/  UISETP.GE.U32.AND UP0, UPT, UR10, UR13, UPT ;  /* 0x0000000d0a00728c */ /* 0x000fc8000bf06070 */
[----:B------:R-:W-:Y:S01]  /*2310*/  UISETP.GE.AND.EX UP0, UPT, UR5, UR12, UPT, UP0 ;  /* 0x0000000c0500728c */ /* 0x000fe2000bf06300 */
[----:B------:R-:W-:Y:S01]  /*2320*/  FFMA.FTZ R28, R13, R28, R35 ;  /* 0x0000001c0d1c7223 */ /* 0x000fe20000010023 */
[----:B------:R-:W-:Y:S01]  /*2330*/  FADD.FTZ R29, R29, R48 ;  /* 0x000000301d1d7221 */ /* 0x000fe20000010000 */
[----:B------:R-:W-:Y:S01]  /*2340*/  FADD.FTZ R33, R33, R49 ;  /* 0x0000003121217221 */ /* 0x000fe20000010000 */
[----:B------:R-:W-:Y:S01]  /*2350*/  FFMA.FTZ R32, R24, R49, R32 ;  /* 0x0000003118207223 */ /* 0x000fe20000010020 */
[----:B------:R-:W-:-:S04]  /*2360*/  FFMA.FTZ R28, R20, R48, R28 ;  /* 0x00000030141c7223 */ /* 0x000fc8000001001c */
[----:B0-----:R-:W-:Y:S05]  /*2370*/  BRA.U !UP0, `(.L_x_270) ;  /* 0x0000000108c47547 */ /* 0x001fea000b800000 */
[----:B------:R-:W0:Y:S01]  /*2380*/  S2R R49, SR_TID.X ;  /* 0x0000000000317919 */ /* 0x000e220000002100 */
[----:B------:R-:W1:Y:S01]  /*2390*/  S2UR UR7, SR_CgaCtaId ;  /* 0x00000000000779c3 */ /* 0x000e620000008800 */
[----:B------:R-:W-:Y:S02]  /*23a0*/  UMOV UR6, 0x400 ;  /* 0x0000040000067882 */ /* 0x000fe40000000000 */
[----:B-1----:R-:W-:Y:S01]  /*23b0*/  ULEA UR6, UR7, UR6, 0x18 ;  /* 0x0000000607067291 */ /* 0x002fe2000f8ec0ff */
[----:B0-----:R-:W-:-:S05]  /*23c0*/  SHF.L.U32 R36, R49, 0x1, RZ ;  /* 0x0000000131247819 */ /* 0x001fca00000006ff */
[C---:B------:R-:W-:Y:S02]  /*23d0*/  LEA R34, R49.reuse, UR6, 0x5 ;  /* 0x0000000631227c11 */ /* 0x040fe4000f8e28ff */
[----:B------:R-:W-:Y:S02]  /*23e0*/  LOP3.LUT R36, R36, 0x18, RZ, 0xc0, !PT ;  /* 0x0000001824247812 */ /* 0x000fe400078ec0ff */
[----:B------:R-:W-:Y:S02]  /*23f0*/  SHF.L.U32 R48, R49, 0x3, RZ ;  /* 0x0000000331307819 */ /* 0x000fe400000006ff */
[----:B------:R-:W-:Y:S02]  /*2400*/  IADD3 R35, PT, PT, R34, R36, RZ ;  /* 0x0000002422237210 */ /* 0x000fe40007ffe0ff */
[----:B------:R-:W-:-:S03]  /*2410*/  LOP3.LUT R48, R48, 0x1fe0, RZ, 0xc0, !PT ;  /* 0x00001fe030307812 */ /* 0x000fc600078ec0ff */
[----:B------:R0:W-:Y:S02]  /*2420*/  STS.64 [R35], R26 ;  /* 0x0000001a23007388 */ /* 0x0001e40000000a00 */
[----:B0-----:R-:W-:-:S04]  /*2430*/  LOP3.LUT R35, R36, 0x8, RZ, 0x3c, !PT ;  /* 0x0000000824237812 */ /* 0x001fc800078e3cff */
[----:B------:R-:W-:-:S05]  /*2440*/  IADD3 R35, PT, PT, R34, R35, RZ ;  /* 0x0000002322237210 */ /* 0x000fca0007ffe0ff */
[----:B------:R0:W-:Y:S02]  /*2450*/  STS.64 [R35], R28 ;  /* 0x0000001c23007388 */ /* 0x0001e40000000a00 */
[----:B0-----:R-:W-:-:S04]  /*2460*/  LOP3.LUT R35, R36, 0x10, RZ, 0x3c, !PT ;  /* 0x0000001024237812 */ /* 0x001fc800078e3cff */
[----:B------:R-:W-:-:S05]  /*2470*/  IADD3 R35, PT, PT, R34, R35, RZ ;  /* 0x0000002322237210 */ /* 0x000fca0007ffe0ff */
[----:B------:R0:W-:Y:S02]  /*2480*/  STS.64 [R35], R30 ;  /* 0x0000001e23007388 */ /* 0x0001e40000000a00 */
[----:B0-----:R-:W-:-:S04]  /*2490*/  LOP3.LUT R35, R36, 0x18, RZ, 0x3c, !PT ;  /* 0x0000001824237812 */ /* 0x001fc800078e3cff */
[----:B------:R-:W-:Y:S02]  /*24a0*/  IADD3 R35, PT, PT, R34, R35, RZ ;  /* 0x0000002322237210 */ /* 0x000fe40007ffe0ff */
[----:B------:R-:W-:-:S03]  /*24b0*/  SHF.R.U32.HI R34, RZ, 0x4, R49 ;  /* 0x00000004ff227819 */ /* 0x000fc60000011631 */
[----:B------:R-:W-:Y:S01]  /*24c0*/  STS.64 [R35], R32 ;  /* 0x0000002023007388 */ /* 0x000fe20000000a00 */
[----:B------:R-:W-:-:S04]  /*24d0*/  LOP3.LUT R34, R34, R49, RZ, 0x3c, !PT ;  /* 0x0000003122227212 */ /* 0x000fc800078e3cff */
[----:B------:R-:W-:-:S04]  /*24e0*/  SHF.L.U32 R34, R34, 0x3, RZ ;  /* 0x0000000322227819 */ /* 0x000fc800000006ff */
[----:B------:R-:W-:-:S04]  /*24f0*/  LOP3.LUT R34, R34, 0x18, RZ, 0xc0, !PT ;  /* 0x0000001822227812 */ /* 0x000fc800078ec0ff */
[----:B------:R-:W-:Y:S01]  /*2500*/  IADD3 R48, PT, PT, R48, UR6, R34 ;  /* 0x0000000630307c10 */ /* 0x000fe2000fffe022 */
[----:B------:R-:W-:Y:S01]  /*2510*/  BAR.SYNC.DEFER_BLOCKING 0x0 ;  /* 0x0000000000007b1d */ /* 0x000fe20000010000 */
[----:B------:R-:W-:-:S04]  /*2520*/  USHF.L.U32 UR6, UR8, 0x1, URZ ;  /* 0x0000000108067899 */ /* 0x000fc800080006ff */
[----:B------:R-:W-:-:S04]  /*2530*/  ULOP3.LUT UR6, UR6, 0x1fff8, URZ, 0xc0, !UPT ;  /* 0x0001fff806067892 */ /* 0x000fc8000f8ec0ff */
[----:B------:R-:W-:Y:S01]  /*2540*/  ULOP3.LUT UR6, UR6, 0x7, UR18, 0xf8, !UPT ;  /* 0x0000000706067892 */ /* 0x000fe2000f8ef812 */
        /* <DEDUP_REMOVED lines=11> */
[----:B------:R-:W-:Y:S01]  /*2600*/  MOV R36, UR6 ;  /* 0x0000000600247c02 */ /* 0x000fe20008000f00 */
[----:B------:R-:W-:Y:S01]  /*2610*/  FADD.FTZ R35, R37, R35 ;  /* 0x0000002325237221 */ /* 0x000fe20000010000 */
[----:B------:R-:W-:-:S03]  /*2620*/  MOV R37, UR11 ;  /* 0x0000000b00257c02 */ /* 0x000fc60008000f00 */
[----:B------:R-:W-:Y:S02]  /*2630*/  IMAD R36, R36, 0x500, R49 ;  /* 0x0000050024247824 */ /* 0x000fe400078e0231 */
[----:B------:R-:W0:Y:S02]  /*2640*/  LDC.64 R48, c[0x0][0x3d0] ;  /* 0x0000f400ff307b82 */ /* 0x000e240000000a00 */
[----:B------:R-:W-:-:S05]  /*2650*/  IMAD R36, R37, 0x140, R36 ;  /* 0x0000014025247824 */ /* 0x000fca00078e0224 */
[----:B------:R-:W-:-:S05]  /*2660*/  SHF.L.U32 R36, R36, 0x1, RZ ;  /* 0x0000000124247819 */ /* 0x000fca00000006ff */
[----:B0-----:R-:W-:-:S05]  /*2670*/  IMAD.WIDE.U32 R36, R36, 0x4, R48 ;  /* 0x0000000424247825 */ /* 0x001fca00078e0030 */
[----:B------:R0:W-:Y:S02]  /*2680*/  STG.E.64 desc[UR14][R36.64+0xa000], R34 ;  /* 0x00a0002224007986 */ /* 0x0001e4000c101b0e */
.L_x_270:
[----:B0-----:R-:W0:Y:S01]  /*2690*/  S2R R37, SR_TID.X ;  /* 0x0000000000257919 */ /* 0x001e220000002100 */
[----:B------:R-:W-:Y:S01]  /*26a0*/  BSSY.RECONVERGENT B0, `(.L_x_271) ;  /* 0x000006a000007945 */ /* 0x000fe20003800200 */
[----:B------:R-:W-:Y:S02]  /*26b0*/  CS2R R34, SRZ ;  /* 0x0000000000227805 */ /* 0x000fe4000001ff00 */
[----:B0-----:R-:W-:-:S13]  /*26c0*/  ISETP.GT.U32.AND P0, PT, R37, 0x1f, PT ;  /* 0x0000001f2500780c */ /* 0x001fda0003f04070 */
[----:B------:R-:W-:Y:S05]  /*26d0*/  @P0 BRA `(.L_x_272) ;  /* 0x0000000400980947 */ /* 0x000fea0003800000 */
[----:B------:R-:W0:Y:S01]  /*26e0*/  S2R R36, SR_CgaCtaId ;  /* 0x0000000000247919 */ /* 0x000e220000008800 */
[----:B------:R-:W-:Y:S01]  /*26f0*/  USHF.L.U32 UR6, UR8, 0x3, URZ ;  /* 0x0000000308067899 */ /* 0x000fe200080006ff */
[----:B------:R-:W-:Y:S01]  /*2700*/  MOV R34, 0x28 ;  /* 0x0000002800227802 */ /* 0x000fe20000000f00 */
[----:B------:R-:W-:Y:S01]  /*2710*/  UIMAD UR7, UR11, 0x140, URZ ;  /* 0x000001400b0778a4 */ /* 0x000fe2000f8e02ff */
[----:B------:R-:W-:Y:S01]  /*2720*/  MOV R49, 0x400 ;  /* 0x0000040000317802 */ /* 0x000fe20000000f00 */
[----:B------:R-:W-:Y:S01]  /*2730*/  ULOP3.LUT UR6, UR6, 0x18, URZ, 0xc0, !UPT ;  /* 0x0000001806067892 */ /* 0x000fe2000f8ec0ff */
[----:B------:R-:W-:Y:S02]  /*2740*/  SHF.L.U32 R35, R37, 0x3, RZ ;  /* 0x0000000325237819 */ /* 0x000fe400000006ff */
[----:B------:R-:W-:-:S03]  /*2750*/  IADD3 R49, PT, PT, R49, 0x2800, RZ ;  /* 0x0000280031317810 */ /* 0x000fc60007ffe0ff */
[----:B------:R-:W-:Y:S02]  /*2760*/  LEA.HI R48, R37, UR6, RZ, 0x1e ;  /* 0x0000000625307c11 */ /* 0x000fe4000f8ff0ff */
[----:B------:R-:W-:-:S03]  /*2770*/  LOP3.LUT R37, R35, 0x18, RZ, 0xc0, !PT ;  /* 0x0000001823257812 */ /* 0x000fc600078ec0ff */
[----:B------:R-:W-:-:S05]  /*2780*/  IMAD R48, R48, R34, -UR7 ;  /* 0x8000000730307e24 */ /* 0x000fca000f8e0222 */
[----:B------:R-:W-:Y:S02]  /*2790*/  SHF.R.U32.HI R34, RZ, 0x2, R48 ;  /* 0x00000002ff227819 */ /* 0x000fe40000011630 */
[----:B0-----:R-:W-:Y:S02]  /*27a0*/  LEA R49, R36, R49, 0x18 ;  /* 0x0000003124317211 */ /* 0x001fe400078ec0ff */
[----:B------:R-:W-:-:S03]  /*27b0*/  LOP3.LUT R36, R48, 0x4, RZ, 0xfc, !PT ;  /* 0x0000000430247812 */ /* 0x000fc600078efcff */
[----:B------:R-:W-:Y:S01]  /*27c0*/  IMAD R34, R34, 0x28, R49 ;  /* 0x0000002822227824 */ /* 0x000fe200078e0231 */
[----:B------:R-:W-:-:S04]  /*27d0*/  SHF.R.U32.HI R36, RZ, 0x2, R36 ;  /* 0x00000002ff247819 */ /* 0x000fc80000011624 */
[----:B------:R-:W-:Y:S01]  /*27e0*/  IADD3 R34, PT, PT, R34, R37, RZ ;  /* 0x0000002522227210 */ /* 0x000fe20007ffe0ff */
[----:B------:R-:W-:-:S05]  /*27f0*/  IMAD R36, R36, 0x28, R49 ;  /* 0x0000002824247824 */ /* 0x000fca00078e0231 */
[----:B------:R-:W-:Y:S01]  /*2800*/  IADD3 R36, PT, PT, R37, R36, RZ ;  /* 0x0000002425247210 */ /* 0x000fe20007ffe0ff */
[----:B------:R-:W0:Y:S05]  /*2810*/  LDS.64 R34, [R34] ;  /* 0x0000000022227984 */ /* 0x000e2a0000000a00 */
[----:B------:R-:W1:Y:S01]  /*2820*/  LDS.64 R36, [R36] ;  /* 0x0000000024247984 */ /* 0x000e620000000a00 */
[----:B0-----:R-:W-:Y:S01]  /*2830*/  FADD.FTZ R34, RZ, R34 ;  /* 0x00000022ff227221 */ /* 0x001fe20000010000 */
[----:B------:R-:W-:-:S03]  /*2840*/  FADD.FTZ R35, RZ, R35 ;  /* 0x00000023ff237221 */ /* 0x000fc60000010000 */
[----:B-1----:R-:W-:Y:S01]  /*2850*/  FADD.FTZ R36, R34, R36 ;  /* 0x0000002422247221 */ /* 0x002fe20000010000 */
[----:B------:R-:W-:Y:S01]  /*2860*/  FADD.FTZ R37, R35, R37 ;  /* 0x0000002523257221 */ /* 0x000fe20000010000 */
[----:B------:R-:W0:Y:S02]  /*2870*/  S2R R34, SR_TID.X ;  /* 0x0000000000227919 */ /* 0x000e240000002100 */
[----:B0-----:R-:W-:Y:S02]  /*2880*/  SHF.L.U32 R35, R34, 0x3, RZ ;  /* 0x0000000322237819 */ /* 0x001fe400000006ff */
[----:B------:R-:W-:Y:S02]  /*2890*/  IADD3 R34, PT, PT, R48, 0x8, RZ ;  /* 0x0000000830227810 */ /* 0x000fe40007ffe0ff */
[----:B------:R-:W-:Y:S02]  /*28a0*/  LOP3.LUT R35, R35, 0x18, RZ, 0xc0, !PT ;  /* 0x0000001823237812 */ /* 0x000fe400078ec0ff */
[----:B------:R-:W-:-:S05]  /*28b0*/  SHF.R.U32.HI R34, RZ, 0x2, R34 ;  /* 0x00000002ff227819 */ /* 0x000fca0000011622 */
[----:B------:R-:W-:-:S05]  /*28c0*/  IMAD R34, R34, 0x28, R49 ;  /* 0x0000002822227824 */ /* 0x000fca00078e0231 */
[----:B------:R-:W-:-:S06]  /*28d0*/  IADD3 R34, PT, PT, R35, R34, RZ ;  /* 0x0000002223227210 */ /* 0x000fcc0007ffe0ff */
[----:B------:R-:W0:Y:S02]  /*28e0*/  LDS.64 R34, [R34] ;  /* 0x0000000022227984 */ /* 0x000e240000000a00 */
[----:B0-----:R-:W-:Y:S01]  /*28f0*/  FADD.FTZ R36, R36, R34 ;  /* 0x0000002224247221 */ /* 0x001fe20000010000 */
[----:B------:R-:W-:Y:S01]  /*2900*/  FADD.FTZ R37, R37, R35 ;  /* 0x0000002325257221 */ /* 0x000fe20000010000 */
[----:B------:R-:W0:Y:S02]  /*2910*/  S2R R34, SR_TID.X ;  /* 0x0000000000227919 */ /* 0x000e240000002100 */
[----:B0-----:R-:W-:Y:S02]  /*2920*/  SHF.L.U32 R35, R34, 0x3, RZ ;  /* 0x0000000322237819 */ /* 0x001fe400000006ff */
[----:B------:R-:W-:Y:S02]  /*2930*/  IADD3 R34, PT, PT, R48, 0xc, RZ ;  /* 0x0000000c30227810 */ /* 0x000fe40007ffe0ff */
[----:B------:R-:W-:-:S02]  /*2940*/  LOP3.LUT R35, R35, 0x18, RZ, 0xc0, !PT ;  /* 0x0000001823237812 */ /* 0x000fc400078ec0ff */
        /* <DEDUP_REMOVED lines=46> */
[----:B------:R-:W0:Y:S01]  /*2c30*/  S2R R35, SR_TID.X ;  /* 0x0000000000237919 */ /* 0x000e220000002100 */
[C---:B------:R-:W-:Y:S02]  /*2c40*/  IADD3 R34, PT, PT, R48.reuse, 0x20, RZ ;  /* 0x0000002030227810 */ /* 0x040fe40007ffe0ff */
[----:B------:R-:W-:Y:S02]  /*2c50*/  IADD3 R48, PT, PT, R48, 0x24, RZ ;  /* 0x0000002430307810 */ /* 0x000fe40007ffe0ff */
[----:B------:R-:W-:Y:S02]  /*2c60*/  SHF.R.U32.HI R34, RZ, 0x2, R34 ;  /* 0x00000002ff227819 */ /* 0x000fe40000011622 */
[----:B------:R-:W-:-:S03]  /*2c70*/  SHF.R.U32.HI R48, RZ, 0x2, R48 ;  /* 0x00000002ff307819 */ /* 0x000fc60000011630 */
[--C-:B------:R-:W-:Y:S02]  /*2c80*/  IMAD R34, R34, 0x28, R49.reuse ;  /* 0x0000002822227824 */ /* 0x100fe400078e0231 */
[----:B------:R-:W-:Y:S01]  /*2c90*/  IMAD R48, R48, 0x28, R49 ;  /* 0x0000002830307824 */ /* 0x000fe200078e0231 */
[----:B0-----:R-:W-:-:S04]  /*2ca0*/  SHF.L.U32 R35, R35, 0x3, RZ ;  /* 0x0000000323237819 */ /* 0x001fc800000006ff */
[----:B------:R-:W-:-:S04]  /*2cb0*/  LOP3.LUT R35, R35, 0x18, RZ, 0xc0, !PT ;  /* 0x0000001823237812 */ /* 0x000fc800078ec0ff */
[C---:B------:R-:W-:Y:S02]  /*2cc0*/  IADD3 R34, PT, PT, R35.reuse, R34, RZ ;  /* 0x0000002223227210 */ /* 0x040fe40007ffe0ff */
[----:B------:R-:W-:-:S04]  /*2cd0*/  IADD3 R48, PT, PT, R35, R48, RZ ;  /* 0x0000003023307210 */ /* 0x000fc80007ffe0ff */
[----:B------:R-:W0:Y:S02]  /*2ce0*/  LDS.64 R34, [R34] ;  /* 0x0000000022227984 */ /* 0x000e240000000a00 */
[----:B0-----:R-:W-:Y:S01]  /*2cf0*/  FADD.FTZ R36, R36, R34 ;  /* 0x0000002224247221 */ /* 0x001fe20000010000 */
[----:B------:R-:W-:Y:S02]  /*2d00*/  FADD.FTZ R37, R37, R35 ;  /* 0x0000002325257221 */ /* 0x000fe40000010000 */
[----:B------:R-:W0:Y:S02]  /*2d10*/  LDS.64 R34, [R48] ;  /* 0x0000000030227984 */ /* 0x000e240000000a00 */
[----:B0-----:R-:W-:Y:S01]  /*2d20*/  FADD.FTZ R34, R36, R34 ;  /* 0x0000002224227221 */ /* 0x001fe20000010000 */
[----:B------:R-:W-:-:S07]  /*2d30*/  FADD.FTZ R35, R37, R35 ;  /* 0x0000002325237221 */ /* 0x000fce0000010000 */
.L_x_272:
[----:B------:R-:W-:Y:S05]  /*2d40*/  BSYNC.RECONVERGENT B0 ;  /* 0x0000000000007941 */ /* 0x000fea0003800200 */
.L_x_271:
[----:B------:R-:W0:Y:S01]  /*2d50*/  SHFL.BFLY PT, R37, R34, 0x2, 0x1f ;  /* 0x0c401f0022257f89 */ /* 0x000e2200000e0000 */
[----:B------:R-:W-:Y:S03]  /*2d60*/  BSSY.RECONVERGENT B0, `(.L_x_273) ;  /* 0x0000015000007945 */ /* 0x000fe60003800200 */
[----:B------:R-:W1:Y:S01]  /*2d70*/  SHFL.BFLY PT, R36, R35, 0x2, 0x1f ;  /* 0x0c401f0023247f89 */ /* 0x000e6200000e0000 */
[----:B------:R-:W2:Y:S01]  /*2d80*/  S2R R48, SR_TID.X ;  /* 0x0000000000307919 */ /* 0x000ea20000002100 */
[----:B0-----:R-:W-:Y:S01]  /*2d90*/  FADD.FTZ R34, R37, R34 ;  /* 0x0000002225227221 */ /* 0x001fe20000010000 */
[----:B-1----:R-:W-:-:S04]  /*2da0*/  FADD.FTZ R35, R36, R35 ;  /* 0x0000002324237221 */ /* 0x002fc80000010000 */
[----:B------:R-:W0:Y:S04]  /*2db0*/  SHFL.BFLY PT, R37, R34, 0x1, 0x1f ;  /* 0x0c201f0022257f89 */ /* 0x000e2800000e0000 */
[----:B------:R-:W1:Y:S01]  /*2dc0*/  SHFL.BFLY PT, R36, R35, 0x1, 0x1f ;  /* 0x0c201f0023247f89 */ /* 0x000e6200000e0000 */
[----:B--2---:R-:W-:Y:S01]  /*2dd0*/  LOP3.LUT P0, RZ, R48, 0x3e3, RZ, 0xc0, !PT ;  /* 0x000003e330ff7812 */ /* 0x004fe2000780c0ff */
[----:B0-----:R-:W-:Y:S01]  /*2de0*/  FADD.FTZ R34, R34, R37 ;  /* 0x0000002522227221 */ /* 0x001fe20000010000 */
[----:B-1----:R-:W-:-:S11]  /*2df0*/  FADD.FTZ R35, R35, R36 ;  /* 0x0000002423237221 */ /* 0x002fd60000010000 */
[----:B------:R-:W-:Y:S05]  /*2e00*/  @P0 BRA `(.L_x_274) ;  /* 0x0000000000280947 */ /* 0x000fea0003800000 */
[----:B------:R-:W-:Y:S01]  /*2e10*/  USHF.L.U32 UR6, UR18, 0x1, URZ ;  /* 0x0000000112067899 */ /* 0x000fe200080006ff */
[----:B------:R-:W0:Y:S03]  /*2e20*/  LDCU UR9, c[0x0][0x374] ;  /* 0x00006e80ff0977ac */ /* 0x000e260008000800 */
[----:B------:R-:W-:-:S06]  /*2e30*/  ULOP3.LUT UR7, UR6, 0xe, URZ, 0xc0, !UPT ;  /* 0x0000000e06077892 */ /* 0x000fcc000f8ec0ff */
[----:B------:R-:W-:Y:S02]  /*2e40*/  LEA R36, R48, UR7, 0x2 ;  /* 0x0000000730247c11 */ /* 0x000fe4000f8e10ff */
[----:B------:R-:W1:Y:S01]  /*2e50*/  LDC.64 R48, c[0x0][0x3d0] ;  /* 0x0000f400ff307b82 */ /* 0x000e620000000a00 */
[----:B0-----:R-:W-:-:S06]  /*2e60*/  UIMAD UR6, UR9, UR4, UR8 ;  /* 0x00000004090672a4 */ /* 0x001fcc000f8e0208 */
[----:B------:R-:W-:-:S04]  /*2e70*/  MOV R37, UR6 ;  /* 0x0000000600257c02 */ /* 0x000fc80008000f00 */
[----:B------:R-:W-:-:S05]  /*2e80*/  LEA R36, R37, R36, 0x7 ;  /* 0x0000002425247211 */ /* 0x000fca00078e38ff */
[----:B-1----:R-:W-:-:S05]  /*2e90*/  IMAD.WIDE.U32 R36, R36, 0x4, R48 ;  /* 0x0000000424247825 */ /* 0x002fca00078e0030 */
[----:B------:R0:W-:Y:S02]  /*2ea0*/  STG.E.64 desc[UR14][R36.64], R34 ;  /* 0x0000002224007986 */ /* 0x0001e4000c101b0e */
.L_x_274:
[----:B------:R-:W-:Y:S05]  /*2eb0*/  BSYNC.RECONVERGENT B0 ;  /* 0x0000000000007941 */ /* 0x000fea0003800200 */
.L_x_273:
[----:B------:R-:W-:-:S04]  /*2ec0*/  UISETP.GE.U32.AND UP0, UPT, UR10, UR13, UPT ;  /* 0x0000000d0a00728c */ /* 0x000fc8000bf06070 */
[----:B------:R-:W-:-:S09]  /*2ed0*/  UISETP.GE.AND.EX UP0, UPT, UR5, UR12, UPT, UP0 ;  /* 0x0000000c0500728c */ /* 0x000fd2000bf06300 */
[----:B------:R-:W-:Y:S05]  /*2ee0*/  BRA.U !UP0, `(.L_x_275) ;  /* 0x0000000108747547 */ /* 0x000fea000b800000 */
[----:B0-----:R-:W0:Y:S01]  /*2ef0*/  S2R R34, SR_TID.X ;  /* 0x0000000000227919 */ /* 0x001e220000002100 */
[----:B------:R-:W-:Y:S01]  /*2f00*/  BAR.SYNC.DEFER_BLOCKING 0x0 ;  /* 0x0000000000007b1d */ /* 0x000fe20000010000 */
[----:B0-----:R-:W-:-:S13]  /*2f10*/  ISETP.NE.AND P0, PT, R34, RZ, PT ;  /* 0x000000ff2200720c */ /* 0x001fda0003f05270 */
[----:B------:R-:W-:Y:S05]  /*2f20*/  @P0 BRA `(.L_x_276) ;  /* 0x0000000000580947 */ /* 0x000fea0003800000 */
[----:B------:R-:W0:Y:S01]  /*2f30*/  LDCU.64 UR12, c[0x0][0x3d8] ;  /* 0x00007b00ff0c77ac */ /* 0x000e220008000a00 */
[----:B------:R-:W-:Y:S02]  /*2f40*/  USHF.L.U32 UR6, UR8, 0x2, URZ ;  /* 0x0000000208067899 */ /* 0x000fe400080006ff */
[----:B------:R-:W-:Y:S02]  /*2f50*/  USHF.R.U32.HI UR9, URZ, 0x2, UR8 ;  /* 0x00000002ff097899 */ /* 0x000fe40008011608 */
[----:B------:R-:W-:Y:S02]  /*2f60*/  ULOP3.LUT UR6, UR6, 0xc, URZ, 0xc0, !UPT ;  /* 0x0000000c06067892 */ /* 0x000fe4000f8ec0ff */
[----:B------:R-:W-:Y:S02]  /*2f70*/  ULOP3.LUT UP1, URZ, UR9, UR18, URZ, 0xfc, !UPT ;  /* 0x0000001209ff7292 */ /* 0x000fe4000f82fcff */
[----:B0-----:R-:W-:-:S03]  /*2f80*/  UIADD3 UR7, UP2, UPT, UR6, UR12, URZ ;  /* 0x0000000c06077290 */ /* 0x001fc6000ff5e0ff */
[----:B------:R-:W-:Y:S01]  /*2f90*/  UMOV UR6, 0x7fffffb1 ;  /* 0x7fffffb100067882 */ /* 0x000fe20000000000 */
[----:B------:R-:W-:Y:S02]  /*2fa0*/  UIADD3.X UR9, UPT, UPT, URZ, UR13, URZ, UP2, !UPT ;  /* 0x0000000dff097290 */ /* 0x000fe400097fe4ff */
[----:B------:R-:W-:Y:S01]  /*2fb0*/  USEL UR6, UR6, 0x1, !UP1 ;  /* 0x0000000106067887 */ /* 0x000fe2000c800000 */
[----:B------:R-:W-:-:S03]  /*2fc0*/  MOV R34, UR7 ;  /* 0x0000000700227c02 */ /* 0x000fc60008000f00 */
[----:B------:R-:W-:Y:S02]  /*2fd0*/  MOV R35, UR9 ;  /* 0x0000000900237c02 */ /* 0x000fe40008000f00 */
[----:B------:R-:W-:Y:S01]  /*2fe0*/  MOV R36, UR6 ;  /* 0x0000000600247c02 */ /* 0x000fe20008000f00 */
[----:B------:R-:W-:Y:S06]  /*2ff0*/  MEMBAR.ALL.GPU ;  /* 0x0000000000007992 */ /* 0x000fec000000a000 */
[----:B------:R-:W-:-:S00]  /*3000*/  ERRBAR ;  /* 0x00000000000079ab */ /* 0x000fc00000000000 */
[----:B------:R-:W-:Y:S06]  /*3010*/  CGAERRBAR ;  /* 0x00000000000075ab */ /* 0x000fec0000000000 */
[----:B------:R0:W5:Y:S02]  /*3020*/  ATOM.E.ADD.STRONG.GPU PT, R36, desc[UR14][R34.64+0xa0], R36 ;  /* 0x8000a0242224798a */ /* 0x00016400081ef10e */
.L_x_277:
[----:B------:R-:W2:Y:S04]  /*3030*/  LD.E.STRONG.GPU R37, desc[UR14][R34.64+0xa0] ;  /* 0x0000a00e22257980 */ /* 0x000ea8000c10f900 */
[----:B--2---:R-:W-:Y:S01]  /*3040*/  CCTL.IVALL ;  /* 0x00000000ff00798f */ /* 0x004fe20002000000 */
[----:B------:R-:W-:Y:S05]  /*3050*/  YIELD ;  /* 0x0000000000007946 */ /* 0x000fea0003800000 */
[----:B-----5:R-:W-:-:S04]  /*3060*/  LOP3.LUT R37, R37, R36, RZ, 0x3c, !PT ;  /* 0x0000002425257212 */ /* 0x020fc800078e3cff */
[----:B------:R-:W-:-:S13]  /*3070*/  ISETP.GT.AND P0, PT, R37, -0x1, PT ;  /* 0xffffffff2500780c */ /* 0x000fda0003f04270 */
[----:B------:R-:W-:Y:S05]  /*3080*/  @P0 BRA `(.L_x_277) ;  /* 0xfffffffc00e80947 */ /* 0x000fea000383ffff */
.L_x_276:
[----:B------:R-:W-:Y:S05]  /*3090*/  WARPSYNC.ALL ;  /* 0x0000000000007948 */ /* 0x000fea0003800000 */
[----:B------:R-:W-:Y:S06]  /*30a0*/  BAR.SYNC.DEFER_BLOCKING 0x0 ;  /* 0x0000000000007b1d */ /* 0x000fec0000010000 */
[----:B------:R-:W-:Y:S05]  /*30b0*/  BRA `(.L_x_278) ;  /* 0x0000000000587947 */ /* 0x000fea0003800000 */
.L_x_275:
[----:B0-----:R-:W0:Y:S01]  /*30c0*/  S2R R34, SR_TID.X ;  /* 0x0000000000227919 */ /* 0x001e220000002100 */
[----:B------:R-:W-:Y:S01]  /*30d0*/  BAR.SYNC.DEFER_BLOCKING 0x0 ;  /* 0x0000000000007b1d */ /* 0x000fe20000010000 */
[----:B0-----:R-:W-:-:S13]  /*30e0*/  ISETP.NE.AND P0, PT, R34, RZ, PT ;  /* 0x000000ff2200720c */ /* 0x001fda0003f05270 */
[----:B------:R-:W-:Y:S05]  /*30f0*/  @P0 BRA `(.L_x_279) ;  /* 0x0000000000400947 */ /* 0x000fea0003800000 */
[----:B------:R-:W0:Y:S01]  /*3100*/  LDC.64 R36, c[0x0][0x3d8] ;  /* 0x0000f600ff247b82 */ /* 0x000e220000000a00 */
[----:B------:R-:W-:Y:S02]  /*3110*/  MOV R34, UR8 ;  /* 0x0000000800227c02 */ /* 0x000fe40008000f00 */
[----:B------:R-:W-:-:S03]  /*3120*/  ISETP.NE.AND P0, PT, RZ, UR18, PT ;  /* 0x00000012ff007c0c */ /* 0x000fc6000bf05270 */
[----:B0-----:R-:W-:Y:S01]  /*3130*/  IMAD.WIDE.U32 R34, R34, 0x4, R36 ;  /* 0x0000000422227825 */ /* 0x001fe200078e0024 */
[----:B------:R-:W-:-:S04]  /*3140*/  MOV R36, 0x7ffffff9 ;  /* 0x7ffffff900247802 */ /* 0x000fc80000000f00 */
[----:B------:R-:W-:Y:S01]  /*3150*/  SEL R36, R36, 0x1, !P0 ;  /* 0x0000000124247807 */ /* 0x000fe20004000000 */
[----:B------:R-:W-:Y:S06]  /*3160*/  MEMBAR.ALL.GPU ;  /* 0x0000000000007992 */ /* 0x000fec000000a000 */
[----:B------:R-:W-:-:S00]  /*3170*/  ERRBAR ;  /* 0x00000000000079ab */ /* 0x000fc00000000000 */
[----:B------:R-:W-:Y:S06]  /*3180*/  CGAERRBAR ;  /* 0x00000000000075ab */ /* 0x000fec0000000000 */
[----:B------:R0:W5:Y:S02]  /*3190*/  ATOM.E.ADD.STRONG.GPU PT, R36, desc[UR14][R34.64], R36 ;  /* 0x800000242224798a */ /* 0x00016400081ef10e */
.L_x_280:
[----:B------:R-:W2:Y:S04]  /*31a0*/  LD.E.STRONG.GPU R37, desc[UR14][R34.64] ;  /* 0x0000000e22257980 */ /* 0x000ea8000c10f900 */
[----:B--2---:R-:W-:Y:S01]  /*31b0*/  CCTL.IVALL ;  /* 0x00000000ff00798f */ /* 0x004fe20002000000 */
[----:B------:R-:W-:Y:S05]  /*31c0*/  YIELD ;  /* 0x0000000000007946 */ /* 0x000fea0003800000 */
[----:B-----5:R-:W-:-:S04]  /*31d0*/  LOP3.LUT R37, R37, R36, RZ, 0x3c, !PT ;  /* 0x0000002425257212 */ /* 0x020fc800078e3cff */
[----:B------:R-:W-:-:S13]  /*31e0*/  ISETP.GT.AND P0, PT, R37, -0x1, PT ;  /* 0xffffffff2500780c */ /* 0x000fda0003f04270 */
[----:B------:R-:W-:Y:S05]  /*31f0*/  @P0 BRA `(.L_x_280) ;  /* 0xfffffffc00e80947 */ /* 0x000fea000383ffff */
.L_x_279:
[----:B------:R-:W-:Y:S05]  /*3200*/  WARPSYNC.ALL ;  /* 0x0000000000007948 */ /* 0x000fea0003800000 */
[----:B------:R-:W-:Y:S06]  /*3210*/  BAR.SYNC.DEFER_BLOCKING 0x0 ;  /* 0x0000000000007b1d */ /* 0x000fec0000010000 */
.L_x_278:
[----:B------:R-:W2:Y:S04]  /*3220*/  LDL.LU R48, [R1+0x4] ;  /* 0x0000040001307983 */ /* 0x000ea80000300800 */
[----:B------:R-:W3:Y:S04]  /*3230*/  LDL.LU R49, [R1] ;  /* 0x0000000001317983 */ /* 0x000ee80000300800 */
[----:B------:R1:W-:Y:S04]  /*3240*/  STL [R1+0xd4], R32 ;  /* 0x0000d42001007387 */ /* 0x0003e80000100800 */
[----:B-1----:R-:W4:Y:S04]  /*3250*/  LDL.LU R32, [R1+0x8] ;  /* 0x0000080001207983 */ /* 0x002f280000300800 */
[----:B------:R1:W-:Y:S04]  /*3260*/  STL [R1+0xd0], R31 ;  /* 0x0000d01f01007387 */ /* 0x0003e80000100800 */
[----:B-1----:R-:W2:Y:S04]  /*3270*/  LDL.LU R31, [R1+0xc] ;  /* 0x00000c00011f7983 */ /* 0x002ea80000300800 */
[----:B------:R1:W-:Y:S04]  /*3280*/  STL [R1+0xcc], R30 ;  /* 0x0000cc1e01007387 */ /* 0x0003e80000100800 */
[----:B-1----:R-:W3:Y:S04]  /*3290*/  LDL.LU R30, [R1+0x14] ;  /* 0x00001400011e7983 */ /* 0x002ee80000300800 */
[----:B------:R1:W-:Y:S04]  /*32a0*/  STL [R1+0xc8], R29 ;  /* 0x0000c81d01007387 */ /* 0x0003e80000100800 */
[----:B-1----:R-:W4:Y:S01]  /*32b0*/  LDL R29, [R1+0xa8] ;  /* 0x0000a800011d7983 */ /* 0x002f220000100800 */
[----:B0-----:R-:W-:-:S03]  /*32c0*/  MOV R35, UR4 ;  /* 0x0000000400237c02 */ /* 0x001fc60008000f00 */
[----:B------:R0:W-:Y:S01]  /*32d0*/  STL [R1+0xc4], R28 ;  /* 0x0000c41c01007387 */ /* 0x0001e20000100800 */
[----:B------:R-:W1:Y:S01]  /*32e0*/  S2UR UR7, SR_CgaCtaId ;  /* 0x00000000000779c3 */ /* 0x000e620000008800 */
[----:B------:R-:W-:Y:S01]  /*32f0*/  UMOV UR6, 0x400 ;  /* 0x0000040000067882 */ /* 0x000fe20000000000 */
[----:B0-----:R-:W0:Y:S01]  /*3300*/  S2R R28, SR_TID.X ;  /* 0x00000000001c7919 */ /* 0x001e220000002100 */
[----:B------:R-:W-:Y:S01]  /*3310*/  USHF.L.U32 UR9, UR8, 0x3, URZ ;  /* 0x0000000308097899 */ /* 0x000fe200080006ff */
[----:B------:R-:W-:Y:S01]  /*3320*/  STL [R1+0xc0], R27 ;  /* 0x0000c01b01007387 */ /* 0x000fe20000100800 */
[----:B0-----:R-:W-:Y:S01]  /*3330*/  ISETP.GT.U32.AND P0, PT, R28, 0x3f, PT ;  /* 0x0000003f1c00780c */ /* 0x001fe20003f04070 */
[----:B------:R-:W-:Y:S02]  /*3340*/  UIADD3 UR6, UPT, UPT, UR6, 0x3480, URZ ;  /* 0x0000348006067890 */ /* 0x000fe4000fffe0ff */
[----:B------:R-:W-:Y:S10]  /*3350*/  STL [R1+0xbc], R26 ;  /* 0x0000bc1a01007387 */ /* 0x000ff40000100800 */
[----:B------:R-:W0:Y:S08]  /*3360*/  @!P0 LDC R34, c[0x0][0x374] ;  /* 0x0000dd00ff228b82 */ /* 0x000e300000000800 */
[----:B------:R-:W0:Y:S01]  /*3370*/  @!P0 LDC.64 R36, c[0x0][0x3d0] ;  /* 0x0000f400ff248b82 */ /* 0x000e220000000a00 */
[----:B-1----:R-:W-:Y:S01]  /*3380*/  ULEA UR6, UR7, UR6, 0x18 ;  /* 0x0000000607067291 */ /* 0x002fe2000f8ec0ff */
[----:B------:R-:W-:Y:S01]  /*3390*/  STL [R1+0xb8], R5 ;  /* 0x0000b80501007387 */ /* 0x000fe20000100800 */
[----:B------:R-:W-:-:S03]  /*33a0*/  ULOP3.LUT UR9, UR9, 0x18, URZ, 0xc0, !UPT ;  /* 0x0000001809097892 */ /* 0x000fc6000f8ec0ff */
[----:B------:R-:W-:Y:S04]  /*33b0*/  STL [R1+0xb4], R4 ;  /* 0x0000b40401007387 */ /* 0x000fe80000100800 */
[----:B------:R1:W-:Y:S04]  /*33c0*/  STL [R1+0xb0], R3 ;  /* 0x0000b00301007387 */ /* 0x0003e80000100800 */
[----:B------:R-:W-:Y:S01]  /*33d0*/  STL [R1+0xac], R2 ;  /* 0x0000ac0201007387 */ /* 0x000fe20000100800 */
[----:B0-----:R-:W-:Y:S01]  /*33e0*/  @!P0 IMAD R34, R34, R35, UR8 ;  /* 0x0000000822228e24 */ /* 0x001fe2000f8e0223 */
[----:B------:R-:W-:-:S02]  /*33f0*/  @!P0 SHF.L.U32 R35, R28, 0x1, RZ ;  /* 0x000000011c238819 */ /* 0x000fc400000006ff */
[----:B-1----:R-:W3:Y:S02]  /*3400*/  LDL.LU R3, [R1+0x50] ;  /* 0x0000500001037983 */ /* 0x002ee40000300800 */
[----:B------:R-:W-:-:S04]  /*3410*/  @!P0 LOP3.LUT R35, R35, 0x7e, RZ, 0xc0, !PT ;  /* 0x0000007e23238812 */ /* 0x000fc800078ec0ff */
[----:B------:R-:W-:-:S05]  /*3420*/  @!P0 LEA R34, R34, R35, 0x7 ;  /* 0x0000002322228211 */ /* 0x000fca00078e38ff */
[----:B------:R-:W-:-:S06]  /*3430*/  @!P0 IMAD.WIDE.U32 R34, R34, 0x4, R36 ;  /* 0x0000000422228825 */ /* 0x000fcc00078e0024 */
[----:B------:R-:W2:Y:S01]  /*3440*/  @!P0 LDG.E.64 R34, desc[UR14][R34.64] ;  /* 0x0000000e22228981 */ /* 0x000ea2000c1e1b00 */
[----:B------:R-:W-:Y:S02]  /*3450*/  HFMA2 R36, -RZ, RZ, 0, 0 ;  /* 0x00000000ff247431 */ /* 0x000fe400000001ff */
[----:B--2---:R-:W-:Y:S01]  /*3460*/  @!P0 FADD.FTZ R36, RZ, R34 ;  /* 0x00000022ff248221 */ /* 0x004fe20000010000 */
[----:B------:R-:W-:Y:S01]  /*3470*/  MOV R34, RZ ;  /* 0x000000ff00227202 */ /* 0x000fe20000000f00 */
[----:B------:R-:W-:Y:S01]  /*3480*/  @!P0 FADD.FTZ R34, RZ, R35 ;  /* 0x00000023ff228221 */ /* 0x000fe20000010000 */
[----:B------:R-:W-:Y:S02]  /*3490*/  LOP3.LUT P0, RZ, R28, 0x3c7, RZ, 0xc0, !PT ;  /* 0x000003c71cff7812 */ /* 0x000fe4000780c0ff */
[----:B------:R-:W0:Y:S02]  /*34a0*/  SHFL.BFLY PT, R35, R36, 0x4, 0x1f ;  /* 0x0c801f0024237f89 */ /* 0x000e2400000e0000 */
[----:B0-----:R-:W-:-:S02]  /*34b0*/  FADD.FTZ R35, R35, R36 ;  /* 0x0000002423237221 */ /* 0x001fc40000010000 */
[----:B------:R-:W0:Y:S02]  /*34c0*/  SHFL.BFLY PT, R36, R34, 0x4, 0x1f ;  /* 0x0c801f0022247f89 */ /* 0x000e2400000e0000 */
[----:B0-----:R-:W-:Y:S02]  /*34d0*/  FADD.FTZ R36, R36, R34 ;  /* 0x0000002224247221 */ /* 0x001fe40000010000 */
[----:B------:R-:W0:Y:S02]  /*34e0*/  SHFL.BFLY PT, R34, R35, 0x2, 0x1f ;  /* 0x0c401f0023227f89 */ /* 0x000e2400000e0000 */
[----:B0-----:R-:W-:Y:S02]  /*34f0*/  FADD.FTZ R34, R35, R34 ;  /* 0x0000002223227221 */ /* 0x001fe40000010000 */
[----:B------:R-:W0:Y:S02]  /*3500*/  SHFL.BFLY PT, R35, R36, 0x2, 0x1f ;  /* 0x0c401f0024237f89 */ /* 0x000e2400000e0000 */
[----:B0-----:R-:W-:-:S02]  /*3510*/  FADD.FTZ R35, R36, R35 ;  /* 0x0000002324237221 */ /* 0x001fc40000010000 */
[----:B------:R-:W0:Y:S02]  /*3520*/  SHFL.BFLY PT, R36, R34, 0x1, 0x1f ;  /* 0x0c201f0022247f89 */ /* 0x000e2400000e0000 */
[----:B0-----:R-:W-:Y:S02]  /*3530*/  FADD.FTZ R34, R34, R36 ;  /* 0x0000002422227221 */ /* 0x001fe40000010000 */
[----:B------:R-:W0:Y:S02]  /*3540*/  SHFL.BFLY PT, R36, R35, 0x1, 0x1f ;  /* 0x0c201f0023247f89 */ /* 0x000e2400000e0000 */
[----:B------:R-:W-:Y:S01]  /*3550*/  @!P0 FMUL.FTZ R34, R34, 9.7656251455191522837e-05 ;  /* 0x38cccccd22228820 */ /* 0x000fe20000410000 */
[----:B0-----:R-:W-:-:S04]  /*3560*/  FADD.FTZ R35, R35, R36 ;  /* 0x0000002423237221 */ /* 0x001fc80000010000 */
[----:B------:R-:W-:-:S05]  /*3570*/  @!P0 FMUL.FTZ R35, R35, 9.7656251455191522837e-05 ;  /* 0x38cccccd23238820 */ /* 0x000fca0000410000 */
[----:B------:R4:W-:Y:S02]  /*3580*/  @!P0 STS.64 [R28+UR6], R34 ;  /* 0x000000221c008988 */ /* 0x0009e40008000a06 */
[----:B----4-:R-:W-:-:S04]  /*3590*/  IADD3 R34, PT, PT, R29, -UR9, RZ ;  /* 0x800000091d227c10 */ /* 0x010fc8000fffe0ff */
[----:B------:R-:W-:Y:S01]  /*35a0*/  LEA R34, R34, UR6, 0x3 ;  /* 0x0000000622227c11 */ /* 0x000fe2000f8e18ff */
[----:B------:R-:W-:Y:S06]  /*35b0*/  BAR.SYNC.DEFER_BLOCKING 0x0 ;  /* 0x0000000000007b1d */ /* 0x000fec0000010000 */
[----:B------:R-:W0:Y:S01]  /*35c0*/  LDCU.64 UR6, c[0x0][0x380] ;  /* 0x00007000ff0677ac */ /* 0x000e220008000a00 */
[----:B------:R-:W1:Y:S02]  /*35d0*/  LDS.64 R34, [R34] ;  /* 0x0000000022227984 */ /* 0x000e640000000a00 */
[--C-:B-1----:R-:W-:Y:S01]  /*35e0*/  FADD.FTZ R37, R32, -R34.reuse ;  /* 0x8000002220257221 */ /* 0x102fe20000010000 */
[--C-:B-----5:R-:W-:Y:S01]  /*35f0*/  FADD.FTZ R7, R7, -R34.reuse ;  /* 0x8000002207077221 */ /* 0x120fe20000010000 */
[----:B------:R-:W2:Y:S01]  /*3600*/  LDL.LU R32, [R1+0x58] ;  /* 0x0000580001207983 */ /* 0x000ea20000300800 */
[--C-:B------:R-:W-:Y:S01]  /*3610*/  FADD.FTZ R36, R31, -R34.reuse ;  /* 0x800000221f247221 */ /* 0x100fe20000010000 */
[--C-:B------:R-:W-:Y:S01]  /*3620*/  FADD.FTZ R48, R48, -R34.reuse ;  /* 0x8000002230307221 */ /* 0x100fe20000010000 */
[----:B------:R-:W-:Y:S01]  /*3630*/  FFMA.FTZ R7, R0, -R35, R7 ;  /* 0x8000002300077223 */ /* 0x000fe20000010007 */
[----:B------:R-:W4:Y:S01]  /*3640*/  LDL.LU R2, [R1+0x54] ;  /* 0x0000540001027983 */ /* 0x000f220000300800 */
[--C-:B---3--:R-:W-:Y:S01]  /*3650*/  FADD.FTZ R0, R30, -R34.reuse ;  /* 0x800000221e007221 */ /* 0x108fe20000010000 */
[----:B------:R-:W-:-:S02]  /*3660*/  FADD.FTZ R49, R49, -R34 ;  /* 0x8000002231317221 */ /* 0x000fc40000010000 */
[----:B------:R-:W3:Y:S04]  /*3670*/  LDL.LU R31, [R1+0x4c] ;  /* 0x00004c00011f7983 */ /* 0x000ee80000300800 */
[----:B------:R-:W3:Y:S04]  /*3680*/  LDL.LU R30, [R1+0x1c] ;  /* 0x00001c00011e7983 */ /* 0x000ee80000300800 */
[----:B------:R-:W3:Y:S04]  /*3690*/  LDL.LU R29, [R1+0x48] ;  /* 0x00004800011d7983 */ /* 0x000ee80000300800 */
[----:B------:R-:W3:Y:S01]  /*36a0*/  LDL.LU R28, [R1+0x20] ;  /* 0x00002000011c7983 */ /* 0x000ee20000300800 */
[----:B------:R-:W-:-:S03]  /*36b0*/  FADD.FTZ R61, R61, -R34 ;  /* 0x800000223d3d7221 */ /* 0x000fc60000010000 */
[----:B------:R-:W3:Y:S01]  /*36c0*/  LDL.LU R27, [R1+0x24] ;  /* 0x00002400011b7983 */ /* 0x000ee20000300800 */
[--C-:B------:R-:W-:Y:S01]  /*36d0*/  FADD.FTZ R60, R60, -R34.reuse ;  /* 0x800000223c3c7221 */ /* 0x100fe20000010000 */
[--C-:B------:R-:W-:Y:S02]  /*36e0*/  FADD.FTZ R59, R59, -R34.reuse ;  /* 0x800000223b3b7221 */ /* 0x100fe40000010000 */
[----:B------:R-:W3:Y:S01]  /*36f0*/  LDL.LU R26, [R1+0x40] ;  /* 0x00004000011a7983 */ /* 0x000ee20000300800 */
[--C-:B------:R-:W-:Y:S01]  /*3700*/  FADD.FTZ R58, R58, -R34.reuse ;  /* 0x800000223a3a7221 */ /* 0x100fe20000010000 */
[--C-:B------:R-:W-:Y:S01]  /*3710*/  FADD.FTZ R57, R57, -R34.reuse ;  /* 0x8000002239397221 */ /* 0x100fe20000010000 */
[--C-:B------:R-:W-:Y:S01]  /*3720*/  FADD.FTZ R56, R56, -R34.reuse ;  /* 0x8000002238387221 */ /* 0x100fe20000010000 */
        /* <DEDUP_REMOVED lines=21> */
[----:B------:R-:W-:-:S02]  /*3880*/  FADD.FTZ R25, R25, -R34 ;  /* 0x8000002219197221 */ /* 0x000fc40000010000 */
[----:B------:R-:W3:Y:S01]  /*3890*/  LDL.LU R34, [R1+0x44] ;  /* 0x0000440001227983 */ /* 0x000ee20000300800 */
[----:B------:R-:W-:-:S03]  /*38a0*/  FFMA.FTZ R0, R3, -R35, R0 ;  /* 0x8000002303007223 */ /* 0x000fc60000010000 */
[----:B------:R-:W3:Y:S01]  /*38b0*/  LDL.LU R3, [R1+0x38] ;  /* 0x0000380001037983 */ /* 0x000ee20000300800 */
[----:B--2---:R-:W-:-:S03]  /*38c0*/  FFMA.FTZ R36, R32, -R35, R36 ;  /* 0x8000002320247223 */ /* 0x004fc60000010024 */
[----:B------:R1:W5:Y:S01]  /*38d0*/  LDL.LU R32, [R1+0xd4] ;  /* 0x0000d40001207983 */ /* 0x0003620000300800 */
[----:B----4-:R-:W-:-:S03]  /*38e0*/  FFMA.FTZ R37, R2, -R35, R37 ;  /* 0x8000002302257223 */ /* 0x010fc60000010025 */
[----:B------:R-:W2:Y:S01]  /*38f0*/  LDL.LU R2, [R1+0x34] ;  /* 0x0000340001027983 */ /* 0x000ea20000300800 */
[----:B---3--:R-:W-:-:S03]  /*3900*/  FFMA.FTZ R48, R31, -R35, R48 ;  /* 0x800000231f307223 */ /* 0x008fc60000010030 */
[----:B------:R1:W5:Y:S01]  /*3910*/  LDL.LU R31, [R1+0xd0] ;  /* 0x0000d000011f7983 */ /* 0x0003620000300800 */
[----:B------:R-:W-:-:S03]  /*3920*/  FFMA.FTZ R49, R30, -R35, R49 ;  /* 0x800000231e317223 */ /* 0x000fc60000010031 */
[----:B------:R1:W5:Y:S01]  /*3930*/  LDL.LU R30, [R1+0xcc] ;  /* 0x0000cc00011e7983 */ /* 0x0003620000300800 */
[----:B------:R-:W-:-:S03]  /*3940*/  FFMA.FTZ R61, R29, -R35, R61 ;  /* 0x800000231d3d7223 */ /* 0x000fc6000001003d */
[----:B------:R1:W5:Y:S01]  /*3950*/  LDL.LU R29, [R1+0xc8] ;  /* 0x0000c800011d7983 */ /* 0x0003620000300800 */
[----:B------:R-:W-:-:S03]  /*3960*/  FFMA.FTZ R60, R28, -R35, R60 ;  /* 0x800000231c3c7223 */ /* 0x000fc6000001003c */
[----:B------:R1:W5:Y:S01]  /*3970*/  LDL.LU R28, [R1+0xc4] ;  /* 0x0000c400011c7983 */ /* 0x0003620000300800 */
[-C--:B------:R-:W-:Y:S01]  /*3980*/  FFMA.FTZ R58, R27, -R35.reuse, R58 ;  /* 0x800000231b3a7223 */ /* 0x080fe2000001003a */
[-C--:B------:R-:W-:Y:S01]  /*3990*/  FFMA.FTZ R53, R54, -R35.reuse, R53 ;  /* 0x8000002336357223 */ /* 0x080fe20000010035 */
[-C--:B------:R-:W-:Y:S01]  /*39a0*/  FFMA.FTZ R57, R26, -R35.reuse, R57 ;  /* 0x800000231a397223 */ /* 0x080fe20000010039 */
[-C--:B------:R-:W-:Y:S01]  /*39b0*/  FFMA.FTZ R56, R5, -R35.reuse, R56 ;  /* 0x8000002305387223 */ /* 0x080fe20000010038 */
[-C--:B------:R-:W-:Y:S01]  /*39c0*/  FFMA.FTZ R50, R51, -R35.reuse, R50 ;  /* 0x8000002333327223 */ /* 0x080fe20000010032 */
[-C--:B------:R-:W-:Y:S01]  /*39d0*/  FFMA.FTZ R55, R4, -R35.reuse, R55 ;  /* 0x8000002304377223 */ /* 0x080fe20000010037 */
[-C--:B------:R-:W-:Y:S01]  /*39e0*/  FFMA.FTZ R45, R46, -R35.reuse, R45 ;  /* 0x800000232e2d7223 */ /* 0x080fe2000001002d */
[-C--:B------:R-:W-:Y:S02]  /*39f0*/  FFMA.FTZ R59, R34, -R35.reuse, R59 ;  /* 0x80000023223b7223 */ /* 0x080fe4000001003b */
[----:B------:R-:W3:Y:S04]  /*3a00*/  LDL.LU R34, [R1+0x28] ;  /* 0x0000280001227983 */ /* 0x000ee80000300800 */
[----:B------:R1:W5:Y:S01]  /*3a10*/  LDL.LU R27, [R1+0xc0] ;  /* 0x0000c000011b7983 */ /* 0x0003620000300800 */
[----:B------:R-:W-:-:S03]  /*3a20*/  FFMA.FTZ R52, R3, -R35, R52 ;  /* 0x8000002303347223 */ /* 0x000fc60000010034 */
[----:B------:R1:W5:Y:S04]  /*3a30*/  LDL.LU R26, [R1+0xbc] ;  /* 0x0000bc00011a7983 */ /* 0x0003680000300800 */
[----:B------:R1:W5:Y:S04]  /*3a40*/  LDL.LU R5, [R1+0xb8] ;  /* 0x0000b80001057983 */ /* 0x0003680000300800 */
[----:B------:R1:W5:Y:S04]  /*3a50*/  LDL.LU R4, [R1+0xb4] ;  /* 0x0000b40001047983 */ /* 0x0003680000300800 */
[----:B------:R-:W0:Y:S04]  /*3a60*/  LDL.LU R54, [R1+0x60] ;  /* 0x0000600001367983 */ /* 0x000e280000300800 */
[----:B------:R1:W5:Y:S04]  /*3a70*/  LDL.LU R3, [R1+0xb0] ;  /* 0x0000b00001037983 */ /* 0x0003680000300800 */
[----:B------:R-:W4:Y:S01]  /*3a80*/  LDL.LU R51, [R1+0x2c] ;  /* 0x00002c0001337983 */ /* 0x000f220000300800 */
[----:B--2---:R-:W-:-:S03]  /*3a90*/  FFMA.FTZ R47, R2, -R35, R47 ;  /* 0x80000023022f7223 */ /* 0x004fc6000001002f */
[----:B------:R1:W5:Y:S04]  /*3aa0*/  LDL.LU R2, [R1+0xac] ;  /* 0x0000ac0001027983 */ /* 0x0003680000300800 */
[----:B------:R-:W2:Y:S01]  /*3ab0*/  LDL.LU R46, [R1+0x30] ;  /* 0x00003000012e7983 */ /* 0x000ea20000300800 */
[-C--:B------:R-:W-:Y:S01]  /*3ac0*/  FFMA.FTZ R39, R40, -R35.reuse, R39 ;  /* 0x8000002328277223 */ /* 0x080fe20000010027 */
[----:B------:R-:W-:Y:S01]  /*3ad0*/  FFMA.FTZ R40, R11, -R35, R10 ;  /* 0x800000230b287223 */ /* 0x000fe2000001000a */
[C---:B------:R-:W-:Y:S01]  /*3ae0*/  FMUL.FTZ R10, R6.reuse, R7 ;  /* 0x00000007060a7220 */ /* 0x040fe20000410000 */
[----:B------:R-:W-:Y:S01]  /*3af0*/  FMUL.FTZ R11, R6, R0 ;  /* 0x00000000060b7220 */ /* 0x000fe20000410000 */
[-C--:B------:R-:W-:Y:S01]  /*3b00*/  FFMA.FTZ R14, R15, -R35.reuse, R14 ;  /* 0x800000230f0e7223 */ /* 0x080fe2000001000e */
[-C--:B------:R-:W-:Y:S01]  /*3b10*/  FFMA.FTZ R7, R20, -R35.reuse, R21 ;  /* 0x8000002314077223 */ /* 0x080fe20000010015 */
[----:B------:R-:W-:Y:S01]  /*3b20*/  FFMA.FTZ R12, R13, -R35, R12 ;  /* 0x800000230d0c7223 */ /* 0x000fe2000001000c */
[C---:B------:R-:W-:Y:S01]  /*3b30*/  FMUL.FTZ R0, R6.reuse, R37 ;  /* 0x0000002506007220 */ /* 0x040fe20000410000 */
[----:B------:R-:W-:Y:S01]  /*3b40*/  F2FP.BF16.F32.PACK_AB R10, R11, R10 ;  /* 0x0000000a0b0a723e */ /* 0x000fe200000010ff */
[----:B------:R-:W-:Y:S01]  /*3b50*/  FMUL.FTZ R11, R6, R36 ;  /* 0x00000024060b7220 */ /* 0x000fe20000410000 */
[----:B--2---:R-:W-:-:S02]  /*3b60*/  FFMA.FTZ R44, R46, -R35, R44 ;  /* 0x800000232e2c7223 */ /* 0x004fc4000001002c */
[----:B------:R-:W2:Y:S01]  /*3b70*/  LDL.LU R46, [R1+0x64] ;  /* 0x00006400012e7983 */ /* 0x000ea20000300800 */
[C---:B------:R-:W-:Y:S01]  /*3b80*/  FMUL.FTZ R20, R6.reuse, R59 ;  /* 0x0000003b06147220 */ /* 0x040fe20000410000 */
[----:B------:R-:W-:Y:S01]  /*3b90*/  FMUL.FTZ R15, R6, R58 ;  /* 0x0000003a060f7220 */ /* 0x000fe20000410000 */
[-C--:B---3--:R-:W-:Y:S01]  /*3ba0*/  FFMA.FTZ R38, R34, -R35.reuse, R38 ;  /* 0x8000002322267223 */ /* 0x088fe20000010026 */
[-C--:B------:R-:W-:Y:S01]  /*3bb0*/  FFMA.FTZ R13, R18, -R35.reuse, R19 ;  /* 0x80000023120d7223 */ /* 0x080fe20000010013 */
[-C--:B------:R-:W-:Y:S01]  /*3bc0*/  FFMA.FTZ R42, R43, -R35.reuse, R42 ;  /* 0x800000232b2a7223 */ /* 0x080fe2000001002a */
[-C--:B----4-:R-:W-:Y:S01]  /*3bd0*/  FFMA.FTZ R41, R51, -R35.reuse, R41 ;  /* 0x8000002333297223 */ /* 0x090fe20000010029 */
[-C--:B------:R-:W-:Y:S01]  /*3be0*/  FFMA.FTZ R34, R8, -R35.reuse, R9 ;  /* 0x8000002308227223 */ /* 0x080fe20000010009 */
[-C--:B------:R-:W-:Y:S01]  /*3bf0*/  FFMA.FTZ R17, R16, -R35.reuse, R17 ;  /* 0x8000002310117223 */ /* 0x080fe20000010011 */
[-C--:B------:R-:W-:Y:S01]  /*3c00*/  FFMA.FTZ R23, R22, -R35.reuse, R23 ;  /* 0x8000002316177223 */ /* 0x080fe20000010017 */
[----:B------:R-:W-:Y:S01]  /*3c10*/  FFMA.FTZ R25, R24, -R35, R25 ;  /* 0x8000002318197223 */ /* 0x000fe20000010019 */
[C---:B------:R-:W-:Y:S01]  /*3c20*/  FMUL.FTZ R22, R6.reuse, R39 ;  /* 0x0000002706167220 */ /* 0x040fe20000410000 */
[----:B------:R-:W-:Y:S01]  /*3c30*/  FMUL.FTZ R39, R6, R12 ;  /* 0x0000000c06277220 */ /* 0x000fe20000410000 */
[----:B------:R-:W-:Y:S01]  /*3c40*/  F2FP.BF16.F32.PACK_AB R11, R0, R11 ;  /* 0x0000000b000b723e */ /* 0x000fe200000010ff */
[C---:B------:R-:W-:Y:S01]  /*3c50*/  FMUL.FTZ R47, R6.reuse, R47 ;  /* 0x0000002f062f7220 */ /* 0x040fe20000410000 */
        /* <DEDUP_REMOVED lines=24> */
[----:B0-----:R-:W-:-:S02]  /*3de0*/  IADD3 R8, P0, PT, R54, UR6, RZ ;  /* 0x0000000636087c10 */ /* 0x001fc4000ff1e0ff */
[----:B------:R-:W-:Y:S02]  /*3df0*/  F2FP.BF16.F32.PACK_AB R34, R16, R47 ;  /* 0x0000002f1022723e */ /* 0x000fe400000010ff */
[----:B------:R-:W-:Y:S02]  /*3e00*/  F2FP.BF16.F32.PACK_AB R12, R12, R13 ;  /* 0x0000000d0c0c723e */ /* 0x000fe400000010ff */
[----:B------:R-:W-:Y:S02]  /*3e10*/  F2FP.BF16.F32.PACK_AB R18, R49, R18 ;  /* 0x000000123112723e */ /* 0x000fe400000010ff */
[----:B------:R-:W-:Y:S02]  /*3e20*/  F2FP.BF16.F32.PACK_AB R19, R60, R19 ;  /* 0x000000133c13723e */ /* 0x000fe400000010ff */
[----:B------:R-:W-:Y:S02]  /*3e30*/  F2FP.BF16.F32.PACK_AB R21, R56, R21 ;  /* 0x000000153815723e */ /* 0x000fe400000010ff */
[----:B------:R-:W-:-:S02]  /*3e40*/  F2FP.BF16.F32.PACK_AB R6, R0, R55 ;  /* 0x000000370006723e */ /* 0x000fc400000010ff */
[----:B------:R-:W-:Y:S02]  /*3e50*/  F2FP.BF16.F32.PACK_AB R7, R15, R52 ;  /* 0x000000340f07723e */ /* 0x000fe400000010ff */
[----:B------:R-:W-:Y:S02]  /*3e60*/  F2FP.BF16.F32.PACK_AB R35, R35, R44 ;  /* 0x0000002c2323723e */ /* 0x000fe400000010ff */
[----:B------:R-:W-:Y:S02]  /*3e70*/  F2FP.BF16.F32.PACK_AB R36, R22, R41 ;  /* 0x000000291624723e */ /* 0x000fe400000010ff */
[----:B------:R-:W-:Y:S02]  /*3e80*/  F2FP.BF16.F32.PACK_AB R37, R37, R38 ;  /* 0x000000262525723e */ /* 0x000fe400000010ff */
[----:B------:R-:W-:Y:S02]  /*3e90*/  F2FP.BF16.F32.PACK_AB R16, R39, R40 ;  /* 0x000000282710723e */ /* 0x000fe400000010ff */
[----:B------:R-:W-:-:S02]  /*3ea0*/  F2FP.BF16.F32.PACK_AB R17, R17, R14 ;  /* 0x0000000e1111723e */ /* 0x000fc400000010ff */
[----:B------:R-:W-:Y:S01]  /*3eb0*/  F2FP.BF16.F32.PACK_AB R13, R24, R23 ;  /* 0x00000017180d723e */ /* 0x000fe200000010ff */
[----:B------:R-:W-:Y:S01]  /*3ec0*/  ULOP3.LUT UR4, UR4, 0x1, URZ, 0x3c, !UPT ;  /* 0x0000000104047892 */ /* 0x000fe2000f8e3cff */
[----:B--2---:R-:W-:-:S05]  /*3ed0*/  IADD3.X R9, PT, PT, R46, UR7, RZ, P0, !PT ;  /* 0x000000072e097c10 */ /* 0x004fca00087fe4ff */
[----:B------:R1:W-:Y:S04]  /*3ee0*/  STG.E.64 desc[UR14][R8.64], R10 ;  /* 0x0000000a08007986 */ /* 0x0003e8000c101b0e */
[----:B------:R1:W-:Y:S04]  /*3ef0*/  STG.E.64 desc[UR14][R8.64+0x2800], R18 ;  /* 0x0028001208007986 */ /* 0x0003e8000c101b0e */
[----:B------:R1:W-:Y:S04]  /*3f00*/  STG.E.64 desc[UR14][R8.64+0x5000], R20 ;  /* 0x0050001408007986 */ /* 0x0003e8000c101b0e */
[----:B------:R1:W-:Y:S04]  /*3f10*/  STG.E.64 desc[UR14][R8.64+0x7800], R6 ;  /* 0x0078000608007986 */ /* 0x0003e8000c101b0e */
[----:B------:R1:W-:Y:S04]  /*3f20*/  STG.E.64 desc[UR14][R8.64+0xa000], R34 ;  /* 0x00a0002208007986 */ /* 0x0003e8000c101b0e */
[----:B------:R1:W-:Y:S04]  /*3f30*/  STG.E.64 desc[UR14][R8.64+0xc800], R36 ;  /* 0x00c8002408007986 */ /* 0x0003e8000c101b0e */
[----:B------:R1:W-:Y:S04]  /*3f40*/  STG.E.64 desc[UR14][R8.64+0xf000], R16 ;  /* 0x00f0001008007986 */ /* 0x0003e8000c101b0e */
[----:B------:R1:W-:Y:S01]  /*3f50*/  STG.E.64 desc[UR14][R8.64+0x11800], R12 ;  /* 0x0118000c08007986 */ /* 0x0003e2000c101b0e */
[----:B------:R-:W-:Y:S05]  /*3f60*/  BRA.U !UP0, `(.L_x_281) ;  /* 0xffffffc5083c7547 */ /* 0x000fea000b83ffff */
.L_x_269:
        /* <DEDUP_REMOVED lines=9> */
[----:B-1----:R-:W0:Y:S01]  /*4000*/  S2R R8, SR_TID.X ;  /* 0x0000000000087919 */ /* 0x002e220000002100 */
        /* <DEDUP_REMOVED lines=9> */
[----:B-----5:R-:W-:Y:S01]  /*40a0*/  MOV R29, UR7 ;  /* 0x00000007001d7c02 */ /* 0x020fe20008000f00 */
[----:B------:R-:W2:Y:S01]  /*40b0*/  LDCU.64 UR4, c[0x0][0x3d0] ;  /* 0x00007a00ff0477ac */ /* 0x000ea20008000a00 */
[----:B-1----:R-:W-:Y:S01]  /*40c0*/  ULEA UR8, UR9, UR8, 0x18 ;  /* 0x0000000809087291 */ /* 0x002fe2000f8ec0ff */
[--C-:B0-----:R-:W-:Y:S02]  /*40d0*/  SHF.R.U32.HI R31, RZ, 0x5, R8.reuse ;  /* 0x00000005ff1f7819 */ /* 0x101fe40000011608 */
[----:B------:R-:W-:Y:S02]  /*40e0*/  SHF.R.U32.HI R28, RZ, 0x4, R8 ;  /* 0x00000004ff1c7819 */ /* 0x000fe40000011608 */
[----:B------:R-:W-:Y:S02]  /*40f0*/  LOP3.LUT R30, RZ, R31, RZ, 0x33, !PT ;  /* 0x0000001fff1e7212 */ /* 0x000fe400078e33ff */
[----:B------:R-:W-:Y:S02]  /*4100*/  LOP3.LUT R0, R28, 0x1e, RZ, 0xc0, !PT ;  /* 0x0000001e1c007812 */ /* 0x000fe400078ec0ff */
[----:B------:R-:W-:Y:S01]  /*4110*/  IADD3 R30, P0, PT, R30, UR10, RZ ;  /* 0x0000000a1e1e7c10 */ /* 0x000fe2000ff1e0ff */
[----:B--2---:R-:W-:Y:S01]  /*4120*/  UIADD3 UR4, UP0, UPT, UR4, 0x6e000, URZ ;  /* 0x0006e00004047890 */ /* 0x004fe2000ff1e0ff */
[----:B------:R-:W-:-:S02]  /*4130*/  LEA R26, R31, UR8, 0x7 ;  /* 0x000000081f1a7c11 */ /* 0x000fc4000f8e38ff */
[----:B------:R-:W-:Y:S01]  /*4140*/  IADD3.X R29, PT, PT, R29, -0x1, RZ, P0, !PT ;  /* 0xffffffff1d1d7810 */ /* 0x000fe200007fe4ff */
[----:B------:R-:W-:Y:S01]  /*4150*/  UIADD3.X UR5, UPT, UPT, URZ, UR5, URZ, UP0, !UPT ;  /* 0x00000005ff057290 */ /* 0x000fe200087fe4ff */
[C---:B------:R-:W-:Y:S02]  /*4160*/  LOP3.LUT R27, R8.reuse, 0x1f, RZ, 0xc0, !PT ;  /* 0x0000001f081b7812 */ /* 0x040fe400078ec0ff */
        /* <DEDUP_REMOVED lines=8> */
[----:B------:R-:W-:-:S03]  /*41f0*/  LOP3.LUT R5, R0, 0x1f, R8, 0x78, !PT ;  /* 0x0000001f00057812 */ /* 0x000fc600078e7808 */
[----:B------:R-:W-:Y:S01]  /*4200*/  IMAD.WIDE.U32.X R2, R29, -0x33333334, R6, P0 ;  /* 0xcccccccc1d027825 */ /* 0x000fe200000e0406 */
[----:B------:R-:W-:-:S04]  /*4210*/  LEA R26, R5, R26, 0x2 ;  /* 0x0000001a051a7211 */ /* 0x000fc800078e10ff */
[----:B------:R-:W-:-:S04]  /*4220*/  SHF.R.U64 R44, R2, 0x3, R3 ;  /* 0x00000003022c7819 */ /* 0x000fc80000001203 */
[----:B------:R-:W-:-:S04]  /*4230*/  IADD3 R43, P1, PT, R44, 0x1, RZ ;  /* 0x000000012c2b7810 */ /* 0x000fc80007f3e0ff */
[----:B------:R-:W-:Y:S02]  /*4240*/  LOP3.LUT R42, R43, 0x7, RZ, 0xc0, !PT ;  /* 0x000000072b2a7812 */ /* 0x000fe400078ec0ff */
[----:B------:R-:W-:Y:S02]  /*4250*/  LEA.HI.X R34, R3, RZ, RZ, 0x1d, P1 ;  /* 0x000000ff03227211 */ /* 0x000fe400008fecff */
[----:B------:R-:W-:Y:S02]  /*4260*/  IADD3 R0, P2, PT, R42, -0x1, RZ ;  /* 0xffffffff2a007810 */ /* 0x000fe40007f5e0ff */
[----:B------:R-:W-:Y:S02]  /*4270*/  LOP3.LUT R32, R43, 0xfffffff8, RZ, 0xc0, !PT ;  /* 0xfffffff82b207812 */ /* 0x000fe400078ec0ff */
[----:B------:R-:W-:Y:S02]  /*4280*/  ISETP.GE.U32.AND P0, PT, R0, 0x3, PT ;  /* 0x000000030000780c */ /* 0x000fe40003f06070 */
[----:B------:R-:W-:-:S02]  /*4290*/  IADD3.X R2, PT, PT, RZ, -0x1, RZ, P2, !PT ;  /* 0xffffffffff027810 */ /* 0x000fc400017fe4ff */
[----:B------:R-:W-:Y:S02]  /*42a0*/  SHF.L.U32 R0, R8, 0x7, RZ ;  /* 0x0000000708007819 */ /* 0x000fe400000006ff */
[----:B------:R-:W-:Y:S01]  /*42b0*/  ISETP.GE.U32.AND.EX P0, PT, R2, RZ, PT, P0 ;  /* 0x000000ff0200720c */ /* 0x000fe20003f06100 */
[----:B------:R-:W-:Y:S01]  /*42c0*/  IMAD.WIDE.U32 R2, R31, 0x500, RZ ;  /* 0x000005001f027825 */ /* 0x000fe200078e00ff */
[----:B------:R-:W-:Y:S02]  /*42d0*/  LOP3.LUT R0, R0, 0x780, RZ, 0xc0, !PT ;  /* 0x0000078000007812 */ /* 0x000fe400078ec0ff */
[----:B------:R-:W-:Y:S02]  /*42e0*/  LOP3.LUT R34, R34, 0x3fffffff, RZ, 0xc0, !PT ;  /* 0x3fffffff22227812 */ /* 0x000fe400078ec0ff */
[----:B------:R-:W-:Y:S02]  /*42f0*/  IADD3 R0, PT, PT, R0, UR8, RZ ;  /* 0x0000000800007c10 */ /* 0x000fe4000fffe0ff */
[----:B------:R-:W-:-:S07]  /*4300*/  LOP3.LUT R33, R2, 0x1f, R8, 0xf8, !PT ;  /* 0x0000001f02217812 */ /* 0x000fce00078ef808 */
.L_x_293:
[----:B------:R-:W-:Y:S01]  /*4310*/  ISETP.LT.U32.AND P1, PT, R31, UR10, PT ;  /* 0x0000000a1f007c0c */ /* 0x000fe2000bf21070 */
[----:B------:R-:W-:Y:S01]  /*4320*/  BSSY.RECONVERGENT B0, `(.L_x_282) ;  /* 0x0000071000007945 */ /* 0x000fe20003800200 */
[----:B--2---:R-:W-:Y:S01]  /*4330*/  MOV R4, UR7 ;  /* 0x0000000700047c02 */ /* 0x004fe20008000f00 */
[----:B------:R-:W-:Y:S01]  /*4340*/  HFMA2 R35, -RZ, RZ, 0, 0 ;  /* 0x00000000ff237431 */ /* 0x000fe200000001ff */
[----:B------:R-:W-:Y:S02]  /*4350*/  MOV R36, RZ ;  /* 0x000000ff00247202 */ /* 0x000fe40000000f00 */
        /* <DEDUP_REMOVED lines=21> */
.L_x_286:
        /* <DEDUP_REMOVED lines=33> */
.L_x_285:
[----:B------:R-:W-:Y:S05]  /*46c0*/  BSYNC.RECONVERGENT B1 ;  /* 0x0000000000017941 */ /* 0x000fea0003800200 */
.L_x_284:
        /* <DEDUP_REMOVED lines=25> */
.L_x_288:
[----:B------:R-:W-:Y:S05]  /*4860*/  BSYNC.RECONVERGENT B1 ;  /* 0x0000000000017941 */ /* 0x000fea0003800200 */
.L_x_287:
        /* <DEDUP_REMOVED lines=28> */
.L_x_283:
[----:B------:R-:W-:Y:S05]  /*4a30*/  BSYNC.RECONVERGENT B0 ;  /* 0x0000000000007941 */ /* 0x000fea0003800200 */
.L_x_282:
[----:B------:R0:W-:Y:S01]  /*4a40*/  STS [R26], R35 ;  /* 0x000000231a007388 */ /* 0x0001e20000000800 */
[----:B------:R-:W1:Y:S01]  /*4a50*/  LDC.64 R6, c[0x0][0x388] ;  /* 0x0000e200ff067b82 */ /* 0x000e620000000a00 */
[----:B------:R-:W-:Y:S02]  /*4a60*/  ISETP.GT.U32.AND P1, PT, R40, 0x9, PT ;  /* 0x000000092800780c */ /* 0x000fe40003f24070 */
[----:B------:R0:W-:Y:S01]  /*4a70*/  STS [R26+0x500], R36 ;  /* 0x000500241a007388 */ /* 0x0001e20000000800 */
[----:B------:R-:W-:-:S04]  /*4a80*/  MOV R8, R28 ;  /* 0x0000001c00087202 */ /* 0x000fc80000000f00 */
[----:B------:R-:W2:Y:S08]  /*4a90*/  LDC.64 R4, c[0x0][0x390] ;  /* 0x0000e400ff047b82 */ /* 0x000eb00000000a00 */
[----:B0-----:R-:W-:Y:S06]  /*4aa0*/  BAR.SYNC.DEFER_BLOCKING 0x0 ;  /* 0x0000000000007b1d */ /* 0x001fec0000010000 */
.L_x_292:
[----:B0-----:R-:W-:Y:S01]  /*4ab0*/  HFMA2 R9, -RZ, RZ, 0, 0 ;  /* 0x00000000ff097431 */ /* 0x001fe200000001ff */
[----:B------:R-:W-:Y:S01]  /*4ac0*/  @!P1 LOP3.LUT R11, R8, 0x1e, R25, 0x78, !PT ;  /* 0x0000001e080b9812 */ /* 0x000fe200078e7819 */
[----:B------:R-:W-:Y:S01]  /*4ad0*/  UMOV UR6, 0xffff ;  /* 0x0000ffff00067882 */ /* 0x000fe20000000000 */
[----:B------:R-:W-:Y:S02]  /*4ae0*/  MOV R10, RZ ;  /* 0x000000ff000a7202 */ /* 0x000fe40000000f00 */
[----:B------:R-:W-:Y:S02]  /*4af0*/  @!P1 LEA R11, R11, R0, 0x2 ;  /* 0x000000000b0b9211 */ /* 0x000fe400078e10ff */
[----:B------:R-:W-:-:S03]  /*4b00*/  ISETP.NE.AND P2, PT, R40, RZ, PT ;  /* 0x000000ff2800720c */ /* 0x000fc60003f45270 */
        /* <DEDUP_REMOVED lines=26> */
.L_x_303:
        /* <DEDUP_REMOVED lines=10> */
.L_x_291:
[----:B------:R-:W-:Y:S05]  /*4d50*/  BSYNC.RECONVERGENT B0 ;  /* 0x0000000000007941 */ /* 0x000fea0003800200 */
.L_x_290:
        /* <DEDUP_REMOVED lines=9> */
.L_x_289:
        /* <DEDUP_REMOVED lines=8> */
.L_x_295:
[----:B------:R-:W-:Y:S05]  /*4e70*/  BSYNC B0 ;  /* 0x0000000000007941 */ /* 0x000fea0003800000 */
.L_x_294:
        /* <DEDUP_REMOVED lines=8> */
.L_x_296:
[----:B------:R-:W-:Y:S01]  /*4f00*/  FADD.FTZ R12, R12, R9 ;  /* 0x000000090c0c7221 */ /* 0x000fe20000010000 */
[----:B------:R-:W-:-:S04]  /*4f10*/  HFMA2 R19, -RZ, RZ, 0, 2.384185791015625e-07 ;  /* 0x00000004ff137431 */ /* 0x000fc800000001ff */
[----:B------:R-:W-:Y:S02]  /*4f20*/  MOV R20, R12 ;  /* 0x0000000c00147202 */ /* 0x000fe40000000f00 */
[----:B------:R-:W-:-:S07]  /*4f30*/  MOV R11, R18 ;  /* 0x00000012000b7202 */ /* 0x000fce0000000f00 */
[----:B------:R-:W-:Y:S05]  /*4f40*/  WARPSYNC.COLLECTIVE R17, `(.L_x_297) ;  /* 0x0000000011087348 */ /* 0x000fea0003c00000 */
[----:B------:R0:W1:Y:S02]  /*4f50*/  SHFL.BFLY P3, R18, R20, R19, R22 ;  /* 0x0c00001314127389 */ /* 0x0000640000060016 */
[----:B01----:R-:W-:Y:S05]  /*4f60*/  ENDCOLLECTIVE ;  /* 0x000000000000791b */ /* 0x003fea0003800000 */
.L_x_297:
[----:B------:R-:W-:-:S05]  /*4f70*/  FADD.FTZ R11, R11, R10 ;  /* 0x0000000a0b0b7221 */ /* 0x000fca0000010000 */
[----:B------:R-:W-:Y:S02]  /*4f80*/  MOV R20, R11 ;  /* 0x0000000b00147202 */ /* 0x000fe40000000f00 */
[----:B------:R-:W-:-:S07]  /*4f90*/  MOV R13, R18 ;  /* 0x00000012000d7202 */ /* 0x000fce0000000f00 */
[----:B------:R-:W-:Y:S05]  /*4fa0*/  WARPSYNC.COLLECTIVE R17, `(.L_x_298) ;  /* 0x0000000011087348 */ /* 0x000fea0003c00000 */
[----:B------:R0:W1:Y:S02]  /*4fb0*/  SHFL.BFLY P3, R18, R20, R19, R22 ;  /* 0x0c00001314127389 */ /* 0x0000640000060016 */
[----:B01----:R-:W-:Y:S05]  /*4fc0*/  ENDCOLLECTIVE ;  /* 0x000000000000791b */ /* 0x003fea0003800000 */
.L_x_298:
[----:B------:R-:W-:Y:S01]  /*4fd0*/  FADD.FTZ R13, R12, R13 ;  /* 0x0000000d0c0d7221 */ /* 0x000fe20000010000 */
[----:B------:R-:W-:-:S04]  /*4fe0*/  HFMA2 R19, -RZ, RZ, 0, 1.1920928955078125e-07 ;  /* 0x00000002ff137431 */ /* 0x000fc800000001ff */
[----:B------:R-:W-:Y:S02]  /*4ff0*/  MOV R20, R13 ;  /* 0x0000000d00147202 */ /* 0x000fe40000000f00 */
[----:B------:R-:W-:-:S07]  /*5000*/  MOV R14, R18 ;  /* 0x00000012000e7202 */ /* 0x000fce0000000f00 */
[----:B------:R-:W-:Y:S05]  /*5010*/  WARPSYNC.COLLECTIVE R17, `(.L_x_299) ;  /* 0x0000000011087348 */ /* 0x000fea0003c00000 */
[----:B------:R0:W1:Y:S02]  /*5020*/  SHFL.BFLY P3, R18, R20, R19, R22 ;  /* 0x0c00001314127389 */ /* 0x0000640000060016 */
[----:B01----:R-:W-:Y:S05]  /*5030*/  ENDCOLLECTIVE ;  /* 0x000000000000791b */ /* 0x003fea0003800000 */
.L_x_299:
[----:B------:R-:W-:-:S05]  /*5040*/  FADD.FTZ R14, R11, R14 ;  /* 0x0000000e0b0e7221 */ /* 0x000fca0000010000 */
[----:B------:R-:W-:Y:S02]  /*5050*/  MOV R20, R14 ;  /* 0x0000000e00147202 */ /* 0x000fe40000000f00 */
[----:B------:R-:W-:-:S07]  /*5060*/  MOV R16, R18 ;  /* 0x0000001200107202 */ /* 0x000fce0000000f00 */
[----:B------:R-:W-:Y:S05]  /*5070*/  WARPSYNC.COLLECTIVE R17, `(.L_x_300) ;  /* 0x0000000011087348 */ /* 0x000fea0003c00000 */
[----:B------:R0:W1:Y:S02]  /*5080*/  SHFL.BFLY P3, R18, R20, R19, R22 ;  /* 0x0c00001314127389 */ /* 0x0000640000060016 */
[----:B01----:R-:W-:Y:S05]  /*5090*/  ENDCOLLECTIVE ;  /* 0x000000000000791b */ /* 0x003fea0003800000 */
.L_x_300:
[----:B------:R-:W-:Y:S01]  /*50a0*/  FADD.FTZ R16, R13, R16 ;  /* 0x000000100d107221 */ /* 0x000fe20000010000 */
[----:B------:R-:W-:-:S04]  /*50b0*/  HFMA2 R19, -RZ, RZ, 0, 5.9604644775390625e-08 ;  /* 0x00000001ff137431 */ /* 0x000fc800000001ff */
[----:B------:R-:W-:Y:S02]  /*50c0*/  MOV R20, R16 ;  /* 0x0000001000147202 */ /* 0x000fe40000000f00 */
[----:B------:R-:W-:-:S07]  /*50d0*/  MOV R9, R18 ;  /* 0x0000001200097202 */ /* 0x000fce0000000f00 */
[----:B------:R-:W-:Y:S05]  /*50e0*/  WARPSYNC.COLLECTIVE R17, `(.L_x_301) ;  /* 0x0000000011087348 */ /* 0x000fea0003c00000 */
[----:B------:R0:W1:Y:S02]  /*50f0*/  SHFL.BFLY P3, R18, R20, R19, R22 ;  /* 0x0c00001314127389 */ /* 0x0000640000060016 */
[----:B01----:R-:W-:Y:S05]  /*5100*/  ENDCOLLECTIVE ;  /* 0x000000000000791b */ /* 0x003fea0003800000 */
.L_x_301:
[----:B------:R-:W-:-:S05]  /*5110*/  FADD.FTZ R9, R14, R9 ;  /* 0x000000090e097221 */ /* 0x000fca0000010000 */
[----:B------:R-:W-:Y:S02]  /*5120*/  MOV R20, R9 ;  /* 0x0000000900147202 */ /* 0x000fe40000000f00 */
[----:B------:R-:W-:-:S07]  /*5130*/  MOV R15, R18 ;  /* 0x00000012000f7202 */ /* 0x000fce0000000f00 */
[----:B------:R-:W-:Y:S05]  /*5140*/  WARPSYNC.COLLECTIVE R17, `(.L_x_302) ;  /* 0x0000000011087348 */ /* 0x000fea0003c00000 */
[----:B------:R0:W1:Y:S02]  /*5150*/  SHFL.BFLY P3, R18, R20, R19, R22 ;  /* 0x0c00001314127389 */ /* 0x0000640000060016 */
[----:B01----:R-:W-:Y:S05]  /*5160*/  ENDCOLLECTIVE ;  /* 0x000000000000791b */ /* 0x003fea0003800000 */
.L_x_302:
[----:B------:R-:W-:Y:S01]  /*5170*/  FADD.FTZ R15, R16, R15 ;  /* 0x0000000f100f7221 */ /* 0x000fe20000010000 */
[----:B------:R-:W-:Y:S01]  /*5180*/  MOV R10, R18 ;  /* 0x00000012000a7202 */ /* 0x000fe20000000f00 */
[----:B------:R-:W-:Y:S06]  /*5190*/  BRA `(.L_x_303) ;  /* 0xfffffff800c47947 */ /* 0x000fec000383ffff */
.L_x_304:
        /* <DEDUP_REMOVED lines=14> */
.L_x_1667:


//--------------------- .text._ZN13group_norm_v218gn_bwd_cuda_kernelI13__nv_bfloat16Li320ELi2ELi32ELi40ELi256ELb0ELb1ELi32ELi320ELi320ELi4ELb1ELi36ELb0ELb0ELNS_15WgradSyncMethodE3ENS_16CompileConditionILi1000EEEEEvPT_S6_S6_PKS5_S8_S8_S8_PKfflPfPj --------------------------
	.section	.text._ZN13group_norm_v218gn_bwd_cuda_kernelI13__nv_bfloat16Li320ELi2ELi32ELi40ELi256ELb0ELb1ELi32ELi320ELi320ELi4ELb1ELi36ELb0ELb0ELNS_15WgradSyncMethodE3ENS_16CompileConditionILi1000EEEEEvPT_S6_S6_PKS5_S8_S8_S8_PKfflPfPj,"ax",@progbits
	.align	128
        .global         _ZN13group_norm_v218gn_bwd_cuda_kernelI13__nv_bfloat16Li320ELi2ELi32ELi40ELi256ELb0ELb1ELi32ELi320ELi320ELi4ELb1ELi36ELb0ELb0ELNS_15WgradSyncMethodE3ENS_16CompileConditionILi1000EEEEEvPT_S6_S6_PKS5_S8_S8_S8_PKfflPfPj
        .type           _ZN13group_norm_v218gn_bwd_cuda_kernelI13__nv_bfloat16Li320ELi2ELi32ELi40ELi256ELb0ELb1ELi32ELi320ELi320ELi4ELb1ELi36ELb0ELb0ELNS_15WgradSyncMethodE3ENS_16CompileConditionILi1000EEEEEvPT_S6_S6_PKS5_S8_S8_S8_PKfflPfPj,@function
        .size           _ZN13group_norm_v218gn_bwd_cuda_kernelI13__nv_bfloat16Li320ELi2ELi32ELi40ELi256ELb0ELb1ELi32ELi320ELi320ELi4ELb1ELi36ELb0ELb0ELNS_15WgradSyncMethodE3ENS_16CompileConditionILi1000EEEEEvPT_S6_S6_PKS5_S8_S8_S8_PKfflPfPj,(.L_x_1668 - _ZN13group_norm_v218gn_bwd_cuda_kernelI13__nv_bfloat16Li320ELi2ELi32ELi40ELi256ELb0ELb1ELi32ELi320ELi320ELi4ELb1ELi36ELb0ELb0ELNS_15WgradSyncMethodE3ENS_16CompileConditionILi1000EEEEEvPT_S6_S6_PKS5_S8_S8_S8_PKfflPfPj)
        .other          _ZN13group_norm_v218gn_bwd_cuda_kernelI13__nv_bfloat16Li320ELi2ELi32ELi40ELi256ELb0ELb1ELi32ELi320ELi320ELi4ELb1ELi36ELb0ELb0ELNS_15WgradSyncMethodE3ENS_16CompileConditionILi1000EEEEEvPT_S6_S6_PKS5_S8_S8_S8_PKfflPfPj,@"STO_CUDA_ENTRY STV_DEFAULT"
_ZN13group_norm_v218gn_bwd_cuda_kernelI13__nv_bfloat16Li320ELi2ELi32ELi40ELi256ELb0ELb1ELi32ELi320ELi320ELi4ELb1ELi36ELb0ELb0ELNS_15WgradSyncMethodE3ENS_16CompileConditionILi1000EEEEEvPT_S6_S6_PKS5_S8_S8_S8_PKfflPfPj:
.text._ZN13group_norm_v218gn_bwd_cuda_kernelI13__nv_bfloat16Li320ELi2ELi32ELi40ELi256ELb0ELb1ELi32ELi320ELi320ELi4ELb1ELi36ELb0ELb0ELNS_15WgradSyncMethodE3ENS_16CompileConditionILi1000EEEEEvPT_S6_S6_PKS5_S8_S8_S8_PKfflPfPj:
        /* <DEDUP_REMOVED lines=27> */
.L_x_307:
[----:B0-----:R-:W2:Y:S04]  /*01b0*/  LD.E.STRONG.GPU R5, desc[UR14][R2.64+0x90] ;  /* 0x0000900e02057980 */ /* 0x001ea8000c10f900 */
[----:B--2---:R-:W-:Y:S01]  /*01c0*/  CCTL.IVALL ;  /* 0x00000000ff00798f */ /* 0x004fe20002000000 */
[----:B------:R-:W-:Y:S05]  /*01d0*/  YIELD ;  /* 0x0000000000007946 */ /* 0x000fea0003800000 */
[----:B-----5:R-:W-:-:S04]  /*01e0*/  LOP3.LUT R5, R5, R0, RZ, 0x3c, !PT ;  /* 0x0000000005057212 */ /* 0x020fc800078e3cff */
[----:B------:R-:W-:-:S13]  /*01f0*/  ISETP.GT.AND P0, PT, R5, -0x1, PT ;  /* 0xffffffff0500780c */ /* 0x000fda0003f04270 */
[----:B------:R-:W-:Y:S05]  /*0200*/  @P0 BRA `(.L_x_307) ;  /* 0xfffffffc00e80947 */ /* 0x000fea000383ffff */
.L_x_306:
[----:B------:R-:W-:Y:S05]  /*0210*/  WARPSYNC.ALL ;  /* 0x0000000000007948 */ /* 0x000fea0003800000 */
[----:B------:R-:W-:Y:S06]  /*0220*/  BAR.SYNC.DEFER_BLOCKING 0x0 ;  /* 0x0000000000007b1d */ /* 0x000fec0000010000 */
[----:B------:R-:W-:Y:S05]  /*0230*/  BRA `(.L_x_308) ;  /* 0x0000003000987947 */ /* 0x000fea0003800000 */
.L_x_305:
[----:B------:R-:W0:Y:S02]  /*0240*/  S2R R0, SR_TID.X ;  /* 0x0000000000007919 */ /* 0x000e240000002100 */
[----:B0-----:R-:W-:-:S05]  /*0250*/  LOP3.LUT R2, R0, 0xffff, RZ, 0xc0, !PT ;  /* 0x0000ffff00027812 */ /* 0x001fca00078ec0ff */
[----:B------:R-:W-:-:S05]  /*0260*/  IMAD R2, R2, 0x334, RZ ;  /* 0x0000033402027824 */ /* 0x000fca00078e02ff */
[----:B------:R-:W-:-:S04]  /*0270*/  SHF.R.U32.HI R2, RZ, 0x10, R2 ;  /* 0x00000010ff027819 */ /* 0x000fc80000011602 */
[----:B------:R-:W-:-:S05]  /*0280*/  PRMT R2, R2, 0x9910, RZ ;  /* 0x0000991002027816 */ /* 0x000fca00000000ff */
[----:B------:R-:W-:-:S05]  /*0290*/  IMAD R2, R2, 0x50, RZ ;  /* 0x0000005002027824 */ /* 0x000fca00078e02ff */
[----:B------:R-:W-:Y:S02]  /*02a0*/  IADD3 R5, PT, PT, RZ, -R2, RZ ;  /* 0x80000002ff057210 */ /* 0x000fe40007ffe0ff */
[----:B------:R-:W0:Y:S02]  /*02b0*/  LDC.64 R2, c[0x0][0x3a8] ;  /* 0x0000ea00ff027b82 */ /* 0x000e240000000a00 */
[----:B------:R-:W-:-:S04]  /*02c0*/  PRMT R5, R5, 0x7710, RZ ;  /* 0x0000771005057816 */ /* 0x000fc800000000ff */
[----:B------:R-:W-:Y:S02]  /*02d0*/  IADD3 R4, PT, PT, R5, R0, RZ ;  /* 0x0000000005047210 */ /* 0x000fe40007ffe0ff */
[----:B------:R-:W-:Y:S02]  /*02e0*/  MOV R5, UR11 ;  /* 0x0000000b00057c02 */ /* 0x000fe40008000f00 */
[----:B------:R-:W-:-:S05]  /*02f0*/  LOP3.LUT R4, R4, 0xffff, RZ, 0xc0, !PT ;  /* 0x0000ffff04047812 */ /* 0x000fca00078ec0ff */
[----:B------:R-:W-:-:S05]  /*0300*/  IMAD R4, R5, 0x50, R4 ;  /* 0x0000005005047824 */ /* 0x000fca00078e0204 */
[----:B------:R-:W-:-:S05]  /*0310*/  SHF.L.U32 R5, R4, 0x2, RZ ;  /* 0x0000000204057819 */ /* 0x000fca00000006ff */
[----:B0-----:R-:W-:-:S06]  /*0320*/  IMAD.WIDE.U32 R2, R5, 0x2, R2 ;  /* 0x0000000205027825 */ /* 0x001fcc00078e0002 */
        /* <DEDUP_REMOVED lines=13> */
[----:B------:R-:W-:Y:S02]  /*0400*/  SHF.L.U32 R76, R2, 0x10, RZ ;  /* 0x00000010024c7819 */ /* 0x000fe400000006ff */
[----:B------:R-:W-:Y:S02]  /*0410*/  SHF.L.U32 R72, R3, 0x10, RZ ;  /* 0x0000001003487819 */ /* 0x000fe400000006ff */
[----:B------:R-:W-:-:S02]  /*0420*/  SHF.L.U32 R74, R74, 0x10, RZ ;  /* 0x000000104a4a7819 */ /* 0x000fc400000006ff */
[----:B------:R-:W-:-:S07]  /*0430*/  SHF.L.U32 R70, R70, 0x10, RZ ;  /* 0x0000001046467819 */ /* 0x000fce00000006ff */
.L_x_320:
[----:B0-----:R-:W-:Y:S01]  /*0440*/  LOP3.LUT R2, R0, 0xffff, RZ, 0xc0, !PT ;  /* 0x0000ffff00027812 */ /* 0x001fe200078ec0ff */
[----:B------:R-:W0:Y:S01]  /*0450*/  S2UR UR8, SR_CTAID.Y ;  /* 0x00000000000879c3 */ /* 0x000e220000002600 */
[----:B------:R-:W-:Y:S01]  /*0460*/  USHF.R.U64 UR6, UR10, 0x2, UR5 ;  /* 0x000000020a067899 */ /* 0x000fe20008001205 */
[----:B------:R-:W1:Y:S02]  /*0470*/  LDCU.64 UR12, c[0x0][0x3a0] ;  /* 0x00007400ff0c77ac */ /* 0x000e640008000a00 */
[----:B------:R-:W-:-:S03]  /*0480*/  IMAD R2, R2, 0x334, RZ ;  /* 0x0000033402027824 */ /* 0x000fc600078e02ff */
[----:B------:R-:W-:Y:S01]  /*0490*/  MOV R5, UR6 ;  /* 0x0000000600057c02 */ /* 0x000fe20008000f00 */
[----:B------:R-:W2:Y:S01]  /*04a0*/  S2UR UR18, SR_CTAID.X ;  /* 0x00000000001279c3 */ /* 0x000ea20000002500 */
[----:B------:R-:W-:Y:S01]  /*04b0*/  SHF.R.U32.HI R50, RZ, 0x10, R2 ;  /* 0x00000010ff327819 */ /* 0x000fe20000011602 */
[----:B------:R-:W3:Y:S03]  /*04c0*/  LDCU.64 UR16, c[0x0][0x3c8] ;  /* 0x00007900ff1077ac */ /* 0x000ee60008000a00 */
[----:B------:R-:W-:-:S05]  /*04d0*/  PRMT R2, R50, 0x9910, RZ ;  /* 0x0000991032027816 */ /* 0x000fca00000000ff */
[----:B------:R-:W-:-:S05]  /*04e0*/  IMAD R2, R2, 0x50, RZ ;  /* 0x0000005002027824 */ /* 0x000fca00078e02ff */
[----:B------:R-:W-:Y:S01]  /*04f0*/  IADD3 R2, PT, PT, RZ, -R2, RZ ;  /* 0x80000002ff027210 */ /* 0x000fe20007ffe0ff */
[----:B0-----:R-:W-:-:S03]  /*0500*/  ULOP3.LUT UR11, UR8, 0x3, URZ, 0xc0, !UPT ;  /* 0x00000003080b7892 */ /* 0x001fc6000f8ec0ff */
[----:B------:R-:W-:-:S04]  /*0510*/  PRMT R3, R2, 0x7710, RZ ;  /* 0x0000771002037816 */ /* 0x000fc800000000ff */
[----:B------:R-:W-:Y:S01]  /*0520*/  IADD3 R34, PT, PT, R3, R0, RZ ;  /* 0x0000000003227210 */ /* 0x000fe20007ffe0ff */
[----:B--2---:R-:W-:Y:S01]  /*0530*/  USHF.L.U32 UR7, UR18, 0x5, URZ ;  /* 0x0000000512077899 */ /* 0x004fe200080006ff */
[----:B------:R-:W-:Y:S02]  /*0540*/  MOV R3, UR11 ;  /* 0x0000000b00037c02 */ /* 0x000fe40008000f00 */
[----:B------:R-:W-:-:S05]  /*0550*/  LOP3.LUT R2, R34, 0xffff, RZ, 0xc0, !PT ;  /* 0x0000ffff22027812 */ /* 0x000fca00078ec0ff */
[----:B------:R-:W-:Y:S01]  /*0560*/  IMAD R2, R3, 0x50, R2 ;  /* 0x0000005003027824 */ /* 0x000fe200078e0202 */
[----:B------:R-:W-:Y:S01]  /*0570*/  MOV R3, UR7 ;  /* 0x0000000700037c02 */ /* 0x000fe20008000f00 */
[----:B------:R-:W-:-:S03]  /*0580*/  USHF.R.U32.HI UR7, URZ, 0x2, UR5 ;  /* 0x00000002ff077899 */ /* 0x000fc60008011605 */
[----:B------:R-:W-:Y:S01]  /*0590*/  LOP3.LUT R4, R50, 0xe0, R3, 0xf8, !PT ;  /* 0x000000e032047812 */ /* 0x000fe200078ef803 */
[----:B------:R-:W-:Y:S01]  /*05a0*/  HFMA2 R3, -RZ, RZ, 0, 0 ;  /* 0x00000000ff037431 */ /* 0x000fe200000001ff */
[----:B------:R-:W-:Y:S01]  /*05b0*/  SHF.L.U32 R2, R2, 0x2, RZ ;  /* 0x0000000202027819 */ /* 0x000fe200000006ff */
[----:B------:R-:W-:-:S04]  /*05c0*/  UIMAD UR9, UR7, 0x50000, URZ ;  /* 0x00050000070978a4 */ /* 0x000fc8000f8e02ff */
[----:B------:R-:W-:-:S04]  /*05d0*/  IMAD.WIDE.U32 R2, R5, 0x50000, R2 ;  /* 0x0005000005027825 */ /* 0x000fc800078e0002 */
[----:B------:R-:W-:-:S05]  /*05e0*/  IMAD R5, R4, 0x500, RZ ;  /* 0x0000050004057824 */ /* 0x000fca00078e02ff */
[----:B------:R-:W-:-:S04]  /*05f0*/  IADD3 R68, P0, PT, R5, R2, RZ ;  /* 0x0000000205447210 */ /* 0x000fc80007f1e0ff */
[----:B------:R-:W-:Y:S01]  /*0600*/  IADD3.X R3, PT, PT, R3, UR9, RZ, P0, !PT ;  /* 0x0000000903037c10 */ /* 0x000fe200087fe4ff */
[----:B------:R-:W-:Y:S01]  /*0610*/  USHF.L.U32 UR9, UR6, 0x6, URZ ;  /* 0x0000000606097899 */ /* 0x000fe200080006ff */
[C---:B------:R-:W-:Y:S02]  /*0620*/  SHF.L.U32 R66, R68.reuse, 0x1, RZ ;  /* 0x0000000144427819 */ /* 0x040fe400000006ff */
[----:B------:R-:W-:Y:S02]  /*0630*/  SHF.L.U64.HI R68, R68, 0x1, R3 ;  /* 0x0000000144447819 */ /* 0x000fe40000010203 */
[----:B-1----:R-:W-:Y:S01]  /*0640*/  IADD3 R30, P0, PT, R66, UR12, RZ ;  /* 0x0000000c421e7c10 */ /* 0x002fe2000ff1e0ff */
[----:B------:R-:W-:-:S03]  /*0650*/  USHF.L.U64.HI UR6, UR6, 0x6, UR7 ;  /* 0x0000000606067899 */ /* 0x000fc60008010207 */
[----:B------:R-:W-:Y:S01]  /*0660*/  IADD3.X R31, PT, PT, R68, UR13, RZ, P0, !PT ;  /* 0x0000000d441f7c10 */ /* 0x000fe200087fe4ff */
[----:B------:R-:W0:Y:S01]  /*0670*/  LDCU.64 UR12, c[0x0][0x3b8] ;  /* 0x00007700ff0c77ac */ /* 0x000e220008000a00 */
[----:B------:R-:W-:Y:S02]  /*0680*/  MOV R2, UR9 ;  /* 0x0000000900027c02 */ /* 0x000fe40008000f00 */
[----:B------:R-:W-:Y:S01]  /*0690*/  MOV R3, UR6 ;  /* 0x0000000600037c02 */ /* 0x000fe20008000f00 */
[----:B------:R-:W2:Y:S03]  /*06a0*/  LDG.E.64.CONSTANT R38, desc[UR14][R30.64] ;  /* 0x0000000e1e267981 */ /* 0x000ea6000c1e9b00 */
[----:B------:R-:W1:Y:S01]  /*06b0*/  LDCU.64 UR6, c[0x0][0x398] ;  /* 0x00007300ff0677ac */ /* 0x000e620008000a00 */
[----:B------:R-:W-:Y:S01]  /*06c0*/  IMAD.WIDE.U32 R2, R78, 0x2, R2 ;  /* 0x000000024e027825 */ /* 0x000fe200078e0002 */
[----:B------:R-:W4:Y:S04]  /*06d0*/  LDG.E.64.CONSTANT R28, desc[UR14][R30.64+0x2800] ;  /* 0x0028000e1e1c7981 */ /* 0x000f28000c1e9b00 */
[----:B------:R-:W5:Y:S04]  /*06e0*/  LDG.E.64.CONSTANT R24, desc[UR14][R30.64+0x7800] ;  /* 0x0078000e1e187981 */ /* 0x000f68000c1e9b00 */
[----:B------:R-:W5:Y:S01]  /*06f0*/  LDG.E.64.CONSTANT R20, desc[UR14][R30.64+0xc800] ;  /* 0x00c8000e1e147981 */ /* 0x000f62000c1e9b00 */
[----:B0-----:R-:W-:-:S03]  /*0700*/  LEA R14, P0, R2, UR12, 0x2 ;  /* 0x0000000c020e7c11 */ /* 0x001fc6000f8010ff */
[----:B------:R-:W5:Y:S01]  /*0710*/  LDG.E.64.CONSTANT R26, desc[UR14][R30.64+0x5000] ;  /* 0x0050000e1e1a7981 */ /* 0x000f62000c1e9b00 */
[----:B------:R-:W-:-:S03]  /*0720*/  LEA.HI.X R15, R2, UR13, R3, 0x2, P0 ;  /* 0x0000000d020f7c11 */ /* 0x000fc600080f1403 */
[----:B------:R-:W5:Y:S04]  /*0730*/  LDG.E.64.CONSTANT R22, desc[UR14][R30.64+0xa000] ;  /* 0x00a0000e1e167981 */ /* 0x000f68000c1e9b00 */
[----:B------:R-:W5:Y:S01]  /*0740*/  LDG.E.64.CONSTANT R14, desc[UR14][R14.64] ;  /* 0x0000000e0e0e7981 */ /* 0x000f62000c1e9b00 */
[----:B-1----:R-:W-:Y:S01]  /*0750*/  IADD3 R32, P0, PT, R66, UR6, RZ ;  /* 0x0000000642207c10 */ /* 0x002fe2000ff1e0ff */
[----:B------:R-:W0:Y:S02]  /*0760*/  LDCU UR6, c[0x0][0x3c0] ;  /* 0x00007800ff0677ac */ /* 0x000e240008000800 */
[----:B------:R-:W5:Y:S01]  /*0770*/  LDG.E.64.CONSTANT R18, desc[UR14][R30.64+0xf000] ;  /* 0x00f0000e1e127981 */ /* 0x000f62000c1e9b00 */
[----:B------:R-:W-:-:S03]  /*0780*/  IADD3.X R33, PT, PT, R68, UR7, RZ, P0, !PT ;  /* 0x0000000744217c10 */ /* 0x000fc600087fe4ff */
        /* <DEDUP_REMOVED lines=9> */
[----:B-1----:R-:W1:Y:S01]  /*0820*/  S2R R31, SR_CgaCtaId ;  /* 0x00000000001f7919 */ /* 0x002e620000008800 */
[----:B------:R-:W-:-:S04]  /*0830*/  MOV R30, 0x400 ;  /* 0x00000400001e7802 */ /* 0x000fc80000000f00 */
[----:B------:R-:W-:Y:S02]  /*0840*/  IADD3 R30, PT, PT, R30, 0x2800, RZ ;  /* 0x000028001e1e7810 */ /* 0x000fe40007ffe0ff */
[----:B------:R-:W-:Y:S02]  /*0850*/  LOP3.LUT R34, R34, 0xffff, RZ, 0xc0, !PT ;  /* 0x0000ffff22227812 */ /* 0x000fe400078ec0ff */
[----:B-1----:R-:W-:-:S05]  /*0860*/  LEA R31, R31, R30, 0x18 ;  /* 0x0000001e1f1f7211 */ /* 0x002fca00078ec0ff */
[----:B------:R-:W-:-:S05]  /*0870*/  IMAD R31, R34, 0x28, R31 ;  /* 0x00000028221f7824 */ /* 0x000fca00078e021f */
[----:B------:R-:W-:Y:S01]  /*0880*/  LEA R50, R50, R31, 0x3 ;  /* 0x0000001f32327211 */ /* 0x000fe200078e18ff */
[----:B------:R-:W-:Y:S02]  /*0890*/  UIADD3 UR10, UP0, UPT, UR10, 0x24, URZ ;  /* 0x000000240a0a7890 */ /* 0x000fe4000ff1e0ff */
[----:B---3--:R-:W-:Y:S02]  /*08a0*/  USHF.L.U32 UR13, UR16, 0x2, URZ ;  /* 0x00000002100d7899 */ /* 0x008fe400080006ff */
[----:B------:R-:W-:Y:S02]  /*08b0*/  UIADD3.X UR5, UPT, UPT, URZ, UR5, URZ, UP0, !UPT ;  /* 0x00000005ff057290 */ /* 0x000fe400087fe4ff */
[----:B------:R-:W-:Y:S02]  /*08c0*/  USHF.L.U64.HI UR12, UR16, 0x2, UR17 ;  /* 0x00000002100c7899 */ /* 0x000fe40008010211 */
[----:B------:R-:W-:Y:S01]  /*08d0*/  UISETP.GE.U32.AND UP0, UPT, UR10, UR13, UPT ;  /* 0x0000000d0a00728c */ /* 0x000fe2000bf06070 */
[----:B--2---:R-:W-:-:S02]  /*08e0*/  PRMT R37, R39, 0x7632, R37 ;  /* 0x0000763227257816 */ /* 0x004fc40000000025 */
[----:B------:R-:W-:Y:S02]  /*08f0*/  SHF.L.U32 R71, R39, 0x10, RZ ;  /* 0x0000001027477819 */ /* 0x000fe400000006ff */
[----:B------:R-:W-:Y:S02]  /*0900*/  PRMT R35, R38, 0x7632, R35 ;  /* 0x0000763226237816 */ /* 0x000fe40000000023 */
[----:B----4-:R-:W-:Y:S02]  /*0910*/  PRMT R39, R28, 0x7632, R39 ;  /* 0x000076321c277816 */ /* 0x010fe40000000027 */
[----:B------:R-:W-:Y:S02]  /*0920*/  SHF.L.U32 R79, R38, 0x10, RZ ;  /* 0x00000010264f7819 */ /* 0x000fe400000006ff */
[C---:B-----5:R-:W-:Y:S02]  /*0930*/  PRMT R36, R24.reuse, 0x7632, R36 ;  /* 0x0000763218247816 */ /* 0x060fe40000000024 */
[----:B------:R-:W-:-:S02]  /*0940*/  SHF.L.U32 R93, R24, 0x10, RZ ;  /* 0x00000010185d7819 */ /* 0x000fc400000006ff */
[----:B------:R-:W-:Y:S01]  /*0950*/  PRMT R24, R20, 0x7632, R24 ;  /* 0x0000763214187816 */ /* 0x000fe20000000018 */
[----:B0-----:R-:W-:-:S04]  /*0960*/  FADD.FTZ R15, R15, UR6 ;  /* 0x000000060f0f7e21 */ /* 0x001fc80008010000 */
[----:B------:R0:W1:Y:S01]  /*0970*/  MUFU.RSQ R64, R15 ;  /* 0x0000000f00407308 */ /* 0x0000620000001400 */
[----:B------:R-:W-:Y:S02]  /*0980*/  SHF.L.U32 R65, R27, 0x10, RZ ;  /* 0x000000101b417819 */ /* 0x000fe400000006ff */
[C---:B------:R-:W-:Y:S02]  /*0990*/  PRMT R38, R25.reuse, 0x7632, R38 ;  /* 0x0000763219267816 */ /* 0x040fe40000000026 */
[----:B------:R-:W-:Y:S02]  /*09a0*/  SHF.L.U32 R91, R25, 0x10, RZ ;  /* 0x00000010195b7819 */ /* 0x000fe400000006ff */
[C---:B------:R-:W-:Y:S02]  /*09b0*/  PRMT R32, R26.reuse, 0x7632, R32 ;  /* 0x000076321a207816 */ /* 0x040fe40000000020 */
[----:B------:R-:W-:Y:S02]  /*09c0*/  SHF.L.U32 R61, R26, 0x10, RZ ;  /* 0x000000101a3d7819 */ /* 0x000fe400000006ff */
[----:B------:R-:W-:-:S02]  /*09d0*/  PRMT R25, R23, 0x7632, R25 ;  /* 0x0000763217197816 */ /* 0x000fc40000000019 */
[----:B------:R-:W-:Y:S02]  /*09e0*/  SHF.L.U32 R67, R23, 0x10, RZ ;  /* 0x0000001017437819 */ /* 0x000fe400000006ff */
[----:B------:R-:W-:Y:S02]  /*09f0*/  PRMT R26, R22, 0x7632, R26 ;  /* 0x00007632161a7816 */ /* 0x000fe4000000001a */
[----:B------:R-:W-:Y:S02]  /*0a00*/  PRMT R23, R18, 0x7632, R23 ;  /* 0x0000763212177816 */ /* 0x000fe40000000017 */
[----:B------:R-:W-:Y:S02]  /*0a10*/  SHF.L.U32 R39, R39, 0x10, RZ ;  /* 0x0000001027277819 */ /* 0x000fe400000006ff */
[----:B------:R-:W-:Y:S02]  /*0a20*/  SHF.L.U32 R57, R29, 0x10, RZ ;  /* 0x000000101d397819 */ /* 0x000fe400000006ff */
[----:B------:R-:W-:-:S02]  /*0a30*/  PRMT R34, R27, 0x7632, R34 ;  /* 0x000076321b227816 */ /* 0x000fc40000000022 */
[----:B------:R-:W-:Y:S02]  /*0a40*/  SHF.L.U32 R77, R24, 0x10, RZ ;  /* 0x00000010184d7819 */ /* 0x000fe400000006ff */
[----:B------:R-:W-:Y:S02]  /*0a50*/  SHF.L.U32 R53, R28, 0x10, RZ ;  /* 0x000000101c357819 */ /* 0x000fe400000006ff */
[C---:B------:R-:W-:Y:S02]  /*0a60*/  PRMT R27, R16.reuse, 0x7632, R27 ;  /* 0x00007632101b7816 */ /* 0x040fe4000000001b */
[----:B------:R-:W-:Y:S01]  /*0a70*/  SHF.L.U32 R81, R16, 0x10, RZ ;  /* 0x0000001010517819 */ /* 0x000fe200000006ff */
[----:B------:R-:W-:Y:S01]  /*0a80*/  FADD.FTZ R16, -R14, R65 ;  /* 0x000000410e107221 */ /* 0x000fe20000010100 */
[----:B------:R-:W-:Y:S01]  /*0a90*/  SHF.L.U32 R83, R22, 0x10, RZ ;  /* 0x0000001016537819 */ /* 0x000fe200000006ff */
[----:B------:R-:W-:Y:S01]  /*0aa0*/  FADD.FTZ R79, -R14, R79 ;  /* 0x0000004f0e4f7221 */ /* 0x000fe20000010100 */
[----:B------:R-:W-:-:S02]  /*0ab0*/  SHF.L.U32 R33, R20, 0x10, RZ ;  /* 0x0000001014217819 */ /* 0x000fc400000006ff */
[----:B------:R-:W-:Y:S02]  /*0ac0*/  SHF.L.U32 R35, R35, 0x10, RZ ;  /* 0x0000001023237819 */ /* 0x000fe400000006ff */
[----:B------:R-:W-:Y:S02]  /*0ad0*/  SHF.L.U32 R37, R37, 0x10, RZ ;  /* 0x0000001025257819 */ /* 0x000fe400000006ff */
[----:B------:R-:W-:Y:S02]  /*0ae0*/  PRMT R51, R29, 0x7632, R51 ;  /* 0x000076321d337816 */ /* 0x000fe40000000033 */
[----:B------:R-:W-:Y:S02]  /*0af0*/  PRMT R20, R21, 0x7632, R20 ;  /* 0x0000763215147816 */ /* 0x000fe40000000014 */
[----:B------:R-:W-:Y:S02]  /*0b00*/  PRMT R22, R19, 0x7632, R22 ;  /* 0x0000763213167816 */ /* 0x000fe40000000016 */
[----:B------:R-:W-:-:S02]  /*0b10*/  SHF.L.U32 R65, R38, 0x10, RZ ;  /* 0x0000001026417819 */ /* 0x000fc400000006ff */
[----:B------:R-:W-:Y:S02]  /*0b20*/  SHF.L.U32 R69, R26, 0x10, RZ ;  /* 0x000000101a457819 */ /* 0x000fe400000006ff */
[----:B------:R-:W-:Y:S02]  /*0b30*/  SHF.L.U32 R73, R25, 0x10, RZ ;  /* 0x0000001019497819 */ /* 0x000fe400000006ff */
[----:B------:R-:W-:Y:S01]  /*0b40*/  SHF.L.U32 R87, R23, 0x10, RZ ;  /* 0x0000001017577819 */ /* 0x000fe200000006ff */
[C---:B------:R-:W-:Y:S01]  /*0b50*/  FADD.FTZ R23, -R14.reuse, R39 ;  /* 0x000000270e177221 */ /* 0x040fe20000010100 */
[----:B------:R-:W-:Y:S01]  /*0b60*/  PRMT R29, R17, 0x7632, R29 ;  /* 0x00007632111d7816 */ /* 0x000fe2000000001d */
[C---:B------:R-:W-:Y:S01]  /*0b70*/  FADD.FTZ R28, -R14.reuse, R57 ;  /* 0x000000390e1c7221 */ /* 0x040fe20000010100 */
[----:B------:R-:W-:Y:S01]  /*0b80*/  SHF.L.U32 R21, R21, 0x10, RZ ;  /* 0x0000001015157819 */ /* 0x000fe200000006ff */
[----:B------:R-:W-:Y:S01]  /*0b90*/  FADD.FTZ R39, -R14, R77 ;  /* 0x0000004d0e277221 */ /* 0x000fe20000010100 */
[----:B------:R-:W-:Y:S01]  /*0ba0*/  SHF.L.U32 R31, R18, 0x10, RZ ;  /* 0x00000010121f7819 */ /* 0x000fe200000006ff */
[C---:B------:R-:W-:Y:S01]  /*0bb0*/  FADD.FTZ R30, -R14.reuse, R53 ;  /* 0x000000350e1e7221 */ /* 0x040fe20000010100 */
[----:B------:R-:W-:Y:S01]  /*0bc0*/  SHF.L.U32 R59, R19, 0x10, RZ ;  /* 0x00000010133b7819 */ /* 0x000fe200000006ff */
[----:B------:R-:W-:Y:S01]  /*0bd0*/  FADD.FTZ R18, -R14, R61 ;  /* 0x0000003d0e127221 */ /* 0x000fe20000010100 */
[----:B------:R-:W-:Y:S01]  /*0be0*/  SHF.L.U32 R57, R34, 0x10, RZ ;  /* 0x0000001022397819 */ /* 0x000fe200000006ff */
[----:B0-----:R-:W-:Y:S01]  /*0bf0*/  FADD.FTZ R15, -R14, R67 ;  /* 0x000000430e0f7221 */ /* 0x001fe20000010100 */
[----:B------:R-:W-:Y:S01]  /*0c00*/  SHF.L.U32 R77, R62, 0x10, RZ ;  /* 0x000000103e4d7819 */ /* 0x000fe200000006ff */
[C---:B------:R-:W-:Y:S01]  /*0c10*/  FADD.FTZ R19, -R14.reuse, R33 ;  /* 0x000000210e137221 */ /* 0x040fe20000010100 */
[----:B------:R-:W-:Y:S01]  /*0c20*/  SHF.L.U32 R51, R51, 0x10, RZ ;  /* 0x0000001033337819 */ /* 0x000fe200000006ff */
[----:B------:R-:W-:Y:S01]  /*0c30*/  FADD.FTZ R75, -R14, R35 ;  /* 0x000000230e4b7221 */ /* 0x000fe20000010100 */
[----:B------:R-:W-:Y:S01]  /*0c40*/  SHF.L.U32 R53, R32, 0x10, RZ ;  /* 0x0000001020357819 */ /* 0x000fe200000006ff */
[----:B------:R-:W-:Y:S01]  /*0c50*/  FADD.FTZ R67, -R14, R37 ;  /* 0x000000250e437221 */ /* 0x000fe20000010100 */
[----:B------:R-:W-:Y:S01]  /*0c60*/  SHF.L.U32 R61, R36, 0x10, RZ ;  /* 0x00000010243d7819 */ /* 0x000fe200000006ff */
[----:B-1----:R-:W-:Y:S01]  /*0c70*/  FMUL.FTZ R79, R64, R79 ;  /* 0x0000004f404f7220 */ /* 0x002fe20000410000 */
[----:B------:R-:W-:Y:S01]  /*0c80*/  SHF.L.U32 R85, R20, 0x10, RZ ;  /* 0x0000001014557819 */ /* 0x000fe200000006ff */
[----:B------:R-:W-:Y:S01]  /*0c90*/  FADD.FTZ R33, -R14, R65 ;  /* 0x000000410e217221 */ /* 0x000fe20000010100 */
[----:B------:R-:W-:Y:S01]  /*0ca0*/  SHF.L.U32 R89, R22, 0x10, RZ ;  /* 0x0000001016597819 */ /* 0x000fe200000006ff */
[C---:B------:R-:W-:Y:S01]  /*0cb0*/  FADD.FTZ R35, -R14.reuse, R69 ;  /* 0x000000450e237221 */ /* 0x040fe20000010100 */
[----:B------:R-:W-:Y:S01]  /*0cc0*/  SHF.L.U32 R55, R17, 0x10, RZ ;  /* 0x0000001011377819 */ /* 0x000fe200000006ff */
[C---:B------:R-:W-:Y:S01]  /*0cd0*/  FADD.FTZ R37, -R14.reuse, R73 ;  /* 0x000000490e257221 */ /* 0x040fe20000010100 */
[----:B------:R-:W-:Y:S01]  /*0ce0*/  SHF.L.U32 R20, R27, 0x10, RZ ;  /* 0x000000101b147819 */ /* 0x000fe200000006ff */
[C---:B------:R-:W-:Y:S01]  /*0cf0*/  FADD.FTZ R71, -R14.reuse, R71 ;  /* 0x000000470e477221 */ /* 0x040fe20000010100 */
[----:B------:R-:W-:Y:S01]  /*0d00*/  SHF.L.U32 R22, R29, 0x10, RZ ;  /* 0x000000101d167819 */ /* 0x000fe200000006ff */
[----:B------:R-:W-:Y:S01]  /*0d10*/  FADD.FTZ R17, -R14, R21 ;  /* 0x000000150e117221 */ /* 0x000fe20000010100 */
[----:B------:R-:W-:-:S02]  /*0d20*/  PRMT R73, R62, 0x7632, R73 ;  /* 0x000076323e497816 */ /* 0x000fc40000000049 */
[C---:B------:R-:W-:Y:S02]  /*0d30*/  PRMT R65, R63.reuse, 0x7632, R65 ;  /* 0x000076323f417816 */ /* 0x040fe40000000041 */
[----:B------:R-:W-:Y:S01]  /*0d40*/  SHF.L.U32 R69, R63, 0x10, RZ ;  /* 0x000000103f457819 */ /* 0x000fe200000006ff */
[----:B------:R-:W-:Y:S01]  /*0d50*/  FADD.FTZ R21, -R14, R31 ;  /* 0x0000001f0e157221 */ /* 0x000fe20000010100 */
[----:B------:R-:W-:Y:S01]  /*0d60*/  SHF.L.U32 R92, R2, 0x10, RZ ;  /* 0x00000010025c7819 */ /* 0x000fe200000006ff */
[C---:B------:R-:W-:Y:S01]  /*0d70*/  FADD.FTZ R29, -R14.reuse, R57 ;  /* 0x000000390e1d7221 */ /* 0x040fe20000010100 */
[----:B------:R-:W-:Y:S01]  /*0d80*/  FADD.FTZ R32, R77, R47 ;  /* 0x0000002f4d207221 */ /* 0x000fe20000010000 */
[--C-:B------:R-:W-:Y:S01]  /*0d90*/  FFMA.FTZ R63, R79, R77, R46.reuse ;  /* 0x0000004d4f3f7223 */ /* 0x100fe2000001002e */
[C---:B------:R-:W-:Y:S01]  /*0da0*/  FADD.FTZ R25, -R14.reuse, R51 ;  /* 0x000000330e197221 */ /* 0x040fe20000010100 */
[C---:B------:R-:W-:Y:S01]  /*0db0*/  FADD.FTZ R27, -R14.reuse, R53 ;  /* 0x000000350e1b7221 */ /* 0x040fe20000010100 */
[C---:B------:R-:W-:Y:S01]  /*0dc0*/  FADD.FTZ R31, -R14.reuse, R61 ;  /* 0x0000003d0e1f7221 */ /* 0x040fe20000010100 */
[----:B------:R-:W-:Y:S01]  /*0dd0*/  FADD.FTZ R57, -R14, R85 ;  /* 0x000000550e397221 */ /* 0x000fe20000010100 */
[----:B------:R-:W-:Y:S01]  /*0de0*/  PRMT R46, R3, 0x7632, R46 ;  /* 0x00007632032e7816 */ /* 0x000fe2000000002e */
[----:B------:R-:W-:Y:S01]  /*0df0*/  FMUL.FTZ R62, R64, R30 ;  /* 0x0000001e403e7220 */ /* 0x000fe20000410000 */
        /* <DEDUP_REMOVED lines=11> */
[C---:B------:R-:W-:Y:S01]  /*0eb0*/  FMUL.FTZ R71, R64.reuse, R71 ;  /* 0x0000004740477220 */ /* 0x040fe20000410000 */
[----:B------:R-:W-:Y:S01]  /*0ec0*/  SHF.L.U32 R65, R65, 0x10, RZ ;  /* 0x0000001041417819 */ /* 0x000fe200000006ff */
[----:B------:R-:W-:Y:S01]  /*0ed0*/  FADD.FTZ R58, R69, R43 ;  /* 0x0000002b453a7221 */ /* 0x000fe20000010000 */
[----:B------:R-:W-:Y:S01]  /*0ee0*/  SHF.L.U32 R3, R3, 0x10, RZ ;  /* 0x0000001003037819 */ /* 0x000fe200000006ff */
[----:B------:R-:W-:Y:S01]  /*0ef0*/  FMUL.FTZ R75, R64, R75 ;  /* 0x0000004b404b7220 */ /* 0x000fe20000410000 */
[----:B------:R-:W-:-:S02]  /*0f00*/  SHF.L.U32 R88, R4, 0x10, RZ ;  /* 0x0000001004587819 */ /* 0x000fc400000006ff */
[C---:B------:R-:W-:Y:S02]  /*0f10*/  PRMT R34, R7.reuse, 0x7632, R34 ;  /* 0x0000763207227816 */ /* 0x040fe40000000022 */
[----:B------:R-:W-:Y:S01]  /*0f20*/  SHF.L.U32 R14, R7, 0x10, RZ ;  /* 0x00000010070e7819 */ /* 0x000fe200000006ff */
[----:B------:R-:W-:Y:S01]  /*0f30*/  FADD.FTZ R7, R32, R92 ;  /* 0x0000005c20077221 */ /* 0x000fe20000010000 */
[----:B------:R-:W-:Y:S01]  /*0f40*/  PRMT R90, R4, 0x7632, R90 ;  /* 0x00007632045a7816 */ /* 0x000fe2000000005a */
[----:B------:R-:W-:Y:S01]  /*0f50*/  FMUL.FTZ R4, R64, R18 ;  /* 0x0000001240047220 */ /* 0x000fe20000410000 */
[C---:B------:R-:W-:Y:S02]  /*0f60*/  PRMT R86, R5.reuse, 0x7632, R86 ;  /* 0x0000763205567816 */ /* 0x040fe40000000056 */
[----:B------:R-:W-:Y:S01]  /*0f70*/  SHF.L.U32 R84, R5, 0x10, RZ ;  /* 0x0000001005547819 */ /* 0x000fe200000006ff */
[----:B------:R-:W-:Y:S01]  /*0f80*/  FFMA.FTZ R5, R62, R92, R63 ;  /* 0x0000005c3e057223 */ /* 0x000fe2000001003f */
[----:B------:R-:W-:Y:S01]  /*0f90*/  PRMT R52, R2, 0x7632, R52 ;  /* 0x0000763202347816 */ /* 0x000fe20000000034 */
[----:B------:R-:W-:Y:S01]  /*0fa0*/  FFMA.FTZ R80, R71, R69, R42 ;  /* 0x0000004547507223 */ /* 0x000fe2000001002a */
[C---:B------:R-:W-:Y:S01]  /*0fb0*/  PRMT R43, R11.reuse, 0x7632, R43 ;  /* 0x000076320b2b7816 */ /* 0x040fe2000000002b */
[----:B------:R-:W-:Y:S01]  /*0fc0*/  FMUL.FTZ R2, R64, R28 ;  /* 0x0000001c40027220 */ /* 0x000fe20000410000 */
[----:B------:R-:W-:Y:S01]  /*0fd0*/  SHF.L.U32 R47, R11, 0x10, RZ ;  /* 0x000000100b2f7819 */ /* 0x000fe200000006ff */
[----:B------:R-:W-:Y:S01]  /*0fe0*/  FFMA.FTZ R87, R75, R73, R44 ;  /* 0x000000494b577223 */ /* 0x000fe2000001002c */
[----:B------:R-:W-:Y:S01]  /*0ff0*/  FADD.FTZ R26, R65, R41 ;  /* 0x00000029411a7221 */ /* 0x000fe20000010000 */
[----:B------:R-:W-:Y:S01]  /*1000*/  SHF.L.U32 R60, R6, 0x10, RZ ;  /* 0x00000010063c7819 */ /* 0x000fe200000006ff */
[----:B------:R-:W-:Y:S01]  /*1010*/  FADD.FTZ R11, R58, R3 ;  /* 0x000000033a0b7221 */ /* 0x000fe20000010000 */
[----:B------:R-:W-:-:S02]  /*1020*/  PRMT R20, R12, 0x7632, R20 ;  /* 0x000076320c147816 */ /* 0x000fc40000000014 */
[----:B------:R-:W-:Y:S01]  /*1030*/  SHF.L.U32 R22, R12, 0x10, RZ ;  /* 0x000000100c167819 */ /* 0x000fe200000006ff */
[----:B------:R-:W-:Y:S01]  /*1040*/  FADD.FTZ R12, R7, R88 ;  /* 0x00000058070c7221 */ /* 0x000fe20000010000 */
[C---:B------:R-:W-:Y:S01]  /*1050*/  PRMT R36, R8.reuse, 0x7632, R36 ;  /* 0x0000763208247816 */ /* 0x040fe20000000024 */
[----:B------:R-:W-:Y:S01]  /*1060*/  FADD.FTZ R24, R73, R45 ;  /* 0x0000002d49187221 */ /* 0x000fe20000010000 */
[----:B------:R-:W-:Y:S01]  /*1070*/  SHF.L.U32 R56, R8, 0x10, RZ ;  /* 0x0000001008387819 */ /* 0x000fe200000006ff */
[----:B------:R-:W-:Y:S01]  /*1080*/  FMUL.FTZ R8, R64, R93 ;  /* 0x0000005d40087220 */ /* 0x000fe20000410000 */
[C---:B------:R-:W-:Y:S02]  /*1090*/  PRMT R44, R13.reuse, 0x7632, R44 ;  /* 0x000076320d2c7816 */ /* 0x040fe4000000002c */
[----:B------:R-:W-:Y:S01]  /*10a0*/  SHF.L.U32 R41, R13, 0x10, RZ ;  /* 0x000000100d297819 */ /* 0x000fe200000006ff */
[----:B------:R-:W-:Y:S01]  /*10b0*/  FFMA.FTZ R13, R4, R88, R5 ;  /* 0x00000058040d7223 */ /* 0x000fe20000010005 */
[----:B------:R-:W-:Y:S01]  /*10c0*/  PRMT R82, R6, 0x7632, R82 ;  /* 0x0000763206527816 */ /* 0x000fe20000000052 */
[----:B------:R-:W-:Y:S01]  /*10d0*/  FMUL.FTZ R6, R64, R16 ;  /* 0x0000001040067220 */ /* 0x000fe20000410000 */
[----:B------:R-:W-:-:S02]  /*10e0*/  PRMT R38, R9, 0x7632, R38 ;  /* 0x0000763209267816 */ /* 0x000fc40000000026 */
[----:B------:R-:W-:Y:S01]  /*10f0*/  SHF.L.U32 R54, R9, 0x10, RZ ;  /* 0x0000001009367819 */ /* 0x000fe200000006ff */
[----:B------:R-:W-:Y:S01]  /*1100*/  FFMA.FTZ R9, R2, R3, R80 ;  /* 0x0000000302097223 */ /* 0x000fe20000010050 */
[C---:B------:R-:W-:Y:S01]  /*1110*/  PRMT R42, R10.reuse, 0x7632, R42 ;  /* 0x000076320a2a7816 */ /* 0x040fe2000000002a */
[----:B------:R-:W-:Y:S01]  /*1120*/  FADD.FTZ R16, R11, R84 ;  /* 0x000000540b107221 */ /* 0x000fe20000010000 */
[----:B------:R-:W-:Y:S01]  /*1130*/  SHF.L.U32 R45, R10, 0x10, RZ ;  /* 0x000000100a2d7819 */ /* 0x000fe200000006ff */
[----:B------:R-:W-:Y:S01]  /*1140*/  FMUL.FTZ R10, R64, R91 ;  /* 0x0000005b400a7220 */ /* 0x000fe20000410000 */
[----:B------:R-:W-:Y:S01]  /*1150*/  FADD.FTZ R91, R12, R60 ;  /* 0x0000003c0c5b7221 */ /* 0x000fe20000010000 */
[----:B------:R-:W-:Y:S01]  /*1160*/  FFMA.FTZ R13, R8, R60, R13 ;  /* 0x0000003c080d7223 */ /* 0x000fe2000001000d */
[----:B------:R-:W-:Y:S01]  /*1170*/  FMUL.FTZ R12, R64, R83 ;  /* 0x00000053400c7220 */ /* 0x000fe20000410000 */
[----:B------:R-:W-:Y:S01]  /*1180*/  FFMA.FTZ R11, R6, R84, R9 ;  /* 0x00000054060b7223 */ /* 0x000fe20000010009 */
[----:B------:R-:W-:Y:S01]  /*1190*/  FADD.FTZ R16, R16, R14 ;  /* 0x0000000e10107221 */ /* 0x000fe20000010000 */
[----:B------:R-:W-:Y:S01]  /*11a0*/  FADD.FTZ R58, R91, R56 ;  /* 0x000000385b3a7221 */ /* 0x000fe20000010000 */
[----:B------:R-:W-:Y:S01]  /*11b0*/  FFMA.FTZ R91, R12, R56, R13 ;  /* 0x000000380c5b7223 */ /* 0x000fe2000001000d */
[----:B------:R-:W-:Y:S01]  /*11c0*/  FFMA.FTZ R93, R10, R14, R11 ;  /* 0x0000000e0a5d7223 */ /* 0x000fe2000001000b */
[----:B------:R-:W-:Y:S01]  /*11d0*/  FMUL.FTZ R13, R76, R56 ;  /* 0x000000384c0d7220 */ /* 0x000fe20000410000 */
[----:B------:R-:W-:Y:S01]  /*11e0*/  FMUL.FTZ R11, R72, R14 ;  /* 0x0000000e480b7220 */ /* 0x000fe20000410000 */
[----:B------:R-:W-:Y:S01]  /*11f0*/  FADD.FTZ R56, R16, R54 ;  /* 0x0000003610387221 */ /* 0x000fe20000010000 */
[----:B------:R-:W-:Y:S01]  /*1200*/  FMUL.FTZ R77, R76, R77 ;  /* 0x0000004d4c4d7220 */ /* 0x000fe20000410000 */
[----:B------:R-:W-:Y:S01]  /*1210*/  FMUL.FTZ R14, R64, R15 ;  /* 0x0000000f400e7220 */ /* 0x000fe20000410000 */
[----:B------:R-:W-:Y:S01]  /*1220*/  SHF.L.U32 R83, R42, 0x10, RZ ;  /* 0x000000102a537819 */ /* 0x000fe200000006ff */
[----:B------:R-:W-:Y:S01]  /*1230*/  FADD.FTZ R42, R56, R47 ;  /* 0x0000002f382a7221 */ /* 0x000fe20000010000 */
[-C--:B------:R-:W-:Y:S01]  /*1240*/  FMUL.FTZ R15, R72, R54.reuse ;  /* 0x00000036480f7220 */ /* 0x080fe20000410000 */
[----:B------:R-:W-:Y:S01]  /*1250*/  FFMA.FTZ R93, R14, R54, R93 ;  /* 0x000000360e5d7223 */ /* 0x000fe2000001005d */
[----:B------:R-:W-:Y:S01]  /*1260*/  FMUL.FTZ R73, R74, R73 ;  /* 0x000000494a497220 */ /* 0x000fe20000410000 */
[----:B------:R-:W-:Y:S01]  /*1270*/  FFMA.FTZ R56, R79, R77, RZ ;  /* 0x0000004d4f387223 */ /* 0x000fe200000100ff */
[----:B------:R-:W-:Y:S01]  /*1280*/  FADD.FTZ R54, RZ, R77 ;  /* 0x0000004dff367221 */ /* 0x000fe20000010000 */
[C---:B------:R-:W-:Y:S01]  /*1290*/  FMUL.FTZ R16, R64.reuse, R19 ;  /* 0x0000001340107220 */ /* 0x040fe20000410000 */
[C---:B------:R-:W-:Y:S01]  /*12a0*/  FMUL.FTZ R67, R64.reuse, R67 ;  /* 0x0000004340437220 */ /* 0x040fe20000410000 */
[----:B------:R-:W-:Y:S01]  /*12b0*/  FMUL.FTZ R18, R64, R17 ;  /* 0x0000001140127220 */ /* 0x000fe20000410000 */
[----:B------:R-:W-:Y:S01]  /*12c0*/  FMUL.FTZ R69, R72, R69 ;  /* 0x0000004548457220 */ /* 0x000fe20000410000 */
[----:B------:R-:W-:Y:S01]  /*12d0*/  FADD.FTZ R58, R58, R45 ;  /* 0x0000002d3a3a7221 */ /* 0x000fe20000010000 */
[----:B------:R-:W-:Y:S01]  /*12e0*/  FFMA.FTZ R56, R75, R73, R56 ;  /* 0x000000494b387223 */ /* 0x000fe20000010038 */
[----:B------:R-:W-:Y:S01]  /*12f0*/  FADD.FTZ R54, R54, R73 ;  /* 0x0000004936367221 */ /* 0x000fe20000010000 */
[-C--:B------:R-:W-:Y:S01]  /*1300*/  FFMA.FTZ R91, R16, R45.reuse, R91 ;  /* 0x0000002d105b7223 */ /* 0x080fe2000001005b */
[----:B------:R-:W-:Y:S01]  /*1310*/  FMUL.FTZ R17, R76, R45 ;  /* 0x0000002d4c117220 */ /* 0x000fe20000410000 */
[----:B------:R-:W-:Y:S01]  /*1320*/  FFMA.FTZ R89, R67, R65, R40 ;  /* 0x0000004143597223 */ /* 0x000fe20000010028 */
[-C--:B------:R-:W-:Y:S01]  /*1330*/  FFMA.FTZ R45, R18, R47.reuse, R93 ;  /* 0x0000002f122d7223 */ /* 0x080fe2000001005d */
[----:B------:R-:W-:Y:S01]  /*1340*/  FMUL.FTZ R19, R72, R47 ;  /* 0x0000002f48137220 */ /* 0x000fe20000410000 */
[----:B------:R-:W-:Y:S01]  /*1350*/  FADD.FTZ R47, R58, R22 ;  /* 0x000000163a2f7221 */ /* 0x000fe20000010000 */
[----:B------:R-:W-:Y:S01]  /*1360*/  FMUL.FTZ R65, R70, R65 ;  /* 0x0000004146417220 */ /* 0x000fe20000410000 */
[----:B------:R-:W-:Y:S01]  /*1370*/  FFMA.FTZ R56, R71, R69, R56 ;  /* 0x0000004547387223 */ /* 0x000fe20000010038 */
[----:B------:R-:W-:Y:S01]  /*1380*/  SHF.L.U32 R52, R52, 0x10, RZ ;  /* 0x0000001034347819 */ /* 0x000fe200000006ff */
[----:B------:R-:W-:Y:S01]  /*1390*/  FADD.FTZ R58, R54, R69 ;  /* 0x00000045363a7221 */ /* 0x000fe20000010000 */
[----:B------:R-:W-:Y:S01]  /*13a0*/  SHF.L.U32 R93, R20, 0x10, RZ ;  /* 0x00000010145d7819 */ /* 0x000fe200000006ff */
[----:B------:R-:W-:Y:S01]  /*13b0*/  FMUL.FTZ R20, R64, R21 ;  /* 0x0000001540147220 */ /* 0x000fe20000410000 */
[----:B------:R-:W-:Y:S01]  /*13c0*/  FMUL.FTZ R63, R76, R92 ;  /* 0x0000005c4c3f7220 */ /* 0x000fe20000410000 */
[----:B------:R-:W-:Y:S01]  /*13d0*/  FFMA.FTZ R56, R67, R65, R56 ;  /* 0x0000004143387223 */ /* 0x000fe20000010038 */
[----:B------:R-:W-:Y:S01]  /*13e0*/  FADD.FTZ R58, R58, R65 ;  /* 0x000000413a3a7221 */ /* 0x000fe20000010000 */
[-C--:B------:R-:W-:Y:S01]  /*13f0*/  FFMA.FTZ R91, R20, R22.reuse, R91 ;  /* 0x00000016145b7223 */ /* 0x080fe2000001005b */
[----:B------:R-:W-:Y:S01]  /*1400*/  FMUL.FTZ R21, R76, R22 ;  /* 0x000000164c157220 */ /* 0x000fe20000410000 */
[----:B------:R-:W-:Y:S01]  /*1410*/  FADD.FTZ R54, R24, R52 ;  /* 0x0000003418367221 */ /* 0x000fe20000010000 */
[C---:B------:R-:W-:Y:S01]  /*1420*/  FMUL.FTZ R22, R64.reuse, R23 ;  /* 0x0000001740167220 */ /* 0x040fe20000410000 */
[----:B------:R-:W-:Y:S01]  /*1430*/  FMUL.FTZ R24, R64, R25 ;  /* 0x0000001940187220 */ /* 0x000fe20000410000 */
[-C--:B------:R-:W-:Y:S01]  /*1440*/  FMUL.FTZ R23, R74, R52.reuse ;  /* 0x000000344a177220 */ /* 0x080fe20000410000 */
[----:B------:R-:W-:Y:S01]  /*1450*/  FFMA.FTZ R25, R62, R63, R56 ;  /* 0x0000003f3e197223 */ /* 0x000fe20000010038 */
[----:B------:R-:W-:Y:S01]  /*1460*/  SHF.L.U32 R46, R46, 0x10, RZ ;  /* 0x000000102e2e7819 */ /* 0x000fe200000006ff */
[----:B------:R-:W-:Y:S01]  /*1470*/  FADD.FTZ R58, R58, R63 ;  /* 0x0000003f3a3a7221 */ /* 0x000fe20000010000 */
[----:B------:R-:W-:Y:S01]  /*1480*/  FMUL.FTZ R3, R72, R3 ;  /* 0x0000000348037220 */ /* 0x000fe20000410000 */
[C---:B------:R-:W-:Y:S01]  /*1490*/  FFMA.FTZ R56, R22.reuse, R23, R25 ;  /* 0x0000001716387223 */ /* 0x040fe20000010019 */
[----:B------:R-:W-:Y:S01]  /*14a0*/  FFMA.FTZ R87, R22, R52, R87 ;  /* 0x0000003416577223 */ /* 0x000fe20000010057 */
[----:B------:R-:W-:Y:S01]  /*14b0*/  FADD.FTZ R58, R58, R23 ;  /* 0x000000173a3a7221 */ /* 0x000fe20000010000 */
[----:B------:R-:W-:Y:S01]  /*14c0*/  FADD.FTZ R52, R26, R46 ;  /* 0x0000002e1a347221 */ /* 0x000fe20000010000 */
[----:B------:R-:W-:Y:S01]  /*14d0*/  FMUL.FTZ R26, R64, R27 ;  /* 0x0000001b401a7220 */ /* 0x000fe20000410000 */
[-C--:B------:R-:W-:Y:S01]  /*14e0*/  FMUL.FTZ R25, R70, R46.reuse ;  /* 0x0000002e46197220 */ /* 0x080fe20000410000 */
[----:B------:R-:W-:Y:S01]  /*14f0*/  FFMA.FTZ R27, R2, R3, R56 ;  /* 0x00000003021b7223 */ /* 0x000fe20000010038 */
[----:B------:R-:W-:Y:S01]  /*1500*/  SHF.L.U32 R28, R90, 0x10, RZ ;  /* 0x000000105a1c7819 */ /* 0x000fe200000006ff */
[----:B------:R-:W-:Y:S01]  /*1510*/  FADD.FTZ R58, R58, R3 ;  /* 0x000000033a3a7221 */ /* 0x000fe20000010000 */
[----:B------:R-:W-:Y:S01]  /*1520*/  FFMA.FTZ R89, R24, R46, R89 ;  /* 0x0000002e18597223 */ /* 0x000fe20000010059 */
[----:B------:R-:W-:Y:S01]  /*1530*/  FMUL.FTZ R5, R76, R88 ;  /* 0x000000584c057220 */ /* 0x000fe20000410000 */
[----:B------:R-:W-:Y:S01]  /*1540*/  FFMA.FTZ R46, R24, R25, R27 ;  /* 0x00000019182e7223 */ /* 0x000fe2000001001b */
[----:B------:R-:W-:Y:S01]  /*1550*/  FADD.FTZ R58, R58, R25 ;  /* 0x000000193a3a7221 */ /* 0x000fe20000010000 */
[----:B------:R-:W-:Y:S01]  /*1560*/  FADD.FTZ R54, R54, R28 ;  /* 0x0000001c36367221 */ /* 0x000fe20000010000 */
[-C--:B------:R-:W-:Y:S01]  /*1570*/  FFMA.FTZ R87, R26, R28.reuse, R87 ;  /* 0x0000001c1a577223 */ /* 0x080fe20000010057 */
[----:B------:R-:W-:Y:S01]  /*1580*/  FMUL.FTZ R27, R74, R28 ;  /* 0x0000001c4a1b7220 */ /* 0x000fe20000410000 */
[----:B------:R-:W-:Y:S01]  /*1590*/  FMUL.FTZ R28, R64, R29 ;  /* 0x0000001d401c7220 */ /* 0x000fe20000410000 */
[----:B------:R-:W-:Y:S01]  /*15a0*/  FFMA.FTZ R29, R4, R5, R46 ;  /* 0x00000005041d7223 */ /* 0x000fe2000001002e */
[----:B------:R-:W-:Y:S01]  /*15b0*/  SHF.L.U32 R30, R86, 0x10, RZ ;  /* 0x00000010561e7819 */ /* 0x000fe200000006ff */
[----:B------:R-:W-:Y:S01]  /*15c0*/  FADD.FTZ R58, R58, R5 ;  /* 0x000000053a3a7221 */ /* 0x000fe20000010000 */
[----:B------:R-:W-:Y:S01]  /*15d0*/  FMUL.FTZ R7, R72, R84 ;  /* 0x0000005448077220 */ /* 0x000fe20000410000 */
[----:B------:R-:W-:-:S02]  /*15e0*/  FFMA.FTZ R46, R26, R27, R29 ;  /* 0x0000001b1a2e7223 */ /* 0x000fc4000001001d */
        /* <DEDUP_REMOVED lines=9> */
[----:B------:R-:W-:Y:S02]  /*1680*/  FFMA.FTZ R46, R28, R29, R31 ;  /* 0x0000001d1c2e7223 */ /* 0x000fe4000001001f */
[----:B------:R-:W-:Y:S01]  /*1690*/  FADD.FTZ R58, R58, R29 ;  /* 0x0000001d3a3a7221 */ /* 0x000fe20000010000 */
[----:B------:R-:W-:Y:S01]  /*16a0*/  FADD.FTZ R54, R54, R32 ;  /* 0x0000002036367221 */ /* 0x000fe20000010000 */
[-C--:B------:R-:W-:Y:S01]  /*16b0*/  FFMA.FTZ R87, R30, R32.reuse, R87 ;  /* 0x000000201e577223 */ /* 0x080fe20000010057 */
[----:B------:R-:W-:Y:S01]  /*16c0*/  FMUL.FTZ R31, R74, R32 ;  /* 0x000000204a1f7220 */ /* 0x000fe20000410000 */
[----:B------:R-:W-:Y:S01]  /*16d0*/  FMUL.FTZ R32, R64, R33 ;  /* 0x0000002140207220 */ /* 0x000fe20000410000 */
[----:B------:R-:W-:Y:S01]  /*16e0*/  FFMA.FTZ R33, R8, R9, R46 ;  /* 0x0000000908217223 */ /* 0x000fe2000001002e */
[----:B------:R-:W-:Y:S01]  /*16f0*/  SHF.L.U32 R34, R34, 0x10, RZ ;  /* 0x0000001022227819 */ /* 0x000fe200000006ff */
[----:B------:R-:W-:-:S02]  /*1700*/  FADD.FTZ R58, R58, R9 ;  /* 0x000000093a3a7221 */ /* 0x000fc40000010000 */
[----:B------:R-:W-:Y:S01]  /*1710*/  FFMA.FTZ R46, R30, R31, R33 ;  /* 0x0000001f1e2e7223 */ /* 0x000fe20000010021 */
[----:B------:R-:W-:Y:S01]  /*1720*/  SHF.L.U32 R36, R36, 0x10, RZ ;  /* 0x0000001024247819 */ /* 0x000fe200000006ff */
[----:B------:R-:W-:Y:S01]  /*1730*/  FADD.FTZ R58, R58, R31 ;  /* 0x0000001f3a3a7221 */ /* 0x000fe20000010000 */
[----:B------:R-:W-:Y:S01]  /*1740*/  FADD.FTZ R52, R52, R34 ;  /* 0x0000002234347221 */ /* 0x000fe20000010000 */
[-C--:B------:R-:W-:Y:S01]  /*1750*/  FFMA.FTZ R89, R32, R34.reuse, R89 ;  /* 0x0000002220597223 */ /* 0x080fe20000010059 */
[----:B------:R-:W-:Y:S01]  /*1760*/  FMUL.FTZ R33, R70, R34 ;  /* 0x0000002246217220 */ /* 0x000fe20000410000 */
[----:B------:R-:W-:Y:S01]  /*1770*/  FMUL.FTZ R34, R64, R35 ;  /* 0x0000002340227220 */ /* 0x000fe20000410000 */
[----:B------:R-:W-:Y:S01]  /*1780*/  FFMA.FTZ R35, R10, R11, R46 ;  /* 0x0000000b0a237223 */ /* 0x000fe2000001002e */
[----:B------:R-:W-:Y:S01]  /*1790*/  FADD.FTZ R58, R58, R11 ;  /* 0x0000000b3a3a7221 */ /* 0x000fe20000010000 */
[----:B------:R-:W-:Y:S02]  /*17a0*/  FADD.FTZ R46, R54, R36 ;  /* 0x00000024362e7221 */ /* 0x000fe40000010000 */
[----:B------:R-:W-:Y:S01]  /*17b0*/  FFMA.FTZ R54, R32, R33, R35 ;  /* 0x0000002120367223 */ /* 0x000fe20000010023 */
[----:B------:R-:W-:Y:S01]  /*17c0*/  FADD.FTZ R58, R58, R33 ;  /* 0x000000213a3a7221 */ /* 0x000fe20000010000 */
[-C--:B------:R-:W-:Y:S01]  /*17d0*/  FFMA.FTZ R87, R34, R36.reuse, R87 ;  /* 0x0000002422577223 */ /* 0x080fe20000010057 */
[----:B------:R-:W-:Y:S01]  /*17e0*/  FMUL.FTZ R35, R74, R36 ;  /* 0x000000244a237220 */ /* 0x000fe20000410000 */
[----:B------:R-:W-:Y:S01]  /*17f0*/  FMUL.FTZ R36, R64, R37 ;  /* 0x0000002540247220 */ /* 0x000fe20000410000 */
[----:B------:R-:W-:Y:S01]  /*1800*/  FFMA.FTZ R37, R12, R13, R54 ;  /* 0x0000000d0c257223 */ /* 0x000fe20000010036 */
[----:B------:R-:W-:Y:S01]  /*1810*/  SHF.L.U32 R38, R38, 0x10, RZ ;  /* 0x0000001026267819 */ /* 0x000fe200000006ff */
[----:B------:R-:W-:-:S02]  /*1820*/  FADD.FTZ R58, R58, R13 ;  /* 0x0000000d3a3a7221 */ /* 0x000fc40000010000 */
[----:B------:R-:W-:Y:S02]  /*1830*/  FFMA.FTZ R54, R34, R35, R37 ;  /* 0x0000002322367223 */ /* 0x000fe40000010025 */
[----:B------:R-:W-:Y:S01]  /*1840*/  FADD.FTZ R58, R58, R35 ;  /* 0x000000233a3a7221 */ /* 0x000fe20000010000 */
[----:B------:R-:W-:Y:S01]  /*1850*/  FADD.FTZ R52, R52, R38 ;  /* 0x0000002634347221 */ /* 0x000fe20000010000 */
[-C--:B------:R-:W-:Y:S01]  /*1860*/  FFMA.FTZ R89, R36, R38.reuse, R89 ;  /* 0x0000002624597223 */ /* 0x080fe20000010059 */
[----:B------:R-:W-:Y:S01]  /*1870*/  FMUL.FTZ R37, R70, R38 ;  /* 0x0000002646257220 */ /* 0x000fe20000410000 */
[----:B------:R-:W-:Y:S01]  /*1880*/  FMUL.FTZ R38, R64, R39 ;  /* 0x0000002740267220 */ /* 0x000fe20000410000 */
[----:B------:R-:W-:Y:S01]  /*1890*/  FFMA.FTZ R39, R14, R15, R54 ;  /* 0x0000000f0e277223 */ /* 0x000fe20000010036 */
[----:B------:R-:W-:Y:S02]  /*18a0*/  FADD.FTZ R58, R58, R15 ;  /* 0x0000000f3a3a7221 */ /* 0x000fe40000010000 */
[----:B------:R-:W-:Y:S01]  /*18b0*/  FFMA.FTZ R90, R38, R83, R87 ;  /* 0x00000053265a7223 */ /* 0x000fe20000010057 */
[----:B------:R-:W-:Y:S01]  /*18c0*/  FFMA.FTZ R87, R36, R37, R39 ;  /* 0x0000002524577223 */ /* 0x000fe20000010027 */
[----:B------:R-:W-:Y:S01]  /*18d0*/  FADD.FTZ R58, R58, R37 ;  /* 0x000000253a3a7221 */ /* 0x000fe20000010000 */
[----:B------:R-:W-:-:S02]  /*18e0*/  FMUL.FTZ R39, R74, R83 ;  /* 0x000000534a277220 */ /* 0x000fc40000410000 */
[----:B------:R-:W-:Y:S01]  /*18f0*/  FFMA.FTZ R87, R16, R17, R87 ;  /* 0x0000001110577223 */ /* 0x000fe20000010057 */
[----:B------:R-:W-:Y:S01]  /*1900*/  FADD.FTZ R58, R58, R17 ;  /* 0x000000113a3a7221 */ /* 0x000fe20000010000 */
[----:B------:R-:W-:Y:S02]  /*1910*/  SHF.L.U32 R43, R43, 0x10, RZ ;  /* 0x000000102b2b7819 */ /* 0x000fe400000006ff */
[----:B------:R-:W-:Y:S01]  /*1920*/  FFMA.FTZ R87, R38, R39, R87 ;  /* 0x0000002726577223 */ /* 0x000fe20000010057 */
[----:B------:R-:W-:Y:S01]  /*1930*/  FADD.FTZ R58, R58, R39 ;  /* 0x000000273a3a7221 */ /* 0x000fe20000010000 */
[----:B------:R-:W-:Y:S01]  /*1940*/  FMUL.FTZ R56, R64, R57 ;  /* 0x0000003940387220 */ /* 0x000fe20000410000 */
[----:B------:R-:W-:Y:S01]  /*1950*/  FMUL.FTZ R57, R70, R43 ;  /* 0x0000002b46397220 */ /* 0x000fe20000410000 */
[----:B------:R-:W-:Y:S01]  /*1960*/  FFMA.FTZ R87, R18, R19, R87 ;  /* 0x0000001312577223 */ /* 0x000fe20000010057 */
[----:B------:R-:W-:-:S03]  /*1970*/  FADD.FTZ R60, R58, R19 ;  /* 0x000000133a3c7221 */ /* 0x000fc60000010000 */
[----:B------:R-:W-:Y:S01]  /*1980*/  FFMA.FTZ R87, R56, R57, R87 ;  /* 0x0000003938577223 */ /* 0x000fe20000010057 */
[----:B------:R-:W-:Y:S01]  /*1990*/  FADD.FTZ R80, R60, R57 ;  /* 0x000000393c507221 */ /* 0x000fe20000010000 */
[----:B------:R-:W-:Y:S01]  /*19a0*/  FMUL.FTZ R58, R64, R59 ;  /* 0x0000003b403a7220 */ /* 0x000fe20000410000 */
[----:B------:R-:W-:Y:S01]  /*19b0*/  FMUL.FTZ R59, R74, R93 ;  /* 0x0000005d4a3b7220 */ /* 0x000fe20000410000 */
[----:B------:R-:W-:Y:S01]  /*19c0*/  FMUL.FTZ R60, R64, R61 ;  /* 0x0000003d403c7220 */ /* 0x000fe20000410000 */
[----:B------:R-:W-:Y:S01]  /*19d0*/  FFMA.FTZ R87, R20, R21, R87 ;  /* 0x0000001514577223 */ /* 0x000fe20000010057 */
[----:B------:R-:W-:Y:S01]  /*19e0*/  FADD.FTZ R80, R80, R21 ;  /* 0x0000001550507221 */ /* 0x000fe20000010000 */
[----:B------:R-:W-:Y:S01]  /*19f0*/  SHF.L.U32 R44, R44, 0x10, RZ ;  /* 0x000000102c2c7819 */ /* 0x000fe200000006ff */
[----:B------:R-:W-:Y:S01]  /*1a00*/  FMUL.FTZ R61, R72, R41 ;  /* 0x00000029483d7220 */ /* 0x000fe20000410000 */
[----:B------:R-:W-:Y:S01]  /*1a10*/  FFMA.FTZ R87, R60, R59, R87 ;  /* 0x0000003b3c577223 */ /* 0x000fe20000010057 */
[----:B------:R-:W-:Y:S01]  /*1a20*/  FADD.FTZ R80, R80, R59 ;  /* 0x0000003b50507221 */ /* 0x000fe20000010000 */
[----:B------:R-:W-:Y:S01]  /*1a30*/  PRMT R40, R48, 0x7632, R40 ;  /* 0x0000763230287816 */ /* 0x000fe20000000028 */
[----:B------:R-:W-:Y:S01]  /*1a40*/  FADD.FTZ R46, R46, R83 ;  /* 0x000000532e2e7221 */ /* 0x000fe20000010000 */
[----:B------:R-:W-:Y:S01]  /*1a50*/  FADD.FTZ R52, R52, R43 ;  /* 0x0000002b34347221 */ /* 0x000fe20000010000 */
[----:B------:R-:W-:Y:S01]  /*1a60*/  FFMA.FTZ R54, R56, R43, R89 ;  /* 0x0000002b38367223 */ /* 0x000fe20000010059 */
[----:B------:R-:W-:Y:S01]  /*1a70*/  SHF.L.U32 R48, R48, 0x10, RZ ;  /* 0x0000001030307819 */ /* 0x000fe200000006ff */
[----:B------:R-:W-:Y:S01]  /*1a80*/  FADD.FTZ R43, R42, R41 ;  /* 0x000000292a2b7221 */ /* 0x000fe20000010000 */
[----:B------:R-:W-:Y:S01]  /*1a90*/  FMUL.FTZ R82, R64, R53 ;  /* 0x0000003540527220 */ /* 0x000fe20000410000 */
[----:B------:R-:W-:Y:S01]  /*1aa0*/  FMUL.FTZ R83, R70, R44 ;  /* 0x0000002c46537220 */ /* 0x000fe20000410000 */
[----:B------:R-:W-:Y:S01]  /*1ab0*/  FFMA.FTZ R87, R58, R61, R87 ;  /* 0x0000003d3a577223 */ /* 0x000fe20000010057 */
[----:B------:R-:W-:Y:S01]  /*1ac0*/  FADD.FTZ R42, R80, R61 ;  /* 0x0000003d502a7221 */ /* 0x000fe20000010000 */
[----:B------:R-:W-:Y:S01]  /*1ad0*/  SHF.L.U32 R53, R40, 0x10, RZ ;  /* 0x0000001028357819 */ /* 0x000fe200000006ff */
[----:B------:R-:W-:Y:S01]  /*1ae0*/  FMUL.FTZ R80, R64, R81 ;  /* 0x0000005140507220 */ /* 0x000fe20000410000 */
        /* <DEDUP_REMOVED lines=9> */
[----:B------:R-:W-:Y:S01]  /*1b80*/  FFMA.FTZ R45, R58, R41, R45 ;  /* 0x000000293a2d7223 */ /* 0x000fe2000001002d */
[----:B------:R-:W-:Y:S01]  /*1b90*/  SHF.L.U32 R49, R40, 0x10, RZ ;  /* 0x0000001028317819 */ /* 0x000fe200000006ff */
[----:B------:R-:W-:Y:S01]  /*1ba0*/  FFMA.FTZ R41, R88, R89, R87 ;  /* 0x0000005958297223 */ /* 0x000fe20000010057 */
[----:B------:R-:W-:Y:S01]  /*1bb0*/  FMUL.FTZ R86, R64, R55 ;  /* 0x0000003740567220 */ /* 0x000fe20000410000 */
[----:B------:R-:W-:Y:S01]  /*1bc0*/  FADD.FTZ R40, R84, R89 ;  /* 0x0000005954287221 */ /* 0x000fe20000010000 */
[----:B------:R-:W-:Y:S01]  /*1bd0*/  FMUL.FTZ R87, R72, R42 ;  /* 0x0000002a48577220 */ /* 0x000fe20000410000 */
[----:B------:R-:W-:Y:S01]  /*1be0*/  FMUL.FTZ R84, R64, R51 ;  /* 0x0000003340547220 */ /* 0x000fe20000410000 */
[----:B------:R-:W-:-:S02]  /*1bf0*/  FMUL.FTZ R85, R70, R49 ;  /* 0x0000003146557220 */ /* 0x000fc40000410000 */
[----:B------:R-:W-:Y:S01]  /*1c00*/  FADD.FTZ R40, R40, R87 ;  /* 0x0000005728287221 */ /* 0x000fe20000010000 */
[----:B------:R-:W-:-:S03]  /*1c10*/  FFMA.FTZ R41, R86, R87, R41 ;  /* 0x0000005756297223 */ /* 0x000fc60000010029 */
[----:B------:R-:W-:Y:S01]  /*1c20*/  FADD.FTZ R40, R40, R85 ;  /* 0x0000005528287221 */ /* 0x000fe20000010000 */
[----:B------:R-:W-:-:S05]  /*1c30*/  FFMA.FTZ R41, R84, R85, R41 ;  /* 0x0000005554297223 */ /* 0x000fca0000010029 */
[----:B------:R0:W-:Y:S01]  /*1c40*/  STS.64 [R50], R40 ;  /* 0x0000002832007388 */ /* 0x0001e20000000a00 */
[----:B------:R-:W-:Y:S01]  /*1c50*/  UISETP.GE.AND.EX UP0, UPT, UR5, UR12, UPT, UP0 ;  /* 0x0000000c0500728c */ /* 0x000fe2000bf06300 */
        /* <DEDUP_REMOVED lines=8> */
[----:B------:R-:W-:Y:S01]  /*1ce0*/  BAR.SYNC.DEFER_BLOCKING 0x0 ;  /* 0x0000000000007b1d */ /* 0x000fe20000010000 */
[----:B------:R-:W-:Y:S01]  /*1cf0*/  ISETP.GT.U32.AND P0, PT, R0, 0x1f, PT ;  /* 0x0000001f0000780c */ /* 0x000fe20003f04070 */
[----:B------:R-:W-:Y:S01]  /*1d00*/  FADD.FTZ R45, R92, R53 ;  /* 0x000000355c2d7221 */ /* 0x000fe20000010000 */
[----:B------:R-:W-:Y:S01]  /*1d10*/  FFMA.FTZ R44, R88, R53, R93 ;  /* 0x00000035582c7223 */ /* 0x000fe2000001005d */
[----:B0-----:R-:W-:Y:S01]  /*1d20*/  FADD.FTZ R41, R52, R49 ;  /* 0x0000003134297221 */ /* 0x001fe20000010000 */
[----:B------:R-:W-:Y:S01]  /*1d30*/  FFMA.FTZ R40, R84, R49, R51 ;  /* 0x0000003154287223 */ /* 0x000fe20000010033 */
[----:B------:R-:W-:Y:S08]  /*1d40*/  BRA.U !UP0, `(.L_x_309) ;  /* 0x0000000108c07547 */ /* 0x000ff0000b800000 */
        /* <DEDUP_REMOVED lines=23> */
[----:B------:R-:W-:Y:S01]  /*1ec0*/  STS.64 [R55], R40 ;  /* 0x0000002837007388 */ /* 0x000fe20000000a00 */
[----:B------:R-:W-:Y:S01]  /*1ed0*/  USHF.L.U32 UR6, UR8, 0x1, URZ ;  /* 0x0000000108067899 */ /* 0x000fe200080006ff */
[----:B------:R-:W-:Y:S03]  /*1ee0*/  BAR.SYNC.DEFER_BLOCKING 0x0 ;  /* 0x0000000000007b1d */ /* 0x000fe60000010000 */
[----:B------:R-:W-:-:S04]  /*1ef0*/  ULOP3.LUT UR6, UR6, 0x1fff8, URZ, 0xc0, !UPT ;  /* 0x0001fff806067892 */ /* 0x000fc8000f8ec0ff */
[----:B------:R-:W-:Y:S01]  /*1f00*/  ULOP3.LUT UR6, UR6, 0x7, UR18, 0xf8, !UPT ;  /* 0x0000000706067892 */ /* 0x000fe2000f8ef812 */
[----:B------:R-:W0:Y:S04]  /*1f10*/  LDS.64 R50, [R90] ;  /* 0x000000005a327984 */ /* 0x000e280000000a00 */
[----:B------:R-:W1:Y:S04]  /*1f20*/  LDS.64 R48, [R90+0xa00] ;  /* 0x000a00005a307984 */ /* 0x000e680000000a00 */
[----:B------:R-:W-:Y:S01]  /*1f30*/  LDS.64 R52, [R90+0x1e00] ;  /* 0x001e00005a347984 */ /* 0x000fe20000000a00 */
[----:B0-----:R-:W-:Y:S01]  /*1f40*/  FADD.FTZ R91, RZ, R50 ;  /* 0x00000032ff5b7221 */ /* 0x001fe20000010000 */
[----:B------:R-:W-:-:S02]  /*1f50*/  FADD.FTZ R92, RZ, R51 ;  /* 0x00000033ff5c7221 */ /* 0x000fc40000010000 */
[----:B------:R-:W0:Y:S01]  /*1f60*/  LDS.64 R50, [R90+0x1400] ;  /* 0x001400005a327984 */ /* 0x000e220000000a00 */
[----:B-1----:R-:W-:Y:S01]  /*1f70*/  FADD.FTZ R55, R91, R48 ;  /* 0x000000305b377221 */ /* 0x002fe20000010000 */
[----:B------:R-:W-:Y:S01]  /*1f80*/  FADD.FTZ R54, R92, R49 ;  /* 0x000000315c367221 */ /* 0x000fe20000010000 */
[----:B------:R-:W-:Y:S02]  /*1f90*/  MOV R49, UR6 ;  /* 0x0000000600317c02 */ /* 0x000fe40008000f00 */
[----:B------:R-:W-:-:S03]  /*1fa0*/  MOV R91, UR11 ;  /* 0x0000000b005b7c02 */ /* 0x000fc60008000f00 */
[----:B------:R-:W-:-:S04]  /*1fb0*/  IMAD R48, R49, 0x500, R0 ;  /* 0x0000050031307824 */ /* 0x000fc800078e0200 */
[----:B------:R-:W-:Y:S02]  /*1fc0*/  IMAD R91, R91, 0x140, R48 ;  /* 0x000001405b5b7824 */ /* 0x000fe400078e0230 */
[----:B------:R-:W1:Y:S03]  /*1fd0*/  LDC.64 R48, c[0x0][0x3d0] ;  /* 0x0000f400ff307b82 */ /* 0x000e660000000a00 */
[----:B------:R-:W-:-:S05]  /*1fe0*/  SHF.L.U32 R91, R91, 0x1, RZ ;  /* 0x000000015b5b7819 */ /* 0x000fca00000006ff */
[----:B-1----:R-:W-:-:S04]  /*1ff0*/  IMAD.WIDE.U32 R48, R91, 0x4, R48 ;  /* 0x000000045b307825 */ /* 0x002fc800078e0030 */
[----:B0-----:R-:W-:Y:S01]  /*2000*/  FADD.FTZ R55, R55, R50 ;  /* 0x0000003237377221 */ /* 0x001fe20000010000 */
[----:B------:R-:W-:-:S03]  /*2010*/  FADD.FTZ R54, R54, R51 ;  /* 0x0000003336367221 */ /* 0x000fc60000010000 */
[----:B------:R-:W-:Y:S01]  /*2020*/  FADD.FTZ R52, R55, R52 ;  /* 0x0000003437347221 */ /* 0x000fe20000010000 */
[----:B------:R-:W-:-:S05]  /*2030*/  FADD.FTZ R53, R54, R53 ;  /* 0x0000003536357221 */ /* 0x000fca0000010000 */
[----:B------:R0:W-:Y:S02]  /*2040*/  STG.E.64 desc[UR14][R48.64+0x9000], R52 ;  /* 0x0090003430007986 */ /* 0x0001e4000c101b0e */
.L_x_309:
        /* <DEDUP_REMOVED lines=31> */
[----:B------:R-:W-:-:S04]  /*2240*/  IADD3 R52, PT, PT, R90, 0xc, RZ ;  /* 0x0000000c5a347810 */ /* 0x000fc80007ffe0ff */
        /* <DEDUP_REMOVED lines=30> */
[C---:B------:R-:W-:Y:S02]  /*2430*/  IADD3 R52, PT, PT, R90.reuse, 0x20, RZ ;  /* 0x000000205a347810 */ /* 0x040fe40007ffe0ff */
[----:B------:R-:W-:Y:S02]  /*2440*/  SHF.R.U32.HI R51, RZ, 0x2, R50 ;  /* 0x00000002ff337819 */ /* 0x000fe40000011632 */
[----:B------:R-:W-:Y:S02]  /*2450*/  SHF.R.U32.HI R53, RZ, 0x2, R52 ;  /* 0x00000002ff357819 */ /* 0x000fe40000011634 */
[----:B------:R-:W-:Y:S01]  /*2460*/  IADD3 R90, PT, PT, R90, 0x24, RZ ;  /* 0x000000245a5a7810 */ /* 0x000fe20007ffe0ff */
[----:B------:R-:W-:-:S02]  /*2470*/  IMAD R50, R51, 0x28, R54 ;  /* 0x0000002833327824 */ /* 0x000fc400078e0236 */
[----:B------:R-:W-:Y:S01]  /*2480*/  IMAD R52, R53, 0x28, R54 ;  /* 0x0000002835347824 */ /* 0x000fe200078e0236 */
[----:B------:R-:W-:Y:S02]  /*2490*/  SHF.R.U32.HI R93, RZ, 0x2, R90 ;  /* 0x00000002ff5d7819 */ /* 0x000fe4000001165a */
[C---:B------:R-:W-:Y:S02]  /*24a0*/  IADD3 R50, PT, PT, R55.reuse, R50, RZ ;  /* 0x0000003237327210 */ /* 0x040fe40007ffe0ff */
[----:B------:R-:W-:Y:S01]  /*24b0*/  IADD3 R52, PT, PT, R55, R52, RZ ;  /* 0x0000003437347210 */ /* 0x000fe20007ffe0ff */
[----:B------:R-:W-:-:S03]  /*24c0*/  IMAD R54, R93, 0x28, R54 ;  /* 0x000000285d367824 */ /* 0x000fc600078e0236 */
[----:B------:R-:W0:Y:S02]  /*24d0*/  LDS.64 R50, [R50] ;  /* 0x0000000032327984 */ /* 0x000e240000000a00 */
[----:B------:R-:W-:Y:S01]  /*24e0*/  IADD3 R90, PT, PT, R55, R54, RZ ;  /* 0x00000036375a7210 */ /* 0x000fe20007ffe0ff */
[----:B-1----:R-:W-:Y:S01]  /*24f0*/  FADD.FTZ R91, R91, R48 ;  /* 0x000000305b5b7221 */ /* 0x002fe20000010000 */
[----:B------:R-:W1:Y:S01]  /*2500*/  LDS.64 R52, [R52] ;  /* 0x0000000034347984 */ /* 0x000e620000000a00 */
[----:B------:R-:W-:-:S03]  /*2510*/  FADD.FTZ R92, R92, R49 ;  /* 0x000000315c5c7221 */ /* 0x000fc60000010000 */
[----:B------:R-:W2:Y:S01]  /*2520*/  LDS.64 R54, [R90] ;  /* 0x000000005a367984 */ /* 0x000ea20000000a00 */
[----:B0-----:R-:W-:Y:S01]  /*2530*/  FADD.FTZ R91, R91, R50 ;  /* 0x000000325b5b7221 */ /* 0x001fe20000010000 */
[----:B------:R-:W-:-:S03]  /*2540*/  FADD.FTZ R92, R92, R51 ;  /* 0x000000335c5c7221 */ /* 0x000fc60000010000 */
[----:B-1----:R-:W-:Y:S01]  /*2550*/  FADD.FTZ R91, R91, R52 ;  /* 0x000000345b5b7221 */ /* 0x002fe20000010000 */
[----:B------:R-:W-:-:S03]  /*2560*/  FADD.FTZ R92, R92, R53 ;  /* 0x000000355c5c7221 */ /* 0x000fc60000010000 */
[----:B--2---:R-:W-:Y:S01]  /*2570*/  FADD.FTZ R54, R91, R54 ;  /* 0x000000365b367221 */ /* 0x004fe20000010000 */
[----:B------:R-:W-:-:S07]  /*2580*/  FADD.FTZ R55, R92, R55 ;  /* 0x000000375c377221 */ /* 0x000fce0000010000 */
.L_x_311:
[----:B------:R-:W-:Y:S05]  /*2590*/  BSYNC.RECONVERGENT B0 ;  /* 0x0000000000007941 */ /* 0x000fea0003800200 */
.L_x_310:
        /* <DEDUP_REMOVED lines=21> */
.L_x_313:
[----:B------:R-:W-:Y:S05]  /*26f0*/  BSYNC.RECONVERGENT B0 ;  /* 0x0000000000007941 */ /* 0x000fea0003800200 */
.L_x_312:
        /* <DEDUP_REMOVED lines=14> */
[----:B0-----:R-:W-:Y:S01]  /*27e0*/  MOV R51, UR9 ;  /* 0x0000000900337c02 */ /* 0x001fe20008000f00 */
[----:B------:R-:W-:Y:S01]  /*27f0*/  UIADD3.X UR7, UPT, UPT, URZ, UR13, URZ, UP1, !UPT ;  /* 0x0000000dff077290 */ /* 0x000fe20008ffe4ff */
[----:B------:R-:W-:-:S05]  /*2800*/  MOV R48, UR6 ;  /* 0x0000000600307c02 */ /* 0x000fca0008000f00 */
[----:B------:R-:W-:Y:S01]  /*2810*/  MOV R49, UR7 ;  /* 0x0000000700317c02 */ /* 0x000fe20008000f00 */
[----:B------:R-:W-:Y:S06]  /*2820*/  MEMBAR.ALL.GPU ;  /* 0x0000000000007992 */ /* 0x000fec000000a000 */
[----:B------:R-:W-:-:S00]  /*2830*/  ERRBAR ;  /* 0x00000000000079ab */ /* 0x000fc00000000000 */
[----:B------:R-:W-:Y:S06]  /*2840*/  CGAERRBAR ;  /* 0x00000000000075ab */ /* 0x000fec0000000000 */
[----:B------:R0:W5:Y:S02]  /*2850*/  ATOM.E.ADD.STRONG.GPU PT, R50, desc[UR14][R48.64+0x90], R51 ;  /* 0x800090333032798a */ /* 0x00016400081ef10e */
.L_x_316:
[----:B0-----:R-:W2:Y:S04]  /*2860*/  LD.E.STRONG.GPU R51, desc[UR14][R48.64+0x90] ;  /* 0x0000900e30337980 */ /* 0x001ea8000c10f900 */
[----:B--2---:R-:W-:Y:S01]  /*2870*/  CCTL.IVALL ;  /* 0x00000000ff00798f */ /* 0x004fe20002000000 */
[----:B------:R-:W-:Y:S05]  /*2880*/  YIELD ;  /* 0x0000000000007946 */ /* 0x000fea0003800000 */
[----:B-----5:R-:W-:-:S04]  /*2890*/  LOP3.LUT R51, R51, R50, RZ, 0x3c, !PT ;  /* 0x0000003233337212 */ /* 0x020fc800078e3cff */
[----:B------:R-:W-:-:S13]  /*28a0*/  ISETP.GT.AND P0, PT, R51, -0x1, PT ;  /* 0xffffffff3300780c */ /* 0x000fda0003f04270 */
[----:B------:R-:W-:Y:S05]  /*28b0*/  @P0 BRA `(.L_x_316) ;  /* 0xfffffffc00e80947 */ /* 0x000fea000383ffff */
.L_x_315:
[----:B------:R-:W-:Y:S05]  /*28c0*/  WARPSYNC.ALL ;  /* 0x0000000000007948 */ /* 0x000fea0003800000 */
[----:B------:R-:W-:Y:S06]  /*28d0*/  BAR.SYNC.DEFER_BLOCKING 0x0 ;  /* 0x0000000000007b1d */ /* 0x000fec0000010000 */
[----:B------:R-:W-:Y:S05]  /*28e0*/  BRA `(.L_x_317) ;  /* 0x00000000005c7947 */ /* 0x000fea0003800000 */
.L_x_314:
        /* <DEDUP_REMOVED lines=15> */
.L_x_319:
[----:B------:R-:W2:Y:S04]  /*29e0*/  LD.E.STRONG.GPU R50, desc[UR14][R48.64] ;  /* 0x0000000e30327980 */ /* 0x000ea8000c10f900 */
[----:B--2---:R-:W-:Y:S01]  /*29f0*/  CCTL.IVALL ;  /* 0x00000000ff00798f */ /* 0x004fe20002000000 */
[----:B------:R-:W-:Y:S05]  /*2a00*/  YIELD ;  /* 0x0000000000007946 */ /* 0x000fea0003800000 */
[----:B-----5:R-:W-:-:S04]  /*2a10*/  LOP3.LUT R50, R50, R51, RZ, 0x3c, !PT ;  /* 0x0000003332327212 */ /* 0x020fc800078e3cff */
[----:B------:R-:W-:-:S13]  /*2a20*/  ISETP.GT.AND P0, PT, R50, -0x1, PT ;  /* 0xffffffff3200780c */ /* 0x000fda0003f04270 */
[----:B------:R-:W-:Y:S05]  /*2a30*/  @P0 BRA `(.L_x_319) ;  /* 0xfffffffc00e80947 */ /* 0x000fea000383ffff */
.L_x_318:
[----:B------:R-:W-:Y:S05]  /*2a40*/  WARPSYNC.ALL ;  /* 0x0000000000007948 */ /* 0x000fea0003800000 */
[----:B------:R-:W-:Y:S06]  /*2a50*/  BAR.SYNC.DEFER_BLOCKING 0x0 ;  /* 0x0000000000007b1d */ /* 0x000fec0000010000 */
.L_x_317:
        /* <DEDUP_REMOVED lines=25> */
[----:B------:R-:W0:Y:S01]  /*2bf0*/  SHFL.BFLY PT, R55, R52, 0x2, 0x1f ;  /* 0x0c401f0034377f89 */ /* 0x000e2200000e0000 */
[----:B------:R-:W-:-:S03]  /*2c00*/  IADD3 R50, PT, PT, R78, -UR9, RZ ;  /* 0x800000094e327c10 */ /* 0x000fc6000fffe0ff */
[----:B------:R-:W1:Y:S01]  /*2c10*/  SHFL.BFLY PT, R54, R53, 0x2, 0x1f ;  /* 0x0c401f0035367f89 */ /* 0x000e6200000e0000 */
[----:B------:R-:W-:Y:S01]  /*2c20*/  LEA R50, R50, UR6, 0x3 ;  /* 0x0000000632327c11 */ /* 0x000fe2000f8e18ff */
[----:B0-----:R-:W-:Y:S01]  /*2c30*/  FADD.FTZ R55, R52, R55 ;  /* 0x0000003734377221 */ /* 0x001fe20000010000 */
[----:B-1----:R-:W-:-:S04]  /*2c40*/  FADD.FTZ R54, R53, R54 ;  /* 0x0000003635367221 */ /* 0x002fc80000010000 */
[----:B------:R-:W0:Y:S04]  /*2c50*/  SHFL.BFLY PT, R48, R55, 0x1, 0x1f ;  /* 0x0c201f0037307f89 */ /* 0x000e2800000e0000 */
[----:B------:R-:W1:Y:S01]  /*2c60*/  SHFL.BFLY PT, R49, R54, 0x1, 0x1f ;  /* 0x0c201f0036317f89 */ /* 0x000e6200000e0000 */
[----:B0-----:R-:W-:Y:S01]  /*2c70*/  FADD.FTZ R48, R55, R48 ;  /* 0x0000003037307221 */ /* 0x001fe20000010000 */
[----:B-1----:R-:W-:-:S03]  /*2c80*/  FADD.FTZ R49, R54, R49 ;  /* 0x0000003136317221 */ /* 0x002fc60000010000 */
[----:B------:R-:W-:Y:S01]  /*2c90*/  @!P0 FMUL.FTZ R48, R48, 9.7656251455191522837e-05 ;  /* 0x38cccccd30308820 */ /* 0x000fe20000410000 */
[----:B------:R-:W-:-:S05]  /*2ca0*/  @!P0 FMUL.FTZ R49, R49, 9.7656251455191522837e-05 ;  /* 0x38cccccd31318820 */ /* 0x000fca0000410000 */
[----:B------:R-:W-:Y:S01]  /*2cb0*/  @!P0 STS.64 [R0+UR6], R48 ;  /* 0x0000003000008988 */ /* 0x000fe20008000a06 */
[----:B------:R-:W0:Y:S01]  /*2cc0*/  LDCU.64 UR6, c[0x0][0x380] ;  /* 0x00007000ff0677ac */ /* 0x000e220008000a00 */
        /* <DEDUP_REMOVED lines=74> */
[----:B------:R-:W-:Y:S01]  /*3170*/  F2FP.BF16.F32.PACK_AB R3, R6, R71 ;  /* 0x000000470603723e */ /* 0x000fe200000010ff */
[----:B------:R-:W-:Y:S01]  /*3180*/  FMUL.FTZ R2, R64, R79 ;  /* 0x0000004f40027220 */ /* 0x000fe20000410000 */
[----:B------:R-:W-:Y:S01]  /*3190*/  F2FP.BF16.F32.PACK_AB R6, R8, R63 ;  /* 0x0000003f0806723e */ /* 0x000fe200000010ff */
        /* <DEDUP_REMOVED lines=30> */
[----:B------:R-:W-:Y:S02]  /*3380*/  IADD3.X R5, PT, PT, R68, UR7, RZ, P0, !PT ;  /* 0x0000000744057c10 */ /* 0x000fe400087fe4ff */
        /* <DEDUP_REMOVED lines=12> */
[----:B------:R0:W-:Y:S04]  /*3450*/  STG.E.64 desc[UR14][R4.64+0xa000], R12 ;  /* 0x00a0000c04007986 */ /* 0x0001e8000c101b0e */
[----:B------:R0:W-:Y:S04]  /*3460*/  STG.E.64 desc[UR14][R4.64+0xc800], R16 ;  /* 0x00c8001004007986 */ /* 0x0001e8000c101b0e */
[----:B------:R0:W-:Y:S04]  /*3470*/  STG.E.64 desc[UR14][R4.64+0xf000], R22 ;  /* 0x00f0001604007986 */ /* 0x0001e8000c101b0e */
[----:B------:R0:W-:Y:S01]  /*3480*/  STG.E.64 desc[UR14][R4.64+0x11800], R26 ;  /* 0x0118001a04007986 */ /* 0x0001e2000c101b0e */
[----:B------:R-:W-:Y:S05]  /*3490*/  BRA.U !UP0, `(.L_x_320) ;  /* 0xffffffcd08e87547 */ /* 0x000fea000b83ffff */
.L_x_308:
        /* <DEDUP_REMOVED lines=9> */
[----:B------:R-:W1:Y:S01]  /*3530*/  S2R R15, SR_TID.X ;  /* 0x00000000000f7919 */ /* 0x000e620000002100 */
[----:B------:R-:W-:Y:S01]  /*3540*/  UISETP.LT.U32.AND UP0, UPT, UR16, 0x9, UPT ;  /* 0x000000091000788c */ /* 0x000fe2000bf01070 */
[----:B------:R-:W2:Y:S01]  /*3550*/  S2UR UR9, SR_CgaCtaId ;  /* 0x00000000000979c3 */ /* 0x000ea20000008800 */
[----:B------:R-:W-:Y:S01]  /*3560*/  UMOV UR8, 0x400 ;  /* 0x0000040000087882 */ /* 0x000fe20000000000 */
[----:B------:R-:W-:Y:S01]  /*3570*/  MOV R10, UR6 ;  /* 0x00000006000a7c02 */ /* 0x000fe20008000f00 */
[----:B------:R-:W-:-:S04]  /*3580*/  UISETP.LT.AND.EX UP0, UPT, UR17, URZ, UPT, UP0 ;  /* 0x000000ff1100728c */ /* 0x000fc8000bf01300 */
[----:B------:R-:W-:Y:S02]  /*3590*/  USEL UR7, UR16, 0x9, UP0 ;  /* 0x0000000910077887 */ /* 0x000fe40008000000 */
[----:B------:R-:W-:Y:S02]  /*35a0*/  USEL UR4, UR17, URZ, UP0 ;  /* 0x000000ff11047287 */ /* 0x000fe40008000000 */
[----:B------:R-:W-:Y:S02]  /*35b0*/  USHF.L.U32 UR10, UR7, 0x3, URZ ;  /* 0x00000003070a7899 */ /* 0x000fe400080006ff */
[----:B------:R-:W-:-:S06]  /*35c0*/  USHF.L.U64.HI UR7, UR7, 0x3, UR4 ;  /* 0x0000000307077899 */ /* 0x000fcc0008010204 */
[----:B0-----:R-:W-:Y:S01]  /*35d0*/  MOV R5, UR7 ;  /* 0x0000000700057c02 */ /* 0x001fe20008000f00 */
[----:B------:R-:W0:Y:S01]  /*35e0*/  LDCU.64 UR4, c[0x0][0x3d0] ;  /* 0x00007a00ff0477ac */ /* 0x000e220008000a00 */
[----:B--2---:R-:W-:Y:S01]  /*35f0*/  ULEA UR8, UR9, UR8, 0x18 ;  /* 0x0000000809087291 */ /* 0x004fe2000f8ec0ff */
[----:B-1----:R-:W-:Y:S02]  /*3600*/  SHF.R.U32.HI R0, RZ, 0x5, R15 ;  /* 0x00000005ff007819 */ /* 0x002fe4000001160f */
[C---:B------:R-:W-:Y:S02]  /*3610*/  LOP3.LUT R11, R15.reuse, 0x1f, RZ, 0xc0, !PT ;  /* 0x0000001f0f0b7812 */ /* 0x040fe400078ec0ff */
[----:B------:R-:W-:Y:S02]  /*3620*/  LOP3.LUT R4, RZ, R0, RZ, 0x33, !PT ;  /* 0x00000000ff047212 */ /* 0x000fe400078e33ff */
[C---:B------:R-:W-:Y:S02]  /*3630*/  LOP3.LUT R42, R15.reuse, 0xf, RZ, 0xc0, !PT ;  /* 0x0000000f0f2a7812 */ /* 0x040fe400078ec0ff */
[----:B------:R-:W-:Y:S01]  /*3640*/  IADD3 R4, P0, PT, R4, UR10, RZ ;  /* 0x0000000a04047c10 */ /* 0x000fe2000ff1e0ff */
[----:B0-----:R-:W-:Y:S01]  /*3650*/  UIADD3 UR4, UP0, UPT, UR4, 0x6d000, URZ ;  /* 0x0006d00004047890 */ /* 0x001fe2000ff1e0ff */
[----:B------:R-:W-:-:S02]  /*3660*/  SHF.L.U32 R12, R15, 0x1, RZ ;  /* 0x000000010f0c7819 */ /* 0x000fc400000006ff */
[----:B------:R-:W-:Y:S01]  /*3670*/  IADD3.X R5, PT, PT, R5, -0x1, RZ, P0, !PT ;  /* 0xffffffff05057810 */ /* 0x000fe200007fe4ff */
[----:B------:R-:W-:-:S04]  /*3680*/  UIADD3.X UR5, UPT, UPT, URZ, UR5, URZ, UP0, !UPT ;  /* 0x00000005ff057290 */ /* 0x000fc800087fe4ff */
[----:B------:R-:W-:-:S04]  /*3690*/  IMAD.WIDE.U32 R2, R5, -0x33333333, RZ ;  /* 0xcccccccd05027825 */ /* 0x000fc800078e00ff */
[----:B------:R-:W-:-:S04]  /*36a0*/  IMAD.WIDE.U32 R6, P0, R4, -0x33333334, R2 ;  /* 0xcccccccc04067825 */ /* 0x000fc80007800002 */
[----:B------:R-:W-:Y:S01]  /*36b0*/  IMAD.WIDE.U32 R2, R4, -0x33333333, RZ ;  /* 0xcccccccd04027825 */ /* 0x000fe200078e00ff */
[----:B------:R-:W-:Y:S02]  /*36c0*/  IADD3.X R9, PT, PT, RZ, RZ, RZ, P0, !PT ;  /* 0x000000ffff097210 */ /* 0x000fe400007fe4ff */
[----:B------:R-:W-:Y:S02]  /*36d0*/  MOV R8, R7 ;  /* 0x0000000700087202 */ /* 0x000fe40000000f00 */
[----:B------:R-:W-:-:S05]  /*36e0*/  IADD3 RZ, P0, PT, R3, R6, RZ ;  /* 0x0000000603ff7210 */ /* 0x000fca0007f1e0ff */
[----:B------:R-:W-:Y:S01]  /*36f0*/  IMAD.WIDE.U32.X R2, R5, -0x33333334, R8, P0 ;  /* 0xcccccccc05027825 */ /* 0x000fe200000e0408 */
[----:B------:R-:W-:Y:S02]  /*3700*/  SHF.R.U32.HI R8, RZ, 0x4, R15 ;  /* 0x00000004ff087819 */ /* 0x000fe4000001160f */
[----:B------:R-:W-:Y:S02]  /*3710*/  LEA R9, R0, UR8, 0x7 ;  /* 0x0000000800097c11 */ /* 0x000fe4000f8e38ff */
[----:B------:R-:W-:Y:S02]  /*3720*/  SHF.R.U64 R26, R2, 0x3, R3 ;  /* 0x00000003021a7819 */ /* 0x000fe40000001203 */
[----:B------:R-:W-:Y:S02]  /*3730*/  LOP3.LUT R2, R8, 0x1e, RZ, 0xc0, !PT ;  /* 0x0000001e08027812 */ /* 0x000fe400078ec0ff */
[----:B------:R-:W-:Y:S02]  /*3740*/  IADD3 R40, P1, PT, R26, 0x1, RZ ;  /* 0x000000011a287810 */ /* 0x000fe40007f3e0ff */
[----:B------:R-:W-:-:S02]  /*3750*/  LOP3.LUT R2, R2, 0x1f, R15, 0x78, !PT ;  /* 0x0000001f02027812 */ /* 0x000fc400078e780f */
[----:B------:R-:W-:Y:S02]  /*3760*/  LOP3.LUT R41, R40, 0x7, RZ, 0xc0, !PT ;  /* 0x0000000728297812 */ /* 0x000fe400078ec0ff */
[----:B------:R-:W-:Y:S02]  /*3770*/  LEA R9, R2, R9, 0x2 ;  /* 0x0000000902097211 */ /* 0x000fe400078e10ff */
[----:B------:R-:W-:Y:S02]  /*3780*/  SHF.L.U32 R2, R15, 0x7, RZ ;  /* 0x000000070f027819 */ /* 0x000fe400000006ff */
[----:B------:R-:W-:Y:S02]  /*3790*/  IADD3 R6, P2, PT, R41, -0x1, RZ ;  /* 0xffffffff29067810 */ /* 0x000fe40007f5e0ff */
[----:B------:R-:W-:Y:S02]  /*37a0*/  LEA.HI.X R16, R3, RZ, RZ, 0x1d, P1 ;  /* 0x000000ff03107211 */ /* 0x000fe400008fecff */
[----:B------:R-:W-:Y:S01]  /*37b0*/  LOP3.LUT R13, R2, 0x780, RZ, 0xc0, !PT ;  /* 0x00000780020d7812 */ /* 0x000fe200078ec0ff */
[----:B------:R-:W-:Y:S01]  /*37c0*/  IMAD.WIDE.U32 R2, R0, 0x500, RZ ;  /* 0x0000050000027825 */ /* 0x000fe200078e00ff */
[----:B------:R-:W-:-:S02]  /*37d0*/  ISETP.GE.U32.AND P0, PT, R6, 0x3, PT ;  /* 0x000000030600780c */ /* 0x000fc40003f06070 */
[----:B------:R-:W-:Y:S02]  /*37e0*/  IADD3.X R6, PT, PT, RZ, -0x1, RZ, P2, !PT ;  /* 0xffffffffff067810 */ /* 0x000fe400017fe4ff */
[----:B------:R-:W-:Y:S02]  /*37f0*/  IADD3 R13, PT, PT, R13, UR8, RZ ;  /* 0x000000080d0d7c10 */ /* 0x000fe4000fffe0ff */
[----:B------:R-:W-:Y:S02]  /*3800*/  ISETP.GE.U32.AND.EX P0, PT, R6, RZ, PT, P0 ;  /* 0x000000ff0600720c */ /* 0x000fe40003f06100 */
[----:B------:R-:W-:Y:S02]  /*3810*/  LOP3.LUT R15, R2, 0x1f, R15, 0xf8, !PT ;  /* 0x0000001f020f7812 */ /* 0x000fe400078ef80f */
[----:B------:R-:W-:Y:S02]  /*3820*/  LOP3.LUT R14, R40, 0xfffffff8, RZ, 0xc0, !PT ;  /* 0xfffffff8280e7812 */ /* 0x000fe400078ec0ff */
[----:B------:R-:W-:-:S07]  /*3830*/  LOP3.LUT R16, R16, 0x3fffffff, RZ, 0xc0, !PT ;  /* 0x3fffffff10107812 */ /* 0x000fce00078ec0ff */
.L_x_332:
[----:B------:R-:W-:Y:S01]  /*3840*/  ISETP.LT.U32.AND P1, PT, R0, UR10, PT ;  /* 0x0000000a00007c0c */ /* 0x000fe2000bf21070 */
[----:B------:R-:W-:Y:S01]  /*3850*/  BSSY.RECONVERGENT B0, `(.L_x_321) ;  /* 0x0000071000007945 */ /* 0x000fe20003800200 */
[----:B-1----:R-:W-:Y:S01]  /*3860*/  MOV R6, UR7 ;  /* 0x0000000700067c02 */ /* 0x002fe20008000f00 */
[----:B------:R-:W-:Y:S01]  /*3870*/  HFMA2 R27, -RZ, RZ, 0, 0 ;  /* 0x00000000ff1b7431 */ /* 0x000fe200000001ff */
[----:B0-----:R-:W-:Y:S02]  /*3880*/  MOV R24, RZ ;  /* 0x000000ff00187202 */ /* 0x001fe40000000f00 */
[----:B------:R-:W-:-:S13]  /*3890*/  ISETP.GT.AND.EX P1, PT, R6, RZ, PT, P1 ;  /* 0x000000ff0600720c */ /* 0x000fda0003f24310 */
[----:B--2---:R-:W-:Y:S05]  /*38a0*/  @!P1 BRA `(.L_x_322) ;  /* 0x0000000400ac9947 */ /* 0x004fea0003800000 */
        /* <DEDUP_REMOVED lines=21> */
.L_x_325:
        /* <DEDUP_REMOVED lines=33> */
.L_x_324:
[----:B------:R-:W-:Y:S05]  /*3c10*/  BSYNC.RECONVERGENT B1 ;  /* 0x0000000000017941 */ /* 0x000fea0003800200 */
.L_x_323:
        /* <DEDUP_REMOVED lines=25> */
.L_x_327:
[----:B------:R-:W-:Y:S05]  /*3db0*/  BSYNC.RECONVERGENT B1 ;  /* 0x0000000000017941 */ /* 0x000fea0003800200 */
.L_x_326:
        /* <DEDUP_REMOVED lines=26> */
.L_x_322:
[----:B------:R-:W-:Y:S05]  /*3f60*/  BSYNC.RECONVERGENT B0 ;  /* 0x0000000000007941 */ /* 0x000fea0003800200 */
.L_x_321:
[----:B------:R0:W-:Y:S01]  /*3f70*/  STS [R9], R27 ;  /* 0x0000001b09007388 */ /* 0x0001e20000000800 */
[----:B------:R-:W1:Y:S01]  /*3f80*/  LDC.64 R6, c[0x0][0x388] ;  /* 0x0000e200ff067b82 */ /* 0x000e620000000a00 */
[----:B------:R-:W-:Y:S02]  /*3f90*/  ISETP.GT.U32.AND P1, PT, R42, 0x9, PT ;  /* 0x000000092a00780c */ /* 0x000fe40003f24070 */
[----:B------:R0:W-:Y:S01]  /*3fa0*/  STS [R9+0x500], R24 ;  /* 0x0005001809007388 */ /* 0x0001e20000000800 */
[----:B------:R-:W-:-:S04]  /*3fb0*/  MOV R17, R8 ;  /* 0x0000000800117202 */ /* 0x000fc80000000f00 */
[----:B------:R-:W2:Y:S08]  /*3fc0*/  LDC.64 R18, c[0x0][0x390] ;  /* 0x0000e400ff127b82 */ /* 0x000eb00000000a00 */
[----:B0-----:R-:W-:Y:S06]  /*3fd0*/  BAR.SYNC.DEFER_BLOCKING 0x0 ;  /* 0x0000000000007b1d */ /* 0x001fec0000010000 */
.L_x_331:
        /* <DEDUP_REMOVED lines=31> */
.L_x_342:
        /* <DEDUP_REMOVED lines=11> */
.L_x_330:
[----:B------:R-:W-:Y:S05]  /*4280*/  BSYNC.RECONVERGENT B0 ;  /* 0x0000000000007941 */ /* 0x000fea0003800200 */
.L_x_329:
        /* <DEDUP_REMOVED lines=9> */
.L_x_328:
        /* <DEDUP_REMOVED lines=8> */
.L_x_334:
[----:B------:R-:W-:Y:S05]  /*43a0*/  BSYNC B0 ;  /* 0x0000000000007941 */ /* 0x000fea0003800000 */
.L_x_333:
        /* <DEDUP_REMOVED lines=8> */
.L_x_335:
[----:B------:R-:W-:Y:S01]  /*4430*/  FADD.FTZ R23, R23, R20 ;  /* 0x0000001417177221 */ /* 0x000fe20000010000 */
[----:B------:R-:W-:-:S04]  /*4440*/  HFMA2 R31, -RZ, RZ, 0, 2.384185791015625e-07 ;  /* 0x00000004ff1f7431 */ /* 0x000fc800000001ff */
[----:B------:R-:W-:Y:S02]  /*4450*/  MOV R32, R23 ;  /* 0x0000001700207202 */ /* 0x000fe40000000f00 */
[----:B------:R-:W-:-:S07]  /*4460*/  MOV R22, R30 ;  /* 0x0000001e00167202 */ /* 0x000fce0000000f00 */
[----:B------:R-:W-:Y:S05]  /*4470*/  WARPSYNC.COLLECTIVE R29, `(.L_x_336) ;  /* 0x000000001d087348 */ /* 0x000fea0003c00000 */
[----:B------:R0:W1:Y:S02]  /*4480*/  SHFL.BFLY P3, R30, R32, R31, R34 ;  /* 0x0c00001f201e7389 */ /* 0x0000640000060022 */
[----:B01----:R-:W-:Y:S05]  /*4490*/  ENDCOLLECTIVE ;  /* 0x000000000000791b */ /* 0x003fea0003800000 */
.L_x_336:
[----:B------:R-:W-:-:S05]  /*44a0*/  FADD.FTZ R22, R22, R21 ;  /* 0x0000001516167221 */ /* 0x000fca0000010000 */
[----:B------:R-:W-:Y:S02]  /*44b0*/  MOV R32, R22 ;  /* 0x0000001600207202 */ /* 0x000fe40000000f00 */
[----:B------:R-:W-:-:S07]  /*44c0*/  MOV R24, R30 ;  /* 0x0000001e00187202 */ /* 0x000fce0000000f00 */
[----:B------:R-:W-:Y:S05]  /*44d0*/  WARPSYNC.COLLECTIVE R29, `(.L_x_337) ;  /* 0x000000001d087348 */ /* 0x000fea0003c00000 */
[----:B------:R0:W1:Y:S02]  /*44e0*/  SHFL.BFLY P3, R30, R32, R31, R34 ;  /* 0x0c00001f201e7389 */ /* 0x0000640000060022 */
[----:B01----:R-:W-:Y:S05]  /*44f0*/  ENDCOLLECTIVE ;  /* 0x000000000000791b */ /* 0x003fea0003800000 */
.L_x_337:
[----:B------:R-:W-:Y:S01]  /*4500*/  FADD.FTZ R24, R23, R24 ;  /* 0x0000001817187221 */ /* 0x000fe20000010000 */
[----:B------:R-:W-:-:S04]  /*4510*/  HFMA2 R31, -RZ, RZ, 0, 1.1920928955078125e-07 ;  /* 0x00000002ff1f7431 */ /* 0x000fc800000001ff */
[----:B------:R-:W-:Y:S02]  /*4520*/  MOV R32, R24 ;  /* 0x0000001800207202 */ /* 0x000fe40000000f00 */
[----:B------:R-:W-:-:S07]  /*4530*/  MOV R25, R30 ;  /* 0x0000001e00197202 */ /* 0x000fce0000000f00 */
[----:B------:R-:W-:Y:S05]  /*4540*/  WARPSYNC.COLLECTIVE R29, `(.L_x_338) ;  /* 0x000000001d087348 */ /* 0x000fea0003c00000 */
[----:B------:R0:W1:Y:S02]  /*4550*/  SHFL.BFLY P3, R30, R32, R31, R34 ;  /* 0x0c00001f201e7389 */ /* 0x0000640000060022 */
[----:B01----:R-:W-:Y:S05]  /*4560*/  ENDCOLLECTIVE ;  /* 0x000000000000791b */ /* 0x003fea0003800000 */
.L_x_338:
[----:B------:R-:W-:-:S05]  /*4570*/  FADD.FTZ R25, R22, R25 ;  /* 0x0000001916197221 */ /* 0x000fca0000010000 */
[----:B------:R-:W-:Y:S02]  /*4580*/  MOV R32, R25 ;  /* 0x0000001900207202 */ /* 0x000fe40000000f00 */
[----:B------:R-:W-:-:S07]  /*4590*/  MOV R27, R30 ;  /* 0x0000001e001b7202 */ /* 0x000fce0000000f00 */
[----:B------:R-:W-:Y:S05]  /*45a0*/  WARPSYNC.COLLECTIVE R29, `(.L_x_339) ;  /* 0x000000001d087348 */ /* 0x000fea0003c00000 */
[----:B------:R0:W1:Y:S02]  /*45b0*/  SHFL.BFLY P3, R30, R32, R31, R34 ;  /* 0x0c00001f201e7389 */ /* 0x0000640000060022 */
[----:B01----:R-:W-:Y:S05]  /*45c0*/  ENDCOLLECTIVE ;  /* 0x000000000000791b */ /* 0x003fea0003800000 */
.L_x_339:
[----:B------:R-:W-:Y:S01]  /*45d0*/  FADD.FTZ R27, R24, R27 ;  /* 0x0000001b181b7221 */ /* 0x000fe20000010000 */
[----:B------:R-:W-:-:S04]  /*45e0*/  HFMA2 R31, -RZ, RZ, 0, 5.9604644775390625e-08 ;  /* 0x00000001ff1f7431 */ /* 0x000fc800000001ff */
[----:B------:R-:W-:Y:S02]  /*45f0*/  MOV R32, R27 ;  /* 0x0000001b00207202 */ /* 0x000fe40000000f00 */
[----:B------:R-:W-:-:S07]  /*4600*/  MOV R20, R30 ;  /* 0x0000001e00147202 */ /* 0x000fce0000000f00 */
[----:B------:R-:W-:Y:S05]  /*4610*/  WARPSYNC.COLLECTIVE R29, `(.L_x_340) ;  /* 0x000000001d087348 */ /* 0x000fea0003c00000 */
[----:B------:R0:W1:Y:S02]  /*4620*/  SHFL.BFLY P3, R30, R32, R31, R34 ;  /* 0x0c00001f201e7389 */ /* 0x0000640000060022 */
[----:B01----:R-:W-:Y:S05]  /*4630*/  ENDCOLLECTIVE ;  /* 0x000000000000791b */ /* 0x003fea0003800000 */
.L_x_340:
[----:B------:R-:W-:-:S05]  /*4640*/  FADD.FTZ R20, R25, R20 ;  /* 0x0000001419147221 */ /* 0x000fca0000010000 */
[----:B------:R-:W-:Y:S02]  /*4650*/  MOV R32, R20 ;  /* 0x0000001400207202 */ /* 0x000fe40000000f00 */
[----:B------:R-:W-:-:S07]  /*4660*/  MOV R28, R30 ;  /* 0x0000001e001c7202 */ /* 0x000fce0000000f00 */
[----:B------:R-:W-:Y:S05]  /*4670*/  WARPSYNC.COLLECTIVE R29, `(.L_x_341) ;  /* 0x000000001d087348 */ /* 0x000fea0003c00000 */
[----:B------:R0:W1:Y:S02]  /*4680*/  SHFL.BFLY P3, R30, R32, R31, R34 ;  /* 0x0c00001f201e7389 */ /* 0x0000640000060022 */
[----:B01----:R-:W-:Y:S05]  /*4690*/  ENDCOLLECTIVE ;  /* 0x000000000000791b */ /* 0x003fea0003800000 */
.L_x_341:
[----:B------:R-:W-:Y:S01]  /*46a0*/  FADD.FTZ R28, R27, R28 ;  /* 0x0000001c1b1c7221 */ /* 0x000fe20000010000 */
[----:B------:R-:W-:Y:S01]  /*46b0*/  MOV R21, R30 ;  /* 0x0000001e00157202 */ /* 0x000fe20000000f00 */
[----:B------:R-:W-:Y:S06]  /*46c0*/  BRA `(.L_x_342) ;  /* 0xfffffff800c07947 */ /* 0x000fec000383ffff */
.L_x_343:
        /* <DEDUP_REMOVED lines=11> */
.L_x_1668:


//--------------------- .text._ZN13group_norm_v218gn_bwd_cuda_kernelI13__nv_bfloat16Li320ELi3ELi16ELi80ELi256ELb1ELb1ELi4ELi320ELi320ELi4ELb1ELi5ELb0ELb0ELNS_15WgradSyncMethodE2ENS_16CompileConditionILi1000EEEEEvPT_S6_S6_PKS5_S8_S8_S8_PKfflPfPj --------------------------
	.section	.text._ZN13group_norm_v218gn_bwd_cuda_kernelI13__nv_bfloat16Li320ELi3ELi16ELi80ELi256ELb1ELb1ELi4ELi320ELi320ELi4ELb1ELi5ELb0ELb0ELNS_15WgradSyncMethodE2ENS_16CompileConditionILi1000EEEEEvPT_S6_S6_PKS5_S8_S8_S8_PKfflPfPj,"ax",@progbits
	.align	128
        .global         _ZN13group_norm_v218gn_bwd_cuda_kernelI13__nv_bfloat16Li320ELi3ELi16ELi80ELi256ELb1ELb1ELi4ELi320ELi320ELi4ELb1ELi5ELb0ELb0ELNS_15WgradSyncMethodE2ENS_16CompileConditionILi1000EEEEEvPT_S6_S6_PKS5_S8_S8_S8_PKfflPfPj
        .type           _ZN13group_norm_v218gn_bwd_cuda_kernelI13__nv_bfloat16Li320ELi3ELi16ELi80ELi256ELb1ELb1ELi4ELi320ELi320ELi4ELb1ELi5ELb0ELb0ELNS_15WgradSyncMethodE2ENS_16CompileConditionILi1000EEEEEvPT_S6_S6_PKS5_S8_S8_S8_PKfflPfPj,@function
        .size           _ZN13group_norm_v218gn_bwd_cuda_kernelI13__nv_bfloat16Li320ELi3ELi16ELi80ELi256ELb1ELb1ELi4ELi320ELi320ELi4ELb1ELi5ELb0ELb0ELNS_15WgradSyncMethodE2ENS_16CompileConditionILi1000EEEEEvPT_S6_S6_PKS5_S8_S8_S8_PKfflPfPj,(.L_x_1669 - _ZN13group_norm_v218gn_bwd_cuda_kernelI13__nv_bfloat16Li320ELi3ELi16ELi80ELi256ELb1ELb1ELi4ELi320ELi320ELi4ELb1ELi5ELb0ELb0ELNS_15WgradSyncMethodE2ENS_16CompileConditionILi1000EEEEEvPT_S6_S6_PKS5_S8_S8_S8_PKfflPfPj)
        .other          _ZN13group_norm_v218gn_bwd_cuda_kernelI13__nv_bfloat16Li320ELi3ELi16ELi80ELi256ELb1ELb1ELi4ELi320ELi320ELi4ELb1ELi5ELb0ELb0ELNS_15WgradSyncMethodE2ENS_16CompileConditionILi1000EEEEEvPT_S6_S6_PKS5_S8_S8_S8_PKfflPfPj,@"STO_CUDA_ENTRY STV_DEFAULT"
_ZN13group_norm_v218gn_bwd_cuda_kernelI13__nv_bfloat16Li320ELi3ELi16ELi80ELi256ELb1ELb1ELi4ELi320ELi320ELi4ELb1ELi5ELb0ELb0ELNS_15WgradSyncMethodE2ENS_16CompileConditionILi1000EEEEEvPT_S6_S6_PKS5_S8_S8_S8_PKfflPfPj:
.text._ZN13group_norm_v218gn_bwd_cuda_kernelI13__nv_bfloat16Li320ELi3ELi16ELi80ELi256ELb1ELb1ELi4ELi320ELi320ELi4ELb1ELi5ELb0ELb0ELNS_15WgradSyncMethodE2ENS_16CompileConditionILi1000EEEEEvPT_S6_S6_PKS5_S8_S8_S8_PKfflPfPj:
        /* <DEDUP_REMOVED lines=9> */
[----:B------:R-:W-:Y:S02]  /*0090*/  MOV R0, UR5 ;  /* 0x0000000500007c02 */ /* 0x000fe40008000f00 */
[----:B------:R-:W-:Y:S02]  /*00a0*/  IADD3.X R55, PT, PT, RZ, R51, RZ, P1, !PT ;  /* 0x00000033ff377210 */ /* 0x000fe40000ffe4ff */
[----:B0-----:R-:W-:-:S04]  /*00b0*/  ISETP.LT.U32.AND P0, PT, R45, UR9, PT ;  /* 0x000000092d007c0c */ /* 0x001fc8000bf01070 */
[----:B------:R-:W-:-:S13]  /*00c0*/  ISETP.GT.AND.EX P0, PT, R0, RZ, PT, P0 ;  /* 0x000000ff0000720c */ /* 0x000fda0003f04300 */
[----:B---34-:R-:W-:Y:S05]  /*00d0*/  @P0 BRA `(.L_x_344) ;  /* 0x0000000000500947 */ /* 0x018fea0003800000 */
[----:B------:R-:W0:Y:S01]  /*00e0*/  S2R R0, SR_TID.X ;  /* 0x0000000000007919 */ /* 0x000e220000002100 */
[----:B------:R-:W-:Y:S01]  /*00f0*/  BAR.SYNC.DEFER_BLOCKING 0x0 ;  /* 0x0000000000007b1d */ /* 0x000fe20000010000 */
[----:B0-----:R-:W-:-:S13]  /*0100*/  ISETP.NE.AND P0, PT, R0, RZ, PT ;  /* 0x000000ff0000720c */ /* 0x001fda0003f05270 */
[----:B------:R-:W-:Y:S05]  /*0110*/  @P0 BRA `(.L_x_345) ;  /* 0x0000000000340947 */ /* 0x000fea0003800000 */
[----:B------:R-:W-:Y:S01]  /*0120*/  IMAD.MOV.U32 R3, RZ, RZ, 0x7ffffec1 ;  /* 0x7ffffec1ff037424 */ /* 0x000fe200078e00ff */
[----:B------:R-:W-:-:S04]  /*0130*/  LOP3.LUT P0, RZ, R44, R45, RZ, 0xfc, !PT ;  /* 0x0000002d2cff7212 */ /* 0x000fc8000780fcff */
[----:B------:R-:W-:Y:S01]  /*0140*/  SEL R3, R3, 0x1, !P0 ;  /* 0x0000000103037807 */ /* 0x000fe20004000000 */
[----:B------:R-:W-:Y:S06]  /*0150*/  MEMBAR.ALL.GPU ;  /* 0x0000000000007992 */ /* 0x000fec000000a000 */
[----:B------:R-:W-:-:S00]  /*0160*/  ERRBAR ;  /* 0x00000000000079ab */ /* 0x000fc00000000000 */
[----:B------:R-:W-:Y:S06]  /*0170*/  CGAERRBAR ;  /* 0x00000000000075ab */ /* 0x000fec0000000000 */
[----:B------:R0:W5:Y:S02]  /*0180*/  ATOM.E.ADD.STRONG.GPU PT, R3, desc[UR10][R54.64], R3 ;  /* 0x800000033603798a */ /* 0x00016400081ef10a */
.L_x_346:
[----:B------:R-:W2:Y:S04]  /*0190*/  LD.E.STRONG.GPU R0, desc[UR10][R54.64] ;  /* 0x0000000a36007980 */ /* 0x000ea8000c10f900 */
[----:B--2---:R-:W-:Y:S01]  /*01a0*/  CCTL.IVALL ;  /* 0x00000000ff00798f */ /* 0x004fe20002000000 */
[----:B------:R-:W-:Y:S05]  /*01b0*/  YIELD ;  /* 0x0000000000007946 */ /* 0x000fea0003800000 */
[----:B-----5:R-:W-:-:S04]  /*01c0*/  LOP3.LUT R0, R0, R3, RZ, 0x3c, !PT ;  /* 0x0000000300007212 */ /* 0x020fc800078e3cff */
[----:B------:R-:W-:-:S13]  /*01d0*/  ISETP.GT.AND P0, PT, R0, -0x1, PT ;  /* 0xffffffff0000780c */ /* 0x000fda0003f04270 */
[----:B------:R-:W-:Y:S05]  /*01e0*/  @P0 BRA `(.L_x_346) ;  /* 0xfffffffc00e80947 */ /* 0x000fea000383ffff */
.L_x_345:
[----:B------:R-:W-:Y:S05]  /*01f0*/  WARPSYNC.ALL ;  /* 0x0000000000007948 */ /* 0x000fea0003800000 */
[----:B------:R-:W-:Y:S06]  /*0200*/  BAR.SYNC.DEFER_BLOCKING 0x0 ;  /* 0x0000000000007b1d */ /* 0x000fec0000010000 */
[----:B------:R-:W-:Y:S05]  /*0210*/  BRA `(.L_x_347) ;  /* 0x0000001c00987947 */ /* 0x000fea0003800000 */
.L_x_344:
[----:B------:R-:W0:Y:S01]  /*0220*/  S2R R43, SR_TID.X ;  /* 0x00000000002b7919 */ /* 0x000e220000002100 */
[----:B------:R-:W-:Y:S01]  /*0230*/  MOV R2, 0x400 ;  /* 0x0000040000027802 */ /* 0x000fe20000000f00 */
[----:B------:R-:W-:Y:S01]  /*0240*/  HFMA2 R15, -RZ, RZ, 0, 0 ;  /* 0x00000000ff0f7431 */ /* 0x000fe200000001ff */
[C---:B------:R-:W-:Y:S01]  /*0250*/  LEA R50, P0, R45.reuse, R50, 0x2 ;  /* 0x000000322d327211 */ /* 0x040fe200078010ff */
[----:B------:R-:W1:Y:S01]  /*0260*/  S2R R5, SR_CgaCtaId ;  /* 0x0000000000057919 */ /* 0x000e620000008800 */
[----:B------:R-:W-:Y:S01]  /*0270*/  IMAD.MOV.U32 R17, RZ, RZ, RZ ;  /* 0x000000ffff117224 */ /* 0x000fe200078e00ff */
[----:B------:R-:W-:Y:S01]  /*0280*/  MOV R16, R45 ;  /* 0x0000002d00107202 */ /* 0x000fe20000000f00 */
[----:B------:R-:W2:Y:S01]  /*0290*/  LDCU UR8, c[0x0][0x374] ;  /* 0x00006e80ff0877ac */ /* 0x000ea20008000800 */
[----:B------:R-:W-:Y:S02]  /*02a0*/  LEA.HI.X R51, R45, R51, RZ, 0x2, P0 ;  /* 0x000000332d337211 */ /* 0x000fe400000f14ff */
[----:B0-----:R-:W-:-:S02]  /*02b0*/  LOP3.LUT R0, R43, 0xffff, RZ, 0xc0, !PT ;  /* 0x0000ffff2b007812 */ /* 0x001fc400078ec0ff */
[--C-:B------:R-:W-:Y:S02]  /*02c0*/  SHF.R.U32.HI R4, RZ, 0x4, R43.reuse ;  /* 0x00000004ff047819 */ /* 0x100fe4000001162b */
[----:B-1----:R-:W-:Y:S01]  /*02d0*/  LEA R3, R5, R2, 0x18 ;  /* 0x0000000205037211 */ /* 0x002fe200078ec0ff */
[----:B------:R-:W-:Y:S01]  /*02e0*/  IMAD R0, R0, 0x334, RZ ;  /* 0x0000033400007824 */ /* 0x000fe200078e02ff */
[----:B------:R-:W-:Y:S02]  /*02f0*/  LOP3.LUT R4, R4, R43, RZ, 0x3c, !PT ;  /* 0x0000002b04047212 */ /* 0x000fe400078e3cff */
[----:B------:R-:W-:Y:S02]  /*0300*/  SHF.R.U32.HI R18, RZ, 0x2, R43 ;  /* 0x00000002ff127819 */ /* 0x000fe4000001162b */
[----:B------:R-:W-:Y:S01]  /*0310*/  SHF.R.U32.HI R42, RZ, 0x10, R0 ;  /* 0x00000010ff2a7819 */ /* 0x000fe20000011600 */
[----:B------:R-:W-:-:S03]  /*0320*/  IMAD.SHL.U32 R4, R4, 0x8, RZ ;  /* 0x0000000804047824 */ /* 0x000fc600078e00ff */
[----:B------:R-:W-:Y:S02]  /*0330*/  PRMT R0, R42, 0x9910, RZ ;  /* 0x000099102a007816 */ /* 0x000fe400000000ff */
[----:B------:R-:W-:-:S03]  /*0340*/  LOP3.LUT R4, R4, 0x18, RZ, 0xc0, !PT ;  /* 0x0000001804047812 */ /* 0x000fc600078ec0ff */
[----:B------:R-:W-:Y:S01]  /*0350*/  IMAD R0, R0, 0x50, RZ ;  /* 0x0000005000007824 */ /* 0x000fe200078e02ff */
[----:B------:R-:W-:-:S04]  /*0360*/  IADD3 R3, PT, PT, R4, R3, RZ ;  /* 0x0000000304037210 */ /* 0x000fc80007ffe0ff */
[----:B------:R-:W-:Y:S01]  /*0370*/  IADD3 R6, PT, PT, RZ, -R0, RZ ;  /* 0x80000000ff067210 */ /* 0x000fe20007ffe0ff */
[----:B------:R-:W-:Y:S01]  /*0380*/  IMAD R14, R18, 0x20, R3 ;  /* 0x00000020120e7824 */ /* 0x000fe200078e0203 */
[----:B------:R-:W-:Y:S02]  /*0390*/  IADD3 R0, PT, PT, R2, 0x2800, RZ ;  /* 0x0000280002007810 */ /* 0x000fe40007ffe0ff */
[----:B------:R-:W-:Y:S02]  /*03a0*/  PRMT R6, R6, 0x7710, RZ ;  /* 0x0000771006067816 */ /* 0x000fe400000000ff */
[----:B------:R-:W-:Y:S02]  /*03b0*/  LEA R0, R5, R0, 0x18 ;  /* 0x0000000005007211 */ /* 0x000fe400078ec0ff */
[----:B------:R-:W-:-:S04]  /*03c0*/  IADD3 R19, PT, PT, R6, R43, RZ ;  /* 0x0000002b06137210 */ /* 0x000fc80007ffe0ff */
[----:B------:R-:W-:-:S05]  /*03d0*/  LOP3.LUT R19, R19, 0xffff, RZ, 0xc0, !PT ;  /* 0x0000ffff13137812 */ /* 0x000fca00078ec0ff */
[----:B------:R-:W-:-:S05]  /*03e0*/  IMAD R13, R19, 0x28, R0 ;  /* 0x00000028130d7824 */ /* 0x000fca00078e0200 */
[----:B--2---:R-:W-:-:S07]  /*03f0*/  LEA R13, R42, R13, 0x3 ;  /* 0x0000000d2a0d7211 */ /* 0x004fce00078e18ff */
.L_x_356:
[----:B------:R-:W-:Y:S01]  /*0400*/  LOP3.LUT R30, R16, 0x3, RZ, 0xc0, !PT ;  /* 0x00000003101e7812 */ /* 0x000fe200078ec0ff */
[----:B0-----:R-:W0:Y:S01]  /*0410*/  LDCU.64 UR6, c[0x0][0x3b8] ;  /* 0x00007700ff0677ac */ /* 0x001e220008000a00 */
[----:B------:R-:W-:Y:S01]  /*0420*/  SHF.L.U32 R0, R44, 0x2, RZ ;  /* 0x000000022c007819 */ /* 0x000fe200000006ff */
[----:B-1----:R-:W1:Y:S01]  /*0430*/  LDC.64 R6, c[0x0][0x3a8] ;  /* 0x0000ea00ff067b82 */ /* 0x002e620000000a00 */
[--C-:B------:R-:W-:Y:S01]  /*0440*/  SHF.R.U64 R32, R16, 0x2, R15.reuse ;  /* 0x0000000210207819 */ /* 0x100fe2000000120f */
[----:B------:R-:W-:Y:S01]  /*0450*/  IMAD R30, R30, 0x140, RZ ;  /* 0x000001401e1e7824 */ /* 0x000fe200078e02ff */
[----:B------:R-:W-:Y:S01]  /*0460*/  LOP3.LUT R3, R0, 0xfc, RZ, 0xc0, !PT ;  /* 0x000000fc00037812 */ /* 0x000fe200078ec0ff */
[----:B------:R-:W2:Y:S01]  /*0470*/  LDCU.64 UR12, c[0x0][0x3a0] ;  /* 0x00007400ff0c77ac */ /* 0x000ea20008000a00 */
[----:B------:R-:W-:Y:S01]  /*0480*/  SHF.R.U32.HI R31, RZ, 0x2, R15 ;  /* 0x00000002ff1f7819 */ /* 0x000fe2000001160f */
[----:B------:R-:W-:Y:S01]  /*0490*/  IMAD R23, R19, 0x4, R30 ;  /* 0x0000000413177824 */ /* 0x000fe200078e021e */
[----:B------:R-:W-:Y:S01]  /*04a0*/  IADD3 R3, PT, PT, R42, R3, RZ ;  /* 0x000000032a037210 */ /* 0x000fe20007ffe0ff */
[----:B------:R-:W3:Y:S02]  /*04b0*/  LDCU UR4, c[0x0][0x3c0] ;  /* 0x00007800ff0477ac */ /* 0x000ee40008000800 */
[----:B------:R-:W-:-:S04]  /*04c0*/  IMAD.HI.U32 R12, R23, -0x33333333, RZ ;  /* 0xcccccccd170c7827 */ /* 0x000fc800078e00ff */
[----:B------:R-:W-:Y:S01]  /*04d0*/  IMAD R2, R3, 0x500, RZ ;  /* 0x0000050003027824 */ /* 0x000fe200078e02ff */
[----:B------:R-:W-:Y:S01]  /*04e0*/  SHF.R.U32.HI R12, RZ, 0x6, R12 ;  /* 0x00000006ff0c7819 */ /* 0x000fe2000001160c */
[----:B------:R-:W-:Y:S02]  /*04f0*/  IMAD.MOV.U32 R3, RZ, RZ, RZ ;  /* 0x000000ffff037224 */ /* 0x000fe400078e00ff */
[----:B------:R-:W-:Y:S01]  /*0500*/  IMAD R9, R31, 0x50000, RZ ;  /* 0x000500001f097824 */ /* 0x000fe200078e02ff */
[----:B------:R-:W-:Y:S01]  /*0510*/  SHF.L.U32 R5, R12, 0x1, RZ ;  /* 0x000000010c057819 */ /* 0x000fe200000006ff */
[----:B------:R-:W-:-:S03]  /*0520*/  IMAD.WIDE.U32 R2, R32, 0x50000, R2 ;  /* 0x0005000020027825 */ /* 0x000fc600078e0002 */
[C---:B------:R-:W-:Y:S02]  /*0530*/  LEA R0, P0, R32.reuse, R5, 0x5 ;  /* 0x0000000520007211 */ /* 0x040fe400078028ff */
[----:B------:R-:W-:Y:S01]  /*0540*/  IADD3 R10, P1, PT, R23, R2, RZ ;  /* 0x00000002170a7210 */ /* 0x000fe20007f3e0ff */
[----:B------:R-:W4:Y:S01]  /*0550*/  LDC.64 R4, c[0x0][0x3b0] ;  /* 0x0000ec00ff047b82 */ /* 0x000f220000000a00 */
[----:B------:R-:W-:Y:S02]  /*0560*/  LEA.HI.X R11, R32, RZ, R31, 0x5, P0 ;  /* 0x000000ff200b7211 */ /* 0x000fe400000f2c1f */
[C---:B0-----:R-:W-:Y:S02]  /*0570*/  LEA R2, P0, R0.reuse, UR6, 0x2 ;  /* 0x0000000600027c11 */ /* 0x041fe4000f8010ff */
[----:B------:R-:W-:Y:S02]  /*0580*/  IADD3.X R9, PT, PT, R3, R9, RZ, P1, !PT ;  /* 0x0000000903097210 */ /* 0x000fe40000ffe4ff */
[----:B------:R-:W-:Y:S01]  /*0590*/  LEA.HI.X R3, R0, UR7, R11, 0x2, P0 ;  /* 0x0000000700037c11 */ /* 0x000fe200080f140b */
[----:B-1----:R-:W-:Y:S01]  /*05a0*/  IMAD.WIDE.U32 R24, R23, 0x2, R6 ;  /* 0x0000000217187825 */ /* 0x002fe200078e0006 */
[C---:B------:R-:W-:Y:S01]  /*05b0*/  SHF.L.U32 R11, R10.reuse, 0x1, RZ ;  /* 0x000000010a0b7819 */ /* 0x040fe200000006ff */
[----:B------:R-:W0:Y:S01]  /*05c0*/  LDCU.64 UR6, c[0x0][0x398] ;  /* 0x00007300ff0677ac */ /* 0x000e220008000a00 */
[----:B------:R-:W-:-:S02]  /*05d0*/  SHF.L.U64.HI R10, R10, 0x1, R9 ;  /* 0x000000010a0a7819 */ /* 0x000fc40000010209 */
[----:B------:R-:W3:Y:S01]  /*05e0*/  LDG.E.64.CONSTANT R2, desc[UR10][R2.64] ;  /* 0x0000000a02027981 */ /* 0x000ee2000c1e9b00 */
[----:B--2---:R-:W-:-:S04]  /*05f0*/  IADD3 R26, P0, PT, R11, UR12, RZ ;  /* 0x0000000c0b1a7c10 */ /* 0x004fc8000ff1e0ff */
[----:B------:R-:W-:Y:S01]  /*0600*/  IADD3.X R27, PT, PT, R10, UR13, RZ, P0, !PT ;  /* 0x0000000d0a1b7c10 */ /* 0x000fe200087fe4ff */
[----:B------:R-:W1:Y:S04]  /*0610*/  LDCU.64 UR12, c[0x0][0x3d0] ;  /* 0x00007a00ff0c77ac */ /* 0x000e680008000a00 */
[----:B------:R-:W2:Y:S01]  /*0620*/  LDG.E.64.CONSTANT R6, desc[UR10][R26.64] ;  /* 0x0000000a1a067981 */ /* 0x000ea2000c1e9b00 */
[----:B----4-:R-:W-:-:S03]  /*0630*/  IMAD.WIDE.U32 R22, R23, 0x2, R4 ;  /* 0x0000000217167825 */ /* 0x010fc600078e0004 */
[----:B------:R-:W4:Y:S04]  /*0640*/  LDG.E.64.CONSTANT R4, desc[UR10][R24.64] ;  /* 0x0000000a18047981 */ /* 0x000f28000c1e9b00 */
[----:B------:R-:W5:Y:S01]  /*0650*/  LDG.E.64.CONSTANT R22, desc[UR10][R22.64] ;  /* 0x0000000a16167981 */ /* 0x000f62000c1e9b00 */
[----:B0-----:R-:W-:-:S04]  /*0660*/  IADD3 R20, P0, PT, R11, UR6, RZ ;  /* 0x000000060b147c10 */ /* 0x001fc8000ff1e0ff */
[----:B------:R-:W-:-:S06]  /*0670*/  IADD3.X R21, PT, PT, R10, UR7, RZ, P0, !PT ;  /* 0x000000070a157c10 */ /* 0x000fcc00087fe4ff */
[----:B------:R-:W4:Y:S01]  /*0680*/  LDG.E.64.CONSTANT R20, desc[UR10][R20.64] ;  /* 0x0000000a14147981 */ /* 0x000f22000c1e9b00 */
[----:B------:R-:W0:Y:S01]  /*0690*/  S2UR UR6, SR_CgaCtaId ;  /* 0x00000000000679c3 */ /* 0x000e220000008800 */
[C---:B------:R-:W-:Y:S01]  /*06a0*/  IMAD.SHL.U32 R41, R32.reuse, 0x40, RZ ;  /* 0x0000004020297824 */ /* 0x040fe200078e00ff */
[----:B------:R-:W-:Y:S01]  /*06b0*/  SHF.L.U64.HI R31, R32, 0x6, R31 ;  /* 0x00000006201f7819 */ /* 0x000fe2000001021f */
[----:B------:R-:W-:Y:S01]  /*06c0*/  BSSY.RECONVERGENT B0, `(.L_x_348) ;  /* 0x000010f000007945 */ /* 0x000fe20003800200 */
[----:B------:R-:W-:Y:S01]  /*06d0*/  ISETP.GT.U32.AND P0, PT, R43, 0xf, PT ;  /* 0x0000000f2b00780c */ /* 0x000fe20003f04070 */
[----:B------:R-:W-:Y:S01]  /*06e0*/  IMAD.MOV.U32 R32, RZ, RZ, RZ ;  /* 0x000000ffff207224 */ /* 0x000fe200078e00ff */
[----:B------:R-:W-:Y:S01]  /*06f0*/  LOP3.LUT R41, R41, 0x3f, R44, 0xf8, !PT ;  /* 0x0000003f29297812 */ /* 0x000fe200078ef82c */
[----:B------:R-:W-:Y:S01]  /*0700*/  IMAD R31, R31, 0x500, RZ ;  /* 0x000005001f1f7824 */ /* 0x000fe200078e02ff */
[----:B------:R-:W-:-:S04]  /*0710*/  SHF.L.U32 R47, R16, 0x2, RZ ;  /* 0x00000002102f7819 */ /* 0x000fc800000006ff */
[----:B------:R-:W-:Y:S01]  /*0720*/  LOP3.LUT R47, R47, 0xc, RZ, 0xc0, !PT ;  /* 0x0000000c2f2f7812 */ /* 0x000fe200078ec0ff */
[----:B---3--:R-:W-:Y:S01]  /*0730*/  FADD.FTZ R3, R3, UR4 ;  /* 0x0000000403037e21 */ /* 0x008fe20008010000 */
[----:B------:R-:W-:Y:S02]  /*0740*/  UMOV UR4, 0x400 ;  /* 0x0000040000047882 */ /* 0x000fe40000000000 */
[----:B0-----:R-:W-:Y:S01]  /*0750*/  ULEA UR7, UR6, UR4, 0x18 ;  /* 0x0000000406077291 */ /* 0x001fe2000f8ec0ff */
[----:B------:R-:W0:Y:S01]  /*0760*/  MUFU.RSQ R8, R3 ;  /* 0x0000000300087308 */ /* 0x000e220000001400 */
[C---:B--2---:R-:W-:Y:S01]  /*0770*/  IMAD.U32 R27, R6.reuse, 0x10000, RZ ;  /* 0x00010000061b7824 */ /* 0x044fe200078e00ff */
[----:B------:R-:W-:Y:S02]  /*0780*/  PRMT R6, R6, 0x7632, R6 ;  /* 0x0000763206067816 */ /* 0x000fe40000000006 */
[C---:B------:R-:W-:Y:S01]  /*0790*/  PRMT R0, R7.reuse, 0x7632, R0 ;  /* 0x0000763207007816 */ /* 0x040fe20000000000 */
[----:B------:R-:W-:Y:S01]  /*07a0*/  FADD.FTZ R27, -R2, R27 ;  /* 0x0000001b021b7221 */ /* 0x000fe20000010100 */
[----:B------:R-:W-:Y:S01]  /*07b0*/  SHF.L.U32 R29, R7, 0x10, RZ ;  /* 0x00000010071d7819 */ /* 0x000fe200000006ff */
[----:B------:R-:W-:Y:S01]  /*07c0*/  IMAD.U32 R7, R6, 0x10000, RZ ;  /* 0x0001000006077824 */ /* 0x000fe200078e00ff */
[----:B------:R-:W-:-:S02]  /*07d0*/  SHF.L.U32 R33, R0, 0x10, RZ ;  /* 0x0000001000217819 */ /* 0x000fc400000006ff */
[----:B-----5:R-:W-:Y:S01]  /*07e0*/  PRMT R0, R22, 0x7632, R0 ;  /* 0x0000763216007816 */ /* 0x020fe20000000000 */
[----:B------:R-:W-:Y:S01]  /*07f0*/  FADD.FTZ R29, -R2, R29 ;  /* 0x0000001d021d7221 */ /* 0x000fe20000010100 */
[----:B0-----:R-:W-:Y:S01]  /*0800*/  FMUL.FTZ R6, R8, R27 ;  /* 0x0000001b08067220 */ /* 0x001fe20000410000 */
[C---:B------:R-:W-:Y:S01]  /*0810*/  FADD.FTZ R27, -R2.reuse, R7 ;  /* 0x00000007021b7221 */ /* 0x040fe20000010100 */
[----:B------:R-:W-:Y:S01]  /*0820*/  FADD.FTZ R35, -R2, R33 ;  /* 0x0000002102237221 */ /* 0x000fe20000010100 */
[C---:B----4-:R-:W-:Y:S02]  /*0830*/  PRMT R7, R4.reuse, 0x7632, R7 ;  /* 0x0000763204077816 */ /* 0x050fe40000000007 */
[----:B------:R-:W-:Y:S01]  /*0840*/  SHF.L.U32 R9, R4, 0x10, RZ ;  /* 0x0000001004097819 */ /* 0x000fe200000006ff */
[----:B------:R-:W-:Y:S01]  /*0850*/  FMUL.FTZ R4, R8, R29 ;  /* 0x0000001d08047220 */ /* 0x000fe20000410000 */
[----:B------:R-:W-:Y:S01]  /*0860*/  SHF.L.U32 R25, R22, 0x10, RZ ;  /* 0x0000001016197819 */ /* 0x000fe200000006ff */
[----:B------:R-:W-:Y:S01]  /*0870*/  IMAD.U32 R29, R0, 0x10000, RZ ;  /* 0x00010000001d7824 */ /* 0x000fe200078e00ff */
[C---:B------:R-:W-:Y:S01]  /*0880*/  PRMT R3, R5.reuse, 0x7632, R3 ;  /* 0x0000763205037816 */ /* 0x040fe20000000003 */
[----:B------:R-:W-:Y:S01]  /*0890*/  IMAD.U32 R5, R5, 0x10000, RZ ;  /* 0x0001000005057824 */ /* 0x000fe200078e00ff */
[C---:B------:R-:W-:Y:S01]  /*08a0*/  SHF.L.U32 R33, R23.reuse, 0x10, RZ ;  /* 0x0000001017217819 */ /* 0x040fe200000006ff */
[----:B------:R-:W-:Y:S01]  /*08b0*/  FMUL.FTZ R2, R8, R27 ;  /* 0x0000001b08027220 */ /* 0x000fe20000410000 */
[----:B------:R-:W-:Y:S01]  /*08c0*/  PRMT R23, R23, 0x7632, R23 ;  /* 0x0000763217177816 */ /* 0x000fe20000000017 */
[----:B------:R-:W-:Y:S01]  /*08d0*/  FFMA.FTZ R24, R6, R9, R25 ;  /* 0x0000000906187223 */ /* 0x000fe20000010019 */
[----:B------:R-:W-:Y:S01]  /*08e0*/  SHF.L.U32 R7, R7, 0x10, RZ ;  /* 0x0000001007077819 */ /* 0x000fe200000006ff */
[----:B------:R-:W-:Y:S01]  /*08f0*/  FFMA.FTZ R22, R4, R5, R33 ;  /* 0x0000000504167223 */ /* 0x000fe20000010021 */
[----:B------:R-:W-:Y:S01]  /*0900*/  SHF.L.U32 R3, R3, 0x10, RZ ;  /* 0x0000001003037819 */ /* 0x000fe200000006ff */
[----:B------:R-:W-:Y:S01]  /*0910*/  FMUL.FTZ R0, R8, R35 ;  /* 0x0000002308007220 */ /* 0x000fe20000410000 */
[----:B------:R-:W-:Y:S01]  /*0920*/  SHF.L.U32 R27, R23, 0x10, RZ ;  /* 0x00000010171b7819 */ /* 0x000fe200000006ff */
[----:B------:R-:W-:Y:S01]  /*0930*/  FFMA.FTZ R29, R2, R7, R29 ;  /* 0x00000007021d7223 */ /* 0x000fe2000001001d */
[----:B------:R-:W-:Y:S01]  /*0940*/  FMUL.FTZ R25, R24, -1.4426950216293334961 ;  /* 0xbfb8aa3b18197820 */ /* 0x000fe20000410000 */
[----:B------:R-:W-:-:S02]  /*0950*/  FMUL.FTZ R26, R22, -1.4426950216293334961 ;  /* 0xbfb8aa3b161a7820 */ /* 0x000fc40000410000 */
[----:B------:R-:W-:Y:S01]  /*0960*/  FFMA.FTZ R34, R0, R3, R27 ;  /* 0x0000000300227223 */ /* 0x000fe2000001001b */
[----:B------:R-:W-:Y:S02]  /*0970*/  FMUL.FTZ R23, R29, -1.4426950216293334961 ;  /* 0xbfb8aa3b1d177820 */ /* 0x000fe40000410000 */
[----:B------:R-:W0:Y:S01]  /*0980*/  MUFU.EX2 R25, R25 ;  /* 0x0000001900197308 */ /* 0x000e220000000800 */
[----:B------:R-:W-:-:S07]  /*0990*/  FMUL.FTZ R28, R34, -1.4426950216293334961 ;  /* 0xbfb8aa3b221c7820 */ /* 0x000fce0000410000 */
[----:B------:R-:W2:Y:S08]  /*09a0*/  MUFU.EX2 R26, R26 ;  /* 0x0000001a001a7308 */ /* 0x000eb00000000800 */
[----:B------:R-:W3:Y:S01]  /*09b0*/  MUFU.EX2 R23, R23 ;  /* 0x0000001700177308 */ /* 0x000ee20000000800 */
[----:B0-----:R-:W-:-:S07]  /*09c0*/  FADD.FTZ R25, R25, 1 ;  /* 0x3f80000019197421 */ /* 0x001fce0000010000 */
[----:B------:R-:W0:Y:S01]  /*09d0*/  MUFU.EX2 R28, R28 ;  /* 0x0000001c001c7308 */ /* 0x000e220000000800 */
[----:B--2---:R-:W-:-:S07]  /*09e0*/  FADD.FTZ R27, R26, 1 ;  /* 0x3f8000001a1b7421 */ /* 0x004fce0000010000 */
[----:B------:R-:W2:Y:S01]  /*09f0*/  MUFU.RCP R25, R25 ;  /* 0x0000001900197308 */ /* 0x000ea20000001000 */
[----:B---3--:R-:W-:-:S07]  /*0a00*/  FADD.FTZ R26, R23, 1 ;  /* 0x3f800000171a7421 */ /* 0x008fce0000010000 */
[----:B------:R-:W3:Y:S01]  /*0a10*/  MUFU.RCP R27, R27 ;  /* 0x0000001b001b7308 */ /* 0x000ee20000001000 */
[----:B0-----:R-:W-:-:S07]  /*0a20*/  FADD.FTZ R35, R28, 1 ;  /* 0x3f8000001c237421 */ /* 0x001fce0000010000 */
[----:B------:R-:W0:Y:S01]  /*0a30*/  MUFU.RCP R26, R26 ;  /* 0x0000001a001a7308 */ /* 0x000e220000001000 */
[----:B--2---:R-:W-:-:S04]  /*0a40*/  FADD.FTZ R23, -R25, 1 ;  /* 0x3f80000019177421 */ /* 0x004fc80000010100 */
[----:B------:R-:W-:-:S03]  /*0a50*/  FFMA.FTZ R24, R24, R23, 1 ;  /* 0x3f80000018187423 */ /* 0x000fc60000010017 */
[----:B------:R-:W2:Y:S01]  /*0a60*/  MUFU.RCP R35, R35 ;  /* 0x0000002300237308 */ /* 0x000ea20000001000 */
[----:B---3--:R-:W-:Y:S01]  /*0a70*/  FADD.FTZ R33, -R27, 1 ;  /* 0x3f8000001b217421 */ /* 0x008fe20000010100 */
[----:B------:R-:W-:Y:S01]  /*0a80*/  FMUL.FTZ R24, R25, R24 ;  /* 0x0000001819187220 */ /* 0x000fe20000410000 */
[----:B------:R-:W-:Y:S02]  /*0a90*/  SHF.L.U32 R25, R21, 0x10, RZ ;  /* 0x0000001015197819 */ /* 0x000fe400000006ff */
[----:B------:R-:W-:Y:S01]  /*0aa0*/  FFMA.FTZ R22, R22, R33, 1 ;  /* 0x3f80000016167423 */ /* 0x000fe20000010021 */
[----:B0-----:R-:W-:-:S04]  /*0ab0*/  FADD.FTZ R28, -R26, 1 ;  /* 0x3f8000001a1c7421 */ /* 0x001fc80000010100 */
[----:B------:R-:W-:Y:S01]  /*0ac0*/  FFMA.FTZ R29, R29, R28, 1 ;  /* 0x3f8000001d1d7423 */ /* 0x000fe2000001001c */
[----:B------:R-:W-:Y:S01]  /*0ad0*/  FMUL.FTZ R28, R27, R22 ;  /* 0x000000161b1c7220 */ /* 0x000fe20000410000 */
[----:B------:R-:W-:Y:S01]  /*0ae0*/  PRMT R22, R20, 0x7632, R22 ;  /* 0x0000763214167816 */ /* 0x000fe20000000016 */
[----:B--2---:R-:W-:Y:S01]  /*0af0*/  FADD.FTZ R23, -R35, 1 ;  /* 0x3f80000023177421 */ /* 0x004fe20000010100 */
[----:B------:R-:W-:Y:S02]  /*0b00*/  FMUL.FTZ R27, R26, R29 ;  /* 0x0000001d1a1b7220 */ /* 0x000fe40000410000 */
[----:B------:R-:W-:Y:S01]  /*0b10*/  SHF.L.U32 R22, R22, 0x10, RZ ;  /* 0x0000001016167819 */ /* 0x000fe200000006ff */
[----:B------:R-:W-:Y:S01]  /*0b20*/  FMUL.FTZ R25, R25, R28 ;  /* 0x0000001c19197220 */ /* 0x000fe20000410000 */
[----:B------:R-:W-:Y:S01]  /*0b30*/  FFMA.FTZ R34, R34, R23, 1 ;  /* 0x3f80000022227423 */ /* 0x000fe20000010017 */
[----:B------:R-:W-:Y:S01]  /*0b40*/  IMAD.U32 R23, R20, 0x10000, RZ ;  /* 0x0001000014177824 */ /* 0x000fe200078e00ff */
[----:B------:R-:W-:Y:S01]  /*0b50*/  PRMT R20, R21, 0x7632, R20 ;  /* 0x0000763215147816 */ /* 0x000fe20000000014 */
[----:B------:R-:W-:Y:S01]  /*0b60*/  FMUL.FTZ R27, R22, R27 ;  /* 0x0000001b161b7220 */ /* 0x000fe20000410000 */
[----:B------:R-:W-:Y:S01]  /*0b70*/  FMUL.FTZ R29, R35, R34 ;  /* 0x00000022231d7220 */ /* 0x000fe20000410000 */
[----:B------:R-:W-:Y:S01]  /*0b80*/  FMUL.FTZ R21, R23, R24 ;  /* 0x0000001817157220 */ /* 0x000fe20000410000 */
[----:B------:R-:W-:Y:S01]  /*0b90*/  FMUL.FTZ R5, R5, R25 ;  /* 0x0000001905057220 */ /* 0x000fe20000410000 */
[----:B------:R-:W-:-:S02]  /*0ba0*/  IMAD.U32 R20, R20, 0x10000, RZ ;  /* 0x0001000014147824 */ /* 0x000fc400078e00ff */
[----:B------:R-:W-:Y:S01]  /*0bb0*/  FMUL.FTZ R7, R7, R27 ;  /* 0x0000001b07077220 */ /* 0x000fe20000410000 */
[----:B------:R-:W-:Y:S01]  /*0bc0*/  FMUL.FTZ R9, R9, R21 ;  /* 0x0000001509097220 */ /* 0x000fe20000410000 */
[----:B------:R-:W-:Y:S01]  /*0bd0*/  SHF.L.U32 R22, R18, 0x3, RZ ;  /* 0x0000000312167819 */ /* 0x000fe200000006ff */
[----:B------:R-:W-:Y:S01]  /*0be0*/  FMUL.FTZ R29, R20, R29 ;  /* 0x0000001d141d7220 */ /* 0x000fe20000410000 */
[----:B------:R-:W-:Y:S01]  /*0bf0*/  LEA R24, R43, UR7, 0x5 ;  /* 0x000000072b187c11 */ /* 0x000fe2000f8e28ff */
[----:B------:R-:W-:Y:S01]  /*0c00*/  FADD.FTZ R20, RZ, R9 ;  /* 0x00000009ff147221 */ /* 0x000fe20000010000 */
[----:B------:R-:W-:Y:S01]  /*0c10*/  FFMA.FTZ R23, R6, R9, RZ ;  /* 0x0000000906177223 */ /* 0x000fe200000100ff */
[----:B------:R-:W-:Y:S01]  /*0c20*/  FMUL.FTZ R3, R3, R29 ;  /* 0x0000001d03037220 */ /* 0x000fe20000410000 */
[----:B------:R-:W-:Y:S01]  /*0c30*/  LOP3.LUT R33, R22, 0x18, RZ, 0xc0, !PT ;  /* 0x0000001816217812 */ /* 0x000fe200078ec0ff */
[----:B------:R-:W-:Y:S01]  /*0c40*/  FADD.FTZ R20, R20, R7 ;  /* 0x0000000714147221 */ /* 0x000fe20000010000 */
[C---:B------:R-:W-:Y:S01]  /*0c50*/  FFMA.FTZ R23, R2.reuse, R7, R23 ;  /* 0x0000000702177223 */ /* 0x040fe20000010017 */
[----:B------:R-:W-:Y:S01]  /*0c60*/  FFMA.FTZ R26, R2, R27, RZ ;  /* 0x0000001b021a7223 */ /* 0x000fe200000100ff */
[C---:B------:R-:W-:Y:S01]  /*0c70*/  LOP3.LUT R35, R33.reuse, 0x8, RZ, 0x3c, !PT ;  /* 0x0000000821237812 */ /* 0x040fe200078e3cff */
[----:B------:R-:W-:Y:S01]  /*0c80*/  FADD.FTZ R20, R20, R5 ;  /* 0x0000000514147221 */ /* 0x000fe20000010000 */
[----:B------:R-:W-:Y:S01]  /*0c90*/  FFMA.FTZ R23, R4, R5, R23 ;  /* 0x0000000504177223 */ /* 0x000fe20000010017 */
[C---:B------:R-:W-:Y:S01]  /*0ca0*/  LOP3.LUT R37, R33.reuse, 0x10, RZ, 0x3c, !PT ;  /* 0x0000001021257812 */ /* 0x040fe200078e3cff */
[----:B------:R-:W-:Y:S01]  /*0cb0*/  FADD.FTZ R27, RZ, R27 ;  /* 0x0000001bff1b7221 */ /* 0x000fe20000010000 */
[----:B------:R-:W-:Y:S01]  /*0cc0*/  FADD.FTZ R22, R20, R3 ;  /* 0x0000000314167221 */ /* 0x000fe20000010000 */
[----:B------:R-:W-:Y:S01]  /*0cd0*/  FFMA.FTZ R23, R0, R3, R23 ;  /* 0x0000000300177223 */ /* 0x000fe20000010017 */
[----:B------:R-:W-:Y:S01]  /*0ce0*/  LOP3.LUT R39, R33, 0x18, RZ, 0x3c, !PT ;  /* 0x0000001821277812 */ /* 0x000fe200078e3cff */
[----:B------:R-:W-:Y:S01]  /*0cf0*/  FFMA.FTZ R20, R6, R21, RZ ;  /* 0x0000001506147223 */ /* 0x000fe200000100ff */
[C---:B------:R-:W-:Y:S01]  /*0d00*/  IADD3 R33, PT, PT, R24.reuse, R33, RZ ;  /* 0x0000002118217210 */ /* 0x040fe20007ffe0ff */
[C---:B------:R-:W-:Y:S01]  /*0d10*/  IMAD.IADD R36, R24.reuse, 0x1, R35 ;  /* 0x0000000118247824 */ /* 0x040fe200078e0223 */
[----:B------:R-:W-:Y:S01]  /*0d20*/  STS.64 [R13], R22 ;  /* 0x000000160d007388 */ /* 0x000fe20000000a00 */
[C---:B------:R-:W-:Y:S01]  /*0d30*/  IADD3 R37, PT, PT, R24.reuse, R37, RZ ;  /* 0x0000002518257210 */ /* 0x040fe20007ffe0ff */
[----:B------:R-:W-:Y:S01]  /*0d40*/  FADD.FTZ R21, RZ, R21 ;  /* 0x00000015ff157221 */ /* 0x000fe20000010000 */
[----:B------:R-:W-:Y:S01]  /*0d50*/  IADD3 R39, PT, PT, R24, R39, RZ ;  /* 0x0000002718277210 */ /* 0x000fe20007ffe0ff */
[----:B------:R-:W-:Y:S01]  /*0d60*/  BAR.SYNC.DEFER_BLOCKING 0x0 ;  /* 0x0000000000007b1d */ /* 0x000fe20000010000 */
[----:B------:R-:W-:Y:S01]  /*0d70*/  FFMA.FTZ R24, R4, R25, RZ ;  /* 0x0000001904187223 */ /* 0x000fe200000100ff */
[----:B------:R-:W-:Y:S01]  /*0d80*/  FADD.FTZ R25, RZ, R25 ;  /* 0x00000019ff197221 */ /* 0x000fe20000010000 */
[----:B------:R-:W-:Y:S01]  /*0d90*/  FFMA.FTZ R28, R0, R29, RZ ;  /* 0x0000001d001c7223 */ /* 0x000fe200000100ff */
[----:B------:R-:W-:Y:S01]  /*0da0*/  FADD.FTZ R29, RZ, R29 ;  /* 0x0000001dff1d7221 */ /* 0x000fe20000010000 */
[----:B------:R-:W-:-:S02]  /*0db0*/  IADD3 R34, PT, PT, R30, R43, RZ ;  /* 0x0000002b1e227210 */ /* 0x000fc40007ffe0ff */
[----:B------:R-:W-:Y:S01]  /*0dc0*/  MOV R35, RZ ;  /* 0x000000ff00237202 */ /* 0x000fe20000000f00 */
[----:B------:R0:W-:Y:S04]  /*0dd0*/  STS.64 [R33], R20 ;  /* 0x0000001421007388 */ /* 0x0001e80000000a00 */
[----:B------:R2:W-:Y:S04]  /*0de0*/  STS.64 [R36], R26 ;  /* 0x0000001a24007388 */ /* 0x0005e80000000a00 */
[----:B------:R2:W-:Y:S04]  /*0df0*/  STS.64 [R37], R24 ;  /* 0x0000001825007388 */ /* 0x0005e80000000a00 */
[----:B------:R2:W-:Y:S01]  /*0e00*/  STS.64 [R39], R28 ;  /* 0x0000001c27007388 */ /* 0x0005e20000000a00 */
[----:B0-----:R-:W-:Y:S01]  /*0e10*/  IMAD.WIDE.U32 R20, R41, 0x500, R34 ;  /* 0x0000050029147825 */ /* 0x001fe200078e0022 */
[----:B------:R-:W-:Y:S03]  /*0e20*/  BAR.SYNC.DEFER_BLOCKING 0x0 ;  /* 0x0000000000007b1d */ /* 0x000fe60000010000 */
[----:B------:R-:W-:Y:S01]  /*0e30*/  IMAD.IADD R21, R21, 0x1, R31 ;  /* 0x0000000115157824 */ /* 0x000fe200078e021f */
[----:B-1----:R-:W-:-:S02]  /*0e40*/  LEA R48, P1, R20, UR12, 0x3 ;  /* 0x0000000c14307c11 */ /* 0x002fc4000f8218ff */
[----:B------:R-:W-:Y:S02]  /*0e50*/  MOV R31, RZ ;  /* 0x000000ff001f7202 */ /* 0x000fe40000000f00 */
[----:B------:R-:W-:Y:S01]  /*0e60*/  LEA.HI.X R49, R20, UR13, R21, 0x3, P1 ;  /* 0x0000000d14317c11 */ /* 0x000fe200088f1c15 */
[----:B------:R2:W0:Y:S01]  /*0e70*/  LDS.64 R22, [R14] ;  /* 0x000000000e167984 */ /* 0x0004220000000a00 */
[----:B------:R-:W-:Y:S07]  /*0e80*/  @P0 BRA `(.L_x_349) ;  /* 0x0000000800480947 */ /* 0x000fee0003800000 */
[----:B------:R-:W-:Y:S01]  /*0e90*/  IADD3 R21, PT, PT, R18, R47, RZ ;  /* 0x0000002f12157210 */ /* 0x000fe20007ffe0ff */
[----:B------:R-:W-:Y:S01]  /*0ea0*/  UIADD3 UR7, UPT, UPT, UR4, 0x2800, URZ ;  /* 0x0000280004077890 */ /* 0x000fe2000fffe0ff */
[----:B------:R-:W-:-:S03]  /*0eb0*/  SHF.L.U32 R46, R43, 0x3, RZ ;  /* 0x000000032b2e7819 */ /* 0x000fc600000006ff */
[----:B------:R-:W-:Y:S01]  /*0ec0*/  IMAD R21, R21, 0x50, -R30 ;  /* 0x0000005015157824 */ /* 0x000fe200078e0a1e */
[----:B------:R-:W-:Y:S01]  /*0ed0*/  ULEA UR7, UR6, UR7, 0x18 ;  /* 0x0000000706077291 */ /* 0x000fe2000f8ec0ff */
[----:B------:R-:W-:Y:S02]  /*0ee0*/  LOP3.LUT R46, R46, 0x18, RZ, 0xc0, !PT ;  /* 0x000000182e2e7812 */ /* 0x000fe400078ec0ff */
[C---:B--2---:R-:W-:Y:S01]  /*0ef0*/  VIADD R28, R21.reuse, 0xc ;  /* 0x0000000c151c7836 */ /* 0x044fe20000000000 */
[----:B------:R-:W-:Y:S01]  /*0f00*/  SHF.R.U32.HI R20, RZ, 0x2, R21 ;  /* 0x00000002ff147819 */ /* 0x000fe20000011615 */
[C---:B------:R-:W-:Y:S01]  /*0f10*/  VIADD R24, R21.reuse, 0x18 ;  /* 0x0000001815187836 */ /* 0x040fe20000000000 */
[C---:B------:R-:W-:Y:S01]  /*0f20*/  IADD3 R25, PT, PT, R21.reuse, 0x4, RZ ;  /* 0x0000000415197810 */ /* 0x040fe20007ffe0ff */
[----:B------:R-:W-:Y:S01]  /*0f30*/  IMAD.U32 R33, RZ, RZ, UR7 ;  /* 0x00000007ff217e24 */ /* 0x000fe2000f8e00ff */
[C---:B------:R-:W-:Y:S01]  /*0f40*/  IADD3 R27, PT, PT, R21.reuse, 0x8, RZ ;  /* 0x00000008151b7810 */ /* 0x040fe20007ffe0ff */
[C---:B------:R-:W-:Y:S01]  /*0f50*/  VIADD R36, R21.reuse, 0x24 ;  /* 0x0000002415247836 */ /* 0x040fe20000000000 */
[----:B------:R-:W-:Y:S01]  /*0f60*/  SHF.R.U32.HI R26, RZ, 0x2, R25 ;  /* 0x00000002ff1a7819 */ /* 0x000fe20000011619 */
[----:B------:R-:W-:Y:S01]  /*0f70*/  IMAD R25, R20, 0x28, R33 ;  /* 0x0000002814197824 */ /* 0x000fe200078e0221 */
[C---:B------:R-:W-:Y:S01]  /*0f80*/  IADD3 R31, PT, PT, R21.reuse, 0x10, RZ ;  /* 0x00000010151f7810 */ /* 0x040fe20007ffe0ff */
[C---:B------:R-:W-:Y:S01]  /*0f90*/  VIADD R57, R21.reuse, 0x30 ;  /* 0x0000003015397836 */ /* 0x040fe20000000000 */
[C---:B------:R-:W-:Y:S01]  /*0fa0*/  IADD3 R30, PT, PT, R21.reuse, 0x14, RZ ;  /* 0x00000014151e7810 */ /* 0x040fe20007ffe0ff */
[C---:B------:R-:W-:Y:S01]  /*0fb0*/  VIADD R41, R21.reuse, 0x3c ;  /* 0x0000003c15297836 */ /* 0x040fe20000000000 */
[C---:B------:R-:W-:Y:S01]  /*0fc0*/  IADD3 R38, PT, PT, R21.reuse, 0x1c, RZ ;  /* 0x0000001c15267810 */ /* 0x040fe20007ffe0ff */
[C---:B------:R-:W-:Y:S01]  /*0fd0*/  VIADD R52, R21.reuse, 0x48 ;  /* 0x0000004815347836 */ /* 0x040fe20000000000 */
[----:B------:R-:W-:-:S02]  /*0fe0*/  IADD3 R40, PT, PT, R21, 0x20, RZ ;  /* 0x0000002015287810 */ /* 0x000fc40007ffe0ff */
[C---:B------:R-:W-:Y:S02]  /*0ff0*/  IADD3 R58, PT, PT, R21.reuse, 0x28, RZ ;  /* 0x00000028153a7810 */ /* 0x040fe40007ffe0ff */
[C---:B------:R-:W-:Y:S02]  /*1000*/  IADD3 R32, PT, PT, R21.reuse, 0x2c, RZ ;  /* 0x0000002c15207810 */ /* 0x040fe40007ffe0ff */
[C---:B------:R-:W-:Y:S02]  /*1010*/  IADD3 R61, PT, PT, R21.reuse, 0x34, RZ ;  /* 0x00000034153d7810 */ /* 0x040fe40007ffe0ff */
[C---:B------:R-:W-:Y:S02]  /*1020*/  IADD3 R59, PT, PT, R21.reuse, 0x38, RZ ;  /* 0x00000038153b7810 */ /* 0x040fe40007ffe0ff */
[C---:B------:R-:W-:Y:S02]  /*1030*/  IADD3 R60, PT, PT, R21.reuse, 0x40, RZ ;  /* 0x00000040153c7810 */ /* 0x040fe40007ffe0ff */
[----:B------:R-:W-:-:S02]  /*1040*/  IADD3 R56, PT, PT, R21, 0x44, RZ ;  /* 0x0000004415387810 */ /* 0x000fc40007ffe0ff */
[----:B------:R-:W-:Y:S02]  /*1050*/  IADD3 R34, PT, PT, R21, 0x4c, RZ ;  /* 0x0000004c15227810 */ /* 0x000fe40007ffe0ff */
[----:B------:R-:W-:Y:S01]  /*1060*/  SHF.R.U32.HI R21, RZ, 0x2, R27 ;  /* 0x00000002ff157819 */ /* 0x000fe2000001161b */
[----:B------:R-:W-:Y:S01]  /*1070*/  IMAD R27, R26, 0x28, R33 ;  /* 0x000000281a1b7824 */ /* 0x000fe200078e0221 */
[----:B------:R-:W-:Y:S02]  /*1080*/  IADD3 R25, PT, PT, R25, R46, RZ ;  /* 0x0000002e19197210 */ /* 0x000fe40007ffe0ff */
[----:B------:R-:W-:Y:S01]  /*1090*/  SHF.R.U32.HI R20, RZ, 0x2, R28 ;  /* 0x00000002ff147819 */ /* 0x000fe2000001161c */
[----:B------:R-:W-:Y:S01]  /*10a0*/  IMAD.IADD R28, R46, 0x1, R27 ;  /* 0x000000012e1c7824 */ /* 0x000fe200078e021b */
[----:B------:R-:W-:Y:S01]  /*10b0*/  SHF.R.U32.HI R24, RZ, 0x2, R24 ;  /* 0x00000002ff187819 */ /* 0x000fe20000011618 */
[----:B------:R1:W2:Y:S01]  /*10c0*/  LDS.64 R26, [R25] ;  /* 0x00000000191a7984 */ /* 0x0002a20000000a00 */
[----:B------:R-:W-:Y:S01]  /*10d0*/  IMAD R21, R21, 0x28, R33 ;  /* 0x0000002815157824 */ /* 0x000fe200078e0221 */
[----:B------:R-:W-:-:S02]  /*10e0*/  SHF.R.U32.HI R31, RZ, 0x2, R31 ;  /* 0x00000002ff1f7819 */ /* 0x000fc4000001161f */
[----:B------:R-:W3:Y:S01]  /*10f0*/  LDS.64 R28, [R28] ;  /* 0x000000001c1c7984 */ /* 0x000ee20000000a00 */
[----:B------:R-:W-:Y:S01]  /*1100*/  SHF.R.U32.HI R60, RZ, 0x2, R60 ;  /* 0x00000002ff3c7819 */ /* 0x000fe2000001163c */
[--C-:B------:R-:W-:Y:S01]  /*1110*/  IMAD R35, R24, 0x28, R33.reuse ;  /* 0x0000002818237824 */ /* 0x100fe200078e0221 */
[----:B------:R-:W-:Y:S01]  /*1120*/  IADD3 R21, PT, PT, R46, R21, RZ ;  /* 0x000000152e157210 */ /* 0x000fe20007ffe0ff */
[--C-:B-1----:R-:W-:Y:S01]  /*1130*/  IMAD R25, R20, 0x28, R33.reuse ;  /* 0x0000002814197824 */ /* 0x102fe200078e0221 */
[----:B------:R-:W-:Y:S01]  /*1140*/  SHF.R.U32.HI R30, RZ, 0x2, R30 ;  /* 0x00000002ff1e7819 */ /* 0x000fe2000001161e */
[--C-:B------:R-:W-:Y:S01]  /*1150*/  IMAD R31, R31, 0x28, R33.reuse ;  /* 0x000000281f1f7824 */ /* 0x100fe200078e0221 */
[----:B------:R-:W-:Y:S01]  /*1160*/  SHF.R.U32.HI R38, RZ, 0x2, R38 ;  /* 0x00000002ff267819 */ /* 0x000fe20000011626 */
[--C-:B------:R-:W-:Y:S01]  /*1170*/  IMAD R39, R60, 0x28, R33.reuse ;  /* 0x000000283c277824 */ /* 0x100fe200078e0221 */
[----:B------:R-:W1:Y:S01]  /*1180*/  LDS.64 R20, [R21] ;  /* 0x0000000015147984 */ /* 0x000e620000000a00 */
[----:B------:R-:W-:Y:S01]  /*1190*/  IADD3 R25, PT, PT, R46, R25, RZ ;  /* 0x000000192e197210 */ /* 0x000fe20007ffe0ff */
[--C-:B------:R-:W-:Y:S01]  /*11a0*/  IMAD R30, R30, 0x28, R33.reuse ;  /* 0x000000281e1e7824 */ /* 0x100fe200078e0221 */
[----:B------:R-:W-:Y:S01]  /*11b0*/  SHF.R.U32.HI R40, RZ, 0x2, R40 ;  /* 0x00000002ff287819 */ /* 0x000fe20000011628 */
[----:B------:R-:W-:Y:S01]  /*11c0*/  IMAD R38, R38, 0x28, R33 ;  /* 0x0000002826267824 */ /* 0x000fe200078e0221 */
[----:B------:R-:W-:-:S02]  /*11d0*/  SHF.R.U32.HI R36, RZ, 0x2, R36 ;  /* 0x00000002ff247819 */ /* 0x000fc40000011624 */
[----:B------:R-:W4:Y:S01]  /*11e0*/  LDS.64 R24, [R25] ;  /* 0x0000000019187984 */ /* 0x000f220000000a00 */
[----:B------:R-:W-:Y:S01]  /*11f0*/  IADD3 R30, PT, PT, R46, R30, RZ ;  /* 0x0000001e2e1e7210 */ /* 0x000fe20007ffe0ff */
[--C-:B------:R-:W-:Y:S01]  /*1200*/  IMAD R40, R40, 0x28, R33.reuse ;  /* 0x0000002828287824 */ /* 0x100fe200078e0221 */
[----:B------:R-:W-:Y:S01]  /*1210*/  SHF.R.U32.HI R58, RZ, 0x2, R58 ;  /* 0x00000002ff3a7819 */ /* 0x000fe2000001163a */
[----:B------:R-:W-:Y:S01]  /*1220*/  IMAD R36, R36, 0x28, R33 ;  /* 0x0000002824247824 */ /* 0x000fe200078e0221 */
[----:B------:R-:W-:Y:S02]  /*1230*/  SHF.R.U32.HI R32, RZ, 0x2, R32 ;  /* 0x00000002ff207819 */ /* 0x000fe40000011620 */
        /* <DEDUP_REMOVED lines=8> */
[----:B------:R-:W-:Y:S01]  /*12c0*/  SHF.R.U32.HI R56, RZ, 0x2, R56 ;  /* 0x00000002ff387819 */ /* 0x000fe20000011638 */
[--C-:B------:R-:W-:Y:S01]  /*12d0*/  IMAD R59, R59, 0x28, R33.reuse ;  /* 0x000000283b3b7824 */ /* 0x100fe200078e0221 */
[----:B------:R-:W-:Y:S01]  /*12e0*/  SHF.R.U32.HI R52, RZ, 0x2, R52 ;  /* 0x00000002ff347819 */ /* 0x000fe20000011634 */
[----:B------:R-:W-:Y:S01]  /*12f0*/  IMAD R41, R41, 0x28, R33 ;  /* 0x0000002829297824 */ /* 0x000fe200078e0221 */
[----:B------:R-:W-:Y:S01]  /*1300*/  SHF.R.U32.HI R34, RZ, 0x2, R34 ;  /* 0x00000002ff227819 */ /* 0x000fe20000011622 */
[----:B--2---:R-:W-:Y:S01]  /*1310*/  FADD.FTZ R60, RZ, R27 ;  /* 0x0000001bff3c7221 */ /* 0x004fe20000010000 */
[----:B------:R-:W-:Y:S01]  /*1320*/  FADD.FTZ R26, RZ, R26 ;  /* 0x0000001aff1a7221 */ /* 0x000fe20000010000 */
[C---:B------:R-:W-:Y:S01]  /*1330*/  IMAD.IADD R27, R46.reuse, 0x1, R31 ;  /* 0x000000012e1b7824 */ /* 0x040fe200078e021f */
[----:B------:R-:W-:Y:S01]  /*1340*/  IADD3 R35, PT, PT, R46, R35, RZ ;  /* 0x000000232e237210 */ /* 0x000fe20007ffe0ff */
[----:B------:R-:W-:Y:S01]  /*1350*/  LDS.64 R30, [R30] ;  /* 0x000000001e1e7984 */ /* 0x000fe20000000a00 */
[----:B---3--:R-:W-:Y:S01]  /*1360*/  FADD.FTZ R28, R26, R28 ;  /* 0x0000001c1a1c7221 */ /* 0x008fe20000010000 */
[----:B------:R-:W-:-:S02]  /*1370*/  IMAD R53, R56, 0x28, R33 ;  /* 0x0000002838357824 */ /* 0x000fc400078e0221 */
[----:B------:R-:W-:Y:S01]  /*1380*/  FADD.FTZ R60, R60, R29 ;  /* 0x0000001d3c3c7221 */ /* 0x000fe20000010000 */
[----:B------:R-:W2:Y:S01]  /*1390*/  LDS.64 R26, [R27] ;  /* 0x000000001b1a7984 */ /* 0x000ea20000000a00 */
[--C-:B------:R-:W-:Y:S01]  /*13a0*/  IMAD R37, R52, 0x28, R33.reuse ;  /* 0x0000002834257824 */ /* 0x100fe200078e0221 */
[----:B------:R-:W-:Y:S01]  /*13b0*/  IADD3 R40, PT, PT, R46, R40, RZ ;  /* 0x000000282e287210 */ /* 0x000fe20007ffe0ff */
[----:B------:R-:W-:Y:S01]  /*13c0*/  IMAD R33, R34, 0x28, R33 ;  /* 0x0000002822217824 */ /* 0x000fe200078e0221 */
[----:B------:R-:W-:Y:S01]  /*13d0*/  IADD3 R57, PT, PT, R46, R57, RZ ;  /* 0x000000392e397210 */ /* 0x000fe20007ffe0ff */
[----:B------:R-:W3:Y:S01]  /*13e0*/  LDS.64 R34, [R35] ;  /* 0x0000000023227984 */ /* 0x000ee20000000a00 */
[----:B-1----:R-:W-:Y:S01]  /*13f0*/  FADD.FTZ R29, R28, R20 ;  /* 0x000000141c1d7221 */ /* 0x002fe20000010000 */
[----:B------:R-:W-:Y:S02]  /*1400*/  IMAD.IADD R20, R46, 0x1, R38 ;  /* 0x000000012e147824 */ /* 0x000fe400078e0226 */
[----:B------:R-:W-:Y:S01]  /*1410*/  FADD.FTZ R60, R60, R21 ;  /* 0x000000153c3c7221 */ /* 0x000fe20000010000 */
[C---:B------:R-:W-:Y:S01]  /*1420*/  IMAD.IADD R58, R46.reuse, 0x1, R58 ;  /* 0x000000012e3a7824 */ /* 0x040fe200078e023a */
[C---:B------:R-:W-:Y:S01]  /*1430*/  IADD3 R28, PT, PT, R46.reuse, R32, RZ ;  /* 0x000000202e1c7210 */ /* 0x040fe20007ffe0ff */
[----:B------:R-:W-:-:S02]  /*1440*/  IMAD.IADD R32, R46, 0x1, R61 ;  /* 0x000000012e207824 */ /* 0x000fc400078e023d */
[----:B----4-:R-:W-:Y:S01]  /*1450*/  FADD.FTZ R29, R29, R24 ;  /* 0x000000181d1d7221 */ /* 0x010fe20000010000 */
[----:B------:R-:W1:Y:S01]  /*1460*/  LDS.64 R20, [R20] ;  /* 0x0000000014147984 */ /* 0x000e620000000a00 */
[----:B------:R-:W-:Y:S01]  /*1470*/  IADD3 R24, PT, PT, R46, R36, RZ ;  /* 0x000000242e187210 */ /* 0x000fe20007ffe0ff */
[----:B------:R-:W-:Y:S01]  /*1480*/  FADD.FTZ R60, R60, R25 ;  /* 0x000000193c3c7221 */ /* 0x000fe20000010000 */
[C---:B------:R-:W-:Y:S01]  /*1490*/  IADD3 R36, PT, PT, R46.reuse, R41, RZ ;  /* 0x000000292e247210 */ /* 0x040fe20007ffe0ff */
[C---:B------:R-:W-:Y:S01]  /*14a0*/  IMAD.IADD R38, R46.reuse, 0x1, R39 ;  /* 0x000000012e267824 */ /* 0x040fe200078e0227 */
[----:B------:R-:W4:Y:S01]  /*14b0*/  LDS.64 R40, [R40] ;  /* 0x0000000028287984 */ /* 0x000f220000000a00 */
[C---:B------:R-:W-:Y:S02]  /*14c0*/  IADD3 R56, PT, PT, R46.reuse, R59, RZ ;  /* 0x0000003b2e387210 */ /* 0x040fe40007ffe0ff */
[C---:B------:R-:W-:Y:S01]  /*14d0*/  IADD3 R53, PT, PT, R46.reuse, R53, RZ ;  /* 0x000000352e357210 */ /* 0x040fe20007ffe0ff */
[----:B------:R-:W5:Y:S01]  /*14e0*/  LDS.64 R24, [R24] ;  /* 0x0000000018187984 */ /* 0x000f620000000a00 */
[C---:B------:R-:W-:Y:S01]  /*14f0*/  IADD3 R52, PT, PT, R46.reuse, R37, RZ ;  /* 0x000000252e347210 */ /* 0x040fe20007ffe0ff */
[----:B------:R-:W-:-:S02]  /*1500*/  IMAD.IADD R46, R46, 0x1, R33 ;  /* 0x000000012e2e7824 */ /* 0x000fc400078e0221 */
[----:B------:R-:W-:Y:S01]  /*1510*/  LDS.64 R38, [R38] ;  /* 0x0000000026267984 */ /* 0x000fe20000000a00 */
[----:B--2---:R-:W-:Y:S01]  /*1520*/  FADD.FTZ R29, R29, R26 ;  /* 0x0000001a1d1d7221 */ /* 0x004fe20000010000 */
[----:B------:R-:W-:Y:S02]  /*1530*/  FADD.FTZ R60, R60, R27 ;  /* 0x0000001b3c3c7221 */ /* 0x000fe40000010000 */
[----:B------:R-:W2:Y:S01]  /*1540*/  LDS.64 R26, [R58] ;  /* 0x000000003a1a7984 */ /* 0x000ea20000000a00 */
[----:B------:R-:W-:Y:S01]  /*1550*/  FADD.FTZ R33, R29, R30 ;  /* 0x0000001e1d217221 */ /* 0x000fe20000010000 */
[----:B------:R-:W-:Y:S02]  /*1560*/  FADD.FTZ R60, R60, R31 ;  /* 0x0000001f3c3c7221 */ /* 0x000fe40000010000 */
[----:B------:R-:W0:Y:S01]  /*1570*/  LDS.64 R28, [R28] ;  /* 0x000000001c1c7984 */ /* 0x000e220000000a00 */
[----:B---3--:R-:W-:Y:S01]  /*1580*/  FADD.FTZ R37, R33, R34 ;  /* 0x0000002221257221 */ /* 0x008fe20000010000 */
[----:B------:R-:W-:-:S02]  /*1590*/  FADD.FTZ R60, R60, R35 ;  /* 0x000000233c3c7221 */ /* 0x000fc40000010000 */
[----:B------:R-:W3:Y:S01]  /*15a0*/  LDS.64 R30, [R57] ;  /* 0x00000000391e7984 */ /* 0x000ee20000000a00 */
[----:B-1----:R-:W-:Y:S01]  /*15b0*/  FADD.FTZ R59, R37, R20 ;  /* 0x00000014253b7221 */ /* 0x002fe20000010000 */
[----:B------:R-:W-:Y:S02]  /*15c0*/  FADD.FTZ R60, R60, R21 ;  /* 0x000000153c3c7221 */ /* 0x000fe40000010000 */
[----:B------:R-:W1:Y:S01]  /*15d0*/  LDS.64 R32, [R32] ;  /* 0x0000000020207984 */ /* 0x000e620000000a00 */
[----:B----4-:R-:W-:-:S03]  /*15e0*/  FADD.FTZ R59, R59, R40 ;  /* 0x000000283b3b7221 */ /* 0x010fc60000010000 */
[----:B------:R-:W4:Y:S01]  /*15f0*/  LDS.64 R34, [R56] ;  /* 0x0000000038227984 */ /* 0x000f220000000a00 */
[----:B------:R-:W-:Y:S01]  /*1600*/  FADD.FTZ R60, R60, R41 ;  /* 0x000000293c3c7221 */ /* 0x000fe20000010000 */
[----:B-----5:R-:W-:Y:S02]  /*1610*/  FADD.FTZ R59, R59, R24 ;  /* 0x000000183b3b7221 */ /* 0x020fe40000010000 */
[----:B------:R-:W5:Y:S01]  /*1620*/  LDS.64 R36, [R36] ;  /* 0x0000000024247984 */ /* 0x000f620000000a00 */
[----:B------:R-:W-:-:S03]  /*1630*/  FADD.FTZ R60, R60, R25 ;  /* 0x000000193c3c7221 */ /* 0x000fc60000010000 */
[----:B------:R-:W5:Y:S04]  /*1640*/  LDS.64 R20, [R53] ;  /* 0x0000000035147984 */ /* 0x000f680000000a00 */
[----:B------:R-:W5:Y:S04]  /*1650*/  LDS.64 R40, [R52] ;  /* 0x0000000034287984 */ /* 0x000f680000000a00 */
[----:B------:R-:W5:Y:S01]  /*1660*/  LDS.64 R24, [R46] ;  /* 0x000000002e187984 */ /* 0x000f620000000a00 */
[----:B--2---:R-:W-:Y:S01]  /*1670*/  FADD.FTZ R59, R59, R26 ;  /* 0x0000001a3b3b7221 */ /* 0x004fe20000010000 */
[----:B------:R-:W-:-:S03]  /*1680*/  FADD.FTZ R60, R60, R27 ;  /* 0x0000001b3c3c7221 */ /* 0x000fc60000010000 */
[----:B0-----:R-:W-:Y:S01]  /*1690*/  FADD.FTZ R59, R59, R28 ;  /* 0x0000001c3b3b7221 */ /* 0x001fe20000010000 */
        /* <DEDUP_REMOVED lines=17> */
.L_x_349:
[----:B------:R-:W-:Y:S05]  /*17b0*/  BSYNC.RECONVERGENT B0 ;  /* 0x0000000000007941 */ /* 0x000fea0003800200 */
.L_x_348:
[----:B--2---:R-:W1:Y:S01]  /*17c0*/  SHFL.BFLY PT, R29, R32, 0x2, 0x1f ;  /* 0x0c401f00201d7f89 */ /* 0x004e6200000e0000 */
[----:B------:R-:W-:Y:S02]  /*17d0*/  LOP3.LUT P0, RZ, R43, 0x3f3, RZ, 0xc0, !PT ;  /* 0x000003f32bff7812 */ /* 0x000fe4000780c0ff */
[----:B------:R-:W-:Y:S01]  /*17e0*/  IADD3 R16, P1, PT, R16, 0x5, RZ ;  /* 0x0000000510107810 */ /* 0x000fe20007f3e0ff */
[----:B------:R-:W2:Y:S03]  /*17f0*/  SHFL.BFLY PT, R28, R31, 0x2, 0x1f ;  /* 0x0c401f001f1c7f89 */ /* 0x000ea600000e0000 */
[----:B------:R-:W-:Y:S01]  /*1800*/  IADD3.X R15, PT, PT, RZ, R15, RZ, P1, !PT ;  /* 0x0000000fff0f7210 */ /* 0x000fe20000ffe4ff */
[----:B------:R-:W3:Y:S04]  /*1810*/  LDS.64 R20, [R14+0xa00] ;  /* 0x000a00000e147984 */ /* 0x000ee80000000a00 */
[----:B------:R-:W4:Y:S04]  /*1820*/  LDS.64 R24, [R14+0x1400] ;  /* 0x001400000e187984 */ /* 0x000f280000000a00 */
[----:B------:R-:W-:Y:S01]  /*1830*/  LDS.64 R26, [R14+0x1e00] ;  /* 0x001e00000e1a7984 */ /* 0x000fe20000000a00 */
[----:B-1----:R-:W-:Y:S01]  /*1840*/  FADD.FTZ R30, R29, R32 ;  /* 0x000000201d1e7221 */ /* 0x002fe20000010000 */
[----:B------:R-:W-:Y:S01]  /*1850*/  @!P0 SHF.L.U32 R32, R44, 0x1, RZ ;  /* 0x000000012c208819 */ /* 0x000fe200000006ff */
[----:B--2---:R-:W-:-:S03]  /*1860*/  FADD.FTZ R33, R28, R31 ;  /* 0x0000001f1c217221 */ /* 0x004fc60000010000 */
[----:B------:R-:W1:Y:S01]  /*1870*/  SHFL.BFLY PT, R35, R30, 0x1, 0x1f ;  /* 0x0c201f001e237f89 */ /* 0x000e6200000e0000 */
[----:B------:R-:W2:Y:S01]  /*1880*/  @!P0 LDC.64 R28, c[0x0][0x3d0] ;  /* 0x0000f400ff1c8b82 */ /* 0x000ea20000000a00 */
[----:B0-----:R-:W-:Y:S01]  /*1890*/  FADD.FTZ R31, RZ, R22 ;  /* 0x00000016ff1f7221 */ /* 0x001fe20000010000 */
[----:B------:R-:W-:Y:S01]  /*18a0*/  @!P0 LOP3.LUT R32, R32, 0x7e, RZ, 0xc0, !PT ;  /* 0x0000007e20208812 */ /* 0x000fe200078ec0ff */
[----:B------:R-:W0:Y:S01]  /*18b0*/  SHFL.BFLY PT, R34, R33, 0x1, 0x1f ;  /* 0x0c201f0021227f89 */ /* 0x000e2200000e0000 */
[----:B------:R-:W-:Y:S01]  /*18c0*/  FADD.FTZ R22, RZ, R23 ;  /* 0x00000017ff167221 */ /* 0x000fe20000010000 */
[----:B------:R-:W-:Y:S01]  /*18d0*/  @!P0 IMAD R23, R17, UR8, R45 ;  /* 0x0000000811178c24 */ /* 0x000fe2000f8e022d */
[----:B------:R-:W-:-:S05]  /*18e0*/  @!P0 LEA R32, R43, R32, 0x5 ;  /* 0x000000202b208211 */ /* 0x000fca00078e28ff */
[----:B------:R-:W-:Y:S02]  /*18f0*/  @!P0 IMAD R23, R23, 0x200, R32 ;  /* 0x0000020017178824 */ /* 0x000fe400078e0220 */
[----:B---3--:R-:W-:Y:S01]  /*1900*/  FADD.FTZ R31, R31, R20 ;  /* 0x000000141f1f7221 */ /* 0x008fe20000010000 */
[----:B------:R-:W-:-:S03]  /*1910*/  FADD.FTZ R22, R22, R21 ;  /* 0x0000001516167221 */ /* 0x000fc60000010000 */
[----:B----4-:R-:W-:Y:S01]  /*1920*/  FADD.FTZ R31, R31, R24 ;  /* 0x000000181f1f7221 */ /* 0x010fe20000010000 */
[----:B------:R-:W-:Y:S01]  /*1930*/  FADD.FTZ R22, R22, R25 ;  /* 0x0000001916167221 */ /* 0x000fe20000010000 */
[----:B--2---:R-:W-:-:S04]  /*1940*/  @!P0 IMAD.WIDE.U32 R28, R23, 0x4, R28 ;  /* 0x00000004171c8825 */ /* 0x004fc800078e001c */
[----:B-1----:R-:W-:Y:S01]  /*1950*/  FADD.FTZ R20, R30, R35 ;  /* 0x000000231e147221 */ /* 0x002fe20000010000 */
[----:B------:R-:W-:Y:S01]  /*1960*/  FADD.FTZ R26, R31, R26 ;  /* 0x0000001a1f1a7221 */ /* 0x000fe20000010000 */
[----:B------:R-:W-:Y:S01]  /*1970*/  FADD.FTZ R27, R22, R27 ;  /* 0x0000001b161b7221 */ /* 0x000fe20000010000 */
[----:B0-----:R-:W-:-:S04]  /*1980*/  FADD.FTZ R21, R33, R34 ;  /* 0x0000002221157221 */ /* 0x001fc80000010000 */
        /* <DEDUP_REMOVED lines=15> */
.L_x_352:
[----:B0-----:R-:W2:Y:S04]  /*1a80*/  LD.E.STRONG.GPU R21, desc[UR10][R54.64] ;  /* 0x0000000a36157980 */ /* 0x001ea8000c10f900 */
[----:B--2---:R-:W-:Y:S01]  /*1a90*/  CCTL.IVALL ;  /* 0x00000000ff00798f */ /* 0x004fe20002000000 */
[----:B------:R-:W-:Y:S05]  /*1aa0*/  YIELD ;  /* 0x0000000000007946 */ /* 0x000fea0003800000 */
[----:B-----5:R-:W-:-:S04]  /*1ab0*/  LOP3.LUT R21, R21, R20, RZ, 0x3c, !PT ;  /* 0x0000001415157212 */ /* 0x020fc800078e3cff */
[----:B------:R-:W-:-:S13]  /*1ac0*/  ISETP.GT.AND P1, PT, R21, -0x1, PT ;  /* 0xffffffff1500780c */ /* 0x000fda0003f24270 */
[----:B------:R-:W-:Y:S05]  /*1ad0*/  @P1 BRA `(.L_x_352) ;  /* 0xfffffffc00e81947 */ /* 0x000fea000383ffff */
.L_x_351:
[----:B------:R-:W-:Y:S05]  /*1ae0*/  WARPSYNC.ALL ;  /* 0x0000000000007948 */ /* 0x000fea0003800000 */
[----:B------:R-:W-:Y:S06]  /*1af0*/  BAR.SYNC.DEFER_BLOCKING 0x0 ;  /* 0x0000000000007b1d */ /* 0x000fec0000010000 */
[----:B------:R-:W-:Y:S05]  /*1b00*/  BRA `(.L_x_353) ;  /* 0x0000000000487947 */ /* 0x000fea0003800000 */
.L_x_350:
        /* <DEDUP_REMOVED lines=10> */
.L_x_355:
[----:B------:R-:W2:Y:S04]  /*1bb0*/  LD.E.STRONG.GPU R20, desc[UR10][R50.64] ;  /* 0x0000000a32147980 */ /* 0x000ea8000c10f900 */
[----:B--2---:R-:W-:Y:S01]  /*1bc0*/  CCTL.IVALL ;  /* 0x00000000ff00798f */ /* 0x004fe20002000000 */
[----:B------:R-:W-:Y:S05]  /*1bd0*/  YIELD ;  /* 0x0000000000007946 */ /* 0x000fea0003800000 */
[----:B-----5:R-:W-:-:S04]  /*1be0*/  LOP3.LUT R20, R20, R21, RZ, 0x3c, !PT ;  /* 0x0000001514147212 */ /* 0x020fc800078e3cff */
[----:B------:R-:W-:-:S13]  /*1bf0*/  ISETP.GT.AND P1, PT, R20, -0x1, PT ;  /* 0xffffffff1400780c */ /* 0x000fda0003f24270 */
[----:B------:R-:W-:Y:S05]  /*1c00*/  @P1 BRA `(.L_x_355) ;  /* 0xfffffffc00e81947 */ /* 0x000fea000383ffff */
.L_x_354:
[----:B------:R-:W-:Y:S05]  /*1c10*/  WARPSYNC.ALL ;  /* 0x0000000000007948 */ /* 0x000fea0003800000 */
[----:B------:R-:W-:Y:S06]  /*1c20*/  BAR.SYNC.DEFER_BLOCKING 0x0 ;  /* 0x0000000000007b1d */ /* 0x000fec0000010000 */
.L_x_353:
[----:B------:R-:W-:-:S13]  /*1c30*/  ISETP.GT.U32.AND P1, PT, R43, 0x7f, PT ;  /* 0x0000007f2b00780c */ /* 0x000fda0003f24070 */
[----:B------:R-:W1:Y:S01]  /*1c40*/  @!P1 LDC.64 R20, c[0x0][0x3d0] ;  /* 0x0000f400ff149b82 */ /* 0x000e620000000a00 */
[----:B------:R-:W-:Y:S01]  /*1c50*/  @!P1 SHF.L.U32 R22, R43, 0x1, RZ ;  /* 0x000000012b169819 */ /* 0x000fe200000006ff */
[----:B------:R-:W-:Y:S01]  /*1c60*/  @!P1 IMAD R25, R17, UR8, R45 ;  /* 0x0000000811199c24 */ /* 0x000fe2000f8e022d */
[----:B------:R-:W-:Y:S02]  /*1c70*/  @!P1 LOP3.LUT R23, R43, 0x1f, RZ, 0xc0, !PT ;  /* 0x0000001f2b179812 */ /* 0x000fe400078ec0ff */
[----:B------:R-:W-:-:S04]  /*1c80*/  @!P1 LOP3.LUT R22, R22, 0xc0, RZ, 0xc0, !PT ;  /* 0x000000c016169812 */ /* 0x000fc800078ec0ff */
[----:B------:R-:W-:-:S05]  /*1c90*/  @!P1 LEA R22, R25, R22, 0x8 ;  /* 0x0000001619169211 */ /* 0x000fca00078e40ff */
[----:B------:R-:W-:-:S05]  /*1ca0*/  @!P1 IMAD.IADD R22, R22, 0x1, R23 ;  /* 0x0000000116169824 */ /* 0x000fca00078e0217 */
[----:B------:R-:W-:-:S04]  /*1cb0*/  @!P1 SHF.L.U32 R25, R22, 0x1, RZ ;  /* 0x0000000116199819 */ /* 0x000fc800000006ff */
[C---:B------:R-:W-:Y:S01]  /*1cc0*/  @!P1 IADD3 R23, PT, PT, R25.reuse, 0x40, RZ ;  /* 0x0000004019179810 */ /* 0x040fe20007ffe0ff */
[----:B-1----:R-:W-:-:S04]  /*1cd0*/  @!P1 IMAD.WIDE.U32 R24, R25, 0x4, R20 ;  /* 0x0000000419189825 */ /* 0x002fc800078e0014 */
[----:B------:R-:W-:Y:S02]  /*1ce0*/  @!P1 IMAD.WIDE.U32 R22, R23, 0x4, R20 ;  /* 0x0000000417169825 */ /* 0x000fe400078e0014 */
[----:B------:R-:W2:Y:S04]  /*1cf0*/  @!P1 LDG.E.64 R20, desc[UR10][R24.64] ;  /* 0x0000000a18149981 */ /* 0x000ea8000c1e1b00 */
[----:B------:R-:W3:Y:S01]  /*1d00*/  @!P1 LDG.E.64 R22, desc[UR10][R22.64] ;  /* 0x0000000a16169981 */ /* 0x000ee2000c1e1b00 */
[----:B------:R-:W-:Y:S01]  /*1d10*/  CS2R R26, SRZ ;  /* 0x00000000001a7805 */ /* 0x000fe2000001ff00 */
[----:B------:R-:W-:Y:S01]  /*1d20*/  UIADD3 UR4, UPT, UPT, UR4, 0x3480, URZ ;  /* 0x0000348004047890 */ /* 0x000fe2000fffe0ff */
[----:B------:R-:W-:Y:S02]  /*1d30*/  IADD3 R12, PT, PT, -R47, R12, RZ ;  /* 0x0000000c2f0c7210 */ /* 0x000fe40007ffe1ff */
[----:B------:R-:W-:Y:S01]  /*1d40*/  LOP3.LUT R17, R17, 0x1, RZ, 0x3c, !PT ;  /* 0x0000000111117812 */ /* 0x000fe200078e3cff */
[----:B------:R-:W-:Y:S01]  /*1d50*/  ULEA UR4, UR6, UR4, 0x18 ;  /* 0x0000000406047291 */ /* 0x000fe2000f8ec0ff */
[----:B------:R-:W1:Y:S05]  /*1d60*/  LDCU.64 UR6, c[0x0][0x380] ;  /* 0x00007000ff0677ac */ /* 0x000e6a0008000a00 */
[----:B------:R-:W-:Y:S01]  /*1d70*/  LEA R12, R12, UR4, 0x3 ;  /* 0x000000040c0c7c11 */ /* 0x000fe2000f8e18ff */
        /* <DEDUP_REMOVED lines=24> */
[----:B---3--:R-:W-:-:S03]  /*1f00*/  FADD.FTZ R21, R26, R21 ;  /* 0x000000151a157221 */ /* 0x008fc60000010000 */
[----:B------:R-:W-:Y:S01]  /*1f10*/  @!P1 FMUL.FTZ R22, R20, 4.8828125727595761418e-05 ;  /* 0x384ccccd14169820 */ /* 0x000fe20000410000 */
[----:B------:R-:W-:-:S05]  /*1f20*/  @!P1 FMUL.FTZ R23, R21, 4.8828125727595761418e-05 ;  /* 0x384ccccd15179820 */ /* 0x000fca0000410000 */
[----:B------:R-:W-:Y:S01]  /*1f30*/  @!P1 STS.64 [R18+UR4], R22 ;  /* 0x0000001612009988 */ /* 0x000fe20008000a04 */
[----:B------:R-:W-:Y:S06]  /*1f40*/  BAR.SYNC.DEFER_BLOCKING 0x0 ;  /* 0x0000000000007b1d */ /* 0x000fec0000010000 */
[----:B------:R-:W2:Y:S02]  /*1f50*/  LDS.64 R20, [R12] ;  /* 0x000000000c147984 */ /* 0x000ea40000000a00 */
[--C-:B--2---:R-:W-:Y:S01]  /*1f60*/  FADD.FTZ R9, R9, -R20.reuse ;  /* 0x8000001409097221 */ /* 0x104fe20000010000 */
        /* <DEDUP_REMOVED lines=10> */
[----:B------:R-:W-:Y:S01]  /*2010*/  FMUL.FTZ R8, R8, R3 ;  /* 0x0000000308087220 */ /* 0x000fe20000410000 */
[----:B-1----:R-:W-:-:S02]  /*2020*/  IADD3 R2, P1, PT, R11, UR6, RZ ;  /* 0x000000060b027c10 */ /* 0x002fc4000ff3e0ff */
[----:B------:R-:W-:Y:S02]  /*2030*/  F2FP.BF16.F32.PACK_AB R4, R0, R9 ;  /* 0x000000090004723e */ /* 0x000fe400000010ff */
[----:B------:R-:W-:Y:S02]  /*2040*/  IADD3.X R3, PT, PT, R10, UR7, RZ, P1, !PT ;  /* 0x000000070a037c10 */ /* 0x000fe40008ffe4ff */
[----:B------:R-:W-:-:S05]  /*2050*/  F2FP.BF16.F32.PACK_AB R5, R8, R5 ;  /* 0x000000050805723e */ /* 0x000fca00000010ff */
[----:B------:R1:W-:Y:S01]  /*2060*/  STG.E.64 desc[UR10][R2.64], R4 ;  /* 0x0000000402007986 */ /* 0x0003e2000c101b0a */
[----:B------:R-:W-:Y:S05]  /*2070*/  @!P0 BRA `(.L_x_356) ;  /* 0xffffffe000e08947 */ /* 0x000fea000383ffff */
.L_x_347:
[----:B------:R-:W-:-:S05]  /*2080*/  IMAD R29, R45, 0x40, R44 ;  /* 0x000000402d1d7824 */ /* 0x000fca00078e022c */
[----:B------:R-:W-:-:S04]  /*2090*/  SHF.L.U32 R29, R29, 0x5, RZ ;  /* 0x000000051d1d7819 */ /* 0x000fc800000006ff */
[----:B------:R-:W-:-:S13]  /*20a0*/  ISETP.GT.AND P0, PT, R29, 0x4ff, PT ;  /* 0x000004ff1d00780c */ /* 0x000fda0003f04270 */
[----:B------:R-:W-:Y:S05]  /*20b0*/  @P0 EXIT ;  /* 0x000000000000094d */ /* 0x000fea0003800000 */
[----:B------:R-:W2:Y:S01]  /*20c0*/  S2R R25, SR_TID.X ;  /* 0x0000000000197919 */ /* 0x000ea20000002100 */
[----:B-1----:R-:W1:Y:S01]  /*20d0*/  LDC.64 R2, c[0x0][0x3c8] ;  /* 0x0000f200ff027b82 */ /* 0x002e620000000a00 */
[----:B------:R-:W3:Y:S01]  /*20e0*/  LDCU.64 UR8, c[0x0][0x3d0] ;  /* 0x00007a00ff0877ac */ /* 0x000ee20008000a00 */
[----:B------:R-:W-:-:S06]  /*20f0*/  UMOV UR4, 0x400 ;  /* 0x0000040000047882 */ /* 0x000fcc0000000000 */
[----:B------:R-:W4:Y:S01]  /*2100*/  S2UR UR5, SR_CgaCtaId ;  /* 0x00000000000579c3 */ /* 0x000f220000008800 */
[C---:B-1----:R-:W-:Y:S02]  /*2110*/  SHF.L.U32 R35, R2.reuse, 0x6, RZ ;  /* 0x0000000602237819 */ /* 0x042fe400000006ff */
[----:B------:R-:W-:Y:S02]  /*2120*/  SHF.L.U64.HI R34, R2, 0x6, R3 ;  /* 0x0000000602227819 */ /* 0x000fe40000010203 */
[--C-:B--2---:R-:W-:Y:S01]  /*2130*/  SHF.R.U32.HI R36, RZ, 0x5, R25.reuse ;  /* 0x00000005ff247819 */ /* 0x104fe20000011619 */
[----:B----4-:R-:W-:Y:S01]  /*2140*/  ULEA UR6, UR5, UR4, 0x18 ;  /* 0x0000000405067291 */ /* 0x010fe2000f8ec0ff */
[----:B------:R-:W-:Y:S01]  /*2150*/  SHF.R.U32.HI R31, RZ, 0x4, R25 ;  /* 0x00000004ff1f7819 */ /* 0x000fe20000011619 */
[----:B---3--:R-:W-:Y:S01]  /*2160*/  UIADD3 UR4, UP0, UPT, UR8, 0x69000, URZ ;  /* 0x0006900008047890 */ /* 0x008fe2000ff1e0ff */
[----:B------:R-:W-:Y:S01]  /*2170*/  LOP3.LUT R0, RZ, R36, RZ, 0x33, !PT ;  /* 0x00000024ff007212 */ /* 0x000fe200078e33ff */
[C---:B------:R-:W-:Y:S01]  /*2180*/  IMAD.SHL.U32 R27, R25.reuse, 0x2, RZ ;  /* 0x00000002191b7824 */ /* 0x040fe200078e00ff */
[----:B------:R-:W-:Y:S01]  /*2190*/  LOP3.LUT R28, R25, 0x1f, RZ, 0xc0, !PT ;  /* 0x0000001f191c7812 */ /* 0x000fe200078ec0ff */
[----:B------:R-:W-:Y:S01]  /*21a0*/  UIADD3.X UR5, UPT, UPT, URZ, UR9, URZ, UP0, !UPT ;  /* 0x00000009ff057290 */ /* 0x000fe200087fe4ff */
[----:B------:R-:W-:-:S02]  /*21b0*/  IADD3 R33, P0, PT, R0, R35, RZ ;  /* 0x0000002300217210 */ /* 0x000fc40007f1e0ff */
[----:B------:R-:W-:Y:S02]  /*21c0*/  LOP3.LUT R0, R31, 0x1e, RZ, 0xc0, !PT ;  /* 0x0000001e1f007812 */ /* 0x000fe400078ec0ff */
[----:B------:R-:W-:Y:S02]  /*21d0*/  IADD3.X R32, PT, PT, R34, -0x1, RZ, P0, !PT ;  /* 0xffffffff22207810 */ /* 0x000fe400007fe4ff */
[----:B------:R-:W-:Y:S02]  /*21e0*/  LEA R30, R36, UR6, 0x7 ;  /* 0x00000006241e7c11 */ /* 0x000fe4000f8e38ff */
[----:B------:R-:W-:Y:S01]  /*21f0*/  LOP3.LUT R40, R25, 0xf, RZ, 0xc0, !PT ;  /* 0x0000000f19287812 */ /* 0x000fe200078ec0ff */
[----:B------:R-:W-:-:S04]  /*2200*/  IMAD.WIDE.U32 R2, R32, -0x33333333, RZ ;  /* 0xcccccccd20027825 */ /* 0x000fc800078e00ff */
[----:B------:R-:W-:-:S04]  /*2210*/  IMAD.WIDE.U32 R4, P0, R33, -0x33333334, R2 ;  /* 0xcccccccc21047825 */ /* 0x000fc80007800002 */
[----:B------:R-:W-:Y:S01]  /*2220*/  IMAD.WIDE.U32 R2, R33, -0x33333333, RZ ;  /* 0xcccccccd21027825 */ /* 0x000fe200078e00ff */
[----:B------:R-:W-:-:S03]  /*2230*/  IADD3.X R7, PT, PT, RZ, RZ, RZ, P0, !PT ;  /* 0x000000ffff077210 */ /* 0x000fc600007fe4ff */
[----:B------:R-:W-:Y:S01]  /*2240*/  IMAD.MOV.U32 R6, RZ, RZ, R5 ;  /* 0x000000ffff067224 */ /* 0x000fe200078e0005 */
        /* <DEDUP_REMOVED lines=15> */
[----:B------:R-:W-:-:S04]  /*2340*/  LOP3.LUT R0, R0, 0x780, RZ, 0xc0, !PT ;  /* 0x0000078000007812 */ /* 0x000fc800078ec0ff */
[----:B------:R-:W-:Y:S02]  /*2350*/  IADD3 R26, PT, PT, R0, UR6, RZ ;  /* 0x00000006001a7c10 */ /* 0x000fe4000fffe0ff */
[----:B------:R-:W-:Y:S02]  /*2360*/  LOP3.LUT R25, R2, 0x1f, R25, 0xf8, !PT ;  /* 0x0000001f02197812 */ /* 0x000fe400078ef819 */
[----:B------:R-:W-:-:S07]  /*2370*/  LOP3.LUT R0, R4, 0x3fffffff, RZ, 0xc0, !PT ;  /* 0x3fffffff04007812 */ /* 0x000fce00078ec0ff */
.L_x_368:
[----:B------:R-:W-:Y:S01]  /*2380*/  ISETP.GT.U32.AND P1, PT, R35, R36, PT ;  /* 0x000000242300720c */ /* 0x000fe20003f24070 */
[----:B------:R-:W-:Y:S01]  /*2390*/  BSSY.RECONVERGENT B0, `(.L_x_357) ;  /* 0x0000070000007945 */ /* 0x000fe20003800200 */
[----:B------:R-:W-:Y:S01]  /*23a0*/  HFMA2 R37, -RZ, RZ, 0, 0 ;  /* 0x00000000ff257431 */ /* 0x000fe200000001ff */
[----:B------:R-:W-:Y:S02]  /*23b0*/  MOV R38, RZ ;  /* 0x000000ff00267202 */ /* 0x000fe40000000f00 */
[----:B------:R-:W-:-:S13]  /*23c0*/  ISETP.GT.AND.EX P1, PT, R34, RZ, PT, P1 ;  /* 0x000000ff2200720c */ /* 0x000fda0003f24310 */
[----:B0-23--:R-:W-:Y:S05]  /*23d0*/  @!P1 BRA `(.L_x_358) ;  /* 0x0000000400ac9947 */ /* 0x00dfea0003800000 */
        /* <DEDUP_REMOVED lines=11> */
[----:B------:R-:W-:Y:S02]  /*2490*/  IADD3 R7, P2, PT, R29, R25, RZ ;  /* 0x000000191d077210 */ /* 0x000fe40007f5e0ff */
[----:B------:R-:W-:Y:S02]  /*24a0*/  CS2R R38, SRZ ;  /* 0x0000000000267805 */ /* 0x000fe4000001ff00 */
[----:B------:R-:W-:Y:S01]  /*24b0*/  MOV R46, R24 ;  /* 0x00000018002e7202 */ /* 0x000fe20000000f00 */
[----:B------:R-:W-:Y:S01]  /*24c0*/  IMAD.MOV.U32 R47, RZ, RZ, R0 ;  /* 0x000000ffff2f7224 */ /* 0x000fe200078e0000 */
[----:B------:R-:W-:Y:S02]  /*24d0*/  IADD3.X R8, PT, PT, R3, R43, RZ, P2, !PT ;  /* 0x0000002b03087210 */ /* 0x000fe400017fe4ff */
[----:B------:R-:W-:Y:S02]  /*24e0*/  LEA R6, P2, R7, UR4, 0x3 ;  /* 0x0000000407067c11 */ /* 0x000fe4000f8418ff */
[----:B------:R-:W-:-:S02]  /*24f0*/  MOV R41, R36 ;  /* 0x0000002400297202 */ /* 0x000fc40000000f00 */
[----:B------:R-:W-:-:S09]  /*2500*/  LEA.HI.X R7, R7, UR5, R8, 0x3, P2 ;  /* 0x0000000507077c11 */ /* 0x000fd200090f1c08 */
.L_x_361:
        /* <DEDUP_REMOVED lines=33> */
.L_x_360:
[----:B------:R-:W-:Y:S05]  /*2720*/  BSYNC.RECONVERGENT B1 ;  /* 0x0000000000017941 */ /* 0x000fea0003800200 */
.L_x_359:
        /* <DEDUP_REMOVED lines=25> */
.L_x_363:
[----:B------:R-:W-:Y:S05]  /*28c0*/  BSYNC.RECONVERGENT B1 ;  /* 0x0000000000017941 */ /* 0x000fea0003800200 */
.L_x_362:
        /* <DEDUP_REMOVED lines=9> */
[----:B------:R-:W2:Y:S03]  /*2960*/  @!P1 LDC.64 R6, c[0x0][0x3d0] ;  /* 0x0000f400ff069b82 */ /* 0x000ea60000000a00 */
[----:B------:R-:W-:Y:S01]  /*2970*/  @P2 IADD3.X R39, PT, PT, RZ, R39, RZ, P3, !PT ;  /* 0x00000027ff272210 */ /* 0x000fe20001ffe4ff */
[----:B------:R-:W-:Y:S01]  /*2980*/  @!P1 IMAD.WIDE.U32 R4, R41, 0x500, R4 ;  /* 0x0000050029049825 */ /* 0x000fe200078e0004 */
[----:B------:R-:W-:-:S03]  /*2990*/  @P2 IADD3 R13, PT, PT, R11, R13, RZ ;  /* 0x0000000d0b0d2210 */ /* 0x000fc60007ffe0ff */
        /* <DEDUP_REMOVED lines=15> */
.L_x_358:
[----:B------:R-:W-:Y:S05]  /*2a90*/  BSYNC.RECONVERGENT B0 ;  /* 0x0000000000007941 */ /* 0x000fea0003800200 */
.L_x_357:
[----:B------:R1:W-:Y:S01]  /*2aa0*/  STS [R30], R37 ;  /* 0x000000251e007388 */ /* 0x0003e20000000800 */
[----:B------:R-:W2:Y:S01]  /*2ab0*/  LDC.64 R6, c[0x0][0x388] ;  /* 0x0000e200ff067b82 */ /* 0x000ea20000000a00 */
[----:B------:R-:W-:Y:S01]  /*2ac0*/  ISETP.GT.U32.AND P1, PT, R40, 0x9, PT ;  /* 0x000000092800780c */ /* 0x000fe20003f24070 */
[----:B------:R-:W-:Y:S01]  /*2ad0*/  IMAD.MOV.U32 R8, RZ, RZ, R31 ;  /* 0x000000ffff087224 */ /* 0x000fe200078e001f */
[----:B------:R1:W-:Y:S05]  /*2ae0*/  STS [R30+0x500], R38 ;  /* 0x000500261e007388 */ /* 0x0003ea0000000800 */
[----:B------:R-:W3:Y:S08]  /*2af0*/  LDC.64 R4, c[0x0][0x390] ;  /* 0x0000e400ff047b82 */ /* 0x000ef00000000a00 */
[----:B-1----:R-:W-:Y:S06]  /*2b00*/  BAR.SYNC.DEFER_BLOCKING 0x0 ;  /* 0x0000000000007b1d */ /* 0x002fec0000010000 */
.L_x_367:
[----:B0-----:R-:W-:Y:S01]  /*2b10*/  HFMA2 R9, -RZ, RZ, 0, 0 ;  /* 0x00000000ff097431 */ /* 0x001fe200000001ff */
[----:B------:R-:W-:Y:S01]  /*2b20*/  @!P1 LOP3.LUT R11, R8, 0x1e, R27, 0x78, !PT ;  /* 0x0000001e080b9812 */ /* 0x000fe200078e781b */
[----:B------:R-:W-:Y:S01]  /*2b30*/  UMOV UR6, 0xffff ;  /* 0x0000ffff00067882 */ /* 0x000fe20000000000 */
[----:B------:R-:W-:Y:S02]  /*2b40*/  MOV R10, RZ ;  /* 0x000000ff000a7202 */ /* 0x000fe40000000f00 */
[----:B------:R-:W-:Y:S02]  /*2b50*/  @!P1 LEA R11, R11, R26, 0x2 ;  /* 0x0000001a0b0b9211 */ /* 0x000fe400078e10ff */
[----:B------:R-:W-:-:S03]  /*2b60*/  ISETP.NE.AND P2, PT, R40, RZ, PT ;  /* 0x000000ff2800720c */ /* 0x000fc60003f45270 */
[----:B------:R1:W4:Y:S04]  /*2b70*/  @!P1 LDS R9, [R11] ;  /* 0x000000000b099984 */ /* 0x0003280000000800 */
[----:B------:R1:W0:Y:S01]  /*2b80*/  @!P1 LDS R10, [R11+0x500] ;  /* 0x000500000b0a9984 */ /* 0x0002220000000800 */
[----:B------:R-:W-:Y:S05]  /*2b90*/  BRA.DIV UR6, `(.L_x_364) ;  /* 0x0000000206ac7947 */ /* 0x000fea000b800000 */
[----:B------:R-:W-:Y:S01]  /*2ba0*/  IMAD.MOV.U32 R16, RZ, RZ, 0xffff ;  /* 0x0000ffffff107424 */ /* 0x000fe200078e00ff */
[----:B------:R-:W-:Y:S01]  /*2bb0*/  MOV R15, 0xffff ;  /* 0x0000ffff000f7802 */ /* 0x000fe20000000f00 */
[----:B------:R-:W-:Y:S01]  /*2bc0*/  IMAD.MOV.U32 R20, RZ, RZ, 0xffff ;  /* 0x0000ffffff147424 */ /* 0x000fe200078e00ff */
[----:B------:R-:W-:Y:S01]  /*2bd0*/  MOV R17, 0xffff ;  /* 0x0000ffff00117802 */ /* 0x000fe20000000f00 */
[----:B----4-:R-:W4:Y:S01]  /*2be0*/  SHFL.BFLY PT, R12, R9, 0x8, 0x101f ;  /* 0x0d101f00090c7f89 */ /* 0x010f2200000e0000 */
[----:B------:R-:W-:Y:S02]  /*2bf0*/  MOV R18, 0xffff ;  /* 0x0000ffff00127802 */ /* 0x000fe40000000f00 */
[----:B------:R-:W-:Y:S01]  /*2c00*/  MOV R19, 0xffff ;  /* 0x0000ffff00137802 */ /* 0x000fe20000000f00 */
[----:B01----:R-:W0:Y:S01]  /*2c10*/  SHFL.BFLY PT, R11, R10, 0x8, 0x101f ;  /* 0x0d101f000a0b7f89 */ /* 0x003e2200000e0000 */
[----:B------:R-:W-:Y:S01]  /*2c20*/  MOV R21, 0xffff ;  /* 0x0000ffff00157802 */ /* 0x000fe20000000f00 */
        /* <DEDUP_REMOVED lines=14> */
.L_x_378:
[----:B------:R-:W-:Y:S01]  /*2d10*/  BSSY.RECONVERGENT B0, `(.L_x_365) ;  /* 0x000000a000007945 */ /* 0x000fe20003800200 */
[----:B----4-:R-:W-:-:S03]  /*2d20*/  FADD.FTZ R10, R9, R10 ;  /* 0x0000000a090a7221 */ /* 0x010fc60000010000 */
[----:B------:R-:W-:Y:S05]  /*2d30*/  @P2 BRA `(.L_x_366) ;  /* 0x00000000001c2947 */ /* 0x000fea0003800000 */
[----:B------:R-:W-:Y:S01]  /*2d40*/  IMAD.IADD R13, R8, 0x1, R29 ;  /* 0x00000001080d7824 */ /* 0x000fe200078e021d */
[----:B------:R-:W-:-:S03]  /*2d50*/  F2FP.BF16.F32.PACK_AB R9, R10, R15 ;  /* 0x0000000f0a09723e */ /* 0x000fc600000010ff */
[----:B--2---:R-:W-:Y:S01]  /*2d60*/  IMAD.WIDE R10, R13, 0x2, R6 ;  /* 0x000000020d0a7825 */ /* 0x004fe200078e0206 */
[----:B------:R-:W-:-:S03]  /*2d70*/  PRMT R14, R9, 0x7632, R14 ;  /* 0x00007632090e7816 */ /* 0x000fc6000000000e */
[----:B---3--:R-:W-:Y:S01]  /*2d80*/  IMAD.WIDE R12, R13, 0x2, R4 ;  /* 0x000000020d0c7825 */ /* 0x008fe200078e0204 */
[----:B------:R0:W-:Y:S04]  /*2d90*/  STG.E.U16 desc[UR10][R10.64], R9 ;  /* 0x000000090a007986 */ /* 0x0001e8000c10150a */
[----:B------:R0:W-:Y:S02]  /*2da0*/  STG.E.U16 desc[UR10][R12.64], R14 ;  /* 0x0000000e0c007986 */ /* 0x0001e4000c10150a */
.L_x_366:
[----:B------:R-:W-:Y:S05]  /*2db0*/  BSYNC.RECONVERGENT B0 ;  /* 0x0000000000007941 */ /* 0x000fea0003800200 */
.L_x_365:
[C---:B------:R-:W-:Y:S02]  /*2dc0*/  ISETP.GE.U32.AND P2, PT, R8.reuse, 0xc, PT ;  /* 0x0000000c0800780c */ /* 0x040fe40003f46070 */
[----:B------:R-:W-:-:S11]  /*2dd0*/  IADD3 R8, PT, PT, R8, 0x14, RZ ;  /* 0x0000001408087810 */ /* 0x000fd60007ffe0ff */
[----:B------:R-:W-:Y:S05]  /*2de0*/  @!P2 BRA `(.L_x_367) ;  /* 0xfffffffc0048a947 */ /* 0x000fea000383ffff */
[----:B------:R-:W-:Y:S05]  /*2df0*/  WARPSYNC.ALL ;  /* 0x0000000000007948 */ /* 0x000fea0003800000 */
[----:B------:R-:W-:Y:S01]  /*2e00*/  BAR.SYNC.DEFER_BLOCKING 0x0 ;  /* 0x0000000000007b1d */ /* 0x000fe20000010000 */
[C---:B------:R-:W-:Y:S02]  /*2e10*/  ISETP.GE.AND P1, PT, R29.reuse, -0x2300, PT ;  /* 0xffffdd001d00780c */ /* 0x040fe40003f26270 */
[----:B------:R-:W-:-:S11]  /*2e20*/  IADD3 R29, PT, PT, R29, 0x2800, RZ ;  /* 0x000028001d1d7810 */ /* 0x000fd60007ffe0ff */
[----:B------:R-:W-:Y:S05]  /*2e30*/  @!P1 BRA `(.L_x_368) ;  /* 0xfffffff400509947 */ /* 0x000fea000383ffff */
[----:B------:R-:W-:Y:S05]  /*2e40*/  EXIT ;  /* 0x000000000000794d */ /* 0x000fea0003800000 */
.L_x_364:
        /* <DEDUP_REMOVED lines=8> */
.L_x_370:
[----:B------:R-:W-:Y:S05]  /*2ed0*/  BSYNC B0 ;  /* 0x0000000000007941 */ /* 0x000fea0003800000 */
.L_x_369:
        /* <DEDUP_REMOVED lines=8> */
.L_x_371:
[----:B------:R-:W-:Y:S01]  /*2f60*/  FADD.FTZ R12, R12, R9 ;  /* 0x000000090c0c7221 */ /* 0x000fe20000010000 */
[----:B------:R-:W-:-:S04]  /*2f70*/  HFMA2 R19, -RZ, RZ, 0, 2.384185791015625e-07 ;  /* 0x00000004ff137431 */ /* 0x000fc800000001ff */
[----:B------:R-:W-:Y:S01]  /*2f80*/  MOV R20, R12 ;  /* 0x0000000c00147202 */ /* 0x000fe20000000f00 */
[----:B------:R-:W-:-:S07]  /*2f90*/  IMAD.MOV.U32 R11, RZ, RZ, R18 ;  /* 0x000000ffff0b7224 */ /* 0x000fce00078e0012 */
[----:B------:R-:W-:Y:S05]  /*2fa0*/  WARPSYNC.COLLECTIVE R17, `(.L_x_372) ;  /* 0x0000000011087348 */ /* 0x000fea0003c00000 */
[----:B------:R0:W1:Y:S02]  /*2fb0*/  SHFL.BFLY P3, R18, R20, R19, R22 ;  /* 0x0c00001314127389 */ /* 0x0000640000060016 */
[----:B01----:R-:W-:Y:S05]  /*2fc0*/  ENDCOLLECTIVE ;  /* 0x000000000000791b */ /* 0x003fea0003800000 */
.L_x_372:
[----:B------:R-:W-:-:S04]  /*2fd0*/  FADD.FTZ R11, R11, R10 ;  /* 0x0000000a0b0b7221 */ /* 0x000fc80000010000 */
[----:B------:R-:W-:Y:S01]  /*2fe0*/  IMAD.MOV.U32 R20, RZ, RZ, R11 ;  /* 0x000000ffff147224 */ /* 0x000fe200078e000b */
[----:B------:R-:W-:-:S07]  /*2ff0*/  MOV R13, R18 ;  /* 0x00000012000d7202 */ /* 0x000fce0000000f00 */
[----:B------:R-:W-:Y:S05]  /*3000*/  WARPSYNC.COLLECTIVE R17, `(.L_x_373) ;  /* 0x0000000011087348 */ /* 0x000fea0003c00000 */
[----:B------:R0:W1:Y:S02]  /*3010*/  SHFL.BFLY P3, R18, R20, R19, R22 ;  /* 0x0c00001314127389 */ /* 0x0000640000060016 */
[----:B01----:R-:W-:Y:S05]  /*3020*/  ENDCOLLECTIVE ;  /* 0x000000000000791b */ /* 0x003fea0003800000 */
.L_x_373:
[----:B------:R-:W-:Y:S01]  /*3030*/  FADD.FTZ R13, R12, R13 ;  /* 0x0000000d0c0d7221 */ /* 0x000fe20000010000 */
[----:B------:R-:W-:-:S04]  /*3040*/  HFMA2 R19, -RZ, RZ, 0, 1.1920928955078125e-07 ;  /* 0x00000002ff137431 */ /* 0x000fc800000001ff */
[----:B------:R-:W-:Y:S02]  /*3050*/  MOV R20, R13 ;  /* 0x0000000d00147202 */ /* 0x000fe40000000f00 */
[----:B------:R-:W-:-:S07]  /*3060*/  MOV R14, R18 ;  /* 0x00000012000e7202 */ /* 0x000fce0000000f00 */
[----:B------:R-:W-:Y:S05]  /*3070*/  WARPSYNC.COLLECTIVE R17, `(.L_x_374) ;  /* 0x0000000011087348 */ /* 0x000fea0003c00000 */
[----:B------:R0:W1:Y:S02]  /*3080*/  SHFL.BFLY P3, R18, R20, R19, R22 ;  /* 0x0c00001314127389 */ /* 0x0000640000060016 */
[----:B01----:R-:W-:Y:S05]  /*3090*/  ENDCOLLECTIVE ;  /* 0x000000000000791b */ /* 0x003fea0003800000 */
.L_x_374:
[----:B------:R-:W-:-:S05]  /*30a0*/  FADD.FTZ R14, R11, R14 ;  /* 0x0000000e0b0e7221 */ /* 0x000fca0000010000 */
[----:B------:R-:W-:Y:S01]  /*30b0*/  MOV R20, R14 ;  /* 0x0000000e00147202 */ /* 0x000fe20000000f00 */
[----:B------:R-:W-:-:S07]  /*30c0*/  IMAD.MOV.U32 R16, RZ, RZ, R18 ;  /* 0x000000ffff107224 */ /* 0x000fce00078e0012 */
[----:B------:R-:W-:Y:S05]  /*30d0*/  WARPSYNC.COLLECTIVE R17, `(.L_x_375) ;  /* 0x0000000011087348 */ /* 0x000fea0003c00000 */
[----:B------:R0:W1:Y:S02]  /*30e0*/  SHFL.BFLY P3, R18, R20, R19, R22 ;  /* 0x0c00001314127389 */ /* 0x0000640000060016 */
[----:B01----:R-:W-:Y:S05]  /*30f0*/  ENDCOLLECTIVE ;  /* 0x000000000000791b */ /* 0x003fea0003800000 */
.L_x_375:
[----:B------:R-:W-:-:S05]  /*3100*/  FADD.FTZ R16, R13, R16 ;  /* 0x000000100d107221 */ /* 0x000fca0000010000 */
[----:B------:R-:W-:Y:S01]  /*3110*/  MOV R20, R16 ;  /* 0x0000001000147202 */ /* 0x000fe20000000f00 */
[----:B------:R-:W-:Y:S01]  /*3120*/  IMAD.MOV.U32 R19, RZ, RZ, 0x1 ;  /* 0x00000001ff137424 */ /* 0x000fe200078e00ff */
[----:B------:R-:W-:-:S07]  /*3130*/  MOV R9, R18 ;  /* 0x0000001200097202 */ /* 0x000fce0000000f00 */
[----:B------:R-:W-:Y:S05]  /*3140*/  WARPSYNC.COLLECTIVE R17, `(.L_x_376) ;  /* 0x0000000011087348 */ /* 0x000fea0003c00000 */
[----:B------:R0:W1:Y:S02]  /*3150*/  SHFL.BFLY P3, R18, R20, R19, R22 ;  /* 0x0c00001314127389 */ /* 0x0000640000060016 */
[----:B01----:R-:W-:Y:S05]  /*3160*/  ENDCOLLECTIVE ;  /* 0x000000000000791b */ /* 0x003fea0003800000 */
.L_x_376:
[----:B------:R-:W-:-:S05]  /*3170*/  FADD.FTZ R9, R14, R9 ;  /* 0x000000090e097221 */ /* 0x000fca0000010000 */
[----:B------:R-:W-:Y:S02]  /*3180*/  MOV R20, R9 ;  /* 0x0000000900147202 */ /* 0x000fe40000000f00 */
[----:B------:R-:W-:-:S07]  /*3190*/  MOV R15, R18 ;  /* 0x00000012000f7202 */ /* 0x000fce0000000f00 */
[----:B------:R-:W-:Y:S05]  /*31a0*/  WARPSYNC.COLLECTIVE R17, `(.L_x_377) ;  /* 0x0000000011087348 */ /* 0x000fea0003c00000 */
[----:B------:R0:W1:Y:S02]  /*31b0*/  SHFL.BFLY P3, R18, R20, R19, R22 ;  /* 0x0c00001314127389 */ /* 0x0000640000060016 */
[----:B01----:R-:W-:Y:S05]  /*31c0*/  ENDCOLLECTIVE ;  /* 0x000000000000791b */ /* 0x003fea0003800000 */
.L_x_377:
[----:B------:R-:W-:Y:S01]  /*31d0*/  FADD.FTZ R15, R16, R15 ;  /* 0x0000000f100f7221 */ /* 0x000fe20000010000 */
[----:B------:R-:W-:Y:S01]  /*31e0*/  MOV R10, R18 ;  /* 0x00000012000a7202 */ /* 0x000fe20000000f00 */
[----:B------:R-:W-:Y:S06]  /*31f0*/  BRA `(.L_x_378) ;  /* 0xfffffff800c47947 */ /* 0x000fec000383ffff */
.L_x_379:
        /* <DEDUP_REMOVED lines=16> */
.L_x_1669:


//--------------------- .text._ZN13group_norm_v218gn_bwd_cuda_kernelI13__nv_bfloat16Li320ELi1ELi16ELi80ELi256ELb1ELb1ELi8ELi320ELi320ELi4ELb1ELi4ELb0ELb0ELNS_15WgradSyncMethodE3ENS_16CompileConditionILi1000EEEEEvPT_S6_S6_PKS5_S8_S8_S8_PKfflPfPj --------------------------
	.section	.text._ZN13group_norm_v218gn_bwd_cuda_kernelI13__nv_bfloat16Li320ELi1ELi16ELi80ELi256ELb1ELb1ELi8ELi320ELi320ELi4ELb1ELi4ELb0ELb0ELNS_15WgradSyncMethodE3ENS_16CompileConditionILi1000EEEEEvPT_S6_S6_PKS5_S8_S8_S8_PKfflPfPj,"ax",@progbits
	.align	128
        .global         _ZN13group_norm_v218gn_bwd_cuda_kernelI13__nv_bfloat16Li320ELi1ELi16ELi80ELi256ELb1ELb1ELi8ELi320ELi320ELi4ELb1ELi4ELb0ELb0ELNS_15WgradSyncMethodE3ENS_16CompileConditionILi1000EEEEEvPT_S6_S6_PKS5_S8_S8_S8_PKfflPfPj
        .type           _ZN13group_norm_v218gn_bwd_cuda_kernelI13__nv_bfloat16Li320ELi1ELi16ELi80ELi256ELb1ELb1ELi8ELi320ELi320ELi4ELb1ELi4ELb0ELb0ELNS_15WgradSyncMethodE3ENS_16CompileConditionILi1000EEEEEvPT_S6_S6_PKS5_S8_S8_S8_PKfflPfPj,@function
        .size           _ZN13group_norm_v218gn_bwd_cuda_kernelI13__nv_bfloat16Li320ELi1ELi16ELi80ELi256ELb1ELb1ELi8ELi320ELi320ELi4ELb1ELi4ELb0ELb0ELNS_15WgradSyncMethodE3ENS_16CompileConditionILi1000EEEEEvPT_S6_S6_PKS5_S8_S8_S8_PKfflPfPj,(.L_x_1670 - _ZN13group_norm_v218gn_bwd_cuda_kernelI13__nv_bfloat16Li320ELi1ELi16ELi80ELi256ELb1ELb1ELi8ELi320ELi320ELi4ELb1ELi4ELb0ELb0ELNS_15WgradSyncMethodE3ENS_16CompileConditionILi1000EEEEEvPT_S6_S6_PKS5_S8_S8_S8_PKfflPfPj)
        .other          _ZN13group_norm_v218gn_bwd_cuda_kernelI13__nv_bfloat16Li320ELi1ELi16ELi80ELi256ELb1ELb1ELi8ELi320ELi320ELi4ELb1ELi4ELb0ELb0ELNS_15WgradSyncMethodE3ENS_16CompileConditionILi1000EEEEEvPT_S6_S6_PKS5_S8_S8_S8_PKfflPfPj,@"STO_CUDA_ENTRY STV_DEFAULT"
_ZN13group_norm_v218gn_bwd_cuda_kernelI13__nv_bfloat16Li320ELi1ELi16ELi80ELi256ELb1ELb1ELi8ELi320ELi320ELi4ELb1ELi4ELb0ELb0ELNS_15WgradSyncMethodE3ENS_16CompileConditionILi1000EEEEEvPT_S6_S6_PKS5_S8_S8_S8_PKfflPfPj:
.text._ZN13group_norm_v218gn_bwd_cuda_kernelI13__nv_bfloat16Li320ELi1ELi16ELi80ELi256ELb1ELb1ELi8ELi320ELi320ELi4ELb1ELi4ELb0ELb0ELNS_15WgradSyncMethodE3ENS_16CompileConditionILi1000EEEEEvPT_S6_S6_PKS5_S8_S8_S8_PKfflPfPj:
        /* <DEDUP_REMOVED lines=26> */
.L_x_382:
[----:B------:R-:W2:Y:S04]  /*01a0*/  LD.E.STRONG.GPU R8, desc[UR10][R6.64+0x10] ;  /* 0x0000100a06087980 */ /* 0x000ea8000c10f900 */
[----:B--2---:R-:W-:Y:S01]  /*01b0*/  CCTL.IVALL ;  /* 0x00000000ff00798f */ /* 0x004fe20002000000 */
[----:B------:R-:W-:Y:S05]  /*01c0*/  YIELD ;  /* 0x0000000000007946 */ /* 0x000fea0003800000 */
[----:B-----5:R-:W-:-:S04]  /*01d0*/  LOP3.LUT R8, R8, R3, RZ, 0x3c, !PT ;  /* 0x0000000308087212 */ /* 0x020fc800078e3cff */
[----:B------:R-:W-:-:S13]  /*01e0*/  ISETP.GT.AND P0, PT, R8, -0x1, PT ;  /* 0xffffffff0800780c */ /* 0x000fda0003f04270 */
[----:B------:R-:W-:Y:S05]  /*01f0*/  @P0 BRA `(.L_x_382) ;  /* 0xfffffffc00e80947 */ /* 0x000fea000383ffff */
.L_x_381:
[----:B------:R-:W-:Y:S05]  /*0200*/  WARPSYNC.ALL ;  /* 0x0000000000007948 */ /* 0x000fea0003800000 */
[----:B------:R-:W-:Y:S06]  /*0210*/  BAR.SYNC.DEFER_BLOCKING 0x0 ;  /* 0x0000000000007b1d */ /* 0x000fec0000010000 */
[----:B------:R-:W-:Y:S05]  /*0220*/  BRA `(.L_x_383) ;  /* 0x0000002000f87947 */ /* 0x000fea0003800000 */
.L_x_380:
[----:B------:R-:W0:Y:S01]  /*0230*/  S2R R5, SR_TID.X ;  /* 0x0000000000057919 */ /* 0x000e220000002100 */
[----:B------:R-:W1:Y:S01]  /*0240*/  LDC.64 R34, c[0x0][0x3a8] ;  /* 0x0000ea00ff227b82 */ /* 0x000e620000000a00 */
[----:B------:R-:W-:-:S07]  /*0250*/  IMAD R12, R4, 0x140, RZ ;  /* 0x00000140040c7824 */ /* 0x000fce00078e02ff */
[----:B------:R-:W2:Y:S08]  /*0260*/  LDC.64 R38, c[0x0][0x3b0] ;  /* 0x0000ec00ff267b82 */ /* 0x000eb00000000a00 */
[----:B------:R-:W3:Y:S01]  /*0270*/  S2UR UR6, SR_CgaCtaId ;  /* 0x00000000000679c3 */ /* 0x000ee20000008800 */
[----:B------:R-:W-:Y:S01]  /*0280*/  SHF.R.U32.HI R7, RZ, 0x2, R0 ;  /* 0x00000002ff077819 */ /* 0x000fe20000011600 */
[----:B------:R-:W-:-:S06]  /*0290*/  UMOV UR4, 0x400 ;  /* 0x0000040000047882 */ /* 0x000fcc0000000000 */
[----:B------:R-:W4:Y:S01]  /*02a0*/  LDC.64 R104, c[0x0][0x3d0] ;  /* 0x0000f400ff687b82 */ /* 0x000f220000000a00 */
[----:B0-----:R-:W-:-:S07]  /*02b0*/  LOP3.LUT R3, R5, 0xffff, RZ, 0xc0, !PT ;  /* 0x0000ffff05037812 */ /* 0x001fce00078ec0ff */
[----:B------:R-:W0:Y:S01]  /*02c0*/  LDC.64 R106, c[0x0][0x3d8] ;  /* 0x0000f600ff6a7b82 */ /* 0x000e220000000a00 */
[----:B------:R-:W-:-:S07]  /*02d0*/  IMAD R3, R3, 0x334, RZ ;  /* 0x0000033403037824 */ /* 0x000fce00078e02ff */
[----:B------:R-:W5:Y:S01]  /*02e0*/  LDC.64 R102, c[0x0][0x3d8] ;  /* 0x0000f600ff667b82 */ /* 0x000f620000000a00 */
        /* <DEDUP_REMOVED lines=8> */
[----:B-1----:R-:W-:-:S04]  /*0370*/  IMAD.WIDE.U32 R34, R6, 0x2, R34 ;  /* 0x0000000206227825 */ /* 0x002fc800078e0022 */
[----:B--2---:R-:W-:Y:S02]  /*0380*/  IMAD.WIDE.U32 R38, R6, 0x2, R38 ;  /* 0x0000000206267825 */ /* 0x004fe400078e0026 */
[----:B------:R-:W2:Y:S04]  /*0390*/  LDG.E.64.CONSTANT R34, desc[UR10][R34.64] ;  /* 0x0000000a22227981 */ /* 0x000ea8000c1e9b00 */
[----:B------:R-:W2:Y:S01]  /*03a0*/  LDG.E.64.CONSTANT R38, desc[UR10][R38.64] ;  /* 0x0000000a26267981 */ /* 0x000ea2000c1e9b00 */
[----:B------:R-:W-:Y:S01]  /*03b0*/  SHF.L.U32 R3, R0, 0x3, RZ ;  /* 0x0000000300037819 */ /* 0x000fe200000006ff */
[----:B------:R-:W-:Y:S01]  /*03c0*/  UIADD3 UR5, UPT, UPT, UR4, 0x2800, URZ ;  /* 0x0000280004057890 */ /* 0x000fe2000fffe0ff */
[----:B------:R-:W-:Y:S01]  /*03d0*/  LOP3.LUT P1, RZ, R7, R2, RZ, 0xfc, !PT ;  /* 0x0000000207ff7212 */ /* 0x000fe2000782fcff */
[----:B------:R-:W-:Y:S01]  /*03e0*/  IMAD.SHL.U32 R42, R5, 0x2, RZ ;  /* 0x00000002052a7824 */ /* 0x000fe200078e00ff */
[----:B------:R-:W-:Y:S01]  /*03f0*/  LOP3.LUT R3, R3, 0x7ffe0, RZ, 0xc0, !PT ;  /* 0x0007ffe003037812 */ /* 0x000fe200078ec0ff */
[----:B---3--:R-:W-:Y:S01]  /*0400*/  ULEA UR8, UR6, UR4, 0x18 ;  /* 0x0000000406087291 */ /* 0x008fe2000f8ec0ff */
[----:B------:R-:W-:Y:S01]  /*0410*/  SHF.R.U32.HI R7, RZ, 0x2, R5 ;  /* 0x00000002ff077819 */ /* 0x000fe20000011605 */
[----:B------:R-:W-:Y:S01]  /*0420*/  ULEA UR5, UR6, UR5, 0x18 ;  /* 0x0000000506057291 */ /* 0x000fe2000f8ec0ff */
[----:B------:R-:W-:Y:S01]  /*0430*/  LOP3.LUT R10, R3, 0x1f, R2, 0xf8, !PT ;  /* 0x0000001f030a7812 */ /* 0x000fe200078ef802 */
[----:B------:R-:W-:Y:S01]  /*0440*/  UIADD3 UR4, UPT, UPT, UR4, 0x3480, URZ ;  /* 0x0000348004047890 */ /* 0x000fe2000fffe0ff */
[C---:B------:R-:W-:Y:S01]  /*0450*/  LEA R13, R4.reuse, R7, 0x2 ;  /* 0x00000007040d7211 */ /* 0x040fe200078e10ff */
[----:B-----5:R-:W-:Y:S01]  /*0460*/  IMAD.WIDE.U32 R102, R4, 0x4, R102 ;  /* 0x0000000404667825 */ /* 0x020fe200078e0066 */
[----:B------:R-:W-:Y:S01]  /*0470*/  LOP3.LUT R14, R42, 0x18, RZ, 0xc0, !PT ;  /* 0x000000182a0e7812 */ /* 0x000fe200078ec0ff */
[----:B------:R-:W-:Y:S01]  /*0480*/  ULEA UR4, UR6, UR4, 0x18 ;  /* 0x0000000406047291 */ /* 0x000fe2000f8ec0ff */
[----:B------:R-:W-:Y:S01]  /*0490*/  LEA R11, R5, UR8, 0x5 ;  /* 0x00000008050b7c11 */ /* 0x000fe2000f8e28ff */
[----:B------:R-:W-:Y:S01]  /*04a0*/  IMAD R3, R10, 0x500, R5 ;  /* 0x000005000a037824 */ /* 0x000fe200078e0205 */
[----:B------:R-:W-:Y:S01]  /*04b0*/  LOP3.LUT R16, R14, 0x8, RZ, 0x3c, !PT ;  /* 0x000000080e107812 */ /* 0x000fe200078e3cff */
[----:B------:R-:W-:Y:S01]  /*04c0*/  IMAD R13, R13, 0x50, -R12 ;  /* 0x000000500d0d7824 */ /* 0x000fe200078e0a0c */
[----:B------:R-:W-:Y:S01]  /*04d0*/  MOV R61, UR5 ;  /* 0x00000005003d7c02 */ /* 0x000fe20008000f00 */
[----:B------:R-:W1:Y:S01]  /*04e0*/  LDCU UR5, c[0x0][0x374] ;  /* 0x00006e80ff0577ac */ /* 0x000e620008000800 */
[----:B------:R-:W-:Y:S01]  /*04f0*/  IADD3 R12, PT, PT, R3, R12, RZ ;  /* 0x0000000c030c7210 */ /* 0x000fe20007ffe0ff */
[C---:B------:R-:W-:Y:S01]  /*0500*/  VIADD R29, R13.reuse, 0x24 ;  /* 0x000000240d1d7836 */ /* 0x040fe20000000000 */
[----:B------:R-:W-:Y:S01]  /*0510*/  SHF.R.U32.HI R3, RZ, 0x2, R13 ;  /* 0x00000002ff037819 */ /* 0x000fe2000001160d */
[C---:B------:R-:W-:Y:S01]  /*0520*/  VIADD R47, R13.reuse, 0x40 ;  /* 0x000000400d2f7836 */ /* 0x040fe20000000000 */
[----:B------:R-:W-:-:S02]  /*0530*/  IADD3 R53, PT, PT, R13, 0x4c, RZ ;  /* 0x0000004c0d357810 */ /* 0x000fc40007ffe0ff */
[----:B------:R-:W-:Y:S02]  /*0540*/  LOP3.LUT R18, R42, 0x18, RZ, 0xc, !PT ;  /* 0x000000182a127812 */ /* 0x000fe400078e0cff */
[C---:B------:R-:W-:Y:S02]  /*0550*/  IADD3 R8, PT, PT, R11.reuse, R14, RZ ;  /* 0x0000000e0b087210 */ /* 0x040fe40007ffe0ff */
[----:B------:R-:W-:Y:S02]  /*0560*/  IADD3 R10, PT, PT, R11, R16, RZ ;  /* 0x000000100b0a7210 */ /* 0x000fe40007ffe0ff */
[----:B------:R-:W-:Y:S02]  /*0570*/  LOP3.LUT R14, R14, 0x10, RZ, 0x3c, !PT ;  /* 0x000000100e0e7812 */ /* 0x000fe400078e3cff */
[C---:B------:R-:W-:Y:S02]  /*0580*/  LOP3.LUT R15, R13.reuse, 0x4, RZ, 0xfc, !PT ;  /* 0x000000040d0f7812 */ /* 0x040fe400078efcff */
[----:B------:R-:W-:-:S02]  /*0590*/  LOP3.LUT R16, R13, 0x8, RZ, 0xfc, !PT ;  /* 0x000000080d107812 */ /* 0x000fc400078efcff */
[C---:B------:R-:W-:Y:S02]  /*05a0*/  LOP3.LUT R17, R13.reuse, 0xc, RZ, 0xfc, !PT ;  /* 0x0000000c0d117812 */ /* 0x040fe400078efcff */
[C---:B------:R-:W-:Y:S02]  /*05b0*/  IADD3 R19, PT, PT, R13.reuse, 0x10, RZ ;  /* 0x000000100d137810 */ /* 0x040fe40007ffe0ff */
[C---:B------:R-:W-:Y:S02]  /*05c0*/  IADD3 R21, PT, PT, R13.reuse, 0x14, RZ ;  /* 0x000000140d157810 */ /* 0x040fe40007ffe0ff */
[C---:B------:R-:W-:Y:S02]  /*05d0*/  IADD3 R23, PT, PT, R13.reuse, 0x18, RZ ;  /* 0x000000180d177810 */ /* 0x040fe40007ffe0ff */
[C---:B------:R-:W-:Y:S02]  /*05e0*/  IADD3 R25, PT, PT, R13.reuse, 0x1c, RZ ;  /* 0x0000001c0d197810 */ /* 0x040fe40007ffe0ff */
[----:B------:R-:W-:-:S02]  /*05f0*/  IADD3 R27, PT, PT, R13, 0x20, RZ ;  /* 0x000000200d1b7810 */ /* 0x000fc40007ffe0ff */
[C---:B------:R-:W-:Y:S02]  /*0600*/  IADD3 R31, PT, PT, R13.reuse, 0x28, RZ ;  /* 0x000000280d1f7810 */ /* 0x040fe40007ffe0ff */
[C---:B------:R-:W-:Y:S02]  /*0610*/  IADD3 R36, PT, PT, R13.reuse, 0x2c, RZ ;  /* 0x0000002c0d247810 */ /* 0x040fe40007ffe0ff */
[C---:B------:R-:W-:Y:S02]  /*0620*/  IADD3 R37, PT, PT, R13.reuse, 0x30, RZ ;  /* 0x000000300d257810 */ /* 0x040fe40007ffe0ff */
[C---:B------:R-:W-:Y:S02]  /*0630*/  IADD3 R41, PT, PT, R13.reuse, 0x34, RZ ;  /* 0x000000340d297810 */ /* 0x040fe40007ffe0ff */
[C---:B------:R-:W-:Y:S02]  /*0640*/  IADD3 R43, PT, PT, R13.reuse, 0x38, RZ ;  /* 0x000000380d2b7810 */ /* 0x040fe40007ffe0ff */
[----:B------:R-:W-:-:S02]  /*0650*/  IADD3 R45, PT, PT, R13, 0x3c, RZ ;  /* 0x0000003c0d2d7810 */ /* 0x000fc40007ffe0ff */
[C---:B------:R-:W-:Y:S02]  /*0660*/  IADD3 R49, PT, PT, R13.reuse, 0x44, RZ ;  /* 0x000000440d317810 */ /* 0x040fe40007ffe0ff */
[----:B------:R-:W-:Y:S01]  /*0670*/  IADD3 R51, PT, PT, R13, 0x48, RZ ;  /* 0x000000480d337810 */ /* 0x000fe20007ffe0ff */
[----:B------:R-:W-:Y:S01]  /*0680*/  IMAD R13, R3, 0x28, R61 ;  /* 0x00000028030d7824 */ /* 0x000fe200078e023d */
[----:B------:R-:W-:Y:S02]  /*0690*/  SHF.R.U32.HI R3, RZ, 0x2, R53 ;  /* 0x00000002ff037819 */ /* 0x000fe40000011635 */
[C---:B------:R-:W-:Y:S02]  /*06a0*/  IADD3 R9, PT, PT, R11.reuse, R18, RZ ;  /* 0x000000120b097210 */ /* 0x040fe40007ffe0ff */
[----:B------:R-:W-:Y:S01]  /*06b0*/  IADD3 R11, PT, PT, R11, R14, RZ ;  /* 0x0000000e0b0b7210 */ /* 0x000fe20007ffe0ff */
[----:B------:R-:W-:Y:S01]  /*06c0*/  IMAD.SHL.U32 R14, R5, 0x8, RZ ;  /* 0x00000008050e7824 */ /* 0x000fe200078e00ff */
[----:B------:R-:W-:Y:S01]  /*06d0*/  SHF.R.U32.HI R40, RZ, 0x2, R37 ;  /* 0x00000002ff287819 */ /* 0x000fe20000011625 */
[----:B------:R-:W-:Y:S01]  /*06e0*/  IMAD R57, R3, 0x28, R61 ;  /* 0x0000002803397824 */ /* 0x000fe200078e023d */
[----:B------:R-:W-:-:S02]  /*06f0*/  SHF.R.U32.HI R15, RZ, 0x2, R15 ;  /* 0x00000002ff0f7819 */ /* 0x000fc4000001160f */
        /* <DEDUP_REMOVED lines=31> */
[----:B------:R-:W-:Y:S01]  /*08f0*/  SHF.R.U32.HI R48, RZ, 0x2, R45 ;  /* 0x00000002ff307819 */ /* 0x000fe2000001162d */
[--C-:B------:R-:W-:Y:S01]  /*0900*/  IMAD R45, R44, 0x28, R61.reuse ;  /* 0x000000282c2d7824 */ /* 0x100fe200078e023d */
[----:B------:R-:W-:Y:S01]  /*0910*/  LOP3.LUT R40, R14, 0x18, RZ, 0xc0, !PT ;  /* 0x000000180e287812 */ /* 0x000fe200078ec0ff */
[--C-:B------:R-:W-:Y:S01]  /*0920*/  IMAD R55, R54, 0x28, R61.reuse ;  /* 0x0000002836377824 */ /* 0x100fe200078e023d */
[----:B------:R-:W-:Y:S01]  /*0930*/  LOP3.LUT R32, R3, 0xf8, RZ, 0xc0, !PT ;  /* 0x000000f803207812 */ /* 0x000fe200078ec0ff */
[----:B------:R-:W-:Y:S01]  /*0940*/  IMAD R49, R48, 0x28, R61 ;  /* 0x0000002830317824 */ /* 0x000fe200078e023d */
[----:B------:R-:W-:Y:S01]  /*0950*/  SHF.L.U32 R3, R12, 0x1, RZ ;  /* 0x000000010c037819 */ /* 0x000fe200000006ff */
[C---:B------:R-:W-:Y:S01]  /*0960*/  IMAD.IADD R20, R40.reuse, 0x1, R29 ;  /* 0x0000000128147824 */ /* 0x040fe200078e021d */
[----:B------:R-:W-:Y:S01]  /*0970*/  IADD3 R12, PT, PT, R13, R40, RZ ;  /* 0x000000280d0c7210 */ /* 0x000fe20007ffe0ff */
[C---:B------:R-:W-:Y:S01]  /*0980*/  IMAD.IADD R13, R40.reuse, 0x1, R15 ;  /* 0x00000001280d7824 */ /* 0x040fe200078e020f */
[C---:B------:R-:W-:Y:S01]  /*0990*/  IADD3 R14, PT, PT, R40.reuse, R17, RZ ;  /* 0x00000011280e7210 */ /* 0x040fe20007ffe0ff */
[----:B----4-:R-:W-:Y:S01]  /*09a0*/  IMAD.WIDE.U32 R104, R3, 0x4, R104 ;  /* 0x0000000403687825 */ /* 0x010fe200078e0068 */
[----:B------:R-:W-:-:S02]  /*09b0*/  IADD3 R15, PT, PT, R40, R19, RZ ;  /* 0x00000013280f7210 */ /* 0x000fc40007ffe0ff */
[C---:B------:R-:W-:Y:S01]  /*09c0*/  IADD3 R16, PT, PT, R40.reuse, R21, RZ ;  /* 0x0000001528107210 */ /* 0x040fe20007ffe0ff */
[----:B------:R-:W-:Y:S01]  /*09d0*/  IMAD R36, R59, 0x28, R61 ;  /* 0x000000283b247824 */ /* 0x000fe200078e023d */
[C---:B------:R-:W-:Y:S02]  /*09e0*/  IADD3 R17, PT, PT, R40.reuse, R23, RZ ;  /* 0x0000001728117210 */ /* 0x040fe40007ffe0ff */
[C---:B------:R-:W-:Y:S02]  /*09f0*/  IADD3 R18, PT, PT, R40.reuse, R25, RZ ;  /* 0x0000001928127210 */ /* 0x040fe40007ffe0ff */
[C---:B------:R-:W-:Y:S01]  /*0a00*/  IADD3 R19, PT, PT, R40.reuse, R27, RZ ;  /* 0x0000001b28137210 */ /* 0x040fe20007ffe0ff */
[C---:B------:R-:W-:Y:S01]  /*0a10*/  IMAD.IADD R27, R40.reuse, 0x1, R49 ;  /* 0x00000001281b7824 */ /* 0x040fe200078e0231 */
[C---:B------:R-:W-:Y:S02]  /*0a20*/  IADD3 R21, PT, PT, R40.reuse, R31, RZ ;  /* 0x0000001f28157210 */ /* 0x040fe40007ffe0ff */
[----:B------:R-:W-:-:S02]  /*0a30*/  IADD3 R22, PT, PT, R40, R37, RZ ;  /* 0x0000002528167210 */ /* 0x000fc40007ffe0ff */
[C---:B------:R-:W-:Y:S02]  /*0a40*/  IADD3 R23, PT, PT, R40.reuse, R41, RZ ;  /* 0x0000002928177210 */ /* 0x040fe40007ffe0ff */
[C---:B------:R-:W-:Y:S02]  /*0a50*/  IADD3 R24, PT, PT, R40.reuse, R43, RZ ;  /* 0x0000002b28187210 */ /* 0x040fe40007ffe0ff */
[C---:B------:R-:W-:Y:S02]  /*0a60*/  IADD3 R25, PT, PT, R40.reuse, R45, RZ ;  /* 0x0000002d28197210 */ /* 0x040fe40007ffe0ff */
[C---:B------:R-:W-:Y:S02]  /*0a70*/  IADD3 R26, PT, PT, R40.reuse, R47, RZ ;  /* 0x0000002f281a7210 */ /* 0x040fe40007ffe0ff */
[----:B------:R-:W-:Y:S02]  /*0a80*/  IADD3 R28, PT, PT, R40, R51, RZ ;  /* 0x00000033281c7210 */ /* 0x000fe40007ffe0ff */
[----:B------:R-:W-:-:S02]  /*0a90*/  CS2R R50, SRZ ;  /* 0x0000000000327805 */ /* 0x000fc4000001ff00 */
[C---:B------:R-:W-:Y:S02]  /*0aa0*/  IADD3 R29, PT, PT, R40.reuse, R53, RZ ;  /* 0x00000035281d7210 */ /* 0x040fe40007ffe0ff */
[----:B------:R-:W-:Y:S02]  /*0ab0*/  CS2R R52, SRZ ;  /* 0x0000000000347805 */ /* 0x000fe4000001ff00 */
[C---:B------:R-:W-:Y:S02]  /*0ac0*/  IADD3 R30, PT, PT, R40.reuse, R55, RZ ;  /* 0x00000037281e7210 */ /* 0x040fe40007ffe0ff */
[----:B------:R-:W-:Y:S02]  /*0ad0*/  CS2R R54, SRZ ;  /* 0x0000000000367805 */ /* 0x000fe4000001ff00 */
[----:B------:R-:W-:Y:S02]  /*0ae0*/  IADD3 R31, PT, PT, R40, R57, RZ ;  /* 0x00000039281f7210 */ /* 0x000fe40007ffe0ff */
[----:B------:R-:W-:-:S02]  /*0af0*/  CS2R R56, SRZ ;  /* 0x0000000000387805 */ /* 0x000fc4000001ff00 */
[----:B------:R-:W-:Y:S02]  /*0b00*/  SHF.R.U32.HI R40, RZ, 0x4, R5 ;  /* 0x00000004ff287819 */ /* 0x000fe40000011605 */
[----:B------:R-:W-:Y:S02]  /*0b10*/  LOP3.LUT R43, R6, 0xffff, RZ, 0xc0, !PT ;  /* 0x0000ffff062b7812 */ /* 0x000fe400078ec0ff */
[----:B------:R-:W-:Y:S02]  /*0b20*/  LOP3.LUT R40, R40, R5, RZ, 0x3c, !PT ;  /* 0x0000000528287212 */ /* 0x000fe400078e3cff */
[----:B------:R-:W-:Y:S01]  /*0b30*/  SHF.L.U32 R3, R2, 0x1, RZ ;  /* 0x0000000102037819 */ /* 0x000fe200000006ff */
[----:B------:R-:W-:Y:S01]  /*0b40*/  IMAD R43, R43, 0x667, RZ ;  /* 0x000006672b2b7824 */ /* 0x000fe200078e02ff */
[----:B------:R-:W-:Y:S02]  /*0b50*/  SHF.L.U32 R40, R40, 0x3, RZ ;  /* 0x0000000328287819 */ /* 0x000fe400000006ff */
[----:B0-----:R-:W-:-:S02]  /*0b60*/  LEA R106, P0, R0, R106, 0x2 ;  /* 0x0000006a006a7211 */ /* 0x001fc400078010ff */
[----:B------:R-:W-:Y:S02]  /*0b70*/  SHF.R.U32.HI R43, RZ, 0x11, R43 ;  /* 0x00000011ff2b7819 */ /* 0x000fe4000001162b */
[----:B------:R-:W-:Y:S02]  /*0b80*/  LOP3.LUT R44, R3, 0x3e, RZ, 0xc0, !PT ;  /* 0x0000003e032c7812 */ /* 0x000fe400078ec0ff */
[----:B------:R-:W-:Y:S01]  /*0b90*/  LOP3.LUT R3, R40, 0x18, RZ, 0xc0, !PT ;  /* 0x0000001828037812 */ /* 0x000fe200078ec0ff */
[----:B------:R-:W-:Y:S01]  /*0ba0*/  IMAD R81, R4, -0x4, R43 ;  /* 0xfffffffc04517824 */ /* 0x000fe200078e022b */
[----:B------:R-:W-:Y:S02]  /*0bb0*/  LEA.HI.X R107, R0, R107, RZ, 0x2, P0 ;  /* 0x0000006b006b7211 */ /* 0x000fe400000f14ff */
[----:B------:R-:W-:Y:S02]  /*0bc0*/  IADD3 R32, PT, PT, R33, R32, RZ ;  /* 0x0000002021207210 */ /* 0x000fe40007ffe0ff */
[----:B------:R-:W-:-:S02]  /*0bd0*/  ISETP.NE.AND P0, PT, R2, RZ, PT ;  /* 0x000000ff0200720c */ /* 0x000fc40003f05270 */
[----:B------:R-:W-:Y:S02]  /*0be0*/  MOV R45, 0x7fffffe1 ;  /* 0x7fffffe1002d7802 */ /* 0x000fe40000000f00 */
[----:B------:R-:W-:Y:S02]  /*0bf0*/  LEA R33, R33, R36, 0x3 ;  /* 0x0000002421217211 */ /* 0x000fe400078e18ff */
[----:B------:R-:W-:Y:S02]  /*0c00*/  IADD3 R46, PT, PT, R3, UR8, RZ ;  /* 0x00000008032e7c10 */ /* 0x000fe4000fffe0ff */
[----:B------:R-:W-:Y:S02]  /*0c10*/  SEL R40, R45, 0x1, !P0 ;  /* 0x000000012d287807 */ /* 0x000fe40004000000 */
[----:B------:R-:W-:Y:S02]  /*0c20*/  MOV R41, RZ ;  /* 0x000000ff00297202 */ /* 0x000fe40000000f00 */
[----:B------:R-:W-:-:S02]  /*0c30*/  LOP3.LUT R42, R42, 0xfe, RZ, 0xc0, !PT ;  /* 0x000000fe2a2a7812 */ /* 0x000fc400078ec0ff */
[----:B------:R-:W-:Y:S02]  /*0c40*/  LEA R44, R5, R44, 0x4 ;  /* 0x0000002c052c7211 */ /* 0x000fe400078e20ff */
[----:B------:R-:W-:Y:S02]  /*0c50*/  SEL R45, R45, 0x1, !P1 ;  /* 0x000000012d2d7807 */ /* 0x000fe40004800000 */
[----:B------:R-:W-:Y:S02]  /*0c60*/  LEA R46, R7, R46, 0x5 ;  /* 0x0000002e072e7211 */ /* 0x000fe400078e28ff */
[----:B------:R-:W-:Y:S02]  /*0c70*/  LEA R81, R81, UR4, 0x3 ;  /* 0x0000000451517c11 */ /* 0x000fe4000f8e18ff */
[----:B--2---:R-:W-:Y:S02]  /*0c80*/  PRMT R78, R35, 0x7632, R78 ;  /* 0x00007632234e7816 */ /* 0x004fe4000000004e */
[C---:B------:R-:W-:Y:S01]  /*0c90*/  PRMT R47, R34.reuse, 0x7632, R47 ;  /* 0x00007632222f7816 */ /* 0x040fe2000000002f */
[----:B------:R-:W-:Y:S01]  /*0ca0*/  IMAD.U32 R34, R34, 0x10000, RZ ;  /* 0x0001000022227824 */ /* 0x000fe200078e00ff */
[----:B------:R-:W-:Y:S01]  /*0cb0*/  PRMT R80, R38, 0x7632, R80 ;  /* 0x0000763226507816 */ /* 0x000fe20000000050 */
[----:B------:R-:W-:Y:S01]  /*0cc0*/  IMAD.U32 R78, R78, 0x10000, RZ ;  /* 0x000100004e4e7824 */ /* 0x000fe200078e00ff */
[----:B------:R-:W-:-:S02]  /*0cd0*/  PRMT R79, R39, 0x7632, R79 ;  /* 0x00007632274f7816 */ /* 0x000fc4000000004f */
[----:B------:R-:W-:Y:S01]  /*0ce0*/  SHF.L.U32 R36, R39, 0x10, RZ ;  /* 0x0000001027247819 */ /* 0x000fe200000006ff */
[----:B------:R-:W-:Y:S01]  /*0cf0*/  HFMA2 R39, -RZ, RZ, 0, 0 ;  /* 0x00000000ff277431 */ /* 0x000fe200000001ff */
[----:B------:R-:W-:Y:S01]  /*0d00*/  SHF.L.U32 R37, R38, 0x10, RZ ;  /* 0x0000001026257819 */ /* 0x000fe200000006ff */
[----:B------:R-:W-:Y:S01]  /*0d10*/  IMAD.MOV.U32 R38, RZ, RZ, R0 ;  /* 0x000000ffff267224 */ /* 0x000fe200078e0000 */
[----:B------:R-:W-:Y:S02]  /*0d20*/  SHF.L.U32 R35, R35, 0x10, RZ ;  /* 0x0000001023237819 */ /* 0x000fe400000006ff */
[----:B------:R-:W-:Y:S02]  /*0d30*/  SHF.L.U32 R47, R47, 0x10, RZ ;  /* 0x000000102f2f7819 */ /* 0x000fe400000006ff */
[----:B------:R-:W-:Y:S02]  /*0d40*/  SHF.L.U32 R80, R80, 0x10, RZ ;  /* 0x0000001050507819 */ /* 0x000fe400000006ff */
[----:B-1----:R-:W-:-:S07]  /*0d50*/  SHF.L.U32 R79, R79, 0x10, RZ ;  /* 0x000000104f4f7819 */ /* 0x002fce00000006ff */
.L_x_395:
[----:B0-----:R-:W0:Y:S01]  /*0d60*/  LDCU.64 UR12, c[0x0][0x3b8] ;  /* 0x00007700ff0c77ac */ /* 0x001e220008000a00 */
[--C-:B-1----:R-:W-:Y:S01]  /*0d70*/  SHF.R.U64 R61, R38, 0x2, R41.reuse ;  /* 0x00000002263d7819 */ /* 0x102fe20000001229 */
[----:B------:R-:W-:Y:S01]  /*0d80*/  IMAD R83, R32, 0x500, RZ ;  /* 0x0000050020537824 */ /* 0x000fe200078e02ff */
[----:B------:R-:W-:Y:S01]  /*0d90*/  SHF.R.U32.HI R62, RZ, 0x2, R41 ;  /* 0x00000002ff3e7819 */ /* 0x000fe20000011629 */
[----:B------:R-:W1:Y:S01]  /*0da0*/  LDCU.64 UR14, c[0x0][0x3a0] ;  /* 0x00007400ff0e77ac */ /* 0x000e620008000a00 */
[C---:B------:R-:W-:Y:S02]  /*0db0*/  SHF.L.U32 R58, R61.reuse, 0x5, RZ ;  /* 0x000000053d3a7819 */ /* 0x040fe400000006ff */
[----:B------:R-:W-:Y:S01]  /*0dc0*/  SHF.L.U64.HI R59, R61, 0x5, R62 ;  /* 0x000000053d3b7819 */ /* 0x000fe2000001023e */
[----:B------:R-:W-:Y:S01]  /*0dd0*/  IMAD R3, R62, 0x50000, RZ ;  /* 0x000500003e037824 */ /* 0x000fe200078e02ff */
[----:B------:R-:W-:Y:S01]  /*0de0*/  MOV R48, R6 ;  /* 0x0000000600307202 */ /* 0x000fe20000000f00 */
[----:B------:R-:W2:Y:S01]  /*0df0*/  LDCU UR6, c[0x0][0x3c0] ;  /* 0x00007800ff0677ac */ /* 0x000ea20008000800 */
[----:B------:R-:W-:Y:S01]  /*0e00*/  MOV R49, RZ ;  /* 0x000000ff00317202 */ /* 0x000fe20000000f00 */
[----:B------:R-:W-:-:S04]  /*0e10*/  IMAD.WIDE.U32 R58, R43, 0x2, R58 ;  /* 0x000000022b3a7825 */ /* 0x000fc800078e003a */
[----:B------:R-:W-:Y:S01]  /*0e20*/  IMAD.WIDE.U32 R60, R61, 0x50000, R48 ;  /* 0x000500003d3c7825 */ /* 0x000fe200078e0030 */
[C---:B0-----:R-:W-:Y:S02]  /*0e30*/  LEA R48, P0, R58.reuse, UR12, 0x2 ;  /* 0x0000000c3a307c11 */ /* 0x041fe4000f8010ff */
[----:B------:R-:W-:Y:S02]  /*0e40*/  IADD3 R83, P1, PT, R83, R60, RZ ;  /* 0x0000003c53537210 */ /* 0x000fe40007f3e0ff */
[----:B------:R-:W-:Y:S01]  /*0e50*/  LEA.HI.X R49, R58, UR13, R59, 0x2, P0 ;  /* 0x0000000d3a317c11 */ /* 0x000fe200080f143b */
[----:B------:R-:W0:Y:S01]  /*0e60*/  LDCU.64 UR12, c[0x0][0x398] ;  /* 0x00007300ff0c77ac */ /* 0x000e220008000a00 */
[----:B------:R-:W-:Y:S02]  /*0e70*/  IADD3.X R60, PT, PT, R61, R3, RZ, P1, !PT ;  /* 0x000000033d3c7210 */ /* 0x000fe40000ffe4ff */
[C---:B------:R-:W-:Y:S02]  /*0e80*/  SHF.L.U32 R82, R83.reuse, 0x1, RZ ;  /* 0x0000000153527819 */ /* 0x040fe400000006ff */
[----:B------:R-:W2:Y:S01]  /*0e90*/  LDG.E.64.CONSTANT R48, desc[UR10][R48.64] ;  /* 0x0000000a30307981 */ /* 0x000ea2000c1e9b00 */
[----:B------:R-:W-:-:S02]  /*0ea0*/  SHF.L.U64.HI R83, R83, 0x1, R60 ;  /* 0x0000000153537819 */ /* 0x000fc4000001023c */
[----:B-1----:R-:W-:-:S04]  /*0eb0*/  IADD3 R68, P0, PT, R82, UR14, RZ ;  /* 0x0000000e52447c10 */ /* 0x002fc8000ff1e0ff */
[----:B------:R-:W-:-:S05]  /*0ec0*/  IADD3.X R69, PT, PT, R83, UR15, RZ, P0, !PT ;  /* 0x0000000f53457c10 */ /* 0x000fca00087fe4ff */
[----:B------:R-:W3:Y:S04]  /*0ed0*/  LDG.E.64.CONSTANT R58, desc[UR10][R68.64] ;  /* 0x0000000a443a7981 */ /* 0x000ee8000c1e9b00 */
[----:B------:R3:W4:Y:S01]  /*0ee0*/  LDG.E.64.CONSTANT R60, desc[UR10][R68.64+0x2800] ;  /* 0x0028000a443c7981 */ /* 0x000722000c1e9b00 */
[----:B0-----:R-:W-:-:S04]  /*0ef0*/  IADD3 R66, P0, PT, R82, UR12, RZ ;  /* 0x0000000c52427c10 */ /* 0x001fc8000ff1e0ff */
[----:B------:R-:W-:-:S05]  /*0f00*/  IADD3.X R67, PT, PT, R83, UR13, RZ, P0, !PT ;  /* 0x0000000d53437c10 */ /* 0x000fca00087fe4ff */
[----:B------:R-:W5:Y:S04]  /*0f10*/  LDG.E.64.CONSTANT R62, desc[UR10][R66.64] ;  /* 0x0000000a423e7981 */ /* 0x000f68000c1e9b00 */
[----:B------:R0:W5:Y:S01]  /*0f20*/  LDG.E.64.CONSTANT R64, desc[UR10][R66.64+0x2800] ;  /* 0x0028000a42407981 */ /* 0x000162000c1e9b00 */
[----:B------:R-:W-:-:S04]  /*0f30*/  IADD3 R38, P1, PT, R38, 0x4, RZ ;  /* 0x0000000426267810 */ /* 0x000fc80007f3e0ff */
[----:B------:R-:W-:Y:S01]  /*0f40*/  ISETP.GE.U32.AND P0, PT, R38, UR9, PT ;  /* 0x0000000926007c0c */ /* 0x000fe2000bf06070 */
[----:B------:R-:W-:Y:S01]  /*0f50*/  IMAD.X R41, RZ, RZ, R41, P1 ;  /* 0x000000ffff297224 */ /* 0x000fe200008e0629 */
[----:B------:R-:W-:-:S04]  /*0f60*/  ISETP.GT.U32.AND P1, PT, R5, 0xf, PT ;  /* 0x0000000f0500780c */ /* 0x000fc80003f24070 */
[----:B------:R-:W-:Y:S01]  /*0f70*/  ISETP.GE.AND.EX P0, PT, R41, UR7, PT, P0 ;  /* 0x0000000729007c0c */ /* 0x000fe2000bf06300 */
[----:B--2---:R-:W-:-:S04]  /*0f80*/  FADD.FTZ R49, R49, UR6 ;  /* 0x0000000631317e21 */ /* 0x004fc80008010000 */
[----:B------:R1:W2:Y:S01]  /*0f90*/  MUFU.RSQ R84, R49 ;  /* 0x0000003100547308 */ /* 0x0002a20000001400 */
[C---:B---3--:R-:W-:Y:S01]  /*0fa0*/  SHF.L.U32 R69, R59.reuse, 0x10, RZ ;  /* 0x000000103b457819 */ /* 0x048fe200000006ff */
[C---:B------:R-:W-:Y:S01]  /*0fb0*/  IMAD.U32 R3, R58.reuse, 0x10000, RZ ;  /* 0x000100003a037824 */ /* 0x040fe200078e00ff */
[----:B------:R-:W-:Y:S02]  /*0fc0*/  PRMT R58, R58, 0x7632, R58 ;  /* 0x000076323a3a7816 */ /* 0x000fe4000000003a */
[----:B----4-:R-:W-:Y:S01]  /*0fd0*/  SHF.L.U32 R71, R60, 0x10, RZ ;  /* 0x000000103c477819 */ /* 0x010fe200000006ff */
[C---:B------:R-:W-:Y:S01]  /*0fe0*/  FADD.FTZ R69, -R48.reuse, R69 ;  /* 0x0000004530457221 */ /* 0x040fe20000010100 */
[----:B------:R-:W-:Y:S01]  /*0ff0*/  PRMT R59, R59, 0x7632, R59 ;  /* 0x000076323b3b7816 */ /* 0x000fe2000000003b */
[C---:B------:R-:W-:Y:S01]  /*1000*/  FADD.FTZ R3, -R48.reuse, R3 ;  /* 0x0000000330037221 */ /* 0x040fe20000010100 */
[----:B-1----:R-:W-:Y:S01]  /*1010*/  SHF.L.U32 R49, R61, 0x10, RZ ;  /* 0x000000103d317819 */ /* 0x002fe200000006ff */
[----:B------:R-:W-:Y:S01]  /*1020*/  FADD.FTZ R71, -R48, R71 ;  /* 0x0000004730477221 */ /* 0x000fe20000010100 */
[----:B--2---:R-:W-:Y:S01]  /*1030*/  FMUL.FTZ R85, R84, R69 ;  /* 0x0000004554557220 */ /* 0x004fe20000410000 */
[----:B------:R-:W-:Y:S01]  /*1040*/  SHF.L.U32 R69, R58, 0x10, RZ ;  /* 0x000000103a457819 */ /* 0x000fe200000006ff */
[C---:B------:R-:W-:Y:S01]  /*1050*/  FMUL.FTZ R3, R84.reuse, R3 ;  /* 0x0000000354037220 */ /* 0x040fe20000410000 */
[----:B------:R-:W-:Y:S01]  /*1060*/  SHF.L.U32 R59, R59, 0x10, RZ ;  /* 0x000000103b3b7819 */ /* 0x000fe200000006ff */
[----:B------:R-:W-:Y:S01]  /*1070*/  FMUL.FTZ R86, R84, R71 ;  /* 0x0000004754567220 */ /* 0x000fe20000410000 */
[----:B------:R-:W-:Y:S01]  /*1080*/  PRMT R60, R60, 0x7632, R60 ;  /* 0x000076323c3c7816 */ /* 0x000fe2000000003c */
[C---:B------:R-:W-:Y:S01]  /*1090*/  FADD.FTZ R71, -R48.reuse, R49 ;  /* 0x0000003130477221 */ /* 0x040fe20000010100 */
[C---:B------:R-:W-:Y:S01]  /*10a0*/  FADD.FTZ R69, -R48.reuse, R69 ;  /* 0x0000004530457221 */ /* 0x040fe20000010100 */
[----:B------:R-:W-:Y:S01]  /*10b0*/  FADD.FTZ R59, -R48, R59 ;  /* 0x0000003b303b7221 */ /* 0x000fe20000010100 */
[----:B------:R-:W-:Y:S01]  /*10c0*/  FFMA.FTZ R49, R34, R86, R37 ;  /* 0x0000005622317223 */ /* 0x000fe20000010025 */
[----:B------:R-:W-:Y:S01]  /*10d0*/  PRMT R61, R61, 0x7632, R61 ;  /* 0x000076323d3d7816 */ /* 0x000fe2000000003d */
[----:B------:R-:W-:Y:S01]  /*10e0*/  FMUL.FTZ R88, R84, R71 ;  /* 0x0000004754587220 */ /* 0x000fe20000410000 */
[----:B------:R-:W-:Y:S01]  /*10f0*/  SHF.L.U32 R73, R60, 0x10, RZ ;  /* 0x000000103c497819 */ /* 0x000fe200000006ff */
[C---:B------:R-:W-:Y:S01]  /*1100*/  FMUL.FTZ R89, R84.reuse, R69 ;  /* 0x0000004554597220 */ /* 0x040fe20000410000 */
[----:B------:R-:W-:Y:S01]  /*1110*/  FMUL.FTZ R87, R84, R59 ;  /* 0x0000003b54577220 */ /* 0x000fe20000410000 */
[----:B------:R-:W-:Y:S01]  /*1120*/  FMUL.FTZ R71, R49, -1.4426950216293334961 ;  /* 0xbfb8aa3b31477820 */ /* 0x000fe20000410000 */
[----:B------:R-:W-:Y:S01]  /*1130*/  SHF.L.U32 R59, R61, 0x10, RZ ;  /* 0x000000103d3b7819 */ /* 0x000fe200000006ff */
[----:B0-----:R-:W-:Y:S01]  /*1140*/  FFMA.FTZ R66, R35, R85, R36 ;  /* 0x0000005523427223 */ /* 0x001fe20000010024 */
[----:B------:R-:W-:Y:S01]  /*1150*/  FFMA.FTZ R68, R34, R3, R37 ;  /* 0x0000000322447223 */ /* 0x000fe20000010025 */
[----:B------:R-:W-:Y:S01]  /*1160*/  FFMA.FTZ R60, R47, R89, R80 ;  /* 0x000000592f3c7223 */ /* 0x000fe20000010050 */
[----:B------:R-:W-:Y:S01]  /*1170*/  FADD.FTZ R73, -R48, R73 ;  /* 0x0000004930497221 */ /* 0x000fe20000010100 */
[----:B------:R0:W1:Y:S01]  /*1180*/  MUFU.EX2 R74, R71 ;  /* 0x00000047004a7308 */ /* 0x0000620000000800 */
[----:B------:R-:W-:Y:S01]  /*1190*/  FFMA.FTZ R61, R78, R87, R79 ;  /* 0x000000574e3d7223 */ /* 0x000fe2000001004f */
[----:B------:R-:W-:Y:S01]  /*11a0*/  FMUL.FTZ R70, R66, -1.4426950216293334961 ;  /* 0xbfb8aa3b42467820 */ /* 0x000fe20000410000 */
[----:B------:R-:W-:Y:S01]  /*11b0*/  FMUL.FTZ R67, R68, -1.4426950216293334961 ;  /* 0xbfb8aa3b44437820 */ /* 0x000fe20000410000 */
[----:B------:R-:W-:Y:S01]  /*11c0*/  FMUL.FTZ R69, R60, -1.4426950216293334961 ;  /* 0xbfb8aa3b3c457820 */ /* 0x000fe20000410000 */
[----:B------:R-:W-:Y:S01]  /*11d0*/  FMUL.FTZ R90, R84, R73 ;  /* 0x00000049545a7220 */ /* 0x000fe20000410000 */
[----:B------:R-:W-:Y:S01]  /*11e0*/  FMUL.FTZ R73, R61, -1.4426950216293334961 ;  /* 0xbfb8aa3b3d497820 */ /* 0x000fe20000410000 */
[----:B------:R-:W-:Y:S01]  /*11f0*/  FFMA.FTZ R58, R35, R88, R36 ;  /* 0x00000058233a7223 */ /* 0x000fe20000010024 */
[----:B------:R-:W2:Y:S01]  /*1200*/  MUFU.EX2 R70, R70 ;  /* 0x0000004600467308 */ /* 0x000ea20000000800 */
[----:B0-----:R-:W-:Y:S01]  /*1210*/  FADD.FTZ R71, -R48, R59 ;  /* 0x0000003b30477221 */ /* 0x001fe20000010100 */
[----:B------:R-:W-:Y:S01]  /*1220*/  FFMA.FTZ R59, R47, R90, R80 ;  /* 0x0000005a2f3b7223 */ /* 0x000fe20000010050 */
[----:B------:R-:W-:-:S02]  /*1230*/  FMUL.FTZ R72, R58, -1.4426950216293334961 ;  /* 0xbfb8aa3b3a487820 */ /* 0x000fc40000410000 */
[----:B------:R-:W-:Y:S01]  /*1240*/  FMUL.FTZ R92, R84, R71 ;  /* 0x00000047545c7220 */ /* 0x000fe20000410000 */
[----:B------:R-:W-:Y:S02]  /*1250*/  FMUL.FTZ R76, R59, -1.4426950216293334961 ;  /* 0xbfb8aa3b3b4c7820 */ /* 0x000fe40000410000 */
[----:B------:R-:W0:Y:S01]  /*1260*/  MUFU.EX2 R67, R67 ;  /* 0x0000004300437308 */ /* 0x000e220000000800 */
[----:B------:R-:W-:Y:S01]  /*1270*/  FFMA.FTZ R48, R78, R92, R79 ;  /* 0x0000005c4e307223 */ /* 0x000fe2000001004f */
[----:B-1----:R-:W-:-:S03]  /*1280*/  FADD.FTZ R75, R74, 1 ;  /* 0x3f8000004a4b7421 */ /* 0x002fc60000010000 */
[----:B------:R-:W-:-:S03]  /*1290*/  FMUL.FTZ R91, R48, -1.4426950216293334961 ;  /* 0xbfb8aa3b305b7820 */ /* 0x000fc60000410000 */
[----:B------:R-:W1:Y:S01]  /*12a0*/  MUFU.EX2 R69, R69 ;  /* 0x0000004500457308 */ /* 0x000e620000000800 */
[----:B--2---:R-:W-:-:S07]  /*12b0*/  FADD.FTZ R71, R70, 1 ;  /* 0x3f80000046477421 */ /* 0x004fce0000010000 */
[----:B------:R-:W2:Y:S01]  /*12c0*/  MUFU.EX2 R73, R73 ;  /* 0x0000004900497308 */ /* 0x000ea20000000800 */
[----:B0-----:R-:W-:-:S07]  /*12d0*/  FADD.FTZ R67, R67, 1 ;  /* 0x3f80000043437421 */ /* 0x001fce0000010000 */
[----:B------:R-:W0:Y:S01]  /*12e0*/  MUFU.EX2 R77, R72 ;  /* 0x00000048004d7308 */ /* 0x000e220000000800 */
[----:B-1----:R-:W-:-:S07]  /*12f0*/  FADD.FTZ R70, R69, 1 ;  /* 0x3f80000045467421 */ /* 0x002fce0000010000 */
[----:B------:R-:W1:Y:S01]  /*1300*/  MUFU.EX2 R91, R91 ;  /* 0x0000005b005b7308 */ /* 0x000e620000000800 */
[----:B--2---:R-:W-:-:S07]  /*1310*/  FADD.FTZ R74, R73, 1 ;  /* 0x3f800000494a7421 */ /* 0x004fce0000010000 */
[----:B------:R-:W2:Y:S01]  /*1320*/  MUFU.EX2 R76, R76 ;  /* 0x0000004c004c7308 */ /* 0x000ea20000000800 */
[----:B0-----:R-:W-:-:S07]  /*1330*/  FADD.FTZ R77, R77, 1 ;  /* 0x3f8000004d4d7421 */ /* 0x001fce0000010000 */
[----:B------:R-:W0:Y:S01]  /*1340*/  MUFU.RCP R72, R71 ;  /* 0x0000004700487308 */ /* 0x000e220000001000 */
[----:B-1----:R-:W-:-:S07]  /*1350*/  FADD.FTZ R91, R91, 1 ;  /* 0x3f8000005b5b7421 */ /* 0x002fce0000010000 */
[----:B------:R-:W1:Y:S01]  /*1360*/  MUFU.RCP R67, R67 ;  /* 0x0000004300437308 */ /* 0x000e620000001000 */
[----:B--2---:R-:W-:-:S07]  /*1370*/  FADD.FTZ R76, R76, 1 ;  /* 0x3f8000004c4c7421 */ /* 0x004fce0000010000 */
[----:B------:R-:W2:Y:S01]  /*1380*/  MUFU.RCP R70, R70 ;  /* 0x0000004600467308 */ /* 0x000ea20000001000 */
[----:B0-----:R-:W-:-:S04]  /*1390*/  FADD.FTZ R73, -R72, 1 ;  /* 0x3f80000048497421 */ /* 0x001fc80000010100 */
[----:B------:R-:W-:-:S03]  /*13a0*/  FFMA.FTZ R73, R66, R73, 1 ;  /* 0x3f80000042497423 */ /* 0x000fc60000010049 */
[----:B------:R-:W0:Y:S01]  /*13b0*/  MUFU.RCP R74, R74 ;  /* 0x0000004a004a7308 */ /* 0x000e220000001000 */
[----:B-1----:R-:W-:Y:S01]  /*13c0*/  FADD.FTZ R69, -R67, 1 ;  /* 0x3f80000043457421 */ /* 0x002fe20000010100 */
[----:B------:R-:W-:-:S03]  /*13d0*/  FMUL.FTZ R72, R72, R73 ;  /* 0x0000004948487220 */ /* 0x000fc60000410000 */
[----:B------:R-:W-:-:S03]  /*13e0*/  FFMA.FTZ R68, R68, R69, 1 ;  /* 0x3f80000044447423 */ /* 0x000fc60000010045 */
[----:B------:R-:W1:Y:S01]  /*13f0*/  MUFU.RCP R75, R75 ;  /* 0x0000004b004b7308 */ /* 0x000e620000001000 */
[----:B--2---:R-:W-:Y:S01]  /*1400*/  FADD.FTZ R71, -R70, 1 ;  /* 0x3f80000046477421 */ /* 0x004fe20000010100 */
[----:B------:R-:W-:Y:S01]  /*1410*/  FMUL.FTZ R67, R67, R68 ;  /* 0x0000004443437220 */ /* 0x000fe20000410000 */
[----:B-----5:R-:W-:Y:S02]  /*1420*/  SHF.L.U32 R68, R65, 0x10, RZ ;  /* 0x0000001041447819 */ /* 0x020fe400000006ff */
[----:B------:R-:W-:-:S03]  /*1430*/  FFMA.FTZ R71, R60, R71, 1 ;  /* 0x3f8000003c477423 */ /* 0x000fc60000010047 */
[----:B------:R-:W2:Y:S01]  /*1440*/  MUFU.RCP R77, R77 ;  /* 0x0000004d004d7308 */ /* 0x000ea20000001000 */
[----:B0-----:R-:W-:Y:S01]  /*1450*/  FADD.FTZ R66, -R74, 1 ;  /* 0x3f8000004a427421 */ /* 0x001fe20000010100 */
[----:B------:R-:W-:-:S03]  /*1460*/  FMUL.FTZ R71, R70, R71 ;  /* 0x0000004746477220 */ /* 0x000fc60000410000 */
[----:B------:R-:W-:-:S03]  /*1470*/  FFMA.FTZ R61, R61, R66, 1 ;  /* 0x3f8000003d3d7423 */ /* 0x000fc60000010042 */
[----:B------:R-:W0:Y:S01]  /*1480*/  MUFU.RCP R91, R91 ;  /* 0x0000005b005b7308 */ /* 0x000e220000001000 */
[----:B-1----:R-:W-:Y:S01]  /*1490*/  FADD.FTZ R60, -R75, 1 ;  /* 0x3f8000004b3c7421 */ /* 0x002fe20000010100 */
[----:B------:R-:W-:-:S03]  /*14a0*/  FMUL.FTZ R74, R74, R61 ;  /* 0x0000003d4a4a7220 */ /* 0x000fc60000410000 */
[----:B------:R-:W-:-:S03]  /*14b0*/  FFMA.FTZ R60, R49, R60, 1 ;  /* 0x3f800000313c7423 */ /* 0x000fc6000001003c */
[----:B------:R-:W1:Y:S01]  /*14c0*/  MUFU.RCP R76, R76 ;  /* 0x0000004c004c7308 */ /* 0x000e620000001000 */
[----:B--2---:R-:W-:Y:S01]  /*14d0*/  FADD.FTZ R69, -R77, 1 ;  /* 0x3f8000004d457421 */ /* 0x004fe20000010100 */
[----:B------:R-:W-:-:S03]  /*14e0*/  FMUL.FTZ R75, R75, R60 ;  /* 0x0000003c4b4b7220 */ /* 0x000fc60000410000 */
[----:B------:R-:W-:Y:S01]  /*14f0*/  FFMA.FTZ R58, R58, R69, 1 ;  /* 0x3f8000003a3a7423 */ /* 0x000fe20000010045 */
[----:B0-----:R-:W-:-:S03]  /*1500*/  FADD.FTZ R61, -R91, 1 ;  /* 0x3f8000005b3d7421 */ /* 0x001fc60000010100 */
[----:B------:R-:W-:Y:S01]  /*1510*/  FMUL.FTZ R49, R77, R58 ;  /* 0x0000003a4d317220 */ /* 0x000fe20000410000 */
[C---:B------:R-:W-:Y:S01]  /*1520*/  IMAD.U32 R58, R62.reuse, 0x10000, RZ ;  /* 0x000100003e3a7824 */ /* 0x040fe200078e00ff */
[----:B------:R-:W-:Y:S01]  /*1530*/  PRMT R62, R62, 0x7632, R62 ;  /* 0x000076323e3e7816 */ /* 0x000fe2000000003e */
[----:B------:R-:W-:Y:S01]  /*1540*/  FFMA.FTZ R60, R48, R61, 1 ;  /* 0x3f800000303c7423 */ /* 0x000fe2000001003d */
[C---:B------:R-:W-:Y:S01]  /*1550*/  PRMT R48, R63.reuse, 0x7632, R48 ;  /* 0x000076323f307816 */ /* 0x040fe20000000030 */
[----:B------:R-:W-:Y:S01]  /*1560*/  FMUL.FTZ R67, R58, R67 ;  /* 0x000000433a437220 */ /* 0x000fe20000410000 */
[----:B------:R-:W-:Y:S01]  /*1570*/  SHF.L.U32 R63, R63, 0x10, RZ ;  /* 0x000000103f3f7819 */ /* 0x000fe200000006ff */
[----:B-1----:R-:W-:Y:S01]  /*1580*/  FADD.FTZ R66, -R76, 1 ;  /* 0x3f8000004c427421 */ /* 0x002fe20000010100 */
[----:B------:R-:W-:Y:S01]  /*1590*/  FMUL.FTZ R69, R91, R60 ;  /* 0x0000003c5b457220 */ /* 0x000fe20000410000 */
[----:B------:R-:W-:Y:S01]  /*15a0*/  SHF.L.U32 R60, R62, 0x10, RZ ;  /* 0x000000103e3c7819 */ /* 0x000fe200000006ff */
[----:B------:R-:W-:Y:S01]  /*15b0*/  FMUL.FTZ R94, R34, R67 ;  /* 0x00000043225e7220 */ /* 0x000fe20000410000 */
[----:B------:R-:W-:Y:S01]  /*15c0*/  FFMA.FTZ R59, R59, R66, 1 ;  /* 0x3f8000003b3b7423 */ /* 0x000fe20000010042 */
[----:B------:R-:W-:Y:S01]  /*15d0*/  FMUL.FTZ R72, R63, R72 ;  /* 0x000000483f487220 */ /* 0x000fe20000410000 */
[----:B------:R-:W-:Y:S01]  /*15e0*/  FMUL.FTZ R68, R68, R49 ;  /* 0x0000003144447220 */ /* 0x000fe20000410000 */
[----:B------:R-:W-:Y:S01]  /*15f0*/  FMUL.FTZ R60, R60, R71 ;  /* 0x000000473c3c7220 */ /* 0x000fe20000410000 */
[----:B------:R-:W-:Y:S01]  /*1600*/  FMUL.FTZ R61, R76, R59 ;  /* 0x0000003b4c3d7220 */ /* 0x000fe20000410000 */
[----:B------:R-:W-:Y:S01]  /*1610*/  SHF.L.U32 R59, R48, 0x10, RZ ;  /* 0x00000010303b7819 */ /* 0x000fe200000006ff */
[----:B------:R-:W-:Y:S01]  /*1620*/  FFMA.FTZ R62, R3, R94, RZ ;  /* 0x0000005e033e7223 */ /* 0x000fe200000100ff */
[C---:B------:R-:W-:Y:S01]  /*1630*/  PRMT R48, R64.reuse, 0x7632, R48 ;  /* 0x0000763240307816 */ /* 0x040fe20000000030 */
[----:B------:R-:W-:Y:S01]  /*1640*/  FMUL.FTZ R93, R47, R60 ;  /* 0x0000003c2f5d7220 */ /* 0x000fe20000410000 */
[----:B------:R-:W-:Y:S01]  /*1650*/  SHF.L.U32 R64, R64, 0x10, RZ ;  /* 0x0000001040407819 */ /* 0x000fe200000006ff */
[----:B------:R-:W-:Y:S01]  /*1660*/  FMUL.FTZ R58, R59, R74 ;  /* 0x0000004a3b3a7220 */ /* 0x000fe20000410000 */
[----:B------:R-:W-:Y:S01]  /*1670*/  FFMA.FTZ R59, R3, R67, R50 ;  /* 0x00000043033b7223 */ /* 0x000fe20000010032 */
[----:B------:R-:W-:Y:S01]  /*1680*/  FADD.FTZ R50, RZ, R94 ;  /* 0x0000005eff327221 */ /* 0x000fe20000010000 */
[----:B------:R-:W-:Y:S01]  /*1690*/  SHF.L.U32 R48, R48, 0x10, RZ ;  /* 0x0000001030307819 */ /* 0x000fe200000006ff */
[----:B------:R-:W-:Y:S01]  /*16a0*/  FMUL.FTZ R91, R35, R72 ;  /* 0x00000048235b7220 */ /* 0x000fe20000410000 */
[----:B------:R-:W-:Y:S01]  /*16b0*/  FFMA.FTZ R62, R89, R93, R62 ;  /* 0x0000005d593e7223 */ /* 0x000fe2000001003e */
[----:B------:R-:W-:Y:S01]  /*16c0*/  FADD.FTZ R50, R50, R93 ;  /* 0x0000005d32327221 */ /* 0x000fe20000010000 */
[----:B------:R-:W-:Y:S01]  /*16d0*/  FMUL.FTZ R96, R78, R58 ;  /* 0x0000003a4e607220 */ /* 0x000fe20000410000 */
[----:B------:R-:W-:Y:S01]  /*16e0*/  FMUL.FTZ R66, R48, R61 ;  /* 0x0000003d30427220 */ /* 0x000fe20000410000 */
[----:B------:R-:W-:Y:S01]  /*16f0*/  PRMT R48, R65, 0x7632, R48 ;  /* 0x0000763241307816 */ /* 0x000fe20000000030 */
[----:B------:R-:W-:Y:S01]  /*1700*/  FADD.FTZ R61, R50, R91 ;  /* 0x0000005b323d7221 */ /* 0x000fe20000010000 */
[----:B------:R-:W-:Y:S01]  /*1710*/  FMUL.FTZ R64, R64, R75 ;  /* 0x0000004b40407220 */ /* 0x000fe20000410000 */
[----:B------:R-:W-:Y:S01]  /*1720*/  FFMA.FTZ R62, R85, R91, R62 ;  /* 0x0000005b553e7223 */ /* 0x000fe2000001003e */
[----:B------:R-:W-:Y:S01]  /*1730*/  SHF.L.U32 R50, R48, 0x10, RZ ;  /* 0x0000001030327819 */ /* 0x000fe200000006ff */
[----:B------:R-:W-:Y:S01]  /*1740*/  FADD.FTZ R48, R61, R96 ;  /* 0x000000603d307221 */ /* 0x000fe20000010000 */
[----:B------:R-:W-:Y:S01]  /*1750*/  FMUL.FTZ R101, R34, R64 ;  /* 0x0000004022657220 */ /* 0x000fe20000410000 */
        /* <DEDUP_REMOVED lines=29> */
[----:B------:R-:W-:-:S02]  /*1930*/  MOV R64, RZ ;  /* 0x000000ff00407202 */ /* 0x000fc40000000f00 */
[----:B------:R-:W-:Y:S01]  /*1940*/  MOV R66, RZ ;  /* 0x000000ff00427202 */ /* 0x000fe20000000f00 */
[----:B------:R-:W-:Y:S06]  /*1950*/  BAR.SYNC.DEFER_BLOCKING 0x0 ;  /* 0x0000000000007b1d */ /* 0x000fec0000010000 */
[----:B0-----:R-:W-:Y:S05]  /*1960*/  @!P0 BRA `(.L_x_384) ;  /* 0x0000000000488947 */ /* 0x001fea0003800000 */
        /* <DEDUP_REMOVED lines=18> */
.L_x_384:
[----:B------:R-:W-:Y:S04]  /*1a90*/  BSSY.RECONVERGENT B0, `(.L_x_385) ;  /* 0x000003e000007945 */ /* 0x000fe80003800200 */
[----:B------:R-:W-:Y:S05]  /*1aa0*/  @P1 BRA `(.L_x_386) ;  /* 0x0000000000f01947 */ /* 0x000fea0003800000 */
[----:B------:R-:W1:Y:S04]  /*1ab0*/  LDS.64 R72, [R12] ;  /* 0x000000000c487984 */ /* 0x000e680000000a00 */
[----:B------:R-:W2:Y:S04]  /*1ac0*/  LDS.64 R70, [R13] ;  /* 0x000000000d467984 */ /* 0x000ea80000000a00 */
[----:B------:R-:W3:Y:S04]  /*1ad0*/  LDS.64 R68, [R14] ;  /* 0x000000000e447984 */ /* 0x000ee80000000a00 */
[----:B------:R-:W4:Y:S04]  /*1ae0*/  LDS.64 R66, [R15] ;  /* 0x000000000f427984 */ /* 0x000f280000000a00 */
[----:B------:R-:W5:Y:S04]  /*1af0*/  LDS.64 R76, [R16] ;  /* 0x00000000104c7984 */ /* 0x000f680000000a00 */
[----:B------:R-:W5:Y:S04]  /*1b00*/  LDS.64 R48, [R17] ;  /* 0x0000000011307984 */ /* 0x000f680000000a00 */
[----:B------:R-:W5:Y:S04]  /*1b10*/  LDS.64 R64, [R18] ;  /* 0x0000000012407984 */ /* 0x000f680000000a00 */
[----:B0-----:R-:W0:Y:S04]  /*1b20*/  LDS.64 R62, [R19] ;  /* 0x00000000133e7984 */ /* 0x001e280000000a00 */
[----:B------:R-:W0:Y:S04]  /*1b30*/  LDS.64 R60, [R20] ;  /* 0x00000000143c7984 */ /* 0x000e280000000a00 */
[----:B------:R-:W0:Y:S01]  /*1b40*/  LDS.64 R58, [R21] ;  /* 0x00000000153a7984 */ /* 0x000e220000000a00 */
[----:B-1----:R-:W-:-:S03]  /*1b50*/  FADD.FTZ R109, RZ, R72 ;  /* 0x00000048ff6d7221 */ /* 0x002fc60000010000 */
[----:B------:R-:W1:Y:S01]  /*1b60*/  LDS.64 R74, [R22] ;  /* 0x00000000164a7984 */ /* 0x000e620000000a00 */
[----:B------:R-:W-:Y:S01]  /*1b70*/  FADD.FTZ R98, RZ, R73 ;  /* 0x00000049ff627221 */ /* 0x000fe20000010000 */
[----:B--2---:R-:W-:Y:S02]  /*1b80*/  FADD.FTZ R109, R109, R70 ;  /* 0x000000466d6d7221 */ /* 0x004fe40000010000 */
[----:B------:R-:W2:Y:S01]  /*1b90*/  LDS.64 R72, [R23] ;  /* 0x0000000017487984 */ /* 0x000ea20000000a00 */
[----:B------:R-:W-:Y:S01]  /*1ba0*/  FADD.FTZ R98, R98, R71 ;  /* 0x0000004762627221 */ /* 0x000fe20000010000 */
[----:B---3--:R-:W-:Y:S02]  /*1bb0*/  FADD.FTZ R109, R109, R68 ;  /* 0x000000446d6d7221 */ /* 0x008fe40000010000 */
[----:B------:R-:W3:Y:S01]  /*1bc0*/  LDS.64 R70, [R24] ;  /* 0x0000000018467984 */ /* 0x000ee20000000a00 */
[----:B------:R-:W-:Y:S01]  /*1bd0*/  FADD.FTZ R98, R98, R69 ;  /* 0x0000004562627221 */ /* 0x000fe20000010000 */
[----:B----4-:R-:W-:-:S02]  /*1be0*/  FADD.FTZ R109, R109, R66 ;  /* 0x000000426d6d7221 */ /* 0x010fc40000010000 */
[----:B------:R-:W4:Y:S01]  /*1bf0*/  LDS.64 R68, [R25] ;  /* 0x0000000019447984 */ /* 0x000f220000000a00 */
[----:B------:R-:W-:Y:S01]  /*1c00*/  FADD.FTZ R98, R98, R67 ;  /* 0x0000004362627221 */ /* 0x000fe20000010000 */
[----:B-----5:R-:W-:Y:S02]  /*1c10*/  FADD.FTZ R109, R109, R76 ;  /* 0x0000004c6d6d7221 */ /* 0x020fe40000010000 */
[----:B------:R-:W5:Y:S01]  /*1c20*/  LDS.64 R66, [R26] ;  /* 0x000000001a427984 */ /* 0x000f620000000a00 */
[----:B------:R-:W-:Y:S01]  /*1c30*/  FADD.FTZ R98, R98, R77 ;  /* 0x0000004d62627221 */ /* 0x000fe20000010000 */
[----:B------:R-:W-:Y:S02]  /*1c40*/  FADD.FTZ R109, R109, R48 ;  /* 0x000000306d6d7221 */ /* 0x000fe40000010000 */
[----:B------:R-:W5:Y:S01]  /*1c50*/  LDS.64 R76, [R27] ;  /* 0x000000001b4c7984 */ /* 0x000f620000000a00 */
[----:B------:R-:W-:Y:S01]  /*1c60*/  FADD.FTZ R98, R98, R49 ;  /* 0x0000003162627221 */ /* 0x000fe20000010000 */
[----:B------:R-:W-:-:S02]  /*1c70*/  FADD.FTZ R109, R109, R64 ;  /* 0x000000406d6d7221 */ /* 0x000fc40000010000 */
[----:B------:R-:W5:Y:S01]  /*1c80*/  LDS.64 R48, [R28] ;  /* 0x000000001c307984 */ /* 0x000f620000000a00 */
[----:B------:R-:W-:Y:S01]  /*1c90*/  FADD.FTZ R98, R98, R65 ;  /* 0x0000004162627221 */ /* 0x000fe20000010000 */
[----:B0-----:R-:W-:Y:S02]  /*1ca0*/  FADD.FTZ R109, R109, R62 ;  /* 0x0000003e6d6d7221 */ /* 0x001fe40000010000 */
[----:B------:R-:W0:Y:S01]  /*1cb0*/  LDS.64 R64, [R29] ;  /* 0x000000001d407984 */ /* 0x000e220000000a00 */
[----:B------:R-:W-:Y:S01]  /*1cc0*/  FADD.FTZ R98, R98, R63 ;  /* 0x0000003f62627221 */ /* 0x000fe20000010000 */
[----:B------:R-:W-:Y:S02]  /*1cd0*/  FADD.FTZ R109, R109, R60 ;  /* 0x0000003c6d6d7221 */ /* 0x000fe40000010000 */
[----:B------:R-:W0:Y:S01]  /*1ce0*/  LDS.64 R62, [R30] ;  /* 0x000000001e3e7984 */ /* 0x000e220000000a00 */
[----:B------:R-:W-:Y:S01]  /*1cf0*/  FADD.FTZ R98, R98, R61 ;  /* 0x0000003d62627221 */ /* 0x000fe20000010000 */
[----:B------:R-:W-:-:S02]  /*1d00*/  FADD.FTZ R109, R109, R58 ;  /* 0x0000003a6d6d7221 */ /* 0x000fc40000010000 */
[----:B------:R-:W0:Y:S01]  /*1d10*/  LDS.64 R60, [R31] ;  /* 0x000000001f3c7984 */ /* 0x000e220000000a00 */
[----:B------:R-:W-:Y:S01]  /*1d20*/  FADD.FTZ R98, R98, R59 ;  /* 0x0000003b62627221 */ /* 0x000fe20000010000 */
[----:B-1----:R-:W-:-:S03]  /*1d30*/  FADD.FTZ R109, R109, R74 ;  /* 0x0000004a6d6d7221 */ /* 0x002fc60000010000 */
[----:B------:R-:W-:Y:S01]  /*1d40*/  FADD.FTZ R98, R98, R75 ;  /* 0x0000004b62627221 */ /* 0x000fe20000010000 */
[----:B--2---:R-:W-:-:S03]  /*1d50*/  FADD.FTZ R109, R109, R72 ;  /* 0x000000486d6d7221 */ /* 0x004fc60000010000 */
[----:B------:R-:W-:Y:S01]  /*1d60*/  FADD.FTZ R98, R98, R73 ;  /* 0x0000004962627221 */ /* 0x000fe20000010000 */
[----:B---3--:R-:W-:-:S03]  /*1d70*/  FADD.FTZ R109, R109, R70 ;  /* 0x000000466d6d7221 */ /* 0x008fc60000010000 */
[----:B------:R-:W-:Y:S01]  /*1d80*/  FADD.FTZ R98, R98, R71 ;  /* 0x0000004762627221 */ /* 0x000fe20000010000 */
[----:B----4-:R-:W-:-:S03]  /*1d90*/  FADD.FTZ R109, R109, R68 ;  /* 0x000000446d6d7221 */ /* 0x010fc60000010000 */
[----:B------:R-:W-:Y:S01]  /*1da0*/  FADD.FTZ R98, R98, R69 ;  /* 0x0000004562627221 */ /* 0x000fe20000010000 */
[----:B-----5:R-:W-:-:S03]  /*1db0*/  FADD.FTZ R109, R109, R66 ;  /* 0x000000426d6d7221 */ /* 0x020fc60000010000 */
[----:B------:R-:W-:Y:S01]  /*1dc0*/  FADD.FTZ R98, R98, R67 ;  /* 0x0000004362627221 */ /* 0x000fe20000010000 */
[----:B------:R-:W-:-:S03]  /*1dd0*/  FADD.FTZ R109, R109, R76 ;  /* 0x0000004c6d6d7221 */ /* 0x000fc60000010000 */
[----:B------:R-:W-:Y:S01]  /*1de0*/  FADD.FTZ R98, R98, R77 ;  /* 0x0000004d62627221 */ /* 0x000fe20000010000 */
[----:B------:R-:W-:-:S03]  /*1df0*/  FADD.FTZ R109, R109, R48 ;  /* 0x000000306d6d7221 */ /* 0x000fc60000010000 */
[----:B------:R-:W-:Y:S01]  /*1e00*/  FADD.FTZ R98, R98, R49 ;  /* 0x0000003162627221 */ /* 0x000fe20000010000 */
[----:B0-----:R-:W-:-:S03]  /*1e10*/  FADD.FTZ R109, R109, R64 ;  /* 0x000000406d6d7221 */ /* 0x001fc60000010000 */
[----:B------:R-:W-:Y:S01]  /*1e20*/  FADD.FTZ R98, R98, R65 ;  /* 0x0000004162627221 */ /* 0x000fe20000010000 */
[----:B------:R-:W-:-:S03]  /*1e30*/  FADD.FTZ R109, R109, R62 ;  /* 0x0000003e6d6d7221 */ /* 0x000fc60000010000 */
[----:B------:R-:W-:Y:S01]  /*1e40*/  FADD.FTZ R98, R98, R63 ;  /* 0x0000003f62627221 */ /* 0x000fe20000010000 */
[----:B------:R-:W-:-:S03]  /*1e50*/  FADD.FTZ R66, R109, R60 ;  /* 0x0000003c6d427221 */ /* 0x000fc60000010000 */
[----:B------:R-:W-:-:S07]  /*1e60*/  FADD.FTZ R64, R98, R61 ;  /* 0x0000003d62407221 */ /* 0x000fce0000010000 */
.L_x_386:
[----:B------:R-:W-:Y:S05]  /*1e70*/  BSYNC.RECONVERGENT B0 ;  /* 0x0000000000007941 */ /* 0x000fea0003800200 */
.L_x_385:
        /* <DEDUP_REMOVED lines=24> */
.L_x_389:
[----:B------:R-:W2:Y:S04]  /*2000*/  LD.E.STRONG.GPU R49, desc[UR10][R102.64+0x10] ;  /* 0x0000100a66317980 */ /* 0x000ea8000c10f900 */
[----:B--2---:R-:W-:Y:S01]  /*2010*/  CCTL.IVALL ;  /* 0x00000000ff00798f */ /* 0x004fe20002000000 */
[----:B------:R-:W-:Y:S05]  /*2020*/  YIELD ;  /* 0x0000000000007946 */ /* 0x000fea0003800000 */
[----:B-----5:R-:W-:-:S04]  /*2030*/  LOP3.LUT R49, R49, R48, RZ, 0x3c, !PT ;  /* 0x0000003031317212 */ /* 0x020fc800078e3cff */
[----:B------:R-:W-:-:S13]  /*2040*/  ISETP.GT.AND P1, PT, R49, -0x1, PT ;  /* 0xffffffff3100780c */ /* 0x000fda0003f24270 */
[----:B------:R-:W-:Y:S05]  /*2050*/  @P1 BRA `(.L_x_389) ;  /* 0xfffffffc00e81947 */ /* 0x000fea000383ffff */
.L_x_388:
[----:B------:R-:W-:Y:S05]  /*2060*/  WARPSYNC.ALL ;  /* 0x0000000000007948 */ /* 0x000fea0003800000 */
[----:B------:R-:W-:Y:S06]  /*2070*/  BAR.SYNC.DEFER_BLOCKING 0x0 ;  /* 0x0000000000007b1d */ /* 0x000fec0000010000 */
[----:B------:R-:W-:Y:S05]  /*2080*/  BRA `(.L_x_390) ;  /* 0x00000000003c7947 */ /* 0x000fea0003800000 */
.L_x_387:
[----:B------:R-:W-:Y:S01]  /*2090*/  BAR.SYNC.DEFER_BLOCKING 0x0 ;  /* 0x0000000000007b1d */ /* 0x000fe20000010000 */
[----:B------:R-:W-:-:S13]  /*20a0*/  ISETP.NE.AND P1, PT, R5, RZ, PT ;  /* 0x000000ff0500720c */ /* 0x000fda0003f25270 */
[----:B------:R-:W-:Y:S05]  /*20b0*/  @P1 BRA `(.L_x_391) ;  /* 0x0000000000281947 */ /* 0x000fea0003800000 */
[----:B------:R-:W-:Y:S06]  /*20c0*/  MEMBAR.ALL.GPU ;  /* 0x0000000000007992 */ /* 0x000fec000000a000 */
[----:B------:R-:W-:-:S00]  /*20d0*/  ERRBAR ;  /* 0x00000000000079ab */ /* 0x000fc00000000000 */
[----:B------:R-:W-:Y:S06]  /*20e0*/  CGAERRBAR ;  /* 0x00000000000075ab */ /* 0x000fec0000000000 */
[----:B------:R0:W5:Y:S02]  /*20f0*/  ATOM.E.ADD.STRONG.GPU PT, R48, desc[UR10][R106.64], R40 ;  /* 0x800000286a30798a */ /* 0x00016400081ef10a */
.L_x_392:
[----:B------:R-:W2:Y:S04]  /*2100*/  LD.E.STRONG.GPU R49, desc[UR10][R106.64] ;  /* 0x0000000a6a317980 */ /* 0x000ea8000c10f900 */
[----:B--2---:R-:W-:Y:S01]  /*2110*/  CCTL.IVALL ;  /* 0x00000000ff00798f */ /* 0x004fe20002000000 */
[----:B------:R-:W-:Y:S05]  /*2120*/  YIELD ;  /* 0x0000000000007946 */ /* 0x000fea0003800000 */
[----:B-----5:R-:W-:-:S04]  /*2130*/  LOP3.LUT R49, R49, R48, RZ, 0x3c, !PT ;  /* 0x0000003031317212 */ /* 0x020fc800078e3cff */
[----:B------:R-:W-:-:S13]  /*2140*/  ISETP.GT.AND P1, PT, R49, -0x1, PT ;  /* 0xffffffff3100780c */ /* 0x000fda0003f24270 */
[----:B------:R-:W-:Y:S05]  /*2150*/  @P1 BRA `(.L_x_392) ;  /* 0xfffffffc00e81947 */ /* 0x000fea000383ffff */
.L_x_391:
[----:B------:R-:W-:Y:S05]  /*2160*/  WARPSYNC.ALL ;  /* 0x0000000000007948 */ /* 0x000fea0003800000 */
[----:B------:R-:W-:Y:S06]  /*2170*/  BAR.SYNC.DEFER_BLOCKING 0x0 ;  /* 0x0000000000007b1d */ /* 0x000fec0000010000 */
.L_x_390:
        /* <DEDUP_REMOVED lines=11> */
.L_x_394:
[----:B------:R-:W-:Y:S05]  /*2230*/  BSYNC.RECONVERGENT B0 ;  /* 0x0000000000007941 */ /* 0x000fea0003800200 */
.L_x_393:
        /* <DEDUP_REMOVED lines=23> */
[----:B------:R-:W-:Y:S01]  /*23b0*/  @!P1 FMUL.FTZ R48, R49, 4.8828125727595761418e-05 ;  /* 0x384ccccd31309820 */ /* 0x000fe20000410000 */
[----:B------:R-:W-:-:S05]  /*23c0*/  @!P1 FMUL.FTZ R49, R58, 4.8828125727595761418e-05 ;  /* 0x384ccccd3a319820 */ /* 0x000fca0000410000 */
        /* <DEDUP_REMOVED lines=36> */
.L_x_383:
[----:B------:R-:W-:Y:S01]  /*2610*/  SHF.L.U32 R0, R0, 0x3, RZ ;  /* 0x0000000300007819 */ /* 0x000fe200000006ff */
        /* <DEDUP_REMOVED lines=9> */
[----:B------:R-:W-:Y:S01]  /*26b0*/  UMOV UR6, 0x400 ;  /* 0x0000040000067882 */ /* 0x000fe20000000000 */
[----:B------:R-:W4:Y:S06]  /*26c0*/  LDCU.64 UR4, c[0x0][0x3d0] ;  /* 0x00007a00ff0477ac */ /* 0x000f2c0008000a00 */
[----:B------:R-:W5:Y:S01]  /*26d0*/  S2UR UR7, SR_CgaCtaId ;  /* 0x00000000000779c3 */ /* 0x000f620000008800 */
[----:B----4-:R-:W-:Y:S01]  /*26e0*/  UIADD3 UR4, UP0, UPT, UR4, 0x66000, URZ ;  /* 0x0006600004047890 */ /* 0x010fe2000ff1e0ff */
[----:B---3--:R-:W-:-:S03]  /*26f0*/  ISETP.LT.U32.AND P0, PT, R2, 0x1, PT ;  /* 0x000000010200780c */ /* 0x008fc60003f01070 */
[----:B------:R-:W-:Y:S01]  /*2700*/  UIADD3.X UR5, UPT, UPT, URZ, UR5, URZ, UP0, !UPT ;  /* 0x00000005ff057290 */ /* 0x000fe200087fe4ff */
[----:B------:R-:W-:Y:S02]  /*2710*/  ISETP.LT.AND.EX P0, PT, R3, RZ, PT, P0 ;  /* 0x000000ff0300720c */ /* 0x000fe40003f01300 */
[----:B--2---:R-:W-:Y:S01]  /*2720*/  SHF.R.U32.HI R8, RZ, 0x5, R17 ;  /* 0x00000005ff087819 */ /* 0x004fe20000011611 */
[----:B-----5:R-:W-:Y:S01]  /*2730*/  ULEA UR6, UR7, UR6, 0x18 ;  /* 0x0000000607067291 */ /* 0x020fe2000f8ec0ff */
[----:B0-----:R-:W-:Y:S01]  /*2740*/  SEL R6, R2, 0x1, P0 ;  /* 0x0000000102067807 */ /* 0x001fe20000000000 */
[----:B------:R-:W-:Y:S01]  /*2750*/  IMAD.SHL.U32 R14, R17, 0x2, RZ ;  /* 0x00000002110e7824 */ /* 0x000fe200078e00ff */
[----:B------:R-:W-:Y:S02]  /*2760*/  LOP3.LUT R2, RZ, R8, RZ, 0x33, !PT ;  /* 0x00000008ff027212 */ /* 0x000fe400078e33ff */
[----:B------:R-:W-:Y:S02]  /*2770*/  SEL R3, R3, RZ, P0 ;  /* 0x000000ff03037207 */ /* 0x000fe40000000000 */
[----:B------:R-:W-:-:S02]  /*2780*/  SHF.L.U32 R7, R6, 0x5, RZ ;  /* 0x0000000506077819 */ /* 0x000fc400000006ff */
[----:B------:R-:W-:Y:S02]  /*2790*/  SHF.L.U64.HI R6, R6, 0x5, R3 ;  /* 0x0000000506067819 */ /* 0x000fe40000010203 */
[----:B------:R-:W-:Y:S02]  /*27a0*/  IADD3 R5, P0, PT, R2, R7, RZ ;  /* 0x0000000702057210 */ /* 0x000fe40007f1e0ff */
        /* <DEDUP_REMOVED lines=31> */
.L_x_407:
[----:B------:R-:W-:Y:S01]  /*29a0*/  ISETP.GT.U32.AND P1, PT, R7, R8, PT ;  /* 0x000000080700720c */ /* 0x000fe20003f24070 */
[----:B------:R-:W-:Y:S01]  /*29b0*/  BSSY.RECONVERGENT B0, `(.L_x_396) ;  /* 0x000006e000007945 */ /* 0x000fe20003800200 */
[----:B0-----:R-:W-:Y:S02]  /*29c0*/  CS2R R24, SRZ ;  /* 0x0000000000187805 */ /* 0x001fe4000001ff00 */
[----:B------:R-:W-:-:S13]  /*29d0*/  ISETP.GT.AND.EX P1, PT, R6, RZ, PT, P1 ;  /* 0x000000ff0600720c */ /* 0x000fda0003f24310 */
[----:B--23--:R-:W-:Y:S05]  /*29e0*/  @!P1 BRA `(.L_x_397) ;  /* 0x0000000400a89947 */ /* 0x00cfea0003800000 */
        /* <DEDUP_REMOVED lines=8> */
[----:B-1----:R-:W-:Y:S02]  /*2a70*/  SHF.R.S32.HI R49, RZ, 0x1f, R11 ;  /* 0x0000001fff317819 */ /* 0x002fe4000001140b */
        /* <DEDUP_REMOVED lines=11> */
.L_x_400:
        /* <DEDUP_REMOVED lines=33> */
.L_x_399:
[----:B------:R-:W-:Y:S05]  /*2d40*/  BSYNC.RECONVERGENT B1 ;  /* 0x0000000000017941 */ /* 0x000fea0003800200 */
.L_x_398:
        /* <DEDUP_REMOVED lines=25> */
.L_x_402:
[----:B------:R-:W-:Y:S05]  /*2ee0*/  BSYNC.RECONVERGENT B1 ;  /* 0x0000000000017941 */ /* 0x000fea0003800200 */
.L_x_401:
        /* <DEDUP_REMOVED lines=9> */
[----:B------:R-:W1:Y:S03]  /*2f80*/  @!P1 LDC.64 R28, c[0x0][0x3d0] ;  /* 0x0000f400ff1c9b82 */ /* 0x000e660000000a00 */
[----:B------:R-:W-:Y:S02]  /*2f90*/  @P2 IMAD.IADD R23, R21, 0x1, R23 ;  /* 0x0000000115172824 */ /* 0x000fe400078e0217 */
        /* <DEDUP_REMOVED lines=15> */
.L_x_397:
[----:B------:R-:W-:Y:S05]  /*3090*/  BSYNC.RECONVERGENT B0 ;  /* 0x0000000000007941 */ /* 0x000fea0003800200 */
.L_x_396:
[----:B------:R0:W-:Y:S01]  /*30a0*/  STS [R10], R25 ;  /* 0x000000190a007388 */ /* 0x0001e20000000800 */
[----:B------:R-:W2:Y:S01]  /*30b0*/  LDC.64 R20, c[0x0][0x388] ;  /* 0x0000e200ff147b82 */ /* 0x000ea20000000a00 */
[----:B------:R-:W-:Y:S02]  /*30c0*/  ISETP.GT.U32.AND P1, PT, R45, 0x9, PT ;  /* 0x000000092d00780c */ /* 0x000fe40003f24070 */
[----:B------:R0:W-:Y:S01]  /*30d0*/  STS [R10+0x500], R24 ;  /* 0x000500180a007388 */ /* 0x0001e20000000800 */
[----:B------:R-:W-:-:S04]  /*30e0*/  MOV R26, R9 ;  /* 0x00000009001a7202 */ /* 0x000fc80000000f00 */
[----:B------:R-:W3:Y:S08]  /*30f0*/  LDC.64 R12, c[0x0][0x390] ;  /* 0x0000e400ff0c7b82 */ /* 0x000ef00000000a00 */
[----:B0-----:R-:W-:Y:S06]  /*3100*/  BAR.SYNC.DEFER_BLOCKING 0x0 ;  /* 0x0000000000007b1d */ /* 0x001fec0000010000 */
.L_x_406:
[----:B0-----:R-:W-:Y:S02]  /*3110*/  @!P1 LOP3.LUT R24, R26, 0x1e, R14, 0x78, !PT ;  /* 0x0000001e1a189812 */ /* 0x001fe400078e780e */
[----:B------:R-:W-:Y:S01]  /*3120*/  CS2R R22, SRZ ;  /* 0x0000000000167805 */ /* 0x000fe2000001ff00 */
[----:B------:R-:W-:Y:S01]  /*3130*/  UMOV UR6, 0xffff ;  /* 0x0000ffff00067882 */ /* 0x000fe20000000000 */
[----:B------:R-:W-:Y:S02]  /*3140*/  ISETP.NE.AND P2, PT, R45, RZ, PT ;  /* 0x000000ff2d00720c */ /* 0x000fe40003f45270 */
[----:B------:R-:W-:-:S05]  /*3150*/  @!P1 LEA R24, R24, R15, 0x2 ;  /* 0x0000000f18189211 */ /* 0x000fca00078e10ff */
[----:B------:R0:W4:Y:S04]  /*3160*/  @!P1 LDS R22, [R24] ;  /* 0x0000000018169984 */ /* 0x0001280000000800 */
[----:B------:R0:W0:Y:S01]  /*3170*/  @!P1 LDS R23, [R24+0x500] ;  /* 0x0005000018179984 */ /* 0x0000220000000800 */
[----:B------:R-:W-:Y:S05]  /*3180*/  BRA.DIV UR6, `(.L_x_403) ;  /* 0x0000000206b07947 */ /* 0x000fea000b800000 */
[----:B------:R-:W-:Y:S01]  /*3190*/  MOV R29, 0xffff ;  /* 0x0000ffff001d7802 */ /* 0x000fe20000000f00 */
[----:B------:R-:W-:Y:S01]  /*31a0*/  IMAD.MOV.U32 R33, RZ, RZ, 0xffff ;  /* 0x0000ffffff217424 */ /* 0x000fe200078e00ff */
[----:B------:R-:W-:Y:S02]  /*31b0*/  MOV R30, 0xffff ;  /* 0x0000ffff001e7802 */ /* 0x000fe40000000f00 */
[----:B------:R-:W-:Y:S01]  /*31c0*/  MOV R32, 0xffff ;  /* 0x0000ffff00207802 */ /* 0x000fe20000000f00 */
[----:B----4-:R-:W4:Y:S01]  /*31d0*/  SHFL.BFLY PT, R25, R22, 0x8, 0x101f ;  /* 0x0d101f0016197f89 */ /* 0x010f2200000e0000 */
[----:B------:R-:W-:Y:S02]  /*31e0*/  MOV R31, 0xffff ;  /* 0x0000ffff001f7802 */ /* 0x000fe40000000f00 */
[----:B------:R-:W-:Y:S01]  /*31f0*/  MOV R34, 0xffff ;  /* 0x0000ffff00227802 */ /* 0x000fe20000000f00 */
[----:B0-----:R-:W0:Y:S01]  /*3200*/  SHFL.BFLY PT, R24, R23, 0x8, 0x101f ;  /* 0x0d101f0017187f89 */ /* 0x001e2200000e0000 */
[----:B------:R-:W-:Y:S01]  /*3210*/  MOV R36, 0xffff ;  /* 0x0000ffff00247802 */ /* 0x000fe20000000f00 */
[----:B----4-:R-:W-:Y:S01]  /*3220*/  FADD.FTZ R25, R25, R22 ;  /* 0x0000001619197221 */ /* 0x010fe20000010000 */
[----:B0-----:R-:W-:-:S04]  /*3230*/  FADD.FTZ R24, R24, R23 ;  /* 0x0000001718187221 */ /* 0x001fc80000010000 */
[----:B------:R-:W0:Y:S01]  /*3240*/  SHFL.BFLY PT, R28, R25, 0x4, 0x101f ;  /* 0x0c901f00191c7f89 */ /* 0x000e2200000e0000 */
[----:B------:R-:W-:-:S03]  /*3250*/  MOV R23, 0xffff ;  /* 0x0000ffff00177802 */ /* 0x000fc60000000f00 */
[----:B------:R-:W4:Y:S01]  /*3260*/  SHFL.BFLY PT, R27, R24, 0x4, 0x101f ;  /* 0x0c901f00181b7f89 */ /* 0x000f2200000e0000 */
[----:B0-----:R-:W-:Y:S01]  /*3270*/  FADD.FTZ R28, R25, R28 ;  /* 0x0000001c191c7221 */ /* 0x001fe20000010000 */
[----:B----4-:R-:W-:-:S04]  /*3280*/  FADD.FTZ R27, R24, R27 ;  /* 0x0000001b181b7221 */ /* 0x010fc80000010000 */
[----:B------:R-:W0:Y:S04]  /*3290*/  SHFL.BFLY PT, R29, R28, 0x2, 0x101f ;  /* 0x0c501f001c1d7f89 */ /* 0x000e2800000e0000 */
[----:B------:R-:W4:Y:S01]  /*32a0*/  SHFL.BFLY PT, R22, R27, 0x2, 0x101f ;  /* 0x0c501f001b167f89 */ /* 0x000f2200000e0000 */
[----:B0-----:R-:W-:Y:S01]  /*32b0*/  FADD.FTZ R29, R28, R29 ;  /* 0x0000001d1c1d7221 */ /* 0x001fe20000010000 */
[----:B----4-:R-:W-:-:S04]  /*32c0*/  FADD.FTZ R22, R27, R22 ;  /* 0x000000161b167221 */ /* 0x010fc80000010000 */
[----:B------:R-:W0:Y:S04]  /*32d0*/  SHFL.BFLY PT, R30, R29, 0x1, 0x101f ;  /* 0x0c301f001d1e7f89 */ /* 0x000e2800000e0000 */
[----:B------:R4:W1:Y:S02]  /*32e0*/  SHFL.BFLY PT, R23, R22, 0x1, 0x101f ;  /* 0x0c301f0016177f89 */ /* 0x00086400000e0000 */
[----:B0---4-:R-:W-:-:S07]  /*32f0*/  FADD.FTZ R30, R29, R30 ;  /* 0x0000001e1d1e7221 */ /* 0x011fce0000010000 */
.L_x_417:
[----:B------:R-:W-:Y:S01]  /*3300*/  BSSY.RECONVERGENT B0, `(.L_x_404) ;  /* 0x000000b000007945 */ /* 0x000fe20003800200 */
[----:B-1----:R-:W-:-:S03]  /*3310*/  FADD.FTZ R23, R22, R23 ;  /* 0x0000001716177221 */ /* 0x002fc60000010000 */
[----:B------:R-:W-:Y:S05]  /*3320*/  @P2 BRA `(.L_x_405) ;  /* 0x0000000000202947 */ /* 0x000fea0003800000 */
[----:B------:R-:W-:Y:S02]  /*3330*/  F2FP.BF16.F32.PACK_AB R22, R23, R30 ;  /* 0x0000001e1716723e */ /* 0x000fe400000010ff */
[----:B------:R-:W-:Y:S02]  /*3340*/  IADD3 R25, PT, PT, R26, R11, RZ ;  /* 0x0000000b1a197210 */ /* 0x000fe40007ffe0ff */
[C---:B------:R-:W-:Y:S02]  /*3350*/  PRMT R27, R22.reuse, 0x7610, R27 ;  /* 0x00007610161b7816 */ /* 0x040fe4000000001b */
[----:B------:R-:W-:Y:S01]  /*3360*/  PRMT R28, R22, 0x7632, R28 ;  /* 0x00007632161c7816 */ /* 0x000fe2000000001c */
[----:B--2---:R-:W-:-:S04]  /*3370*/  IMAD.WIDE R22, R25, 0x2, R20 ;  /* 0x0000000219167825 */ /* 0x004fc800078e0214 */
[----:B---3--:R-:W-:Y:S01]  /*3380*/  IMAD.WIDE R24, R25, 0x2, R12 ;  /* 0x0000000219187825 */ /* 0x008fe200078e020c */
[----:B------:R0:W-:Y:S04]  /*3390*/  STG.E.U16 desc[UR10][R22.64], R27 ;  /* 0x0000001b16007986 */ /* 0x0001e8000c10150a */
[----:B------:R0:W-:Y:S02]  /*33a0*/  STG.E.U16 desc[UR10][R24.64], R28 ;  /* 0x0000001c18007986 */ /* 0x0001e4000c10150a */
.L_x_405:
[----:B------:R-:W-:Y:S05]  /*33b0*/  BSYNC.RECONVERGENT B0 ;  /* 0x0000000000007941 */ /* 0x000fea0003800200 */
.L_x_404:
        /* <DEDUP_REMOVED lines=9> */
.L_x_403:
[----:B------:R-:W-:Y:S01]  /*3450*/  HFMA2 R36, -RZ, RZ, 0, 0.000503063201904296875 ;  /* 0x0000101fff247431 */ /* 0x000fe200000001ff */
[----:B------:R-:W-:Y:S01]  /*3460*/  BSSY B0, `(.L_x_408) ;  /* 0x0000007000007945 */ /* 0x000fe20003800000 */
[----:B----4-:R-:W-:Y:S01]  /*3470*/  MOV R34, R22 ;  /* 0x0000001600227202 */ /* 0x010fe20000000f00 */
[----:B------:R-:W-:Y:S01]  /*3480*/  IMAD.MOV.U32 R33, RZ, RZ, 0x8 ;  /* 0x00000008ff217424 */ /* 0x000fe200078e00ff */
[----:B------:R-:W-:-:S07]  /*3490*/  MOV R31, 0xffff ;  /* 0x0000ffff001f7802 */ /* 0x000fce0000000f00 */
[----:B0123--:R-:W-:Y:S05]  /*34a0*/  WARPSYNC.COLLECTIVE R31, `(.L_x_409) ;  /* 0x000000001f087348 */ /* 0x00ffea0003c00000 */
[----:B------:R4:W0:Y:S02]  /*34b0*/  SHFL.BFLY P3, R32, R34, R33, R36 ;  /* 0x0c00002122207389 */ /* 0x0008240000060024 */
[----:B01234-:R-:W-:Y:S05]  /*34c0*/  ENDCOLLECTIVE ;  /* 0x000000000000791b */ /* 0x01ffea0003800000 */
.L_x_409:
[----:B------:R-:W-:Y:S05]  /*34d0*/  BSYNC B0 ;  /* 0x0000000000007941 */ /* 0x000fea0003800000 */
.L_x_408:
        /* <DEDUP_REMOVED lines=8> */
.L_x_410:
[----:B------:R-:W-:Y:S01]  /*3560*/  FADD.FTZ R25, R25, R22 ;  /* 0x0000001619197221 */ /* 0x000fe20000010000 */
[----:B------:R-:W-:-:S04]  /*3570*/  HFMA2 R33, -RZ, RZ, 0, 2.384185791015625e-07 ;  /* 0x00000004ff217431 */ /* 0x000fc800000001ff */
[----:B------:R-:W-:Y:S01]  /*3580*/  MOV R34, R25 ;  /* 0x0000001900227202 */ /* 0x000fe20000000f00 */
[----:B------:R-:W-:-:S07]  /*3590*/  IMAD.MOV.U32 R24, RZ, RZ, R32 ;  /* 0x000000ffff187224 */ /* 0x000fce00078e0020 */
[----:B------:R-:W-:Y:S05]  /*35a0*/  WARPSYNC.COLLECTIVE R31, `(.L_x_411) ;  /* 0x000000001f087348 */ /* 0x000fea0003c00000 */
[----:B------:R0:W1:Y:S02]  /*35b0*/  SHFL.BFLY P3, R32, R34, R33, R36 ;  /* 0x0c00002122207389 */ /* 0x0000640000060024 */
[----:B01----:R-:W-:Y:S05]  /*35c0*/  ENDCOLLECTIVE ;  /* 0x000000000000791b */ /* 0x003fea0003800000 */
.L_x_411:
[----:B------:R-:W-:-:S05]  /*35d0*/  FADD.FTZ R24, R24, R23 ;  /* 0x0000001718187221 */ /* 0x000fca0000010000 */
[----:B------:R-:W-:Y:S02]  /*35e0*/  MOV R34, R24 ;  /* 0x0000001800227202 */ /* 0x000fe40000000f00 */
[----:B------:R-:W-:-:S07]  /*35f0*/  MOV R28, R32 ;  /* 0x00000020001c7202 */ /* 0x000fce0000000f00 */
[----:B------:R-:W-:Y:S05]  /*3600*/  WARPSYNC.COLLECTIVE R31, `(.L_x_412) ;  /* 0x000000001f087348 */ /* 0x000fea0003c00000 */
[----:B------:R0:W1:Y:S02]  /*3610*/  SHFL.BFLY P3, R32, R34, R33, R36 ;  /* 0x0c00002122207389 */ /* 0x0000640000060024 */
[----:B01----:R-:W-:Y:S05]  /*3620*/  ENDCOLLECTIVE ;  /* 0x000000000000791b */ /* 0x003fea0003800000 */
.L_x_412:
[----:B------:R-:W-:Y:S01]  /*3630*/  FADD.FTZ R28, R25, R28 ;  /* 0x0000001c191c7221 */ /* 0x000fe20000010000 */
[----:B------:R-:W-:-:S04]  /*3640*/  HFMA2 R33, -RZ, RZ, 0, 1.1920928955078125e-07 ;  /* 0x00000002ff217431 */ /* 0x000fc800000001ff */
[----:B------:R-:W-:Y:S02]  /*3650*/  MOV R34, R28 ;  /* 0x0000001c00227202 */ /* 0x000fe40000000f00 */
[----:B------:R-:W-:-:S07]  /*3660*/  MOV R27, R32 ;  /* 0x00000020001b7202 */ /* 0x000fce0000000f00 */
[----:B------:R-:W-:Y:S05]  /*3670*/  WARPSYNC.COLLECTIVE R31, `(.L_x_413) ;  /* 0x000000001f087348 */ /* 0x000fea0003c00000 */
[----:B------:R0:W1:Y:S02]  /*3680*/  SHFL.BFLY P3, R32, R34, R33, R36 ;  /* 0x0c00002122207389 */ /* 0x0000640000060024 */
[----:B01----:R-:W-:Y:S05]  /*3690*/  ENDCOLLECTIVE ;  /* 0x000000000000791b */ /* 0x003fea0003800000 */
.L_x_413:
[----:B------:R-:W-:-:S05]  /*36a0*/  FADD.FTZ R27, R24, R27 ;  /* 0x0000001b181b7221 */ /* 0x000fca0000010000 */
[----:B------:R-:W-:Y:S01]  /*36b0*/  MOV R34, R27 ;  /* 0x0000001b00227202 */ /* 0x000fe20000000f00 */
[----:B------:R-:W-:-:S07]  /*36c0*/  IMAD.MOV.U32 R29, RZ, RZ, R32 ;  /* 0x000000ffff1d7224 */ /* 0x000fce00078e0020 */
[----:B------:R-:W-:Y:S05]  /*36d0*/  WARPSYNC.COLLECTIVE R31, `(.L_x_414) ;  /* 0x000000001f087348 */ /* 0x000fea0003c00000 */
[----:B------:R0:W1:Y:S02]  /*36e0*/  SHFL.BFLY P3, R32, R34, R33, R36 ;  /* 0x0c00002122207389 */ /* 0x0000640000060024 */
[----:B01----:R-:W-:Y:S05]  /*36f0*/  ENDCOLLECTIVE ;  /* 0x000000000000791b */ /* 0x003fea0003800000 */
.L_x_414:
[----:B------:R-:W-:Y:S01]  /*3700*/  FADD.FTZ R29, R28, R29 ;  /* 0x0000001d1c1d7221 */ /* 0x000fe20000010000 */
[----:B------:R-:W-:-:S04]  /*3710*/  HFMA2 R33, -RZ, RZ, 0, 5.9604644775390625e-08 ;  /* 0x00000001ff217431 */ /* 0x000fc800000001ff */
[----:B------:R-:W-:Y:S02]  /*3720*/  MOV R34, R29 ;  /* 0x0000001d00227202 */ /* 0x000fe40000000f00 */
[----:B------:R-:W-:-:S07]  /*3730*/  MOV R22, R32 ;  /* 0x0000002000167202 */ /* 0x000fce0000000f00 */
[----:B------:R-:W-:Y:S05]  /*3740*/  WARPSYNC.COLLECTIVE R31, `(.L_x_415) ;  /* 0x000000001f087348 */ /* 0x000fea0003c00000 */
[----:B------:R0:W1:Y:S02]  /*3750*/  SHFL.BFLY P3, R32, R34, R33, R36 ;  /* 0x0c00002122207389 */ /* 0x0000640000060024 */
[----:B01----:R-:W-:Y:S05]  /*3760*/  ENDCOLLECTIVE ;  /* 0x000000000000791b */ /* 0x003fea0003800000 */
.L_x_415:
[----:B------:R-:W-:-:S05]  /*3770*/  FADD.FTZ R22, R27, R22 ;  /* 0x000000161b167221 */ /* 0x000fca0000010000 */
[----:B------:R-:W-:Y:S02]  /*3780*/  MOV R34, R22 ;  /* 0x0000001600227202 */ /* 0x000fe40000000f00 */
[----:B------:R-:W-:-:S07]  /*3790*/  MOV R30, R32 ;  /* 0x00000020001e7202 */ /* 0x000fce0000000f00 */
[----:B------:R-:W-:Y:S05]  /*37a0*/  WARPSYNC.COLLECTIVE R31, `(.L_x_416) ;  /* 0x000000001f087348 */ /* 0x000fea0003c00000 */
[----:B------:R0:W1:Y:S02]  /*37b0*/  SHFL.BFLY P3, R32, R34, R33, R36 ;  /* 0x0c00002122207389 */ /* 0x0000640000060024 */
[----:B01----:R-:W-:Y:S05]  /*37c0*/  ENDCOLLECTIVE ;  /* 0x000000000000791b */ /* 0x003fea0003800000 */
.L_x_416:
[----:B------:R-:W-:Y:S01]  /*37d0*/  FADD.FTZ R30, R29, R30 ;  /* 0x0000001e1d1e7221 */ /* 0x000fe20000010000 */
[----:B------:R-:W-:Y:S01]  /*37e0*/  MOV R23, R32 ;  /* 0x0000002000177202 */ /* 0x000fe20000000f00 */
[----:B------:R-:W-:Y:S06]  /*37f0*/  BRA `(.L_x_417) ;  /* 0xfffffff800c07947 */ /* 0x000fec000383ffff */
.L_x_418:
        /* <DEDUP_REMOVED lines=16> */
.L_x_1670:


//--------------------- .text._ZN13group_norm_v218gn_bwd_cuda_kernelI13__nv_bfloat16Li320ELi3ELi16ELi80ELi256ELb1ELb1ELi8ELi320ELi320ELi4ELb1ELi8ELb0ELb0ELNS_15WgradSyncMethodE3ENS_16CompileConditionILi1000EEEEEvPT_S6_S6_PKS5_S8_S8_S8_PKfflPfPj --------------------------
	.section	.text._ZN13group_norm_v218gn_bwd_cuda_kernelI13__nv_bfloat16Li320ELi3ELi16ELi80ELi256ELb1ELb1ELi8ELi320ELi320ELi4ELb1ELi8ELb0ELb0ELNS_15WgradSyncMethodE3ENS_16CompileConditionILi1000EEEEEvPT_S6_S6_PKS5_S8_S8_S8_PKfflPfPj,"ax",@progbits
	.align	128
        .global         _ZN13group_norm_v218gn_bwd_cuda_kernelI13__nv_bfloat16Li320ELi3ELi16ELi80ELi256ELb1ELb1ELi8ELi320ELi320ELi4ELb1ELi8ELb0ELb0ELNS_15WgradSyncMethodE3ENS_16CompileConditionILi1000EEEEEvPT_S6_S6_PKS5_S8_S8_S8_PKfflPfPj
        .type           _ZN13group_norm_v218gn_bwd_cuda_kernelI13__nv_bfloat16Li320ELi3ELi16ELi80ELi256ELb1ELb1ELi8ELi320ELi320ELi4ELb1ELi8ELb0ELb0ELNS_15WgradSyncMethodE3ENS_16CompileConditionILi1000EEEEEvPT_S6_S6_PKS5_S8_S8_S8_PKfflPfPj,@function
        .size           _ZN13group_norm_v218gn_bwd_cuda_kernelI13__nv_bfloat16Li320ELi3ELi16ELi80ELi256ELb1ELb1ELi8ELi320ELi320ELi4ELb1ELi8ELb0ELb0ELNS_15WgradSyncMethodE3ENS_16CompileConditionILi1000EEEEEvPT_S6_S6_PKS5_S8_S8_S8_PKfflPfPj,(.L_x_1671 - _ZN13group_norm_v218gn_bwd_cuda_kernelI13__nv_bfloat16Li320ELi3ELi16ELi80ELi256ELb1ELb1ELi8ELi320ELi320ELi4ELb1ELi8ELb0ELb0ELNS_15WgradSyncMethodE3ENS_16CompileConditionILi1000EEEEEvPT_S6_S6_PKS5_S8_S8_S8_PKfflPfPj)
        .other          _ZN13group_norm_v218gn_bwd_cuda_kernelI13__nv_bfloat16Li320ELi3ELi16ELi80ELi256ELb1ELb1ELi8ELi320ELi320ELi4ELb1ELi8ELb0ELb0ELNS_15WgradSyncMethodE3ENS_16CompileConditionILi1000EEEEEvPT_S6_S6_PKS5_S8_S8_S8_PKfflPfPj,@"STO_CUDA_ENTRY STV_DEFAULT"
_ZN13group_norm_v218gn_bwd_cuda_kernelI13__nv_bfloat16Li320ELi3ELi16ELi80ELi256ELb1ELb1ELi8ELi320ELi320ELi4ELb1ELi8ELb0ELb0ELNS_15WgradSyncMethodE3ENS_16CompileConditionILi1000EEEEEvPT_S6_S6_PKS5_S8_S8_S8_PKfflPfPj:
.text._ZN13group_norm_v218gn_bwd_cuda_kernelI13__nv_bfloat16Li320ELi3ELi16ELi80ELi256ELb1ELb1ELi8ELi320ELi320ELi4ELb1ELi8ELb0ELb0ELNS_15WgradSyncMethodE3ENS_16CompileConditionILi1000EEEEEvPT_S6_S6_PKS5_S8_S8_S8_PKfflPfPj:
[----:B------:R-:W-:Y:S08]  /*0000*/  LDC R1, c[0x0][0x37c] ;  /* 0x0000df00ff017b82 */ /* 0x000ff00000000800 */
[----:B------:R-:W0:Y:S01]  /*0010*/  S2UR UR6, SR_CTAID.Y ;  /* 0x00000000000679c3 */ /* 0x000e220000002600 */
[----:B------:R-:W1:Y:S01]  /*0020*/  LDCU.64 UR12, c[0x0][0x3c8] ;  /* 0x00007900ff0c77ac */ /* 0x000e620008000a00 */
[----:B------:R-:W2:Y:S01]  /*0030*/  LDCU.64 UR10, c[0x0][0x358] ;  /* 0x00006b00ff0a77ac */ /* 0x000ea20008000a00 */
[----:B-1----:R-:W-:-:S02]  /*0040*/  USHF.L.U32 UR4, UR12, 0x2, URZ ;  /* 0x000000020c047899 */ /* 0x002fc400080006ff */
[----:B------:R-:W-:Y:S01]  /*0050*/  USHF.L.U64.HI UR5, UR12, 0x2, UR13 ;  /* 0x000000020c057899 */ /* 0x000fe2000801020d */
[----:B0-----:R-:W-:-:S05]  /*0060*/  MOV R0, UR6 ;  /* 0x0000000600007c02 */ /* 0x001fca0008000f00 */
[----:B------:R-:W-:Y:S02]  /*0070*/  MOV R2, UR5 ;  /* 0x0000000500027c02 */ /* 0x000fe40008000f00 */
[C---:B------:R-:W-:Y:S02]  /*0080*/  ISETP.LT.U32.AND P0, PT, R0.reuse, UR4, PT ;  /* 0x0000000400007c0c */ /* 0x040fe4000bf01070 */
[----:B------:R-:W-:Y:S02]  /*0090*/  LOP3.LUT R35, R0, 0x3, RZ, 0xc0, !PT ;  /* 0x0000000300237812 */ /* 0x000fe400078ec0ff */
[----:B------:R-:W-:-:S13]  /*00a0*/  ISETP.GT.AND.EX P0, PT, R2, RZ, PT, P0 ;  /* 0x000000ff0200720c */ /* 0x000fda0003f04300 */
[----:B--2---:R-:W-:Y:S05]  /*00b0*/  @P0 BRA `(.L_x_419) ;  /* 0x0000000000640947 */ /* 0x004fea0003800000 */
[----:B------:R-:W0:Y:S01]  /*00c0*/  S2R R2, SR_TID.X ;  /* 0x0000000000027919 */ /* 0x000e220000002100 */
[----:B------:R-:W1:Y:S08]  /*00d0*/  S2UR UR4, SR_CTAID.X ;  /* 0x00000000000479c3 */ /* 0x000e700000002500 */
[----:B------:R-:W-:Y:S01]  /*00e0*/  BAR.SYNC.DEFER_BLOCKING 0x0 ;  /* 0x0000000000007b1d */ /* 0x000fe20000010000 */
[----:B0-----:R-:W-:-:S02]  /*00f0*/  ISETP.NE.AND P0, PT, R2, RZ, PT ;  /* 0x000000ff0200720c */ /* 0x001fc40003f05270 */
[----:B-1----:R-:W-:-:S11]  /*0100*/  MOV R2, UR4 ;  /* 0x0000000400027c02 */ /* 0x002fd60008000f00 */
        /* <DEDUP_REMOVED lines=11> */
.L_x_421:
[----:B------:R-:W2:Y:S04]  /*01c0*/  LD.E.STRONG.GPU R6, desc[UR10][R4.64+0x20] ;  /* 0x0000200a04067980 */ /* 0x000ea8000c10f900 */
[----:B--2---:R-:W-:Y:S01]  /*01d0*/  CCTL.IVALL ;  /* 0x00000000ff00798f */ /* 0x004fe20002000000 */
[----:B------:R-:W-:Y:S05]  /*01e0*/  YIELD ;  /* 0x0000000000007946 */ /* 0x000fea0003800000 */
[----:B-----5:R-:W-:-:S04]  /*01f0*/  LOP3.LUT R6, R6, R3, RZ, 0x3c, !PT ;  /* 0x0000000306067212 */ /* 0x020fc800078e3cff */
[----:B------:R-:W-:-:S13]  /*0200*/  ISETP.GT.AND P0, PT, R6, -0x1, PT ;  /* 0xffffffff0600780c */ /* 0x000fda0003f04270 */
[----:B------:R-:W-:Y:S05]  /*0210*/  @P0 BRA `(.L_x_421) ;  /* 0xfffffffc00e80947 */ /* 0x000fea000383ffff */
.L_x_420:
[----:B------:R-:W-:Y:S05]  /*0220*/  WARPSYNC.ALL ;  /* 0x0000000000007948 */ /* 0x000fea0003800000 */
[----:B------:R-:W-:Y:S06]  /*0230*/  BAR.SYNC.DEFER_BLOCKING 0x0 ;  /* 0x0000000000007b1d */ /* 0x000fec0000010000 */
[----:B------:R-:W-:Y:S05]  /*0240*/  BRA `(.L_x_422) ;  /* 0x0000002400607947 */ /* 0x000fea0003800000 */
.L_x_419:
[----:B------:R-:W0:Y:S01]  /*0250*/  S2R R4, SR_TID.X ;  /* 0x0000000000047919 */ /* 0x000e220000002100 */
[----:B------:R-:W1:Y:S01]  /*0260*/  LDC.64 R10, c[0x0][0x3b0] ;  /* 0x0000ec00ff0a7b82 */ /* 0x000e620000000a00 */
[----:B0-----:R-:W-:-:S05]  /*0270*/  LOP3.LUT R2, R4, 0xffff, RZ, 0xc0, !PT ;  /* 0x0000ffff04027812 */ /* 0x001fca00078ec0ff */
[----:B------:R-:W-:-:S05]  /*0280*/  IMAD R2, R2, 0x334, RZ ;  /* 0x0000033402027824 */ /* 0x000fca00078e02ff */
[----:B------:R-:W-:-:S04]  /*0290*/  SHF.R.U32.HI R5, RZ, 0x10, R2 ;  /* 0x00000010ff057819 */ /* 0x000fc80000011602 */
[----:B------:R-:W-:-:S05]  /*02a0*/  PRMT R2, R5, 0x9910, RZ ;  /* 0x0000991005027816 */ /* 0x000fca00000000ff */
[----:B------:R-:W-:-:S05]  /*02b0*/  IMAD R2, R2, 0x50, RZ ;  /* 0x0000005002027824 */ /* 0x000fca00078e02ff */
[----:B------:R-:W-:Y:S02]  /*02c0*/  IADD3 R7, PT, PT, RZ, -R2, RZ ;  /* 0x80000002ff077210 */ /* 0x000fe40007ffe0ff */
[----:B------:R-:W0:Y:S02]  /*02d0*/  LDC.64 R2, c[0x0][0x3a8] ;  /* 0x0000ea00ff027b82 */ /* 0x000e240000000a00 */
[----:B------:R-:W-:-:S05]  /*02e0*/  PRMT R7, R7, 0x7710, RZ ;  /* 0x0000771007077816 */ /* 0x000fca00000000ff */
[----:B------:R-:W-:-:S05]  /*02f0*/  IMAD.IADD R6, R7, 0x1, R4 ;  /* 0x0000000107067824 */ /* 0x000fca00078e0204 */
[----:B------:R-:W-:-:S05]  /*0300*/  LOP3.LUT R14, R6, 0xffff, RZ, 0xc0, !PT ;  /* 0x0000ffff060e7812 */ /* 0x000fca00078ec0ff */
[----:B------:R-:W-:-:S05]  /*0310*/  IMAD R6, R35, 0x50, R14 ;  /* 0x0000005023067824 */ /* 0x000fca00078e020e */
[----:B------:R-:W-:-:S05]  /*0320*/  SHF.L.U32 R6, R6, 0x2, RZ ;  /* 0x0000000206067819 */ /* 0x000fca00000006ff */
[----:B0-----:R-:W-:-:S04]  /*0330*/  IMAD.WIDE.U32 R2, R6, 0x2, R2 ;  /* 0x0000000206027825 */ /* 0x001fc800078e0002 */
[----:B-1----:R-:W-:Y:S02]  /*0340*/  IMAD.WIDE.U32 R10, R6, 0x2, R10 ;  /* 0x00000002060a7825 */ /* 0x002fe400078e000a */
[----:B------:R-:W2:Y:S04]  /*0350*/  LDG.E.64.CONSTANT R2, desc[UR10][R2.64] ;  /* 0x0000000a02027981 */ /* 0x000ea8000c1e9b00 */
[----:B------:R-:W3:Y:S01]  /*0360*/  LDG.E.64.CONSTANT R10, desc[UR10][R10.64] ;  /* 0x0000000a0a0a7981 */ /* 0x000ee2000c1e9b00 */
[----:B------:R-:W-:Y:S01]  /*0370*/  MOV R7, 0x400 ;  /* 0x0000040000077802 */ /* 0x000fe20000000f00 */
[----:B------:R-:W-:Y:S01]  /*0380*/  HFMA2 R12, -RZ, RZ, 0, 0 ;  /* 0x00000000ff0c7431 */ /* 0x000fe200000001ff */
[----:B------:R-:W-:Y:S01]  /*0390*/  CS2R R28, SRZ ;  /* 0x00000000001c7805 */ /* 0x000fe2000001ff00 */
[----:B------:R-:W0:Y:S01]  /*03a0*/  S2R R8, SR_CgaCtaId ;  /* 0x0000000000087919 */ /* 0x000e220000008800 */
[----:B------:R-:W-:-:S02]  /*03b0*/  IADD3 R7, PT, PT, R7, 0x2800, RZ ;  /* 0x0000280007077810 */ /* 0x000fc40007ffe0ff */
[----:B------:R-:W-:Y:S02]  /*03c0*/  CS2R R26, SRZ ;  /* 0x00000000001a7805 */ /* 0x000fe4000001ff00 */
[----:B------:R-:W-:Y:S02]  /*03d0*/  CS2R R24, SRZ ;  /* 0x0000000000187805 */ /* 0x000fe4000001ff00 */
[----:B------:R-:W-:Y:S01]  /*03e0*/  CS2R R22, SRZ ;  /* 0x0000000000167805 */ /* 0x000fe2000001ff00 */
[----:B------:R-:W-:Y:S01]  /*03f0*/  UMOV UR4, URZ ;  /* 0x000000ff00047c82 */ /* 0x000fe20008000000 */
[----:B0-----:R-:W-:-:S05]  /*0400*/  LEA R7, R8, R7, 0x18 ;  /* 0x0000000708077211 */ /* 0x001fca00078ec0ff */
[----:B------:R-:W-:-:S05]  /*0410*/  IMAD R14, R14, 0x28, R7 ;  /* 0x000000280e0e7824 */ /* 0x000fca00078e0207 */
[----:B------:R-:W-:Y:S02]  /*0420*/  LEA R13, R5, R14, 0x3 ;  /* 0x0000000e050d7211 */ /* 0x000fe400078e18ff */
[C---:B--2---:R-:W-:Y:S02]  /*0430*/  PRMT R15, R2.reuse, 0x7632, R15 ;  /* 0x00007632020f7816 */ /* 0x044fe4000000000f */
[----:B------:R-:W-:Y:S02]  /*0440*/  SHF.L.U32 R8, R2, 0x10, RZ ;  /* 0x0000001002087819 */ /* 0x000fe400000006ff */
[----:B------:R-:W-:Y:S02]  /*0450*/  LOP3.LUT R2, R6, 0xffff, RZ, 0xc0, !PT ;  /* 0x0000ffff06027812 */ /* 0x000fe400078ec0ff */
[----:B---3--:R-:W-:Y:S02]  /*0460*/  PRMT R18, R10, 0x7632, R18 ;  /* 0x000076320a127816 */ /* 0x008fe40000000012 */
[----:B------:R-:W-:Y:S01]  /*0470*/  PRMT R16, R3, 0x7632, R16 ;  /* 0x0000763203107816 */ /* 0x000fe20000000010 */
[----:B------:R-:W-:Y:S01]  /*0480*/  IMAD R2, R2, 0x667, RZ ;  /* 0x0000066702027824 */ /* 0x000fe200078e02ff */
[C---:B------:R-:W-:Y:S01]  /*0490*/  PRMT R17, R11.reuse, 0x7632, R17 ;  /* 0x000076320b117816 */ /* 0x040fe20000000011 */
[----:B------:R-:W-:Y:S01]  /*04a0*/  IMAD.U32 R18, R18, 0x10000, RZ ;  /* 0x0001000012127824 */ /* 0x000fe200078e00ff */
[----:B------:R-:W-:Y:S01]  /*04b0*/  SHF.L.U32 R9, R10, 0x10, RZ ;  /* 0x000000100a097819 */ /* 0x000fe200000006ff */
[----:B------:R-:W-:Y:S01]  /*04c0*/  IMAD.U32 R10, R11, 0x10000, RZ ;  /* 0x000100000b0a7824 */ /* 0x000fe200078e00ff */
[----:B------:R-:W-:-:S02]  /*04d0*/  SHF.L.U32 R7, R3, 0x10, RZ ;  /* 0x0000001003077819 */ /* 0x000fc400000006ff */
[----:B------:R-:W-:Y:S02]  /*04e0*/  MOV R11, R0 ;  /* 0x00000000000b7202 */ /* 0x000fe40000000f00 */
[----:B------:R-:W-:Y:S02]  /*04f0*/  SHF.R.U32.HI R14, RZ, 0x11, R2 ;  /* 0x00000011ff0e7819 */ /* 0x000fe40000011602 */
[----:B------:R-:W-:Y:S02]  /*0500*/  SHF.L.U32 R15, R15, 0x10, RZ ;  /* 0x000000100f0f7819 */ /* 0x000fe400000006ff */
[----:B------:R-:W-:Y:S02]  /*0510*/  SHF.L.U32 R16, R16, 0x10, RZ ;  /* 0x0000001010107819 */ /* 0x000fe400000006ff */
[----:B------:R-:W-:-:S07]  /*0520*/  SHF.L.U32 R17, R17, 0x10, RZ ;  /* 0x0000001011117819 */ /* 0x000fce00000006ff */
.L_x_434:
[----:B------:R-:W0:Y:S01]  /*0530*/  S2R R2, SR_CTAID.X ;  /* 0x0000000000027919 */ /* 0x000e220000002500 */
[----:B-1----:R-:W1:Y:S01]  /*0540*/  LDCU.64 UR6, c[0x0][0x3b8] ;  /* 0x00007700ff0677ac */ /* 0x002e620008000a00 */
[--C-:B------:R-:W-:Y:S01]  /*0550*/  SHF.R.U64 R33, R11, 0x2, R12.reuse ;  /* 0x000000020b217819 */ /* 0x100fe2000000120c */
[----:B------:R-:W-:Y:S01]  /*0560*/  IMAD.MOV.U32 R31, RZ, RZ, RZ ;  /* 0x000000ffff1f7224 */ /* 0x000fe200078e00ff */
[----:B------:R-:W-:Y:S01]  /*0570*/  SHF.R.U32.HI R34, RZ, 0x2, R12 ;  /* 0x00000002ff227819 */ /* 0x000fe2000001160c */
[----:B------:R-:W2:Y:S01]  /*0580*/  LDCU.64 UR8, c[0x0][0x3a0] ;  /* 0x00007400ff0877ac */ /* 0x000ea20008000a00 */
[C---:B------:R-:W-:Y:S02]  /*0590*/  SHF.L.U32 R20, R33.reuse, 0x5, RZ ;  /* 0x0000000521147819 */ /* 0x040fe400000006ff */
[----:B------:R-:W-:Y:S01]  /*05a0*/  SHF.L.U64.HI R21, R33, 0x5, R34 ;  /* 0x0000000521157819 */ /* 0x000fe20000010222 */
[----:B------:R-:W-:Y:S01]  /*05b0*/  IMAD R19, R34, 0x50000, RZ ;  /* 0x0005000022137824 */ /* 0x000fe200078e02ff */
[----:B------:R-:W3:Y:S01]  /*05c0*/  LDCU UR5, c[0x0][0x3c0] ;  /* 0x00007800ff0577ac */ /* 0x000ee20008000800 */
[----:B------:R-:W-:Y:S01]  /*05d0*/  IMAD.WIDE.U32 R20, R14, 0x2, R20 ;  /* 0x000000020e147825 */ /* 0x000fe200078e0014 */
[----:B------:R-:W4:Y:S01]  /*05e0*/  LDCU.64 UR12, c[0x0][0x3c8] ;  /* 0x00007900ff0c77ac */ /* 0x000f220008000a00 */
[----:B0-----:R-:W-:-:S04]  /*05f0*/  SHF.L.U32 R3, R2, 0x3, RZ ;  /* 0x0000000302037819 */ /* 0x001fc800000006ff */
[----:B------:R-:W-:-:S04]  /*0600*/  LOP3.LUT R30, R3, 0xf8, RZ, 0xc0, !PT ;  /* 0x000000f8031e7812 */ /* 0x000fc800078ec0ff */
[----:B------:R-:W-:Y:S02]  /*0610*/  IADD3 R3, PT, PT, R5, R30, RZ ;  /* 0x0000001e05037210 */ /* 0x000fe40007ffe0ff */
[----:B------:R-:W-:-:S03]  /*0620*/  MOV R30, R6 ;  /* 0x00000006001e7202 */ /* 0x000fc60000000f00 */
[----:B------:R-:W-:Y:S02]  /*0630*/  IMAD R3, R3, 0x500, RZ ;  /* 0x0000050003037824 */ /* 0x000fe400078e02ff */
[----:B------:R-:W-:Y:S01]  /*0640*/  IMAD.WIDE.U32 R32, R33, 0x50000, R30 ;  /* 0x0005000021207825 */ /* 0x000fe200078e001e */
[C---:B-1----:R-:W-:Y:S02]  /*0650*/  LEA R30, P0, R20.reuse, UR6, 0x2 ;  /* 0x00000006141e7c11 */ /* 0x042fe4000f8010ff */
[----:B------:R-:W-:Y:S02]  /*0660*/  IADD3 R3, P1, PT, R3, R32, RZ ;  /* 0x0000002003037210 */ /* 0x000fe40007f3e0ff */
[----:B------:R-:W-:Y:S01]  /*0670*/  LEA.HI.X R31, R20, UR7, R21, 0x2, P0 ;  /* 0x00000007141f7c11 */ /* 0x000fe200080f1415 */
[----:B------:R-:W0:Y:S01]  /*0680*/  LDCU.64 UR6, c[0x0][0x398] ;  /* 0x00007300ff0677ac */ /* 0x000e220008000a00 */
[----:B------:R-:W-:Y:S02]  /*0690*/  IADD3.X R20, PT, PT, R33, R19, RZ, P1, !PT ;  /* 0x0000001321147210 */ /* 0x000fe40000ffe4ff */
[----:B------:R-:W-:-:S02]  /*06a0*/  SHF.L.U32 R19, R3, 0x1, RZ ;  /* 0x0000000103137819 */ /* 0x000fc400000006ff */
[----:B------:R-:W3:Y:S01]  /*06b0*/  LDG.E.64.CONSTANT R30, desc[UR10][R30.64] ;  /* 0x0000000a1e1e7981 */ /* 0x000ee2000c1e9b00 */
[----:B------:R-:W-:Y:S02]  /*06c0*/  SHF.L.U64.HI R20, R3, 0x1, R20 ;  /* 0x0000000103147819 */ /* 0x000fe40000010214 */
[----:B--2---:R-:W-:-:S04]  /*06d0*/  IADD3 R40, P0, PT, R19, UR8, RZ ;  /* 0x0000000813287c10 */ /* 0x004fc8000ff1e0ff */
[----:B------:R-:W-:-:S05]  /*06e0*/  IADD3.X R41, PT, PT, R20, UR9, RZ, P0, !PT ;  /* 0x0000000914297c10 */ /* 0x000fca00087fe4ff */
[----:B------:R-:W2:Y:S04]  /*06f0*/  LDG.E.64.CONSTANT R32, desc[UR10][R40.64] ;  /* 0x0000000a28207981 */ /* 0x000ea8000c1e9b00 */
[----:B------:R-:W5:Y:S01]  /*0700*/  LDG.E.64.CONSTANT R34, desc[UR10][R40.64+0x2800] ;  /* 0x0028000a28227981 */ /* 0x000f62000c1e9b00 */
[----:B0-----:R-:W-:-:S04]  /*0710*/  IADD3 R44, P0, PT, R19, UR6, RZ ;  /* 0x00000006132c7c10 */ /* 0x001fc8000ff1e0ff */
[----:B------:R-:W-:-:S05]  /*0720*/  IADD3.X R45, PT, PT, R20, UR7, RZ, P0, !PT ;  /* 0x00000007142d7c10 */ /* 0x000fca00087fe4ff */
[----:B------:R-:W5:Y:S04]  /*0730*/  LDG.E.64.CONSTANT R36, desc[UR10][R44.64] ;  /* 0x0000000a2c247981 */ /* 0x000f68000c1e9b00 */
[----:B------:R0:W5:Y:S01]  /*0740*/  LDG.E.64.CONSTANT R38, desc[UR10][R44.64+0x2800] ;  /* 0x0028000a2c267981 */ /* 0x000162000c1e9b00 */
[----:B----4-:R-:W-:Y:S01]  /*0750*/  USHF.L.U32 UR8, UR12, 0x2, URZ ;  /* 0x000000020c087899 */ /* 0x010fe200080006ff */
[----:B------:R-:W-:Y:S01]  /*0760*/  IADD3 R11, P1, PT, R11, 0x8, RZ ;  /* 0x000000080b0b7810 */ /* 0x000fe20007f3e0ff */
[----:B------:R-:W-:-:S03]  /*0770*/  USHF.L.U64.HI UR7, UR12, 0x2, UR13 ;  /* 0x000000020c077899 */ /* 0x000fc6000801020d */
[----:B------:R-:W-:Y:S02]  /*0780*/  IADD3.X R12, PT, PT, RZ, R12, RZ, P1, !PT ;  /* 0x0000000cff0c7210 */ /* 0x000fe40000ffe4ff */
[----:B------:R-:W-:Y:S02]  /*0790*/  ISETP.GE.U32.AND P0, PT, R11, UR8, PT ;  /* 0x000000080b007c0c */ /* 0x000fe4000bf06070 */
[----:B------:R-:W-:Y:S02]  /*07a0*/  ISETP.GT.U32.AND P1, PT, R4, 0xf, PT ;  /* 0x0000000f0400780c */ /* 0x000fe40003f24070 */
[----:B------:R-:W-:Y:S01]  /*07b0*/  ISETP.GE.AND.EX P0, PT, R12, UR7, PT, P0 ;  /* 0x000000070c007c0c */ /* 0x000fe2000bf06300 */
[----:B---3--:R-:W-:-:S04]  /*07c0*/  FADD.FTZ R31, R31, UR5 ;  /* 0x000000051f1f7e21 */ /* 0x008fc80008010000 */
[----:B------:R-:W1:Y:S01]  /*07d0*/  MUFU.RSQ R43, R31 ;  /* 0x0000001f002b7308 */ /* 0x000e620000001400 */
[----:B--2---:R-:W-:Y:S02]  /*07e0*/  SHF.L.U32 R3, R32, 0x10, RZ ;  /* 0x0000001020037819 */ /* 0x004fe400000006ff */
[----:B------:R-:W-:Y:S02]  /*07f0*/  SHF.L.U32 R21, R33, 0x10, RZ ;  /* 0x0000001021157819 */ /* 0x000fe400000006ff */
[----:B-----5:R-:W-:Y:S01]  /*0800*/  SHF.L.U32 R41, R34, 0x10, RZ ;  /* 0x0000001022297819 */ /* 0x020fe200000006ff */
[----:B------:R-:W-:Y:S01]  /*0810*/  FADD.FTZ R42, -R30, R3 ;  /* 0x000000031e2a7221 */ /* 0x000fe20000010100 */
[----:B------:R-:W-:-:S03]  /*0820*/  PRMT R33, R32, 0x7632, R33 ;  /* 0x0000763220217816 */ /* 0x000fc60000000021 */
[----:B-1----:R-:W-:Y:S01]  /*0830*/  FMUL.FTZ R3, R43, R42 ;  /* 0x0000002a2b037220 */ /* 0x002fe20000410000 */
[----:B------:R-:W-:Y:S01]  /*0840*/  FADD.FTZ R42, -R30, R21 ;  /* 0x000000151e2a7221 */ /* 0x000fe20000010100 */
[----:B------:R-:W-:Y:S02]  /*0850*/  PRMT R34, R33, 0x7632, R34 ;  /* 0x0000763221227816 */ /* 0x000fe40000000022 */
[----:B------:R-:W-:Y:S01]  /*0860*/  FFMA.FTZ R40, R8, R3, R9 ;  /* 0x0000000308287223 */ /* 0x000fe20000010009 */
[----:B------:R-:W-:Y:S01]  /*0870*/  FMUL.FTZ R21, R43, R42 ;  /* 0x0000002a2b157220 */ /* 0x000fe20000410000 */
[----:B------:R-:W-:Y:S01]  /*0880*/  FADD.FTZ R42, -R30, R41 ;  /* 0x000000291e2a7221 */ /* 0x000fe20000010100 */
[----:B------:R-:W-:Y:S02]  /*0890*/  IMAD.U32 R41, R35, 0x10000, RZ ;  /* 0x0001000023297824 */ /* 0x000fe400078e00ff */
[----:B------:R-:W-:Y:S01]  /*08a0*/  FMUL.FTZ R49, R40, -1.4426950216293334961 ;  /* 0xbfb8aa3b28317820 */ /* 0x000fe20000410000 */
[----:B------:R-:W-:Y:S01]  /*08b0*/  PRMT R35, R34, 0x7632, R35 ;  /* 0x0000763222237816 */ /* 0x000fe20000000023 */
[----:B------:R-:W-:Y:S01]  /*08c0*/  FFMA.FTZ R31, R7, R21, R10 ;  /* 0x00000015071f7223 */ /* 0x000fe2000001000a */
[C---:B0-----:R-:W-:Y:S01]  /*08d0*/  FADD.FTZ R44, -R30.reuse, R41 ;  /* 0x000000291e2c7221 */ /* 0x041fe20000010100 */
[----:B------:R-:W-:Y:S01]  /*08e0*/  SHF.L.U32 R41, R33, 0x10, RZ ;  /* 0x0000001021297819 */ /* 0x000fe200000006ff */
[----:B------:R-:W-:Y:S01]  /*08f0*/  FMUL.FTZ R42, R43, R42 ;  /* 0x0000002a2b2a7220 */ /* 0x000fe20000410000 */
[----:B------:R-:W0:Y:S01]  /*0900*/  MUFU.EX2 R49, R49 ;  /* 0x0000003100317308 */ /* 0x000e220000000800 */
[----:B------:R-:W-:Y:S01]  /*0910*/  SHF.L.U32 R53, R35, 0x10, RZ ;  /* 0x0000001023357819 */ /* 0x000fe200000006ff */
[----:B------:R-:W-:Y:S01]  /*0920*/  FMUL.FTZ R51, R31, -1.4426950216293334961 ;  /* 0xbfb8aa3b1f337820 */ /* 0x000fe20000410000 */
[----:B------:R-:W-:Y:S01]  /*0930*/  FADD.FTZ R46, -R30, R41 ;  /* 0x000000291e2e7221 */ /* 0x000fe20000010100 */
[----:B------:R-:W-:Y:S01]  /*0940*/  SHF.L.U32 R41, R34, 0x10, RZ ;  /* 0x0000001022297819 */ /* 0x000fe200000006ff */
[----:B------:R-:W-:Y:S01]  /*0950*/  FFMA.FTZ R32, R8, R42, R9 ;  /* 0x0000002a08207223 */ /* 0x000fe20000010009 */
[C---:B------:R-:W-:Y:S01]  /*0960*/  FMUL.FTZ R44, R43.reuse, R44 ;  /* 0x0000002c2b2c7220 */ /* 0x040fe20000410000 */
[----:B------:R-:W-:Y:S01]  /*0970*/  FMUL.FTZ R45, R43, R46 ;  /* 0x0000002e2b2d7220 */ /* 0x000fe20000410000 */
[----:B------:R-:W1:Y:S01]  /*0980*/  MUFU.EX2 R51, R51 ;  /* 0x0000003300337308 */ /* 0x000e620000000800 */
[--C-:B------:R-:W-:Y:S01]  /*0990*/  FADD.FTZ R46, -R30, R41.reuse ;  /* 0x000000291e2e7221 */ /* 0x100fe20000010100 */
[----:B------:R-:W-:Y:S01]  /*09a0*/  PRMT R41, R35, 0x7632, R41 ;  /* 0x0000763223297816 */ /* 0x000fe20000000029 */
[--C-:B------:R-:W-:Y:S01]  /*09b0*/  FFMA.FTZ R34, R15, R45, R18.reuse ;  /* 0x0000002d0f227223 */ /* 0x100fe20000010012 */
[----:B------:R-:W-:Y:S01]  /*09c0*/  FMUL.FTZ R55, R32, -1.4426950216293334961 ;  /* 0xbfb8aa3b20377820 */ /* 0x000fe20000410000 */
[----:B------:R-:W-:Y:S01]  /*09d0*/  FMUL.FTZ R47, R43, R46 ;  /* 0x0000002e2b2f7220 */ /* 0x000fe20000410000 */
[----:B------:R-:W-:Y:S01]  /*09e0*/  FADD.FTZ R46, -R30, R53 ;  /* 0x000000351e2e7221 */ /* 0x000fe20000010100 */
[----:B------:R-:W-:Y:S01]  /*09f0*/  SHF.L.U32 R59, R41, 0x10, RZ ;  /* 0x00000010293b7819 */ /* 0x000fe200000006ff */
[----:B------:R-:W-:Y:S01]  /*0a00*/  FMUL.FTZ R57, R34, -1.4426950216293334961 ;  /* 0xbfb8aa3b22397820 */ /* 0x000fe20000410000 */
[----:B------:R-:W-:Y:S01]  /*0a10*/  FFMA.FTZ R35, R16, R47, R17 ;  /* 0x0000002f10237223 */ /* 0x000fe20000010011 */
[----:B------:R-:W-:Y:S01]  /*0a20*/  FMUL.FTZ R46, R43, R46 ;  /* 0x0000002e2b2e7220 */ /* 0x000fe20000410000 */
[----:B0-----:R-:W-:Y:S01]  /*0a30*/  FADD.FTZ R58, R49, 1 ;  /* 0x3f800000313a7421 */ /* 0x001fe20000010000 */
[----:B------:R-:W-:Y:S01]  /*0a40*/  FADD.FTZ R48, -R30, R59 ;  /* 0x0000003b1e307221 */ /* 0x000fe20000010100 */
[----:B------:R-:W-:Y:S01]  /*0a50*/  FMUL.FTZ R53, R35, -1.4426950216293334961 ;  /* 0xbfb8aa3b23357820 */ /* 0x000fe20000410000 */
[----:B------:R-:W-:Y:S01]  /*0a60*/  FFMA.FTZ R41, R15, R46, R18 ;  /* 0x0000002e0f297223 */ /* 0x000fe20000010012 */
[----:B------:R-:W0:Y:S01]  /*0a70*/  MUFU.EX2 R55, R55 ;  /* 0x0000003700377308 */ /* 0x000e220000000800 */
[----:B------:R-:W-:Y:S01]  /*0a80*/  FMUL.FTZ R48, R43, R48 ;  /* 0x000000302b307220 */ /* 0x000fe20000410000 */
[----:B------:R-:W-:Y:S01]  /*0a90*/  FFMA.FTZ R33, R7, R44, R10 ;  /* 0x0000002c07217223 */ /* 0x000fe2000001000a */
[----:B------:R-:W-:Y:S01]  /*0aa0*/  FMUL.FTZ R52, R41, -1.4426950216293334961 ;  /* 0xbfb8aa3b29347820 */ /* 0x000fe20000410000 */
[----:B-1----:R-:W-:Y:S01]  /*0ab0*/  FADD.FTZ R54, R51, 1 ;  /* 0x3f80000033367421 */ /* 0x002fe20000010000 */
[----:B------:R-:W-:Y:S01]  /*0ac0*/  FFMA.FTZ R30, R16, R48, R17 ;  /* 0x00000030101e7223 */ /* 0x000fe20000010011 */
[----:B------:R-:W-:-:S02]  /*0ad0*/  FMUL.FTZ R56, R33, -1.4426950216293334961 ;  /* 0xbfb8aa3b21387820 */ /* 0x000fc40000410000 */
[----:B------:R-:W1:Y:S01]  /*0ae0*/  MUFU.EX2 R53, R53 ;  /* 0x0000003500357308 */ /* 0x000e620000000800 */
[----:B------:R-:W-:-:S07]  /*0af0*/  FMUL.FTZ R50, R30, -1.4426950216293334961 ;  /* 0xbfb8aa3b1e327820 */ /* 0x000fce0000410000 */
[----:B------:R-:W2:Y:S01]  /*0b00*/  MUFU.EX2 R57, R57 ;  /* 0x0000003900397308 */ /* 0x000ea20000000800 */
[----:B0-----:R-:W-:-:S07]  /*0b10*/  FADD.FTZ R49, R55, 1 ;  /* 0x3f80000037317421 */ /* 0x001fce0000010000 */
[----:B------:R-:W0:Y:S01]  /*0b20*/  MUFU.RCP R58, R58 ;  /* 0x0000003a003a7308 */ /* 0x000e220000001000 */
[----:B-1----:R-:W-:-:S07]  /*0b30*/  FADD.FTZ R53, R53, 1 ;  /* 0x3f80000035357421 */ /* 0x002fce0000010000 */
[----:B------:R-:W1:Y:S01]  /*0b40*/  MUFU.EX2 R52, R52 ;  /* 0x0000003400347308 */ /* 0x000e620000000800 */
[----:B--2---:R-:W-:-:S07]  /*0b50*/  FADD.FTZ R55, R57, 1 ;  /* 0x3f80000039377421 */ /* 0x004fce0000010000 */
[----:B------:R-:W2:Y:S01]  /*0b60*/  MUFU.EX2 R56, R56 ;  /* 0x0000003800387308 */ /* 0x000ea20000000800 */
[----:B0-----:R-:W-:-:S04]  /*0b70*/  FADD.FTZ R57, -R58, 1 ;  /* 0x3f8000003a397421 */ /* 0x001fc80000010100 */
[----:B------:R-:W-:-:S03]  /*0b80*/  FFMA.FTZ R57, R40, R57, 1 ;  /* 0x3f80000028397423 */ /* 0x000fc60000010039 */
[----:B------:R-:W0:Y:S01]  /*0b90*/  MUFU.EX2 R50, R50 ;  /* 0x0000003200327308 */ /* 0x000e220000000800 */
[----:B-1----:R-:W-:Y:S01]  /*0ba0*/  FADD.FTZ R52, R52, 1 ;  /* 0x3f80000034347421 */ /* 0x002fe20000010000 */
[----:B------:R-:W-:-:S06]  /*0bb0*/  FMUL.FTZ R40, R58, R57 ;  /* 0x000000393a287220 */ /* 0x000fcc0000410000 */
[----:B------:R-:W1:Y:S01]  /*0bc0*/  MUFU.RCP R54, R54 ;  /* 0x0000003600367308 */ /* 0x000e620000001000 */
[----:B--2---:R-:W-:-:S07]  /*0bd0*/  FADD.FTZ R51, R56, 1 ;  /* 0x3f80000038337421 */ /* 0x004fce0000010000 */
[----:B------:R-:W2:Y:S01]  /*0be0*/  MUFU.RCP R53, R53 ;  /* 0x0000003500357308 */ /* 0x000ea20000001000 */
[----:B0-----:R-:W-:-:S07]  /*0bf0*/  FADD.FTZ R58, R50, 1 ;  /* 0x3f800000323a7421 */ /* 0x001fce0000010000 */
[----:B------:R-:W0:Y:S01]  /*0c00*/  MUFU.RCP R55, R55 ;  /* 0x0000003700377308 */ /* 0x000e220000001000 */
[----:B-1----:R-:W-:-:S04]  /*0c10*/  FADD.FTZ R50, -R54, 1 ;  /* 0x3f80000036327421 */ /* 0x002fc80000010100 */
[----:B------:R-:W-:-:S03]  /*0c20*/  FFMA.FTZ R57, R31, R50, 1 ;  /* 0x3f8000001f397423 */ /* 0x000fc60000010032 */
[----:B------:R-:W1:Y:S01]  /*0c30*/  MUFU.RCP R52, R52 ;  /* 0x0000003400347308 */ /* 0x000e620000001000 */
[----:B--2---:R-:W-:Y:S01]  /*0c40*/  FADD.FTZ R50, -R53, 1 ;  /* 0x3f80000035327421 */ /* 0x004fe20000010100 */
[----:B------:R-:W-:-:S03]  /*0c50*/  FMUL.FTZ R54, R54, R57 ;  /* 0x0000003936367220 */ /* 0x000fc60000410000 */
        /* <DEDUP_REMOVED lines=8> */
[----:B------:R-:W-:Y:S01]  /*0ce0*/  FFMA.FTZ R53, R41, R50, 1 ;  /* 0x3f80000029357423 */ /* 0x000fe20000010032 */
[C---:B------:R-:W-:Y:S02]  /*0cf0*/  SHF.L.U32 R41, R36.reuse, 0x10, RZ ;  /* 0x0000001024297819 */ /* 0x040fe400000006ff */
[----:B------:R-:W1:Y:S01]  /*0d00*/  MUFU.RCP R31, R58 ;  /* 0x0000003a001f7308 */ /* 0x000e620000001000 */
[----:B--2---:R-:W-:Y:S01]  /*0d10*/  FADD.FTZ R57, -R49, 1 ;  /* 0x3f80000031397421 */ /* 0x004fe20000010100 */
[----:B------:R-:W-:Y:S01]  /*0d20*/  PRMT R36, R36, 0x7632, R36 ;  /* 0x0000763224247816 */ /* 0x000fe20000000024 */
[----:B------:R-:W-:Y:S01]  /*0d30*/  FMUL.FTZ R40, R41, R40 ;  /* 0x0000002829287220 */ /* 0x000fe20000410000 */
[----:B------:R-:W-:Y:S01]  /*0d40*/  FMUL.FTZ R52, R52, R53 ;  /* 0x0000003534347220 */ /* 0x000fe20000410000 */
[----:B------:R-:W-:Y:S01]  /*0d50*/  FFMA.FTZ R32, R32, R57, 1 ;  /* 0x3f80000020207423 */ /* 0x000fe20000010039 */
[----:B------:R-:W-:Y:S01]  /*0d60*/  SHF.L.U32 R41, R36, 0x10, RZ ;  /* 0x0000001024297819 */ /* 0x000fe200000006ff */
[----:B------:R-:W-:Y:S01]  /*0d70*/  FADD.FTZ R36, R40, R29 ;  /* 0x0000001d28247221 */ /* 0x000fe20000010000 */
[----:B0-----:R-:W-:-:S04]  /*0d80*/  FADD.FTZ R56, -R51, 1 ;  /* 0x3f80000033387421 */ /* 0x001fc80000010100 */
[----:B------:R-:W-:Y:S01]  /*0d90*/  FFMA.FTZ R56, R33, R56, 1 ;  /* 0x3f80000021387423 */ /* 0x000fe20000010038 */
[----:B------:R-:W-:Y:S01]  /*0da0*/  FMUL.FTZ R33, R49, R32 ;  /* 0x0000002031217220 */ /* 0x000fe20000410000 */
[C---:B------:R-:W-:Y:S01]  /*0db0*/  PRMT R32, R37.reuse, 0x7632, R32 ;  /* 0x0000763225207816 */ /* 0x040fe20000000020 */
[----:B------:R-:W-:Y:S02]  /*0dc0*/  IMAD.U32 R49, R37, 0x10000, RZ ;  /* 0x0001000025317824 */ /* 0x000fe400078e00ff */
[----:B-1----:R-:W-:Y:S01]  /*0dd0*/  FADD.FTZ R55, -R31, 1 ;  /* 0x3f8000001f377421 */ /* 0x002fe20000010100 */
[----:B------:R-:W-:Y:S02]  /*0de0*/  PRMT R37, R38, 0x7632, R37 ;  /* 0x0000763226257816 */ /* 0x000fe40000000025 */
[----:B------:R-:W-:Y:S01]  /*0df0*/  SHF.L.U32 R32, R32, 0x10, RZ ;  /* 0x0000001020207819 */ /* 0x000fe200000006ff */
[----:B------:R-:W-:Y:S01]  /*0e00*/  FFMA.FTZ R50, R30, R55, 1 ;  /* 0x3f8000001e327423 */ /* 0x000fe20000010037 */
[----:B------:R-:W-:Y:S01]  /*0e10*/  FMUL.FTZ R30, R51, R56 ;  /* 0x00000038331e7220 */ /* 0x000fe20000410000 */
[----:B------:R-:W-:Y:S01]  /*0e20*/  FMUL.FTZ R51, R8, R40 ;  /* 0x0000002808337220 */ /* 0x000fe20000410000 */
[----:B------:R-:W-:Y:S01]  /*0e30*/  SHF.L.U32 R37, R37, 0x10, RZ ;  /* 0x0000001025257819 */ /* 0x000fe200000006ff */
[----:B------:R-:W-:Y:S01]  /*0e40*/  FMUL.FTZ R31, R31, R50 ;  /* 0x000000321f1f7220 */ /* 0x000fe20000410000 */
[----:B------:R-:W-:Y:S01]  /*0e50*/  FMUL.FTZ R50, R41, R34 ;  /* 0x0000002229327220 */ /* 0x000fe20000410000 */
[----:B------:R-:W-:Y:S01]  /*0e60*/  FMUL.FTZ R54, R49, R54 ;  /* 0x0000003631367220 */ /* 0x000fe20000410000 */
[----:B------:R-:W-:Y:S01]  /*0e70*/  FADD.FTZ R29, RZ, R51 ;  /* 0x00000033ff1d7221 */ /* 0x000fe20000010000 */
[----:B------:R-:W-:Y:S01]  /*0e80*/  FMUL.FTZ R34, R37, R52 ;  /* 0x0000003425227220 */ /* 0x000fe20000410000 */
[-C--:B------:R-:W-:Y:S01]  /*0e90*/  FFMA.FTZ R41, R45, R50.reuse, R26 ;  /* 0x000000322d297223 */ /* 0x080fe2000001001a */
[----:B------:R-:W-:Y:S01]  /*0ea0*/  FADD.FTZ R27, R50, R27 ;  /* 0x0000001b321b7221 */ /* 0x000fe20000010000 */
[----:B------:R-:W-:Y:S01]  /*0eb0*/  FMUL.FTZ R50, R15, R50 ;  /* 0x000000320f327220 */ /* 0x000fe20000410000 */
[C---:B------:R-:W-:Y:S01]  /*0ec0*/  FFMA.FTZ R26, R3.reuse, R51, RZ ;  /* 0x00000033031a7223 */ /* 0x040fe200000100ff */
[----:B------:R-:W-:Y:S01]  /*0ed0*/  FFMA.FTZ R37, R3, R40, R28 ;  /* 0x0000002803257223 */ /* 0x000fe2000001001c */
[----:B------:R-:W-:Y:S01]  /*0ee0*/  SHF.L.U32 R38, R38, 0x10, RZ ;  /* 0x0000001026267819 */ /* 0x000fe200000006ff */
[----:B------:R-:W-:Y:S01]  /*0ef0*/  FMUL.FTZ R32, R32, R35 ;  /* 0x0000002320207220 */ /* 0x000fe20000410000 */
[-C--:B------:R-:W-:Y:S01]  /*0f00*/  FMUL.FTZ R49, R7, R54.reuse ;  /* 0x0000003607317220 */ /* 0x080fe20000410000 */
[----:B------:R-:W-:Y:S01]  /*0f10*/  FADD.FTZ R28, R29, R50 ;  /* 0x000000321d1c7221 */ /* 0x000fe20000010000 */
[----:B------:R-:W-:Y:S01]  /*0f20*/  FFMA.FTZ R35, R21, R54, R24 ;  /* 0x0000003615237223 */ /* 0x000fe20000010018 */
[----:B------:R-:W-:Y:S01]  /*0f30*/  FFMA.FTZ R26, R45, R50, R26 ;  /* 0x000000322d1a7223 */ /* 0x000fe2000001001a */
[----:B------:R-:W-:Y:S01]  /*0f40*/  PRMT R24, R39, 0x7632, R24 ;  /* 0x0000763227187816 */ /* 0x000fe20000000018 */
[----:B------:R-:W-:Y:S01]  /*0f50*/  FMUL.FTZ R52, R16, R32 ;  /* 0x0000002010347220 */ /* 0x000fe20000410000 */
[----:B------:R-:W-:Y:S01]  /*0f60*/  FADD.FTZ R29, R28, R49 ;  /* 0x000000311c1d7221 */ /* 0x000fe20000010000 */
[----:B------:R-:W-:Y:S01]  /*0f70*/  FMUL.FTZ R33, R38, R33 ;  /* 0x0000002126217220 */ /* 0x000fe20000410000 */
[----:B------:R-:W-:Y:S01]  /*0f80*/  FFMA.FTZ R26, R21, R49, R26 ;  /* 0x00000031151a7223 */ /* 0x000fe2000001001a */
[----:B------:R-:W-:Y:S01]  /*0f90*/  IMAD.U32 R28, R24, 0x10000, RZ ;  /* 0x00010000181c7824 */ /* 0x000fe200078e00ff */
        /* <DEDUP_REMOVED lines=13> */
[----:B------:R-:W-:Y:S01]  /*1070*/  FADD.FTZ R25, R54, R25 ;  /* 0x0000001936197221 */ /* 0x000fe20000010000 */
[----:B------:R-:W-:Y:S01]  /*1080*/  FADD.FTZ R24, R24, R55 ;  /* 0x0000003718187221 */ /* 0x000fe20000010000 */
[----:B------:R-:W-:Y:S01]  /*1090*/  FFMA.FTZ R29, R44, R55, R29 ;  /* 0x000000372c1d7223 */ /* 0x000fe2000001001d */
[----:B------:R-:W-:Y:S01]  /*10a0*/  FFMA.FTZ R61, R47, R32, R22 ;  /* 0x000000202f3d7223 */ /* 0x000fe20000010016 */
[----:B------:R-:W-:Y:S01]  /*10b0*/  FADD.FTZ R32, R32, R23 ;  /* 0x0000001720207221 */ /* 0x000fe20000010000 */
[----:B------:R-:W-:Y:S01]  /*10c0*/  FADD.FTZ R30, R24, R53 ;  /* 0x00000035181e7221 */ /* 0x000fe20000010000 */
[----:B------:R-:W-:Y:S01]  /*10d0*/  FFMA.FTZ R31, R48, R53, R29 ;  /* 0x00000035301f7223 */ /* 0x000fe2000001001d */
[----:B------:R-:W-:Y:S01]  /*10e0*/  FFMA.FTZ R24, R44, R26, R35 ;  /* 0x0000001a2c187223 */ /* 0x000fe20000010023 */
[----:B------:R-:W-:Y:S01]  /*10f0*/  FADD.FTZ R25, R25, R26 ;  /* 0x0000001a19197221 */ /* 0x000fe20000010000 */
[----:B------:R-:W-:Y:S01]  /*1100*/  FFMA.FTZ R28, R42, R33, R37 ;  /* 0x000000212a1c7223 */ /* 0x000fe20000010025 */
[----:B------:R-:W-:Y:S01]  /*1110*/  FADD.FTZ R29, R36, R33 ;  /* 0x00000021241d7221 */ /* 0x000fe20000010000 */
[----:B------:R0:W-:Y:S01]  /*1120*/  STS.64 [R13], R30 ;  /* 0x0000001e0d007388 */ /* 0x0001e20000000a00 */
[----:B------:R-:W-:Y:S01]  /*1130*/  FFMA.FTZ R26, R46, R34, R41 ;  /* 0x000000222e1a7223 */ /* 0x000fe20000010029 */
[----:B------:R-:W-:Y:S01]  /*1140*/  FADD.FTZ R27, R27, R34 ;  /* 0x000000221b1b7221 */ /* 0x000fe20000010000 */
[----:B------:R-:W-:Y:S01]  /*1150*/  FFMA.FTZ R22, R48, R39, R61 ;  /* 0x0000002730167223 */ /* 0x000fe2000001003d */
[----:B------:R-:W-:Y:S01]  /*1160*/  FADD.FTZ R23, R32, R39 ;  /* 0x0000002720177221 */ /* 0x000fe20000010000 */
[----:B------:R-:W-:Y:S06]  /*1170*/  BAR.SYNC.DEFER_BLOCKING 0x0 ;  /* 0x0000000000007b1d */ /* 0x000fec0000010000 */
[----:B------:R-:W-:Y:S05]  /*1180*/  @!P0 BRA `(.L_x_423) ;  /* 0x0000000000c48947 */ /* 0x000fea0003800000 */
[----:B------:R-:W1:Y:S01]  /*1190*/  S2UR UR6, SR_CgaCtaId ;  /* 0x00000000000679c3 */ /* 0x000e620000008800 */
[----:B0-----:R-:W-:Y:S01]  /*11a0*/  SHF.R.U32.HI R31, RZ, 0x4, R4 ;  /* 0x00000004ff1f7819 */ /* 0x001fe20000011604 */
[----:B------:R-:W-:Y:S01]  /*11b0*/  UMOV UR5, 0x400 ;  /* 0x0000040000057882 */ /* 0x000fe20000000000 */
[C---:B------:R-:W-:Y:S02]  /*11c0*/  SHF.L.U32 R30, R4.reuse, 0x1, RZ ;  /* 0x00000001041e7819 */ /* 0x040fe400000006ff */
[----:B------:R-:W-:Y:S02]  /*11d0*/  SHF.L.U32 R33, R4, 0x3, RZ ;  /* 0x0000000304217819 */ /* 0x000fe400000006ff */
[----:B------:R-:W-:Y:S02]  /*11e0*/  LOP3.LUT R32, R31, R4, RZ, 0x3c, !PT ;  /* 0x000000041f207212 */ /* 0x000fe400078e3cff */
[----:B------:R-:W-:Y:S02]  /*11f0*/  LOP3.LUT R31, R30, 0x18, RZ, 0xc0, !PT ;  /* 0x000000181e1f7812 */ /* 0x000fe400078ec0ff */
[----:B------:R-:W-:-:S02]  /*1200*/  LOP3.LUT R61, R33, 0x1fe0, RZ, 0xc0, !PT ;  /* 0x00001fe0213d7812 */ /* 0x000fc400078ec0ff */
[C---:B------:R-:W-:Y:S02]  /*1210*/  LOP3.LUT R33, R31.reuse, 0x8, RZ, 0x3c, !PT ;  /* 0x000000081f217812 */ /* 0x040fe400078e3cff */
[C---:B------:R-:W-:Y:S02]  /*1220*/  LOP3.LUT R35, R31.reuse, 0x10, RZ, 0x3c, !PT ;  /* 0x000000101f237812 */ /* 0x040fe400078e3cff */
[----:B------:R-:W-:Y:S02]  /*1230*/  LOP3.LUT R37, R31, 0x18, RZ, 0x3c, !PT ;  /* 0x000000181f257812 */ /* 0x000fe400078e3cff */
[----:B------:R-:W-:Y:S02]  /*1240*/  SHF.L.U32 R32, R32, 0x3, RZ ;  /* 0x0000000320207819 */ /* 0x000fe400000006ff */
[----:B------:R-:W-:Y:S02]  /*1250*/  SHF.L.U32 R0, R0, 0x3, RZ ;  /* 0x0000000300007819 */ /* 0x000fe400000006ff */
[----:B------:R-:W-:Y:S01]  /*1260*/  LOP3.LUT R32, R32, 0x18, RZ, 0xc0, !PT ;  /* 0x0000001820207812 */ /* 0x000fe200078ec0ff */
[----:B-1----:R-:W-:Y:S01]  /*1270*/  ULEA UR5, UR6, UR5, 0x18 ;  /* 0x0000000506057291 */ /* 0x002fe2000f8ec0ff */
[----:B------:R-:W-:-:S05]  /*1280*/  LOP3.LUT R0, R0, 0x7ffe0, RZ, 0xc0, !PT ;  /* 0x0007ffe000007812 */ /* 0x000fca00078ec0ff */
[----:B------:R-:W-:Y:S02]  /*1290*/  LEA R30, R4, UR5, 0x5 ;  /* 0x00000005041e7c11 */ /* 0x000fe4000f8e28ff */
[----:B------:R-:W-:Y:S02]  /*12a0*/  IADD3 R61, PT, PT, R61, UR5, R32 ;  /* 0x000000053d3d7c10 */ /* 0x000fe4000fffe020 */
[C---:B------:R-:W-:Y:S01]  /*12b0*/  IADD3 R38, PT, PT, R30.reuse, R31, RZ ;  /* 0x0000001f1e267210 */ /* 0x040fe20007ffe0ff */
[C---:B------:R-:W-:Y:S01]  /*12c0*/  IMAD.IADD R39, R30.reuse, 0x1, R33 ;  /* 0x000000011e277824 */ /* 0x040fe200078e0221 */
[C---:B------:R-:W-:Y:S01]  /*12d0*/  IADD3 R40, PT, PT, R30.reuse, R35, RZ ;  /* 0x000000231e287210 */ /* 0x040fe20007ffe0ff */
[----:B------:R-:W0:Y:S01]  /*12e0*/  S2UR UR5, SR_CTAID.Y ;  /* 0x00000000000579c3 */ /* 0x000e220000002600 */
[----:B------:R-:W-:Y:S01]  /*12f0*/  IADD3 R41, PT, PT, R30, R37, RZ ;  /* 0x000000251e297210 */ /* 0x000fe20007ffe0ff */
[----:B------:R-:W-:Y:S04]  /*1300*/  STS.64 [R38], R28 ;  /* 0x0000001c26007388 */ /* 0x000fe80000000a00 */
[----:B------:R-:W-:Y:S04]  /*1310*/  STS.64 [R39], R26 ;  /* 0x0000001a27007388 */ /* 0x000fe80000000a00 */
[----:B------:R1:W-:Y:S04]  /*1320*/  STS.64 [R40], R24 ;  /* 0x0000001828007388 */ /* 0x0003e80000000a00 */
[----:B------:R2:W-:Y:S01]  /*1330*/  STS.64 [R41], R22 ;  /* 0x0000001629007388 */ /* 0x0005e20000000a00 */
[----:B------:R-:W-:Y:S01]  /*1340*/  BAR.SYNC.DEFER_BLOCKING 0x0 ;  /* 0x0000000000007b1d */ /* 0x000fe20000010000 */
[----:B-1----:R-:W-:-:S07]  /*1350*/  LOP3.LUT R40, R0, 0x1f, R2, 0xf8, !PT ;  /* 0x0000001f00287812 */ /* 0x002fce00078ef802 */
[----:B------:R-:W1:Y:S01]  /*1360*/  LDC.64 R38, c[0x0][0x3d0] ;  /* 0x0000f400ff267b82 */ /* 0x000e620000000a00 */
[----:B0-----:R-:W-:Y:S01]  /*1370*/  MOV R0, UR5 ;  /* 0x0000000500007c02 */ /* 0x001fe20008000f00 */
[----:B------:R-:W-:-:S03]  /*1380*/  IMAD R40, R40, 0x500, R4 ;  /* 0x0000050028287824 */ /* 0x000fc600078e0204 */
[----:B--2---:R-:W-:-:S05]  /*1390*/  LOP3.LUT R41, R0, 0x3, RZ, 0xc0, !PT ;  /* 0x0000000300297812 */ /* 0x004fca00078ec0ff */
[----:B------:R-:W-:Y:S01]  /*13a0*/  IMAD R40, R41, 0x140, R40 ;  /* 0x0000014029287824 */ /* 0x000fe200078e0228 */
[----:B------:R-:W0:Y:S04]  /*13b0*/  LDS.64 R30, [R61] ;  /* 0x000000003d1e7984 */ /* 0x000e280000000a00 */
[----:B------:R-:W2:Y:S04]  /*13c0*/  LDS.64 R32, [R61+0xa00] ;  /* 0x000a00003d207984 */ /* 0x000ea80000000a00 */
[----:B------:R-:W3:Y:S04]  /*13d0*/  LDS.64 R34, [R61+0x1400] ;  /* 0x001400003d227984 */ /* 0x000ee80000000a00 */
[----:B------:R-:W4:Y:S01]  /*13e0*/  LDS.64 R36, [R61+0x1e00] ;  /* 0x001e00003d247984 */ /* 0x000f220000000a00 */
[----:B0-----:R-:W-:Y:S01]  /*13f0*/  FADD.FTZ R41, RZ, R30 ;  /* 0x0000001eff297221 */ /* 0x001fe20000010000 */
[----:B------:R-:W-:Y:S01]  /*1400*/  FADD.FTZ R30, RZ, R31 ;  /* 0x0000001fff1e7221 */ /* 0x000fe20000010000 */
[----:B------:R-:W-:-:S02]  /*1410*/  SHF.L.U32 R31, R40, 0x1, RZ ;  /* 0x00000001281f7819 */ /* 0x000fc400000006ff */
[----:B--2---:R-:W-:Y:S01]  /*1420*/  FADD.FTZ R41, R41, R32 ;  /* 0x0000002029297221 */ /* 0x004fe20000010000 */
[----:B------:R-:W-:Y:S02]  /*1430*/  FADD.FTZ R30, R30, R33 ;  /* 0x000000211e1e7221 */ /* 0x000fe40000010000 */
[----:B-1----:R-:W-:-:S04]  /*1440*/  IMAD.WIDE.U32 R38, R31, 0x4, R38 ;  /* 0x000000041f267825 */ /* 0x002fc800078e0026 */
[----:B---3--:R-:W-:Y:S01]  /*1450*/  FADD.FTZ R41, R41, R34 ;  /* 0x0000002229297221 */ /* 0x008fe20000010000 */
[----:B------:R-:W-:-:S03]  /*1460*/  FADD.FTZ R30, R30, R35 ;  /* 0x000000231e1e7221 */ /* 0x000fc60000010000 */
[----:B----4-:R-:W-:Y:S01]  /*1470*/  FADD.FTZ R36, R41, R36 ;  /* 0x0000002429247221 */ /* 0x010fe20000010000 */
[----:B------:R-:W-:-:S05]  /*1480*/  FADD.FTZ R37, R30, R37 ;  /* 0x000000251e257221 */ /* 0x000fca0000010000 */
[----:B------:R1:W-:Y:S02]  /*1490*/  STG.E.64 desc[UR10][R38.64+0x4000], R36 ;  /* 0x0040002426007986 */ /* 0x0003e4000c101b0a */
.L_x_423:
[----:B------:R-:W-:Y:S01]  /*14a0*/  BSSY.RECONVERGENT B0, `(.L_x_424) ;  /* 0x000009c000007945 */ /* 0x000fe20003800200 */
[----:B------:R-:W-:-:S03]  /*14b0*/  CS2R R40, SRZ ;  /* 0x0000000000287805 */ /* 0x000fc6000001ff00 */
[----:B------:R-:W-:Y:S05]  /*14c0*/  @P1 BRA `(.L_x_425) ;  /* 0x0000000800641947 */ /* 0x000fea0003800000 */
[----:B------:R-:W2:Y:S01]  /*14d0*/  S2UR UR5, SR_CTAID.Y ;  /* 0x00000000000579c3 */ /* 0x000ea20000002600 */
[----:B------:R-:W3:Y:S01]  /*14e0*/  S2R R33, SR_CgaCtaId ;  /* 0x0000000000217919 */ /* 0x000ee20000008800 */
[----:B-1----:R-:W-:-:S04]  /*14f0*/  SHF.L.U32 R39, R4, 0x3, RZ ;  /* 0x0000000304277819 */ /* 0x002fc800000006ff */
[----:B------:R-:W-:Y:S01]  /*1500*/  LOP3.LUT R39, R39, 0x18, RZ, 0xc0, !PT ;  /* 0x0000001827277812 */ /* 0x000fe200078ec0ff */
[----:B--2---:R-:W-:-:S05]  /*1510*/  IMAD.U32 R0, RZ, RZ, UR5 ;  /* 0x00000005ff007e24 */ /* 0x004fca000f8e00ff */
[C---:B0-----:R-:W-:Y:S02]  /*1520*/  SHF.L.U32 R30, R0.reuse, 0x2, RZ ;  /* 0x00000002001e7819 */ /* 0x041fe400000006ff */
[----:B------:R-:W-:Y:S02]  /*1530*/  LOP3.LUT R40, R0, 0x3, RZ, 0xc0, !PT ;  /* 0x0000000300287812 */ /* 0x000fe400078ec0ff */
[----:B------:R-:W-:Y:S02]  /*1540*/  LOP3.LUT R31, R30, 0xc, RZ, 0xc0, !PT ;  /* 0x0000000c1e1f7812 */ /* 0x000fe400078ec0ff */
[----:B------:R-:W-:Y:S01]  /*1550*/  MOV R30, 0x400 ;  /* 0x00000400001e7802 */ /* 0x000fe20000000f00 */
[----:B------:R-:W-:Y:S01]  /*1560*/  IMAD R40, R40, 0x140, RZ ;  /* 0x0000014028287824 */ /* 0x000fe200078e02ff */
[----:B------:R-:W-:Y:S02]  /*1570*/  LEA.HI R31, R4, R31, RZ, 0x1e ;  /* 0x0000001f041f7211 */ /* 0x000fe400078ff0ff */
[----:B------:R-:W-:-:S03]  /*1580*/  IADD3 R30, PT, PT, R30, 0x2800, RZ ;  /* 0x000028001e1e7810 */ /* 0x000fc60007ffe0ff */
[----:B------:R-:W-:Y:S01]  /*1590*/  IMAD R40, R31, 0x50, -R40 ;  /* 0x000000501f287824 */ /* 0x000fe200078e0a28 */
[----:B---3--:R-:W-:-:S03]  /*15a0*/  LEA R38, R33, R30, 0x18 ;  /* 0x0000001e21267211 */ /* 0x008fc600078ec0ff */
[C---:B------:R-:W-:Y:S01]  /*15b0*/  VIADD R60, R40.reuse, 0x38 ;  /* 0x00000038283c7836 */ /* 0x040fe20000000000 */
[----:B------:R-:W-:Y:S02]  /*15c0*/  SHF.R.U32.HI R31, RZ, 0x2, R40 ;  /* 0x00000002ff1f7819 */ /* 0x000fe40000011628 */
[C---:B------:R-:W-:Y:S02]  /*15d0*/  LOP3.LUT R32, R40.reuse, 0x4, RZ, 0xfc, !PT ;  /* 0x0000000428207812 */ /* 0x040fe400078efcff */
[----:B------:R-:W-:Y:S01]  /*15e0*/  IADD3 R54, PT, PT, R40, 0x10, RZ ;  /* 0x0000001028367810 */ /* 0x000fe20007ffe0ff */
[----:B------:R-:W-:Y:S01]  /*15f0*/  IMAD R30, R31, 0x28, R38 ;  /* 0x000000281f1e7824 */ /* 0x000fe200078e0226 */
[----:B------:R-:W-:Y:S02]  /*1600*/  SHF.R.U32.HI R31, RZ, 0x2, R32 ;  /* 0x00000002ff1f7819 */ /* 0x000fe40000011620 */
[----:B------:R-:W-:Y:S02]  /*1610*/  SHF.R.U32.HI R61, RZ, 0x2, R54 ;  /* 0x00000002ff3d7819 */ /* 0x000fe40000011636 */
[----:B------:R-:W-:Y:S01]  /*1620*/  IADD3 R34, PT, PT, R30, R39, RZ ;  /* 0x000000271e227210 */ /* 0x000fe20007ffe0ff */
[----:B------:R-:W-:Y:S01]  /*1630*/  IMAD R30, R31, 0x28, R38 ;  /* 0x000000281f1e7824 */ /* 0x000fe200078e0226 */
[----:B------:R-:W-:-:S04]  /*1640*/  SHF.R.U32.HI R60, RZ, 0x2, R60 ;  /* 0x00000002ff3c7819 */ /* 0x000fc8000001163c */
[----:B------:R-:W-:Y:S01]  /*1650*/  IADD3 R36, PT, PT, R39, R30, RZ ;  /* 0x0000001e27247210 */ /* 0x000fe20007ffe0ff */
[----:B------:R-:W0:Y:S01]  /*1660*/  LDS.64 R34, [R34] ;  /* 0x0000000022227984 */ /* 0x000e220000000a00 */
[----:B------:R-:W-:Y:S01]  /*1670*/  LOP3.LUT R30, R40, 0x8, RZ, 0xfc, !PT ;  /* 0x00000008281e7812 */ /* 0x000fe200078efcff */
[----:B------:R-:W-:-:S03]  /*1680*/  IMAD R60, R60, 0x28, R38 ;  /* 0x000000283c3c7824 */ /* 0x000fc600078e0226 */
[----:B------:R-:W1:Y:S01]  /*1690*/  LDS.64 R36, [R36] ;  /* 0x0000000024247984 */ /* 0x000e620000000a00 */
[----:B------:R-:W-:Y:S02]  /*16a0*/  SHF.R.U32.HI R31, RZ, 0x2, R30 ;  /* 0x00000002ff1f7819 */ /* 0x000fe4000001161e */
[----:B------:R-:W-:-:S03]  /*16b0*/  IADD3 R60, PT, PT, R39, R60, RZ ;  /* 0x0000003c273c7210 */ /* 0x000fc60007ffe0ff */
[----:B------:R-:W-:Y:S01]  /*16c0*/  IMAD R30, R31, 0x28, R38 ;  /* 0x000000281f1e7824 */ /* 0x000fe200078e0226 */
[----:B------:R-:W-:-:S04]  /*16d0*/  LOP3.LUT R31, R40, 0xc, RZ, 0xfc, !PT ;  /* 0x0000000c281f7812 */ /* 0x000fc800078efcff */
[----:B------:R-:W-:Y:S02]  /*16e0*/  IADD3 R30, PT, PT, R39, R30, RZ ;  /* 0x0000001e271e7210 */ /* 0x000fe40007ffe0ff */
[----:B------:R-:W-:-:S04]  /*16f0*/  SHF.R.U32.HI R33, RZ, 0x2, R31 ;  /* 0x00000002ff217819 */ /* 0x000fc8000001161f */
[----:B------:R-:W2:Y:S01]  /*1700*/  LDS.64 R30, [R30] ;  /* 0x000000001e1e7984 */ /* 0x000ea20000000a00 */
[----:B------:R-:W-:-:S04]  /*1710*/  IMAD R32, R33, 0x28, R38 ;  /* 0x0000002821207824 */ /* 0x000fc800078e0226 */
[----:B------:R-:W-:-:S06]  /*1720*/  IMAD.IADD R32, R39, 0x1, R32 ;  /* 0x0000000127207824 */ /* 0x000fcc00078e0220 */
[----:B------:R-:W3:Y:S01]  /*1730*/  LDS.64 R32, [R32] ;  /* 0x0000000020207984 */ /* 0x000ee20000000a00 */
[----:B0-----:R-:W-:Y:S01]  /*1740*/  FADD.FTZ R41, RZ, R34 ;  /* 0x00000022ff297221 */ /* 0x001fe20000010000 */
[----:B------:R-:W-:-:S03]  /*1750*/  FADD.FTZ R34, RZ, R35 ;  /* 0x00000023ff227221 */ /* 0x000fc60000010000 */
[----:B-1----:R-:W-:Y:S01]  /*1760*/  FADD.FTZ R35, R41, R36 ;  /* 0x0000002429237221 */ /* 0x002fe20000010000 */
[----:B------:R-:W-:Y:S01]  /*1770*/  FADD.FTZ R34, R34, R37 ;  /* 0x0000002522227221 */ /* 0x000fe20000010000 */
[--C-:B------:R-:W-:Y:S01]  /*1780*/  IMAD R36, R61, 0x28, R38.reuse ;  /* 0x000000283d247824 */ /* 0x100fe200078e0226 */
[C---:B------:R-:W-:Y:S02]  /*1790*/  IADD3 R37, PT, PT, R40.reuse, 0x14, RZ ;  /* 0x0000001428257810 */ /* 0x040fe40007ffe0ff */
[----:B------:R-:W-:Y:S02]  /*17a0*/  IADD3 R41, PT, PT, R40, 0x18, RZ ;  /* 0x0000001828297810 */ /* 0x000fe40007ffe0ff */
[----:B------:R-:W-:Y:S02]  /*17b0*/  SHF.R.U32.HI R37, RZ, 0x2, R37 ;  /* 0x00000002ff257819 */ /* 0x000fe40000011625 */
[----:B------:R-:W-:Y:S02]  /*17c0*/  IADD3 R36, PT, PT, R39, R36, RZ ;  /* 0x0000002427247210 */ /* 0x000fe40007ffe0ff */
[----:B------:R-:W-:Y:S01]  /*17d0*/  SHF.R.U32.HI R41, RZ, 0x2, R41 ;  /* 0x00000002ff297819 */ /* 0x000fe20000011629 */
[----:B------:R-:W-:-:S03]  /*17e0*/  IMAD R54, R37, 0x28, R38 ;  /* 0x0000002825367824 */ /* 0x000fc600078e0226 */
[----:B------:R-:W0:Y:S01]  /*17f0*/  LDS.64 R36, [R36] ;  /* 0x0000000024247984 */ /* 0x000e220000000a00 */
[----:B------:R-:W-:Y:S01]  /*1800*/  IMAD R58, R41, 0x28, R38 ;  /* 0x00000028293a7824 */ /* 0x000fe200078e0226 */
[----:B------:R-:W-:Y:S01]  /*1810*/  IADD3 R56, PT, PT, R39, R54, RZ ;  /* 0x0000003627387210 */ /* 0x000fe20007ffe0ff */
[----:B--2---:R-:W-:Y:S01]  /*1820*/  FADD.FTZ R41, R35, R30 ;  /* 0x0000001e23297221 */ /* 0x004fe20000010000 */
[----:B------:R-:W-:Y:S02]  /*1830*/  FADD.FTZ R54, R34, R31 ;  /* 0x0000001f22367221 */ /* 0x000fe40000010000 */
[----:B------:R-:W-:Y:S01]  /*1840*/  IADD3 R30, PT, PT, R39, R58, RZ ;  /* 0x0000003a271e7210 */ /* 0x000fe20007ffe0ff */
[----:B------:R1:W2:Y:S01]  /*1850*/  LDS.64 R34, [R56] ;  /* 0x0000000038227984 */ /* 0x0002a20000000a00 */
[----:B------:R-:W-:-:S04]  /*1860*/  VIADD R58, R40, 0x1c ;  /* 0x0000001c283a7836 */ /* 0x000fc80000000000 */
[----:B------:R-:W4:Y:S01]  /*1870*/  LDS.64 R30, [R30] ;  /* 0x000000001e1e7984 */ /* 0x000f220000000a00 */
[----:B------:R-:W-:Y:S01]  /*1880*/  SHF.R.U32.HI R61, RZ, 0x2, R58 ;  /* 0x00000002ff3d7819 */ /* 0x000fe2000001163a */
[----:B---3--:R-:W-:Y:S01]  /*1890*/  FADD.FTZ R54, R54, R33 ;  /* 0x0000002136367221 */ /* 0x008fe20000010000 */
[C---:B------:R-:W-:Y:S01]  /*18a0*/  IADD3 R33, PT, PT, R40.reuse, 0x20, RZ ;  /* 0x0000002028217810 */ /* 0x040fe20007ffe0ff */
[----:B------:R-:W-:Y:S01]  /*18b0*/  FADD.FTZ R41, R41, R32 ;  /* 0x0000002029297221 */ /* 0x000fe20000010000 */
[----:B------:R-:W-:Y:S01]  /*18c0*/  IADD3 R58, PT, PT, R40, 0x24, RZ ;  /* 0x00000024283a7810 */ /* 0x000fe20007ffe0ff */
[----:B------:R-:W-:Y:S01]  /*18d0*/  IMAD R32, R61, 0x28, R38 ;  /* 0x000000283d207824 */ /* 0x000fe200078e0226 */
[----:B------:R-:W-:-:S04]  /*18e0*/  SHF.R.U32.HI R61, RZ, 0x2, R33 ;  /* 0x00000002ff3d7819 */ /* 0x000fc80000011621 */
[----:B------:R-:W-:Y:S01]  /*18f0*/  IADD3 R32, PT, PT, R39, R32, RZ ;  /* 0x0000002027207210 */ /* 0x000fe20007ffe0ff */
[----:B-1----:R-:W-:Y:S01]  /*1900*/  IMAD R56, R61, 0x28, R38 ;  /* 0x000000283d387824 */ /* 0x002fe200078e0226 */
[----:B------:R-:W-:Y:S02]  /*1910*/  SHF.R.U32.HI R61, RZ, 0x2, R58 ;  /* 0x00000002ff3d7819 */ /* 0x000fe4000001163a */
[----:B------:R-:W-:Y:S02]  /*1920*/  IADD3 R58, PT, PT, R40, 0x40, RZ ;  /* 0x00000040283a7810 */ /* 0x000fe40007ffe0ff */
[----:B------:R-:W-:Y:S01]  /*1930*/  IADD3 R56, PT, PT, R39, R56, RZ ;  /* 0x0000003827387210 */ /* 0x000fe20007ffe0ff */
[----:B------:R-:W1:Y:S01]  /*1940*/  LDS.64 R32, [R32] ;  /* 0x0000000020207984 */ /* 0x000e620000000a00 */
[----:B------:R-:W-:-:S05]  /*1950*/  SHF.R.U32.HI R58, RZ, 0x2, R58 ;  /* 0x00000002ff3a7819 */ /* 0x000fca000001163a */
[----:B------:R-:W-:Y:S02]  /*1960*/  IMAD R58, R58, 0x28, R38 ;  /* 0x000000283a3a7824 */ /* 0x000fe400078e0226 */
[----:B0-----:R-:W-:Y:S01]  /*1970*/  FADD.FTZ R41, R41, R36 ;  /* 0x0000002429297221 */ /* 0x001fe20000010000 */
[----:B------:R-:W-:Y:S02]  /*1980*/  FADD.FTZ R54, R54, R37 ;  /* 0x0000002536367221 */ /* 0x000fe40000010000 */
[----:B------:R-:W-:Y:S01]  /*1990*/  IADD3 R58, PT, PT, R39, R58, RZ ;  /* 0x0000003a273a7210 */ /* 0x000fe20007ffe0ff */
[----:B------:R0:W3:Y:S01]  /*19a0*/  LDS.64 R36, [R56] ;  /* 0x0000000038247984 */ /* 0x0000e20000000a00 */
[----:B--2---:R-:W-:Y:S01]  /*19b0*/  FADD.FTZ R41, R41, R34 ;  /* 0x0000002229297221 */ /* 0x004fe20000010000 */
[----:B------:R-:W-:Y:S02]  /*19c0*/  IMAD R34, R61, 0x28, R38 ;  /* 0x000000283d227824 */ /* 0x000fe400078e0226 */
[----:B------:R-:W-:Y:S01]  /*19d0*/  FADD.FTZ R54, R54, R35 ;  /* 0x0000002336367221 */ /* 0x000fe20000010000 */
[----:B----4-:R-:W-:-:S02]  /*19e0*/  FADD.FTZ R41, R41, R30 ;  /* 0x0000001e29297221 */ /* 0x010fc40000010000 */
[----:B------:R-:W-:Y:S01]  /*19f0*/  IADD3 R34, PT, PT, R39, R34, RZ ;  /* 0x0000002227227210 */ /* 0x000fe20007ffe0ff */
[----:B------:R-:W-:Y:S01]  /*1a00*/  FADD.FTZ R54, R54, R31 ;  /* 0x0000001f36367221 */ /* 0x000fe20000010000 */
[----:B------:R-:W-:-:S04]  /*1a10*/  IADD3 R30, PT, PT, R40, 0x28, RZ ;  /* 0x00000028281e7810 */ /* 0x000fc80007ffe0ff */
[----:B------:R-:W-:Y:S01]  /*1a20*/  SHF.R.U32.HI R61, RZ, 0x2, R30 ;  /* 0x00000002ff3d7819 */ /* 0x000fe2000001161e */
[----:B------:R-:W2:Y:S01]  /*1a30*/  LDS.64 R34, [R34] ;  /* 0x0000000022227984 */ /* 0x000ea20000000a00 */
[----:B------:R-:W-:-:S05]  /*1a40*/  VIADD R30, R40, 0x2c ;  /* 0x0000002c281e7836 */ /* 0x000fca0000000000 */
[----:B0-----:R-:W-:Y:S01]  /*1a50*/  SHF.R.U32.HI R56, RZ, 0x2, R30 ;  /* 0x00000002ff387819 */ /* 0x001fe2000001161e */
[----:B------:R-:W-:Y:S02]  /*1a60*/  IMAD R30, R61, 0x28, R38 ;  /* 0x000000283d1e7824 */ /* 0x000fe400078e0226 */
[----:B-1----:R-:W-:Y:S02]  /*1a70*/  FADD.FTZ R41, R41, R32 ;  /* 0x0000002029297221 */ /* 0x002fe40000010000 */
[----:B------:R-:W-:Y:S01]  /*1a80*/  IMAD R56, R56, 0x28, R38 ;  /* 0x0000002838387824 */ /* 0x000fe200078e0226 */
[----:B------:R-:W-:Y:S01]  /*1a90*/  IADD3 R30, PT, PT, R39, R30, RZ ;  /* 0x0000001e271e7210 */ /* 0x000fe20007ffe0ff */
[----:B------:R-:W-:-:S03]  /*1aa0*/  FADD.FTZ R54, R54, R33 ;  /* 0x0000002136367221 */ /* 0x000fc60000010000 */
[----:B------:R-:W-:Y:S02]  /*1ab0*/  IADD3 R32, PT, PT, R39, R56, RZ ;  /* 0x0000003827207210 */ /* 0x000fe40007ffe0ff */
[----:B------:R-:W0:Y:S04]  /*1ac0*/  LDS.64 R30, [R30] ;  /* 0x000000001e1e7984 */ /* 0x000e280000000a00 */
[----:B------:R-:W1:Y:S01]  /*1ad0*/  LDS.64 R32, [R32] ;  /* 0x0000000020207984 */ /* 0x000e620000000a00 */
[----:B---3--:R-:W-:Y:S01]  /*1ae0*/  FADD.FTZ R41, R41, R36 ;  /* 0x0000002429297221 */ /* 0x008fe20000010000 */
[----:B------:R-:W-:Y:S01]  /*1af0*/  IADD3 R36, PT, PT, R40, 0x30, RZ ;  /* 0x0000003028247810 */ /* 0x000fe20007ffe0ff */
[----:B------:R-:W-:-:S03]  /*1b00*/  FADD.FTZ R54, R54, R37 ;  /* 0x0000002536367221 */ /* 0x000fc60000010000 */
[----:B------:R-:W-:Y:S02]  /*1b10*/  SHF.R.U32.HI R61, RZ, 0x2, R36 ;  /* 0x00000002ff3d7819 */ /* 0x000fe40000011624 */
[----:B------:R-:W-:-:S04]  /*1b20*/  IADD3 R36, PT, PT, R40, 0x34, RZ ;  /* 0x0000003428247810 */ /* 0x000fc80007ffe0ff */
[----:B------:R-:W-:Y:S01]  /*1b30*/  SHF.R.U32.HI R56, RZ, 0x2, R36 ;  /* 0x00000002ff387819 */ /* 0x000fe20000011624 */
[----:B------:R-:W-:Y:S01]  /*1b40*/  IMAD R36, R61, 0x28, R38 ;  /* 0x000000283d247824 */ /* 0x000fe200078e0226 */
[----:B------:R-:W-:-:S03]  /*1b50*/  IADD3 R61, PT, PT, R40, 0x48, RZ ;  /* 0x00000048283d7810 */ /* 0x000fc60007ffe0ff */
[----:B------:R-:W-:Y:S01]  /*1b60*/  IMAD R56, R56, 0x28, R38 ;  /* 0x0000002838387824 */ /* 0x000fe200078e0226 */
[----:B------:R-:W-:Y:S01]  /*1b70*/  IADD3 R36, PT, PT, R39, R36, RZ ;  /* 0x0000002427247210 */ /* 0x000fe20007ffe0ff */
[----:B--2---:R-:W-:Y:S01]  /*1b80*/  FADD.FTZ R41, R41, R34 ;  /* 0x0000002229297221 */ /* 0x004fe20000010000 */
[----:B------:R-:W-:Y:S01]  /*1b90*/  FADD.FTZ R54, R54, R35 ;  /* 0x0000002336367221 */ /* 0x000fe20000010000 */
[----:B------:R-:W-:Y:S02]  /*1ba0*/  SHF.R.U32.HI R61, RZ, 0x2, R61 ;  /* 0x00000002ff3d7819 */ /* 0x000fe4000001163d */
[----:B------:R-:W-:Y:S01]  /*1bb0*/  IADD3 R34, PT, PT, R39, R56, RZ ;  /* 0x0000003827227210 */ /* 0x000fe20007ffe0ff */
[----:B------:R-:W2:Y:S05]  /*1bc0*/  LDS.64 R36, [R36] ;  /* 0x0000000024247984 */ /* 0x000eaa0000000a00 */
[----:B------:R-:W3:Y:S01]  /*1bd0*/  LDS.64 R34, [R34] ;  /* 0x0000000022227984 */ /* 0x000ee20000000a00 */
[----:B0-----:R-:W-:Y:S01]  /*1be0*/  FADD.FTZ R41, R41, R30 ;  /* 0x0000001e29297221 */ /* 0x001fe20000010000 */
[----:B------:R-:W-:-:S03]  /*1bf0*/  FADD.FTZ R30, R54, R31 ;  /* 0x0000001f361e7221 */ /* 0x000fc60000010000 */
[----:B-1----:R-:W-:Y:S01]  /*1c00*/  FADD.FTZ R31, R41, R32 ;  /* 0x00000020291f7221 */ /* 0x002fe20000010000 */
[----:B------:R-:W-:Y:S01]  /*1c10*/  FADD.FTZ R30, R30, R33 ;  /* 0x000000211e1e7221 */ /* 0x000fe20000010000 */
[C---:B------:R-:W-:Y:S02]  /*1c20*/  IADD3 R33, PT, PT, R40.reuse, 0x4c, RZ ;  /* 0x0000004c28217810 */ /* 0x040fe40007ffe0ff */
[C---:B------:R-:W-:Y:S02]  /*1c30*/  IADD3 R32, PT, PT, R40.reuse, 0x3c, RZ ;  /* 0x0000003c28207810 */ /* 0x040fe40007ffe0ff */
[----:B------:R-:W-:Y:S01]  /*1c40*/  IADD3 R41, PT, PT, R40, 0x44, RZ ;  /* 0x0000004428297810 */ /* 0x000fe20007ffe0ff */
[----:B------:R-:W-:Y:S01]  /*1c50*/  IMAD R40, R61, 0x28, R38 ;  /* 0x000000283d287824 */ /* 0x000fe200078e0226 */
[----:B------:R-:W-:Y:S02]  /*1c60*/  SHF.R.U32.HI R33, RZ, 0x2, R33 ;  /* 0x00000002ff217819 */ /* 0x000fe40000011621 */
[----:B------:R-:W-:-:S02]  /*1c70*/  SHF.R.U32.HI R32, RZ, 0x2, R32 ;  /* 0x00000002ff207819 */ /* 0x000fc40000011620 */
[----:B------:R-:W-:Y:S01]  /*1c80*/  SHF.R.U32.HI R41, RZ, 0x2, R41 ;  /* 0x00000002ff297819 */ /* 0x000fe20000011629 */
[--C-:B------:R-:W-:Y:S02]  /*1c90*/  IMAD R54, R33, 0x28, R38.reuse ;  /* 0x0000002821367824 */ /* 0x100fe400078e0226 */
[--C-:B------:R-:W-:Y:S02]  /*1ca0*/  IMAD R32, R32, 0x28, R38.reuse ;  /* 0x0000002820207824 */ /* 0x100fe400078e0226 */
[----:B------:R-:W-:Y:S01]  /*1cb0*/  IMAD R56, R41, 0x28, R38 ;  /* 0x0000002829387824 */ /* 0x000fe200078e0226 */
[C---:B------:R-:W-:Y:S01]  /*1cc0*/  IADD3 R38, PT, PT, R39.reuse, R40, RZ ;  /* 0x0000002827267210 */ /* 0x040fe20007ffe0ff */
[C---:B------:R-:W-:Y:S01]  /*1cd0*/  IMAD.IADD R32, R39.reuse, 0x1, R32 ;  /* 0x0000000127207824 */ /* 0x040fe200078e0220 */
[C---:B------:R-:W-:Y:S02]  /*1ce0*/  IADD3 R40, PT, PT, R39.reuse, R54, RZ ;  /* 0x0000003627287210 */ /* 0x040fe40007ffe0ff */
[----:B------:R-:W-:Y:S01]  /*1cf0*/  IADD3 R56, PT, PT, R39, R56, RZ ;  /* 0x0000003827387210 */ /* 0x000fe20007ffe0ff */
[----:B--2---:R-:W-:Y:S01]  /*1d00*/  FADD.FTZ R61, R31, R36 ;  /* 0x000000241f3d7221 */ /* 0x004fe20000010000 */
[----:B------:R-:W-:Y:S01]  /*1d10*/  FADD.FTZ R54, R30, R37 ;  /* 0x000000251e367221 */ /* 0x000fe20000010000 */
[----:B------:R-:W-:Y:S02]  /*1d20*/  LDS.64 R32, [R32] ;  /* 0x0000000020207984 */ /* 0x000fe40000000a00 */
[----:B---3--:R-:W-:-:S02]  /*1d30*/  FADD.FTZ R61, R61, R34 ;  /* 0x000000223d3d7221 */ /* 0x008fc40000010000 */
[----:B------:R-:W0:Y:S01]  /*1d40*/  LDS.64 R30, [R60] ;  /* 0x000000003c1e7984 */ /* 0x000e220000000a00 */
[----:B------:R-:W-:-:S03]  /*1d50*/  FADD.FTZ R54, R54, R35 ;  /* 0x0000002336367221 */ /* 0x000fc60000010000 */
[----:B------:R-:W1:Y:S04]  /*1d60*/  LDS.64 R34, [R58] ;  /* 0x000000003a227984 */ /* 0x000e680000000a00 */
[----:B------:R-:W2:Y:S04]  /*1d70*/  LDS.64 R36, [R56] ;  /* 0x0000000038247984 */ /* 0x000ea80000000a00 */
[----:B------:R-:W3:Y:S04]  /*1d80*/  LDS.64 R38, [R38] ;  /* 0x0000000026267984 */ /* 0x000ee80000000a00 */
[----:B------:R-:W4:Y:S01]  /*1d90*/  LDS.64 R40, [R40] ;  /* 0x0000000028287984 */ /* 0x000f220000000a00 */
[----:B0-----:R-:W-:Y:S01]  /*1da0*/  FADD.FTZ R61, R61, R30 ;  /* 0x0000001e3d3d7221 */ /* 0x001fe20000010000 */
[----:B------:R-:W-:-:S03]  /*1db0*/  FADD.FTZ R54, R54, R31 ;  /* 0x0000001f36367221 */ /* 0x000fc60000010000 */
[----:B------:R-:W-:Y:S01]  /*1dc0*/  FADD.FTZ R61, R61, R32 ;  /* 0x000000203d3d7221 */ /* 0x000fe20000010000 */
[----:B------:R-:W-:-:S03]  /*1dd0*/  FADD.FTZ R54, R54, R33 ;  /* 0x0000002136367221 */ /* 0x000fc60000010000 */
[----:B-1----:R-:W-:Y:S01]  /*1de0*/  FADD.FTZ R61, R61, R34 ;  /* 0x000000223d3d7221 */ /* 0x002fe20000010000 */
[----:B------:R-:W-:-:S03]  /*1df0*/  FADD.FTZ R54, R54, R35 ;  /* 0x0000002336367221 */ /* 0x000fc60000010000 */
[----:B--2---:R-:W-:Y:S01]  /*1e00*/  FADD.FTZ R61, R61, R36 ;  /* 0x000000243d3d7221 */ /* 0x004fe20000010000 */
[----:B------:R-:W-:-:S03]  /*1e10*/  FADD.FTZ R54, R54, R37 ;  /* 0x0000002536367221 */ /* 0x000fc60000010000 */
[----:B---3--:R-:W-:Y:S01]  /*1e20*/  FADD.FTZ R61, R61, R38 ;  /* 0x000000263d3d7221 */ /* 0x008fe20000010000 */
[----:B------:R-:W-:-:S03]  /*1e30*/  FADD.FTZ R54, R54, R39 ;  /* 0x0000002736367221 */ /* 0x000fc60000010000 */
[----:B----4-:R-:W-:Y:S01]  /*1e40*/  FADD.FTZ R40, R61, R40 ;  /* 0x000000283d287221 */ /* 0x010fe20000010000 */
[----:B------:R-:W-:-:S07]  /*1e50*/  FADD.FTZ R41, R54, R41 ;  /* 0x0000002936297221 */ /* 0x000fce0000010000 */
.L_x_425:
[----:B------:R-:W-:Y:S05]  /*1e60*/  BSYNC.RECONVERGENT B0 ;  /* 0x0000000000007941 */ /* 0x000fea0003800200 */
.L_x_424:
[----:B0-----:R-:W0:Y:S01]  /*1e70*/  SHFL.BFLY PT, R31, R40, 0x2, 0x1f ;  /* 0x0c401f00281f7f89 */ /* 0x001e2200000e0000 */
[----:B------:R-:W-:Y:S01]  /*1e80*/  LOP3.LUT P0, RZ, R4, 0x3f3, RZ, 0xc0, !PT ;  /* 0x000003f304ff7812 */ /* 0x000fe2000780c0ff */
[----:B------:R-:W-:Y:S02]  /*1e90*/  BSSY.RECONVERGENT B0, `(.L_x_426) ;  /* 0x0000012000007945 */ /* 0x000fe40003800200 */
[----:B------:R-:W2:Y:S01]  /*1ea0*/  SHFL.BFLY PT, R30, R41, 0x2, 0x1f ;  /* 0x0c401f00291e7f89 */ /* 0x000ea200000e0000 */
[----:B0-----:R-:W-:Y:S01]  /*1eb0*/  FADD.FTZ R32, R31, R40 ;  /* 0x000000281f207221 */ /* 0x001fe20000010000 */
[----:B--2---:R-:W-:-:S04]  /*1ec0*/  FADD.FTZ R33, R30, R41 ;  /* 0x000000291e217221 */ /* 0x004fc80000010000 */
[----:B------:R-:W0:Y:S04]  /*1ed0*/  SHFL.BFLY PT, R31, R32, 0x1, 0x1f ;  /* 0x0c201f00201f7f89 */ /* 0x000e2800000e0000 */
[----:B------:R-:W2:Y:S01]  /*1ee0*/  SHFL.BFLY PT, R34, R33, 0x1, 0x1f ;  /* 0x0c201f0021227f89 */ /* 0x000ea200000e0000 */
[----:B0-----:R-:W-:Y:S01]  /*1ef0*/  FADD.FTZ R30, R32, R31 ;  /* 0x0000001f201e7221 */ /* 0x001fe20000010000 */
[----:B--2---:R-:W-:Y:S01]  /*1f00*/  FADD.FTZ R31, R33, R34 ;  /* 0x00000022211f7221 */ /* 0x004fe20000010000 */
[----:B------:R-:W-:Y:S06]  /*1f10*/  @P0 BRA `(.L_x_427) ;  /* 0x0000000000240947 */ /* 0x000fec0003800000 */
[----:B-1----:R-:W0:Y:S01]  /*1f20*/  LDC R37, c[0x0][0x374] ;  /* 0x0000dd00ff257b82 */ /* 0x002e220000000800 */
[----:B------:R-:W-:-:S04]  /*1f30*/  SHF.L.U32 R34, R2, 0x1, RZ ;  /* 0x0000000102227819 */ /* 0x000fc800000006ff */
[----:B------:R-:W-:-:S03]  /*1f40*/  LOP3.LUT R35, R34, 0x3e, RZ, 0xc0, !PT ;  /* 0x0000003e22237812 */ /* 0x000fc600078ec0ff */
[----:B------:R-:W1:Y:S01]  /*1f50*/  LDC.64 R32, c[0x0][0x3d0] ;  /* 0x0000f400ff207b82 */ /* 0x000e620000000a00 */
[----:B------:R-:W-:Y:S01]  /*1f60*/  LEA R35, R4, R35, 0x4 ;  /* 0x0000002304237211 */ /* 0x000fe200078e20ff */
[----:B0-----:R-:W-:-:S04]  /*1f70*/  IMAD R0, R37, UR4, R0 ;  /* 0x0000000425007c24 */ /* 0x001fc8000f8e0200 */
[----:B------:R-:W-:-:S04]  /*1f80*/  IMAD R35, R0, 0x100, R35 ;  /* 0x0000010000237824 */ /* 0x000fc800078e0223 */
[----:B-1----:R-:W-:-:S05]  /*1f90*/  IMAD.WIDE.U32 R32, R35, 0x4, R32 ;  /* 0x0000000423207825 */ /* 0x002fca00078e0020 */
[----:B------:R0:W-:Y:S02]  /*1fa0*/  STG.E.64 desc[UR10][R32.64], R30 ;  /* 0x0000001e20007986 */ /* 0x0001e4000c101b0a */
.L_x_427:
[----:B------:R-:W-:Y:S05]  /*1fb0*/  BSYNC.RECONVERGENT B0 ;  /* 0x0000000000007941 */ /* 0x000fea0003800200 */
.L_x_426:
[----:B------:R-:W2:Y:S01]  /*1fc0*/  S2UR UR5, SR_CTAID.Y ;  /* 0x00000000000579c3 */ /* 0x000ea20000002600 */
[----:B------:R-:W-:-:S04]  /*1fd0*/  ISETP.GE.U32.AND P0, PT, R11, UR8, PT ;  /* 0x000000080b007c0c */ /* 0x000fc8000bf06070 */
[----:B------:R-:W-:Y:S02]  /*1fe0*/  ISETP.GE.AND.EX P0, PT, R12, UR7, PT, P0 ;  /* 0x000000070c007c0c */ /* 0x000fe4000bf06300 */
[----:B--2---:R-:W-:-:S04]  /*1ff0*/  MOV R0, UR5 ;  /* 0x0000000500007c02 */ /* 0x004fc80008000f00 */
[----:B------:R-:W-:-:S07]  /*2000*/  LOP3.LUT R35, R0, 0x3, RZ, 0xc0, !PT ;  /* 0x0000000300237812 */ /* 0x000fce00078ec0ff */
[----:B------:R-:W-:Y:S05]  /*2010*/  @!P0 BRA `(.L_x_428) ;  /* 0x0000000000588947 */ /* 0x000fea0003800000 */
[----:B------:R-:W-:Y:S01]  /*2020*/  BAR.SYNC.DEFER_BLOCKING 0x0 ;  /* 0x0000000000007b1d */ /* 0x000fe20000010000 */
[----:B------:R-:W-:-:S13]  /*2030*/  ISETP.NE.AND P1, PT, R4, RZ, PT ;  /* 0x000000ff0400720c */ /* 0x000fda0003f25270 */
[----:B------:R-:W-:Y:S05]  /*2040*/  @P1 BRA `(.L_x_429) ;  /* 0x0000000000401947 */ /* 0x000fea0003800000 */
[----:B0-----:R-:W0:Y:S01]  /*2050*/  LDC.64 R30, c[0x0][0x3d8] ;  /* 0x0000f600ff1e7b82 */ /* 0x001e220000000a00 */
        /* <DEDUP_REMOVED lines=9> */
.L_x_430:
[----:B0-----:R-:W2:Y:S04]  /*20f0*/  LD.E.STRONG.GPU R33, desc[UR10][R30.64+0x20] ;  /* 0x0000200a1e217980 */ /* 0x001ea8000c10f900 */
[----:B--2---:R-:W-:Y:S01]  /*2100*/  CCTL.IVALL ;  /* 0x00000000ff00798f */ /* 0x004fe20002000000 */
[----:B------:R-:W-:Y:S05]  /*2110*/  YIELD ;  /* 0x0000000000007946 */ /* 0x000fea0003800000 */
[----:B-----5:R-:W-:-:S04]  /*2120*/  LOP3.LUT R33, R33, R32, RZ, 0x3c, !PT ;  /* 0x0000002021217212 */ /* 0x020fc800078e3cff */
[----:B------:R-:W-:-:S13]  /*2130*/  ISETP.GT.AND P1, PT, R33, -0x1, PT ;  /* 0xffffffff2100780c */ /* 0x000fda0003f24270 */
[----:B------:R-:W-:Y:S05]  /*2140*/  @P1 BRA `(.L_x_430) ;  /* 0xfffffffc00e81947 */ /* 0x000fea000383ffff */
.L_x_429:
[----:B------:R-:W-:Y:S05]  /*2150*/  WARPSYNC.ALL ;  /* 0x0000000000007948 */ /* 0x000fea0003800000 */
[----:B------:R-:W-:Y:S06]  /*2160*/  BAR.SYNC.DEFER_BLOCKING 0x0 ;  /* 0x0000000000007b1d */ /* 0x000fec0000010000 */
[----:B------:R-:W-:Y:S05]  /*2170*/  BRA `(.L_x_431) ;  /* 0x0000000000547947 */ /* 0x000fea0003800000 */
.L_x_428:
[----:B------:R-:W-:Y:S01]  /*2180*/  BAR.SYNC.DEFER_BLOCKING 0x0 ;  /* 0x0000000000007b1d */ /* 0x000fe20000010000 */
[----:B------:R-:W-:-:S13]  /*2190*/  ISETP.NE.AND P1, PT, R4, RZ, PT ;  /* 0x000000ff0400720c */ /* 0x000fda0003f25270 */
[----:B------:R-:W-:Y:S05]  /*21a0*/  @P1 BRA `(.L_x_432) ;  /* 0x0000000000401947 */ /* 0x000fea0003800000 */
[----:B------:R-:W2:Y:S01]  /*21b0*/  LDCU.64 UR6, c[0x0][0x3d8] ;  /* 0x00007b00ff0677ac */ /* 0x000ea20008000a00 */
[----:B------:R-:W-:Y:S02]  /*21c0*/  ISETP.NE.AND P1, PT, R2, RZ, PT ;  /* 0x000000ff0200720c */ /* 0x000fe40003f25270 */
[----:B0-----:R-:W-:-:S04]  /*21d0*/  MOV R33, 0x7fffffe1 ;  /* 0x7fffffe100217802 */ /* 0x001fc80000000f00 */
[----:B------:R-:W-:Y:S02]  /*21e0*/  SEL R33, R33, 0x1, !P1 ;  /* 0x0000000121217807 */ /* 0x000fe40004800000 */
[----:B--2---:R-:W-:-:S04]  /*21f0*/  LEA R30, P2, R0, UR6, 0x2 ;  /* 0x00000006001e7c11 */ /* 0x004fc8000f8410ff */
[----:B------:R-:W-:Y:S01]  /*2200*/  LEA.HI.X R31, R0, UR7, RZ, 0x2, P2 ;  /* 0x00000007001f7c11 */ /* 0x000fe200090f14ff */
[----:B------:R-:W-:Y:S06]  /*2210*/  MEMBAR.ALL.GPU ;  /* 0x0000000000007992 */ /* 0x000fec000000a000 */
[----:B------:R-:W-:-:S00]  /*2220*/  ERRBAR ;  /* 0x00000000000079ab */ /* 0x000fc00000000000 */
[----:B------:R-:W-:Y:S06]  /*2230*/  CGAERRBAR ;  /* 0x00000000000075ab */ /* 0x000fec0000000000 */
[----:B------:R0:W5:Y:S02]  /*2240*/  ATOM.E.ADD.STRONG.GPU PT, R33, desc[UR10][R30.64], R33 ;  /* 0x800000211e21798a */ /* 0x00016400081ef10a */
.L_x_433:
[----:B------:R-:W2:Y:S04]  /*2250*/  LD.E.STRONG.GPU R32, desc[UR10][R30.64] ;  /* 0x0000000a1e207980 */ /* 0x000ea8000c10f900 */
[----:B--2---:R-:W-:Y:S01]  /*2260*/  CCTL.IVALL ;  /* 0x00000000ff00798f */ /* 0x004fe20002000000 */
[----:B------:R-:W-:Y:S05]  /*2270*/  YIELD ;  /* 0x0000000000007946 */ /* 0x000fea0003800000 */
[----:B-----5:R-:W-:-:S04]  /*2280*/  LOP3.LUT R32, R32, R33, RZ, 0x3c, !PT ;  /* 0x0000002120207212 */ /* 0x020fc800078e3cff */
[----:B------:R-:W-:-:S13]  /*2290*/  ISETP.GT.AND P1, PT, R32, -0x1, PT ;  /* 0xffffffff2000780c */ /* 0x000fda0003f24270 */
[----:B------:R-:W-:Y:S05]  /*22a0*/  @P1 BRA `(.L_x_433) ;  /* 0xfffffffc00e81947 */ /* 0x000fea000383ffff */
.L_x_432:
[----:B------:R-:W-:Y:S05]  /*22b0*/  WARPSYNC.ALL ;  /* 0x0000000000007948 */ /* 0x000fea0003800000 */
[----:B------:R-:W-:Y:S06]  /*22c0*/  BAR.SYNC.DEFER_BLOCKING 0x0 ;  /* 0x0000000000007b1d */ /* 0x000fec0000010000 */
.L_x_431:
[----:B------:R-:W-:-:S13]  /*22d0*/  ISETP.GT.U32.AND P1, PT, R4, 0x7f, PT ;  /* 0x0000007f0400780c */ /* 0x000fda0003f24070 */
[----:B0-----:R-:W0:Y:S01]  /*22e0*/  @!P1 LDC R33, c[0x0][0x374] ;  /* 0x0000dd00ff219b82 */ /* 0x001e220000000800 */
[----:B------:R-:W-:-:S07]  /*22f0*/  @!P1 SHF.L.U32 R34, R4, 0x1, RZ ;  /* 0x0000000104229819 */ /* 0x000fce00000006ff */
[----:B------:R-:W2:Y:S01]  /*2300*/  @!P1 LDC.64 R30, c[0x0][0x3d0] ;  /* 0x0000f400ff1e9b82 */ /* 0x000ea20000000a00 */
[----:B0-----:R-:W-:Y:S01]  /*2310*/  @!P1 IMAD R32, R33, UR4, R0 ;  /* 0x0000000421209c24 */ /* 0x001fe2000f8e0200 */
[----:B------:R-:W-:-:S04]  /*2320*/  @!P1 LOP3.LUT R33, R34, 0xfe, RZ, 0xc0, !PT ;  /* 0x000000fe22219812 */ /* 0x000fc800078ec0ff */
[----:B------:R-:W-:-:S05]  /*2330*/  @!P1 LEA R33, R32, R33, 0x8 ;  /* 0x0000002120219211 */ /* 0x000fca00078e40ff */
[----:B--2---:R-:W-:-:S06]  /*2340*/  @!P1 IMAD.WIDE.U32 R30, R33, 0x4, R30 ;  /* 0x00000004211e9825 */ /* 0x004fcc00078e001e */
[----:B------:R-:W2:Y:S01]  /*2350*/  @!P1 LDG.E.64 R30, desc[UR10][R30.64] ;  /* 0x0000000a1e1e9981 */ /* 0x000ea2000c1e1b00 */
[----:B------:R-:W-:Y:S01]  /*2360*/  CS2R R32, SRZ ;  /* 0x0000000000207805 */ /* 0x000fe2000001ff00 */
[----:B------:R-:W0:Y:S01]  /*2370*/  S2UR UR6, SR_CgaCtaId ;  /* 0x00000000000679c3 */ /* 0x000e220000008800 */
[----:B------:R-:W-:Y:S01]  /*2380*/  UMOV UR5, 0x400 ;  /* 0x0000040000057882 */ /* 0x000fe20000000000 */
[----:B------:R-:W-:Y:S02]  /*2390*/  ULOP3.LUT UR4, UR4, 0x1, URZ, 0x3c, !UPT ;  /* 0x0000000104047892 */ /* 0x000fe4000f8e3cff */
[----:B------:R-:W-:-:S04]  /*23a0*/  UIADD3 UR5, UPT, UPT, UR5, 0x3480, URZ ;  /* 0x0000348005057890 */ /* 0x000fc8000fffe0ff */
[----:B0-----:R-:W-:Y:S01]  /*23b0*/  ULEA UR5, UR6, UR5, 0x18 ;  /* 0x0000000506057291 */ /* 0x001fe2000f8ec0ff */
[----:B------:R-:W0:Y:S01]  /*23c0*/  LDCU.64 UR6, c[0x0][0x380] ;  /* 0x00007000ff0677ac */ /* 0x000e220008000a00 */
[----:B--2---:R-:W-:Y:S01]  /*23d0*/  @!P1 FADD.FTZ R33, RZ, R30 ;  /* 0x0000001eff219221 */ /* 0x004fe20000010000 */
[----:B------:R-:W-:Y:S01]  /*23e0*/  @!P1 FADD.FTZ R32, RZ, R31 ;  /* 0x0000001fff209221 */ /* 0x000fe20000010000 */
[----:B------:R-:W-:-:S03]  /*23f0*/  LOP3.LUT P1, RZ, R4, 0x39f, RZ, 0xc0, !PT ;  /* 0x0000039f04ff7812 */ /* 0x000fc6000782c0ff */
[----:B------:R-:W2:Y:S04]  /*2400*/  SHFL.BFLY PT, R34, R33, 0x10, 0x1f ;  /* 0x0e001f0021227f89 */ /* 0x000ea800000e0000 */
[----:B-1----:R-:W1:Y:S01]  /*2410*/  SHFL.BFLY PT, R37, R32, 0x10, 0x1f ;  /* 0x0e001f0020257f89 */ /* 0x002e6200000e0000 */
[----:B--2---:R-:W-:Y:S01]  /*2420*/  FADD.FTZ R34, R34, R33 ;  /* 0x0000002122227221 */ /* 0x004fe20000010000 */
[----:B-1----:R-:W-:-:S04]  /*2430*/  FADD.FTZ R37, R37, R32 ;  /* 0x0000002025257221 */ /* 0x002fc80000010000 */
        /* <DEDUP_REMOVED lines=8> */
[----:B------:R-:W1:Y:S01]  /*24c0*/  SHFL.BFLY PT, R33, R30, 0x2, 0x1f ;  /* 0x0c401f001e217f89 */ /* 0x000e6200000e0000 */
[----:B------:R-:W-:-:S03]  /*24d0*/  IMAD R36, R35, -0x4, R14 ;  /* 0xfffffffc23247824 */ /* 0x000fc600078e020e */
        /* <DEDUP_REMOVED lines=8> */
[----:B------:R-:W-:Y:S01]  /*2560*/  @!P1 FMUL.FTZ R30, R30, 4.8828125727595761418e-05 ;  /* 0x384ccccd1e1e9820 */ /* 0x000fe20000410000 */
[----:B------:R-:W-:Y:S01]  /*2570*/  LEA R32, R36, UR5, 0x3 ;  /* 0x0000000524207c11 */ /* 0x000fe2000f8e18ff */
[----:B------:R-:W-:-:S05]  /*2580*/  @!P1 FMUL.FTZ R31, R31, 4.8828125727595761418e-05 ;  /* 0x384ccccd1f1f9820 */ /* 0x000fca0000410000 */
[----:B------:R0:W-:Y:S01]  /*2590*/  @!P1 STS.64 [R34], R30 ;  /* 0x0000001e22009388 */ /* 0x0001e20000000a00 */
        /* <DEDUP_REMOVED lines=35> */
.L_x_422:
        /* <DEDUP_REMOVED lines=8> */
[----:B------:R-:W2:Y:S01]  /*2850*/  S2R R9, SR_TID.X ;  /* 0x0000000000097919 */ /* 0x000ea20000002100 */
[----:B------:R-:W-:Y:S01]  /*2860*/  UISETP.LT.U32.AND UP0, UPT, UR12, 0x2, UPT ;  /* 0x000000020c00788c */ /* 0x000fe2000bf01070 */
[----:B------:R-:W3:Y:S01]  /*2870*/  S2UR UR8, SR_CgaCtaId ;  /* 0x00000000000879c3 */ /* 0x000ee20000008800 */
[----:B------:R-:W-:Y:S02]  /*2880*/  UMOV UR7, 0x400 ;  /* 0x0000040000077882 */ /* 0x000fe40000000000 */
[----:B------:R-:W-:-:S04]  /*2890*/  UISETP.LT.AND.EX UP0, UPT, UR13, URZ, UPT, UP0 ;  /* 0x000000ff0d00728c */ /* 0x000fc8000bf01300 */
[----:B------:R-:W-:Y:S02]  /*28a0*/  USEL UR6, UR12, 0x2, UP0 ;  /* 0x000000020c067887 */ /* 0x000fe40008000000 */
[----:B------:R-:W-:Y:S02]  /*28b0*/  USEL UR4, UR13, URZ, UP0 ;  /* 0x000000ff0d047287 */ /* 0x000fe40008000000 */
[----:B------:R-:W-:Y:S02]  /*28c0*/  USHF.L.U32 UR9, UR6, 0x5, URZ ;  /* 0x0000000506097899 */ /* 0x000fe400080006ff */
[----:B------:R-:W-:-:S06]  /*28d0*/  USHF.L.U64.HI UR6, UR6, 0x5, UR4 ;  /* 0x0000000506067899 */ /* 0x000fcc0008010204 */
[----:B------:R-:W-:Y:S01]  /*28e0*/  MOV R26, UR6 ;  /* 0x00000006001a7c02 */ /* 0x000fe20008000f00 */
[----:B------:R-:W4:Y:S01]  /*28f0*/  LDCU.64 UR4, c[0x0][0x3d0] ;  /* 0x00007a00ff0477ac */ /* 0x000f220008000a00 */
[----:B---3--:R-:W-:Y:S01]  /*2900*/  ULEA UR7, UR8, UR7, 0x18 ;  /* 0x0000000708077291 */ /* 0x008fe2000f8ec0ff */
[--C-:B--2---:R-:W-:Y:S02]  /*2910*/  SHF.R.U32.HI R24, RZ, 0x5, R9.reuse ;  /* 0x00000005ff187819 */ /* 0x104fe40000011609 */
[----:B------:R-:W-:Y:S02]  /*2920*/  SHF.R.U32.HI R27, RZ, 0x4, R9 ;  /* 0x00000004ff1b7819 */ /* 0x000fe40000011609 */
[----:B------:R-:W-:Y:S02]  /*2930*/  LOP3.LUT R25, RZ, R24, RZ, 0x33, !PT ;  /* 0x00000018ff197212 */ /* 0x000fe400078e33ff */
[----:B------:R-:W-:Y:S02]  /*2940*/  LEA R28, R24, UR7, 0x7 ;  /* 0x00000007181c7c11 */ /* 0x000fe4000f8e38ff */
[----:B------:R-:W-:Y:S01]  /*2950*/  IADD3 R25, P0, PT, R25, UR9, RZ ;  /* 0x0000000919197c10 */ /* 0x000fe2000ff1e0ff */
[----:B----4-:R-:W-:Y:S01]  /*2960*/  UIADD3 UR4, UP0, UPT, UR4, 0x68000, URZ ;  /* 0x0006800004047890 */ /* 0x010fe2000ff1e0ff */
[----:B-1----:R-:W-:-:S02]  /*2970*/  LOP3.LUT R30, R9, 0x1f, RZ, 0xc0, !PT ;  /* 0x0000001f091e7812 */ /* 0x002fc400078ec0ff */
[----:B------:R-:W-:Y:S01]  /*2980*/  IADD3.X R26, PT, PT, R26, -0x1, RZ, P0, !PT ;  /* 0xffffffff1a1a7810 */ /* 0x000fe200007fe4ff */
[----:B------:R-:W-:Y:S01]  /*2990*/  UIADD3.X UR5, UPT, UPT, URZ, UR5, URZ, UP0, !UPT ;  /* 0x00000005ff057290 */ /* 0x000fe200087fe4ff */
[C---:B------:R-:W-:Y:S02]  /*29a0*/  LOP3.LUT R46, R9.reuse, 0xf, RZ, 0xc0, !PT ;  /* 0x0000000f092e7812 */ /* 0x040fe400078ec0ff */
[----:B------:R-:W-:Y:S01]  /*29b0*/  SHF.L.U32 R31, R9, 0x1, RZ ;  /* 0x00000001091f7819 */ /* 0x000fe200000006ff */
[----:B------:R-:W-:-:S04]  /*29c0*/  IMAD.WIDE.U32 R2, R26, -0x33333333, RZ ;  /* 0xcccccccd1a027825 */ /* 0x000fc800078e00ff */
        /* <DEDUP_REMOVED lines=15> */
[----:B------:R-:W-:Y:S01]  /*2ac0*/  IMAD.X R4, RZ, RZ, -0x1, P2 ;  /* 0xffffffffff047424 */ /* 0x000fe200010e06ff */
[----:B------:R-:W-:Y:S02]  /*2ad0*/  SHF.L.U32 R2, R9, 0x7, RZ ;  /* 0x0000000709027819 */ /* 0x000fe400000006ff */
[----:B------:R-:W-:Y:S02]  /*2ae0*/  LOP3.LUT R33, R44, 0xfffffff8, RZ, 0xc0, !PT ;  /* 0xfffffff82c217812 */ /* 0x000fe400078ec0ff */
[----:B------:R-:W-:Y:S01]  /*2af0*/  LOP3.LUT R32, R2, 0x780, RZ, 0xc0, !PT ;  /* 0x0000078002207812 */ /* 0x000fe200078ec0ff */
[----:B------:R-:W-:Y:S01]  /*2b00*/  IMAD.WIDE.U32 R2, R24, 0x500, RZ ;  /* 0x0000050018027825 */ /* 0x000fe200078e00ff */
[----:B------:R-:W-:-:S02]  /*2b10*/  ISETP.GE.U32.AND.EX P0, PT, R4, RZ, PT, P0 ;  /* 0x000000ff0400720c */ /* 0x000fc40003f06100 */
[----:B------:R-:W-:Y:S02]  /*2b20*/  IADD3 R32, PT, PT, R32, UR7, RZ ;  /* 0x0000000720207c10 */ /* 0x000fe4000fffe0ff */
[----:B------:R-:W-:Y:S02]  /*2b30*/  LOP3.LUT R34, R2, 0x1f, R9, 0xf8, !PT ;  /* 0x0000001f02227812 */ /* 0x000fe400078ef809 */
[----:B------:R-:W-:-:S07]  /*2b40*/  LOP3.LUT R35, R35, 0x3fffffff, RZ, 0xc0, !PT ;  /* 0x3fffffff23237812 */ /* 0x000fce00078ec0ff */
.L_x_446:
[----:B------:R-:W-:Y:S01]  /*2b50*/  ISETP.LT.U32.AND P1, PT, R24, UR9, PT ;  /* 0x0000000918007c0c */ /* 0x000fe2000bf21070 */
[----:B------:R-:W-:Y:S01]  /*2b60*/  BSSY.RECONVERGENT B0, `(.L_x_435) ;  /* 0x0000071000007945 */ /* 0x000fe20003800200 */
[----:B--2---:R-:W-:Y:S02]  /*2b70*/  MOV R4, UR6 ;  /* 0x0000000600047c02 */ /* 0x004fe40008000f00 */
[----:B------:R-:W-:Y:S02]  /*2b80*/  CS2R R36, SRZ ;  /* 0x0000000000247805 */ /* 0x000fe4000001ff00 */
[----:B------:R-:W-:-:S13]  /*2b90*/  ISETP.GT.AND.EX P1, PT, R4, RZ, PT, P1 ;  /* 0x000000ff0400720c */ /* 0x000fda0003f24310 */
[----:B01----:R-:W-:Y:S05]  /*2ba0*/  @!P1 BRA `(.L_x_436) ;  /* 0x0000000400b09947 */ /* 0x003fea0003800000 */
        /* <DEDUP_REMOVED lines=13> */
[----:B------:R-:W-:Y:S01]  /*2c80*/  MOV R40, R33 ;  /* 0x0000002100287202 */ /* 0x000fe20000000f00 */
[----:B------:R-:W-:Y:S01]  /*2c90*/  IMAD.X R8, R3, 0x1, R41, P2 ;  /* 0x0000000103087824 */ /* 0x000fe200010e0629 */
[C---:B------:R-:W-:Y:S02]  /*2ca0*/  LEA R6, P2, R7.reuse, UR4, 0x3 ;  /* 0x0000000407067c11 */ /* 0x040fe4000f8418ff */
[----:B------:R-:W-:Y:S02]  /*2cb0*/  MOV R42, R35 ;  /* 0x00000023002a7202 */ /* 0x000fe40000000f00 */
[----:B------:R-:W-:-:S02]  /*2cc0*/  LEA.HI.X R7, R7, UR5, R8, 0x3, P2 ;  /* 0x0000000507077c11 */ /* 0x000fc400090f1c08 */
[----:B------:R-:W-:Y:S02]  /*2cd0*/  MOV R39, R24 ;  /* 0x0000001800277202 */ /* 0x000fe40000000f00 */
[----:B------:R-:W-:-:S07]  /*2ce0*/  MOV R38, RZ ;  /* 0x000000ff00267202 */ /* 0x000fce0000000f00 */
.L_x_439:
        /* <DEDUP_REMOVED lines=33> */
.L_x_438:
[----:B------:R-:W-:Y:S05]  /*2f00*/  BSYNC.RECONVERGENT B1 ;  /* 0x0000000000017941 */ /* 0x000fea0003800200 */
.L_x_437:
        /* <DEDUP_REMOVED lines=25> */
.L_x_441:
[----:B------:R-:W-:Y:S05]  /*30a0*/  BSYNC.RECONVERGENT B1 ;  /* 0x0000000000017941 */ /* 0x000fea0003800200 */
.L_x_440:
        /* <DEDUP_REMOVED lines=9> */
[----:B------:R-:W-:-:S03]  /*3140*/  @P2 IADD3 R39, P3, PT, R39, 0x14, RZ ;  /* 0x0000001427272810 */ /* 0x000fc60007f7e0ff */
[----:B------:R-:W-:Y:S01]  /*3150*/  @P2 IMAD.IADD R13, R11, 0x1, R13 ;  /* 0x000000010b0d2824 */ /* 0x000fe200078e020d */
[----:B------:R-:W-:Y:S01]  /*3160*/  @P2 IADD3.X R38, PT, PT, RZ, R38, RZ, P3, !PT ;  /* 0x00000026ff262210 */ /* 0x000fe20001ffe4ff */
[----:B------:R-:W-:-:S04]  /*3170*/  @!P1 IMAD.WIDE.U32 R4, R39, 0x500, R4 ;  /* 0x0000050027049825 */ /* 0x000fc800078e0004 */
        /* <DEDUP_REMOVED lines=15> */
.L_x_436:
[----:B------:R-:W-:Y:S05]  /*3270*/  BSYNC.RECONVERGENT B0 ;  /* 0x0000000000007941 */ /* 0x000fea0003800200 */
.L_x_435:
[----:B------:R0:W-:Y:S01]  /*3280*/  STS [R28], R37 ;  /* 0x000000251c007388 */ /* 0x0001e20000000800 */
[----:B------:R-:W1:Y:S01]  /*3290*/  LDC.64 R6, c[0x0][0x388] ;  /* 0x0000e200ff067b82 */ /* 0x000e620000000a00 */
[----:B------:R-:W-:Y:S02]  /*32a0*/  ISETP.GT.U32.AND P1, PT, R46, 0x9, PT ;  /* 0x000000092e00780c */ /* 0x000fe40003f24070 */
[----:B------:R0:W-:Y:S01]  /*32b0*/  STS [R28+0x500], R36 ;  /* 0x000500241c007388 */ /* 0x0001e20000000800 */
[----:B------:R-:W-:-:S04]  /*32c0*/  MOV R8, R27 ;  /* 0x0000001b00087202 */ /* 0x000fc80000000f00 */
[----:B------:R-:W2:Y:S08]  /*32d0*/  LDC.64 R4, c[0x0][0x390] ;  /* 0x0000e400ff047b82 */ /* 0x000eb00000000a00 */
[----:B0-----:R-:W-:Y:S06]  /*32e0*/  BAR.SYNC.DEFER_BLOCKING 0x0 ;  /* 0x0000000000007b1d */ /* 0x001fec0000010000 */
.L_x_445:
        /* <DEDUP_REMOVED lines=32> */
.L_x_456:
[----:B------:R-:W-:Y:S01]  /*34f0*/  BSSY.RECONVERGENT B0, `(.L_x_443) ;  /* 0x000000a000007945 */ /* 0x000fe20003800200 */
[----:B----4-:R-:W-:-:S03]  /*3500*/  FADD.FTZ R10, R9, R10 ;  /* 0x0000000a090a7221 */ /* 0x010fc60000010000 */
[----:B------:R-:W-:Y:S05]  /*3510*/  @P2 BRA `(.L_x_444) ;  /* 0x00000000001c2947 */ /* 0x000fea0003800000 */
[----:B------:R-:W-:Y:S01]  /*3520*/  IMAD.IADD R13, R8, 0x1, R29 ;  /* 0x00000001080d7824 */ /* 0x000fe200078e021d */
[----:B------:R-:W-:-:S03]  /*3530*/  F2FP.BF16.F32.PACK_AB R9, R10, R15 ;  /* 0x0000000f0a09723e */ /* 0x000fc600000010ff */
[----:B-1----:R-:W-:Y:S01]  /*3540*/  IMAD.WIDE R10, R13, 0x2, R6 ;  /* 0x000000020d0a7825 */ /* 0x002fe200078e0206 */
[----:B------:R-:W-:-:S03]  /*3550*/  PRMT R14, R9, 0x7632, R14 ;  /* 0x00007632090e7816 */ /* 0x000fc6000000000e */
[----:B--2---:R-:W-:Y:S01]  /*3560*/  IMAD.WIDE R12, R13, 0x2, R4 ;  /* 0x000000020d0c7825 */ /* 0x004fe200078e0204 */
[----:B------:R0:W-:Y:S04]  /*3570*/  STG.E.U16 desc[UR10][R10.64], R9 ;  /* 0x000000090a007986 */ /* 0x0001e8000c10150a */
[----:B------:R0:W-:Y:S02]  /*3580*/  STG.E.U16 desc[UR10][R12.64], R14 ;  /* 0x0000000e0c007986 */ /* 0x0001e4000c10150a */
.L_x_444:
[----:B------:R-:W-:Y:S05]  /*3590*/  BSYNC.RECONVERGENT B0 ;  /* 0x0000000000007941 */ /* 0x000fea0003800200 */
.L_x_443:
        /* <DEDUP_REMOVED lines=9> */
.L_x_442:
        /* <DEDUP_REMOVED lines=8> */
.L_x_448:
[----:B------:R-:W-:Y:S05]  /*36b0*/  BSYNC B0 ;  /* 0x0000000000007941 */ /* 0x000fea0003800000 */
.L_x_447:
        /* <DEDUP_REMOVED lines=9> */
.L_x_449:
[----:B------:R-:W-:Y:S01]  /*3750*/  MOV R20, R12 ;  /* 0x0000000c00147202 */ /* 0x000fe20000000f00 */
[----:B------:R-:W-:Y:S01]  /*3760*/  IMAD.MOV.U32 R19, RZ, RZ, 0x4 ;  /* 0x00000004ff137424 */ /* 0x000fe200078e00ff */
[----:B------:R-:W-:-:S07]  /*3770*/  MOV R11, R18 ;  /* 0x00000012000b7202 */ /* 0x000fce0000000f00 */
[----:B------:R-:W-:Y:S05]  /*3780*/  WARPSYNC.COLLECTIVE R17, `(.L_x_450) ;  /* 0x0000000011087348 */ /* 0x000fea0003c00000 */
[----:B------:R0:W1:Y:S02]  /*3790*/  SHFL.BFLY P3, R18, R20, R19, R22 ;  /* 0x0c00001314127389 */ /* 0x0000640000060016 */
[----:B01----:R-:W-:Y:S05]  /*37a0*/  ENDCOLLECTIVE ;  /* 0x000000000000791b */ /* 0x003fea0003800000 */
.L_x_450:
[----:B------:R-:W-:-:S05]  /*37b0*/  FADD.FTZ R11, R11, R10 ;  /* 0x0000000a0b0b7221 */ /* 0x000fca0000010000 */
[----:B------:R-:W-:Y:S02]  /*37c0*/  MOV R20, R11 ;  /* 0x0000000b00147202 */ /* 0x000fe40000000f00 */
[----:B------:R-:W-:-:S07]  /*37d0*/  MOV R13, R18 ;  /* 0x00000012000d7202 */ /* 0x000fce0000000f00 */
[----:B------:R-:W-:Y:S05]  /*37e0*/  WARPSYNC.COLLECTIVE R17, `(.L_x_451) ;  /* 0x0000000011087348 */ /* 0x000fea0003c00000 */
[----:B------:R0:W1:Y:S02]  /*37f0*/  SHFL.BFLY P3, R18, R20, R19, R22 ;  /* 0x0c00001314127389 */ /* 0x0000640000060016 */
[----:B01----:R-:W-:Y:S05]  /*3800*/  ENDCOLLECTIVE ;  /* 0x000000000000791b */ /* 0x003fea0003800000 */
.L_x_451:
[----:B------:R-:W-:Y:S01]  /*3810*/  FADD.FTZ R13, R12, R13 ;  /* 0x0000000d0c0d7221 */ /* 0x000fe20000010000 */
[----:B------:R-:W-:-:S04]  /*3820*/  HFMA2 R19, -RZ, RZ, 0, 1.1920928955078125e-07 ;  /* 0x00000002ff137431 */ /* 0x000fc800000001ff */
[----:B------:R-:W-:Y:S02]  /*3830*/  MOV R20, R13 ;  /* 0x0000000d00147202 */ /* 0x000fe40000000f00 */
[----:B------:R-:W-:-:S07]  /*3840*/  MOV R14, R18 ;  /* 0x00000012000e7202 */ /* 0x000fce0000000f00 */
[----:B------:R-:W-:Y:S05]  /*3850*/  WARPSYNC.COLLECTIVE R17, `(.L_x_452) ;  /* 0x0000000011087348 */ /* 0x000fea0003c00000 */
[----:B------:R0:W1:Y:S02]  /*3860*/  SHFL.BFLY P3, R18, R20, R19, R22 ;  /* 0x0c00001314127389 */ /* 0x0000640000060016 */
[----:B01----:R-:W-:Y:S05]  /*3870*/  ENDCOLLECTIVE ;  /* 0x000000000000791b */ /* 0x003fea0003800000 */
.L_x_452:
[----:B------:R-:W-:-:S04]  /*3880*/  FADD.FTZ R14, R11, R14 ;  /* 0x0000000e0b0e7221 */ /* 0x000fc80000010000 */
[----:B------:R-:W-:Y:S01]  /*3890*/  IMAD.MOV.U32 R20, RZ, RZ, R14 ;  /* 0x000000ffff147224 */ /* 0x000fe200078e000e */
[----:B------:R-:W-:-:S07]  /*38a0*/  MOV R16, R18 ;  /* 0x0000001200107202 */ /* 0x000fce0000000f00 */
[----:B------:R-:W-:Y:S05]  /*38b0*/  WARPSYNC.COLLECTIVE R17, `(.L_x_453) ;  /* 0x0000000011087348 */ /* 0x000fea0003c00000 */
[----:B------:R0:W1:Y:S02]  /*38c0*/  SHFL.BFLY P3, R18, R20, R19, R22 ;  /* 0x0c00001314127389 */ /* 0x0000640000060016 */
[----:B01----:R-:W-:Y:S05]  /*38d0*/  ENDCOLLECTIVE ;  /* 0x000000000000791b */ /* 0x003fea0003800000 */
.L_x_453:
[----:B------:R-:W-:Y:S01]  /*38e0*/  FADD.FTZ R16, R13, R16 ;  /* 0x000000100d107221 */ /* 0x000fe20000010000 */
[----:B------:R-:W-:-:S04]  /*38f0*/  HFMA2 R19, -RZ, RZ, 0, 5.9604644775390625e-08 ;  /* 0x00000001ff137431 */ /* 0x000fc800000001ff */
[----:B------:R-:W-:Y:S02]  /*3900*/  MOV R20, R16 ;  /* 0x0000001000147202 */ /* 0x000fe40000000f00 */
[----:B------:R-:W-:-:S07]  /*3910*/  MOV R9, R18 ;  /* 0x0000001200097202 */ /* 0x000fce0000000f00 */
[----:B------:R-:W-:Y:S05]  /*3920*/  WARPSYNC.COLLECTIVE R17, `(.L_x_454) ;  /* 0x0000000011087348 */ /* 0x000fea0003c00000 */
[----:B------:R0:W1:Y:S02]  /*3930*/  SHFL.BFLY P3, R18, R20, R19, R22 ;  /* 0x0c00001314127389 */ /* 0x0000640000060016 */
[----:B01----:R-:W-:Y:S05]  /*3940*/  ENDCOLLECTIVE ;  /* 0x000000000000791b */ /* 0x003fea0003800000 */
.L_x_454:
[----:B------:R-:W-:-:S05]  /*3950*/  FADD.FTZ R9, R14, R9 ;  /* 0x000000090e097221 */ /* 0x000fca0000010000 */
[----:B------:R-:W-:Y:S02]  /*3960*/  MOV R20, R9 ;  /* 0x0000000900147202 */ /* 0x000fe40000000f00 */
[----:B------:R-:W-:-:S07]  /*3970*/  MOV R15, R18 ;  /* 0x00000012000f7202 */ /* 0x000fce0000000f00 */
[----:B------:R-:W-:Y:S05]  /*3980*/  WARPSYNC.COLLECTIVE R17, `(.L_x_455) ;  /* 0x0000000011087348 */ /* 0x000fea0003c00000 */
[----:B------:R0:W1:Y:S02]  /*3990*/  SHFL.BFLY P3, R18, R20, R19, R22 ;  /* 0x0c00001314127389 */ /* 0x0000640000060016 */
[----:B01----:R-:W-:Y:S05]  /*39a0*/  ENDCOLLECTIVE ;  /* 0x000000000000791b */ /* 0x003fea0003800000 */
.L_x_455:
[----:B------:R-:W-:Y:S01]  /*39b0*/  FADD.FTZ R15, R16, R15 ;  /* 0x0000000f100f7221 */ /* 0x000fe20000010000 */
[----:B------:R-:W-:Y:S01]  /*39c0*/  MOV R10, R18 ;  /* 0x00000012000a7202 */ /* 0x000fe20000000f00 */
[----:B------:R-:W-:Y:S06]  /*39d0*/  BRA `(.L_x_456) ;  /* 0xfffffff800c47947 */ /* 0x000fec000383ffff */
.L_x_457:
        /* <DEDUP_REMOVED lines=10> */
.L_x_1671:


//--------------------- .text._ZN13group_norm_v218gn_bwd_cuda_kernelI13__nv_bfloat16Li320ELi1ELi16ELi80ELi256ELb1ELb1ELi16ELi320ELi320ELi4ELb1ELi8ELb0ELb0ELNS_15WgradSyncMethodE3ENS_16CompileConditionILi1000EEEEEvPT_S6_S6_PKS5_S8_S8_S8_PKfflPfPj --------------------------
	.section	.text._ZN13group_norm_v218gn_bwd_cuda_kernelI13__nv_bfloat16Li320ELi1ELi16ELi80ELi256ELb1ELb1ELi16ELi320ELi320ELi4ELb1ELi8ELb0ELb0ELNS_15WgradSyncMethodE3ENS_16CompileConditionILi1000EEEEEvPT_S6_S6_PKS5_S8_S8_S8_PKfflPfPj,"ax",@progbits
	.align	128
        .global         _ZN13group_norm_v218gn_bwd_cuda_kernelI13__nv_bfloat16Li320ELi1ELi16ELi80ELi256ELb1ELb1ELi16ELi320ELi320ELi4ELb1ELi8ELb0ELb0ELNS_15WgradSyncMethodE3ENS_16CompileConditionILi1000EEEEEvPT_S6_S6_PKS5_S8_S8_S8_PKfflPfPj
        .type           _ZN13group_norm_v218gn_bwd_cuda_kernelI13__nv_bfloat16Li320ELi1ELi16ELi80ELi256ELb1ELb1ELi16ELi320ELi320ELi4ELb1ELi8ELb0ELb0ELNS_15WgradSyncMethodE3ENS_16CompileConditionILi1000EEEEEvPT_S6_S6_PKS5_S8_S8_S8_PKfflPfPj,@function
        .size           _ZN13group_norm_v218gn_bwd_cuda_kernelI13__nv_bfloat16Li320ELi1ELi16ELi80ELi256ELb1ELb1ELi16ELi320ELi320ELi4ELb1ELi8ELb0ELb0ELNS_15WgradSyncMethodE3ENS_16CompileConditionILi1000EEEEEvPT_S6_S6_PKS5_S8_S8_S8_PKfflPfPj,(.L_x_1672 - _ZN13group_norm_v218gn_bwd_cuda_kernelI13__nv_bfloat16Li320ELi1ELi16ELi80ELi256ELb1ELb1ELi16ELi320ELi320ELi4ELb1ELi8ELb0ELb0ELNS_15WgradSyncMethodE3ENS_16CompileConditionILi1000EEEEEvPT_S6_S6_PKS5_S8_S8_S8_PKfflPfPj)
        .other          _ZN13group_norm_v218gn_bwd_cuda_kernelI13__nv_bfloat16Li320ELi1ELi16ELi80ELi256ELb1ELb1ELi16ELi320ELi320ELi4ELb1ELi8ELb0ELb0ELNS_15WgradSyncMethodE3ENS_16CompileConditionILi1000EEEEEvPT_S6_S6_PKS5_S8_S8_S8_PKfflPfPj,@"STO_CUDA_ENTRY STV_DEFAULT"
_ZN13group_norm_v218gn_bwd_cuda_kernelI13__nv_bfloat16Li320ELi1ELi16ELi80ELi256ELb1ELb1ELi16ELi320ELi320ELi4ELb1ELi8ELb0ELb0ELNS_15WgradSyncMethodE3ENS_16CompileConditionILi1000EEEEEvPT_S6_S6_PKS5_S8_S8_S8_PKfflPfPj:
.text._ZN13group_norm_v218gn_bwd_cuda_kernelI13__nv_bfloat16Li320ELi1ELi16ELi80ELi256ELb1ELb1ELi16ELi320ELi320ELi4ELb1ELi8ELb0ELb0ELNS_15WgradSyncMethodE3ENS_16CompileConditionILi1000EEEEEvPT_S6_S6_PKS5_S8_S8_S8_PKfflPfPj:
        /* <DEDUP_REMOVED lines=8> */
[----:B0-----:R-:W-:-:S04]  /*0080*/  ISETP.LT.U32.AND P0, PT, R0, UR6, PT ;  /* 0x0000000600007c0c */ /* 0x001fc8000bf01070 */
[----:B------:R-:W-:Y:S02]  /*0090*/  ISETP.GT.AND.EX P0, PT, R3, RZ, PT, P0 ;  /* 0x000000ff0300720c */ /* 0x000fe40003f04300 */
[----:B------:R-:W-:-:S11]  /*00a0*/  LOP3.LUT R3, R0, 0x3, RZ, 0xc0, !PT ;  /* 0x0000000300037812 */ /* 0x000fd600078ec0ff */
        /* <DEDUP_REMOVED lines=15> */
.L_x_460:
[----:B------:R-:W2:Y:S04]  /*01a0*/  LD.E.STRONG.GPU R6, desc[UR8][R4.64+0x20] ;  /* 0x0000200804067980 */ /* 0x000ea8000c10f900 */
[----:B--2---:R-:W-:Y:S01]  /*01b0*/  CCTL.IVALL ;  /* 0x00000000ff00798f */ /* 0x004fe20002000000 */
[----:B------:R-:W-:Y:S05]  /*01c0*/  YIELD ;  /* 0x0000000000007946 */ /* 0x000fea0003800000 */
[----:B-----5:R-:W-:-:S04]  /*01d0*/  LOP3.LUT R6, R6, R7, RZ, 0x3c, !PT ;  /* 0x0000000706067212 */ /* 0x020fc800078e3cff */
[----:B------:R-:W-:-:S13]  /*01e0*/  ISETP.GT.AND P0, PT, R6, -0x1, PT ;  /* 0xffffffff0600780c */ /* 0x000fda0003f04270 */
[----:B------:R-:W-:Y:S05]  /*01f0*/  @P0 BRA `(.L_x_460) ;  /* 0xfffffffc00e80947 */ /* 0x000fea000383ffff */
.L_x_459:
[----:B------:R-:W-:Y:S05]  /*0200*/  WARPSYNC.ALL ;  /* 0x0000000000007948 */ /* 0x000fea0003800000 */
[----:B------:R-:W-:Y:S06]  /*0210*/  BAR.SYNC.DEFER_BLOCKING 0x0 ;  /* 0x0000000000007b1d */ /* 0x000fec0000010000 */
[----:B------:R-:W-:Y:S05]  /*0220*/  BRA `(.L_x_461) ;  /* 0x0000002c00d07947 */ /* 0x000fea0003800000 */
.L_x_458:
[----:B------:R-:W0:Y:S01]  /*0230*/  S2R R4, SR_TID.X ;  /* 0x0000000000047919 */ /* 0x000e220000002100 */
[----:B------:R-:W1:Y:S01]  /*0240*/  LDC.64 R34, c[0x0][0x3a8] ;  /* 0x0000ea00ff227b82 */ /* 0x000e620000000a00 */
[----:B------:R-:W-:-:S07]  /*0250*/  IMAD R12, R3, 0x140, RZ ;  /* 0x00000140030c7824 */ /* 0x000fce00078e02ff */
[----:B------:R-:W2:Y:S01]  /*0260*/  LDC.64 R38, c[0x0][0x3b0] ;  /* 0x0000ec00ff267b82 */ /* 0x000ea20000000a00 */
[----:B------:R-:W3:Y:S01]  /*0270*/  S2R R14, SR_CgaCtaId ;  /* 0x00000000000e7919 */ /* 0x000ee20000008800 */
[----:B------:R-:W-:Y:S02]  /*0280*/  SHF.L.U32 R7, R0, 0x2, RZ ;  /* 0x0000000200077819 */ /* 0x000fe400000006ff */
[----:B------:R-:W-:-:S04]  /*0290*/  SHF.R.U32.HI R9, RZ, 0x2, R0 ;  /* 0x00000002ff097819 */ /* 0x000fc80000011600 */
[----:B------:R-:W4:Y:S08]  /*02a0*/  LDC.64 R124, c[0x0][0x3d8] ;  /* 0x0000f600ff7c7b82 */ /* 0x000f300000000a00 */
[----:B------:R-:W5:Y:S01]  /*02b0*/  LDC.64 R122, c[0x0][0x3d0] ;  /* 0x0000f400ff7a7b82 */ /* 0x000f620000000a00 */
[----:B0-----:R-:W-:-:S07]  /*02c0*/  LOP3.LUT R5, R4, 0xffff, RZ, 0xc0, !PT ;  /* 0x0000ffff04057812 */ /* 0x001fce00078ec0ff */
[----:B------:R-:W0:Y:S01]  /*02d0*/  LDC.64 R120, c[0x0][0x3d8] ;  /* 0x0000f600ff787b82 */ /* 0x000e220000000a00 */
        /* <DEDUP_REMOVED lines=13> */
[----:B------:R-:W-:Y:S01]  /*03b0*/  SHF.R.U32.HI R11, RZ, 0x4, R4 ;  /* 0x00000004ff0b7819 */ /* 0x000fe20000011604 */
[----:B0-----:R-:W-:Y:S01]  /*03c0*/  IMAD.WIDE.U32 R120, R3, 0x4, R120 ;  /* 0x0000000403787825 */ /* 0x001fe200078e0078 */
[----:B------:R-:W-:Y:S01]  /*03d0*/  MOV R5, 0x400 ;  /* 0x0000040000057802 */ /* 0x000fe20000000f00 */
[----:B------:R-:W0:Y:S01]  /*03e0*/  LDCU UR5, c[0x0][0x374] ;  /* 0x00006e80ff0577ac */ /* 0x000e220008000800 */
[----:B------:R-:W-:-:S02]  /*03f0*/  LOP3.LUT R13, R7, 0x3fff0, RZ, 0xc0, !PT ;  /* 0x0003fff0070d7812 */ /* 0x000fc400078ec0ff */
[----:B------:R-:W-:Y:S02]  /*0400*/  SHF.R.U32.HI R10, RZ, 0x2, R4 ;  /* 0x00000002ff0a7819 */ /* 0x000fe40000011604 */
[----:B------:R-:W-:Y:S02]  /*0410*/  LOP3.LUT P1, RZ, R9, R2, RZ, 0xfc, !PT ;  /* 0x0000000209ff7212 */ /* 0x000fe4000782fcff */
[----:B------:R-:W-:Y:S02]  /*0420*/  LOP3.LUT R8, R11, R4, RZ, 0x3c, !PT ;  /* 0x000000040b087212 */ /* 0x000fe400078e3cff */
[----:B------:R-:W-:Y:S02]  /*0430*/  IADD3 R7, PT, PT, R5, 0x2800, RZ ;  /* 0x0000280005077810 */ /* 0x000fe40007ffe0ff */
[----:B---3--:R-:W-:Y:S02]  /*0440*/  LEA R9, R14, R5, 0x18 ;  /* 0x000000050e097211 */ /* 0x008fe400078ec0ff */
[----:B------:R-:W-:-:S02]  /*0450*/  LOP3.LUT R13, R13, 0xf, R2, 0xf8, !PT ;  /* 0x0000000f0d0d7812 */ /* 0x000fc400078ef802 */
[----:B------:R-:W-:Y:S02]  /*0460*/  IADD3 R47, PT, PT, R5, 0x3480, RZ ;  /* 0x00003480052f7810 */ /* 0x000fe40007ffe0ff */
[----:B------:R-:W-:Y:S01]  /*0470*/  LEA R5, R3, R10, 0x2 ;  /* 0x0000000a03057211 */ /* 0x000fe200078e10ff */
[----:B------:R-:W-:Y:S01]  /*0480*/  IMAD R13, R13, 0x500, R4 ;  /* 0x000005000d0d7824 */ /* 0x000fe200078e0204 */
[----:B------:R-:W-:Y:S02]  /*0490*/  SHF.L.U32 R8, R8, 0x3, RZ ;  /* 0x0000000308087819 */ /* 0x000fe400000006ff */
[----:B------:R-:W-:Y:S01]  /*04a0*/  SHF.L.U32 R43, R4, 0x1, RZ ;  /* 0x00000001042b7819 */ /* 0x000fe200000006ff */
[----:B------:R-:W-:Y:S01]  /*04b0*/  IMAD R17, R5, 0x50, -R12 ;  /* 0x0000005005117824 */ /* 0x000fe200078e0a0c */
[----:B------:R-:W-:Y:S02]  /*04c0*/  LOP3.LUT R8, R8, 0x18, RZ, 0xc0, !PT ;  /* 0x0000001808087812 */ /* 0x000fe400078ec0ff */
[----:B------:R-:W-:-:S02]  /*04d0*/  IADD3 R15, PT, PT, R13, R12, RZ ;  /* 0x0000000c0d0f7210 */ /* 0x000fc40007ffe0ff */
[----:B------:R-:W-:Y:S02]  /*04e0*/  IADD3 R13, PT, PT, R9, R8, RZ ;  /* 0x00000008090d7210 */ /* 0x000fe40007ffe0ff */
[C---:B------:R-:W-:Y:S02]  /*04f0*/  IADD3 R31, PT, PT, R17.reuse, 0x24, RZ ;  /* 0x00000024111f7810 */ /* 0x040fe40007ffe0ff */
[----:B------:R-:W-:Y:S02]  /*0500*/  SHF.L.U32 R12, R2, 0x1, RZ ;  /* 0x00000001020c7819 */ /* 0x000fe400000006ff */
[----:B------:R-:W-:Y:S02]  /*0510*/  LEA R11, R14, R7, 0x18 ;  /* 0x000000070e0b7211 */ /* 0x000fe400078ec0ff */
[----:B------:R-:W-:Y:S02]  /*0520*/  LEA R10, R10, R13, 0x5 ;  /* 0x0000000d0a0a7211 */ /* 0x000fe400078e28ff */
[----:B------:R-:W-:-:S02]  /*0530*/  IADD3 R40, PT, PT, R17, 0x30, RZ ;  /* 0x0000003011287810 */ /* 0x000fc40007ffe0ff */
[----:B------:R-:W-:Y:S02]  /*0540*/  SHF.R.U32.HI R32, RZ, 0x2, R31 ;  /* 0x00000002ff207819 */ /* 0x000fe4000001161f */
[----:B------:R-:W-:Y:S02]  /*0550*/  LEA R47, R14, R47, 0x18 ;  /* 0x0000002f0e2f7211 */ /* 0x000fe400078ec0ff */
[----:B------:R-:W-:Y:S02]  /*0560*/  LOP3.LUT R13, R12, 0x1e, RZ, 0xc0, !PT ;  /* 0x0000001e0c0d7812 */ /* 0x000fe400078ec0ff */
[----:B------:R-:W-:Y:S02]  /*0570*/  LOP3.LUT R14, R43, 0x18, RZ, 0xc0, !PT ;  /* 0x000000182b0e7812 */ /* 0x000fe400078ec0ff */
[----:B------:R-:W-:Y:S02]  /*0580*/  SHF.L.U32 R12, R4, 0x3, RZ ;  /* 0x00000003040c7819 */ /* 0x000fe400000006ff */
[----:B------:R-:W-:Y:S01]  /*0590*/  SHF.R.U32.HI R46, RZ, 0x2, R40 ;  /* 0x00000002ff2e7819 */ /* 0x000fe20000011628 */
[----:B------:R-:W-:Y:S01]  /*05a0*/  IMAD R40, R32, 0x28, R11 ;  /* 0x0000002820287824 */ /* 0x000fe200078e020b */
[----:B------:R-:W-:-:S02]  /*05b0*/  IADD3 R21, PT, PT, R17, 0x10, RZ ;  /* 0x0000001011157810 */ /* 0x000fc40007ffe0ff */
[----:B------:R-:W-:Y:S01]  /*05c0*/  LEA R9, R4, R9, 0x5 ;  /* 0x0000000904097211 */ /* 0x000fe200078e28ff */
[----:B------:R-:W-:Y:S01]  /*05d0*/  IMAD R46, R46, 0x28, R11 ;  /* 0x000000282e2e7824 */ /* 0x000fe200078e020b */
[----:B------:R-:W-:Y:S02]  /*05e0*/  LOP3.LUT R18, R43, 0x18, RZ, 0xc, !PT ;  /* 0x000000182b127812 */ /* 0x000fe400078e0cff */
[----:B------:R-:W-:Y:S02]  /*05f0*/  LOP3.LUT R8, R14, 0x8, RZ, 0x3c, !PT ;  /* 0x000000080e087812 */ /* 0x000fe400078e3cff */
[----:B------:R-:W-:Y:S02]  /*0600*/  LOP3.LUT R31, R12, 0x18, RZ, 0xc0, !PT ;  /* 0x000000180c1f7812 */ /* 0x000fe400078ec0ff */
[----:B------:R-:W-:Y:S02]  /*0610*/  LOP3.LUT R16, R14, 0x10, RZ, 0x3c, !PT ;  /* 0x000000100e107812 */ /* 0x000fe400078e3cff */
[----:B------:R-:W-:-:S02]  /*0620*/  SHF.R.U32.HI R22, RZ, 0x2, R21 ;  /* 0x00000002ff167819 */ /* 0x000fc40000011615 */
[C---:B------:R-:W-:Y:S02]  /*0630*/  IADD3 R5, PT, PT, R9.reuse, R14, RZ ;  /* 0x0000000e09057210 */ /* 0x040fe40007ffe0ff */
[C---:B------:R-:W-:Y:S01]  /*0640*/  IADD3 R7, PT, PT, R9.reuse, R18, RZ ;  /* 0x0000001209077210 */ /* 0x040fe20007ffe0ff */
[----:B------:R-:W-:Y:S01]  /*0650*/  IMAD R22, R22, 0x28, R11 ;  /* 0x0000002816167824 */ /* 0x000fe200078e020b */
[----:B------:R-:W-:Y:S02]  /*0660*/  IADD3 R8, PT, PT, R9, R8, RZ ;  /* 0x0000000809087210 */ /* 0x000fe40007ffe0ff */
[----:B------:R-:W-:Y:S02]  /*0670*/  IADD3 R23, PT, PT, R17, 0x14, RZ ;  /* 0x0000001411177810 */ /* 0x000fe40007ffe0ff */
[----:B------:R-:W-:Y:S02]  /*0680*/  IADD3 R21, PT, PT, R31, R40, RZ ;  /* 0x000000281f157210 */ /* 0x000fe40007ffe0ff */
[----:B------:R-:W-:-:S02]  /*0690*/  IADD3 R9, PT, PT, R9, R16, RZ ;  /* 0x0000001009097210 */ /* 0x000fc40007ffe0ff */
[----:B------:R-:W-:Y:S02]  /*06a0*/  LOP3.LUT R40, R6, 0xffff, RZ, 0xc0, !PT ;  /* 0x0000ffff06287812 */ /* 0x000fe400078ec0ff */
[C---:B------:R-:W-:Y:S02]  /*06b0*/  LOP3.LUT R16, R17.reuse, 0x4, RZ, 0xfc, !PT ;  /* 0x0000000411107812 */ /* 0x040fe400078efcff */
[C---:B------:R-:W-:Y:S01]  /*06c0*/  LOP3.LUT R18, R17.reuse, 0x8, RZ, 0xfc, !PT ;  /* 0x0000000811127812 */ /* 0x040fe200078efcff */
[----:B------:R-:W-:Y:S01]  /*06d0*/  IMAD R40, R40, 0x667, RZ ;  /* 0x0000066728287824 */ /* 0x000fe200078e02ff */
[C---:B------:R-:W-:Y:S02]  /*06e0*/  LOP3.LUT R19, R17.reuse, 0xc, RZ, 0xfc, !PT ;  /* 0x0000000c11137812 */ /* 0x040fe400078efcff */
        /* <DEDUP_REMOVED lines=11> */
[----:B------:R-:W-:Y:S02]  /*07a0*/  SHF.R.U32.HI R14, RZ, 0x2, R17 ;  /* 0x00000002ff0e7819 */ /* 0x000fe40000011611 */
[----:B------:R-:W-:Y:S02]  /*07b0*/  SHF.R.U32.HI R24, RZ, 0x2, R23 ;  /* 0x00000002ff187819 */ /* 0x000fe40000011617 */
[----:B------:R-:W-:Y:S01]  /*07c0*/  IADD3 R17, PT, PT, R17, 0x4c, RZ ;  /* 0x0000004c11117810 */ /* 0x000fe20007ffe0ff */
[--C-:B------:R-:W-:Y:S01]  /*07d0*/  IMAD R14, R14, 0x28, R11.reuse ;  /* 0x000000280e0e7824 */ /* 0x100fe200078e020b */
[----:B------:R-:W-:Y:S01]  /*07e0*/  SHF.R.U32.HI R16, RZ, 0x2, R16 ;  /* 0x00000002ff107819 */ /* 0x000fe20000011610 */
[----:B------:R-:W-:Y:S01]  /*07f0*/  IMAD R24, R24, 0x28, R11 ;  /* 0x0000002818187824 */ /* 0x000fe200078e020b */
[----:B------:R-:W-:-:S02]  /*0800*/  SHF.R.U32.HI R36, RZ, 0x2, R36 ;  /* 0x00000002ff247819 */ /* 0x000fc40000011624 */
[----:B------:R-:W-:Y:S01]  /*0810*/  SHF.R.U32.HI R44, RZ, 0x2, R37 ;  /* 0x00000002ff2c7819 */ /* 0x000fe20000011625 */
[----:B------:R-:W-:Y:S01]  /*0820*/  IMAD R16, R16, 0x28, R11 ;  /* 0x0000002810107824 */ /* 0x000fe200078e020b */
[----:B------:R-:W-:Y:S01]  /*0830*/  SHF.R.U32.HI R48, RZ, 0x2, R41 ;  /* 0x00000002ff307819 */ /* 0x000fe20000011629 */
[----:B------:R-:W-:Y:S01]  /*0840*/  HFMA2 R41, -RZ, RZ, 0, 0 ;  /* 0x00000000ff297431 */ /* 0x000fe200000001ff */
        /* <DEDUP_REMOVED lines=24> */
[----:B------:R-:W-:Y:S01]  /*09d0*/  SHF.L.U32 R32, R2, 0x4, RZ ;  /* 0x0000000402207819 */ /* 0x000fe200000006ff */
[--C-:B------:R-:W-:Y:S01]  /*09e0*/  IMAD R58, R58, 0x28, R11.reuse ;  /* 0x000000283a3a7824 */ /* 0x100fe200078e020b */
[----:B------:R-:W-:Y:S01]  /*09f0*/  IADD3 R17, PT, PT, R31, R24, RZ ;  /* 0x000000181f117210 */ /* 0x000fe20007ffe0ff */
[--C-:B------:R-:W-:Y:S01]  /*0a00*/  IMAD R60, R60, 0x28, R11.reuse ;  /* 0x000000283c3c7824 */ /* 0x100fe200078e020b */
[----:B----4-:R-:W-:Y:S01]  /*0a10*/  LEA R124, P0, R0, R124, 0x2 ;  /* 0x0000007c007c7211 */ /* 0x010fe200078010ff */
[----:B------:R-:W-:Y:S01]  /*0a20*/  IMAD R36, R55, 0x28, R11 ;  /* 0x0000002837247824 */ /* 0x000fe200078e020b */
[----:B------:R-:W-:-:S02]  /*0a30*/  IADD3 R11, PT, PT, R12, R13, RZ ;  /* 0x0000000d0c0b7210 */ /* 0x000fc40007ffe0ff */
[----:B------:R-:W-:Y:S01]  /*0a40*/  IADD3 R24, PT, PT, R31, R46, RZ ;  /* 0x0000002e1f187210 */ /* 0x000fe20007ffe0ff */
[----:B------:R-:W-:Y:S01]  /*0a50*/  IMAD R46, R3, -0x4, R40 ;  /* 0xfffffffc032e7824 */ /* 0x000fe200078e0228 */
[----:B------:R-:W-:Y:S02]  /*0a60*/  SHF.L.U32 R37, R15, 0x1, RZ ;  /* 0x000000010f257819 */ /* 0x000fe400000006ff */
[C---:B------:R-:W-:Y:S02]  /*0a70*/  IADD3 R13, PT, PT, R31.reuse, R16, RZ ;  /* 0x000000101f0d7210 */ /* 0x040fe40007ffe0ff */
[----:B------:R-:W-:Y:S01]  /*0a80*/  IADD3 R16, PT, PT, R31, R22, RZ ;  /* 0x000000161f107210 */ /* 0x000fe20007ffe0ff */
[----:B-----5:R-:W-:Y:S01]  /*0a90*/  IMAD.WIDE.U32 R122, R37, 0x4, R122 ;  /* 0x00000004257a7825 */ /* 0x020fe200078e007a */
[C---:B------:R-:W-:Y:S02]  /*0aa0*/  IADD3 R22, PT, PT, R31.reuse, R42, RZ ;  /* 0x0000002a1f167210 */ /* 0x040fe40007ffe0ff */
[----:B------:R-:W-:-:S02]  /*0ab0*/  IADD3 R23, PT, PT, R31, R44, RZ ;  /* 0x0000002c1f177210 */ /* 0x000fc40007ffe0ff */
[----:B------:R-:W-:Y:S02]  /*0ac0*/  IADD3 R25, PT, PT, R31, R48, RZ ;  /* 0x000000301f197210 */ /* 0x000fe40007ffe0ff */
[C---:B------:R-:W-:Y:S02]  /*0ad0*/  LOP3.LUT R32, R33.reuse, 0xf0, R32, 0xf8, !PT ;  /* 0x000000f021207812 */ /* 0x040fe400078ef820 */
[----:B------:R-:W-:Y:S02]  /*0ae0*/  LEA.HI.X R125, R0, R125, RZ, 0x2, P0 ;  /* 0x0000007d007d7211 */ /* 0x000fe400000f14ff */
[----:B------:R-:W-:Y:S02]  /*0af0*/  IADD3 R12, PT, PT, R14, R31, RZ ;  /* 0x0000001f0e0c7210 */ /* 0x000fe40007ffe0ff */
[----:B------:R-:W-:Y:S02]  /*0b00*/  LEA R33, R33, R36, 0x3 ;  /* 0x0000002421217211 */ /* 0x000fe400078e18ff */
[----:B------:R-:W-:-:S02]  /*0b10*/  ISETP.NE.AND P0, PT, R2, RZ, PT ;  /* 0x000000ff0200720c */ /* 0x000fc40003f05270 */
[----:B------:R-:W-:Y:S02]  /*0b20*/  MOV R44, 0x7fffffe1 ;  /* 0x7fffffe1002c7802 */ /* 0x000fe40000000f00 */
[----:B------:R-:W-:Y:S02]  /*0b30*/  MOV R42, 0x7ffffff1 ;  /* 0x7ffffff1002a7802 */ /* 0x000fe40000000f00 */
[C---:B------:R-:W-:Y:S02]  /*0b40*/  IADD3 R14, PT, PT, R31.reuse, R18, RZ ;  /* 0x000000121f0e7210 */ /* 0x040fe40007ffe0ff */
[C---:B------:R-:W-:Y:S02]  /*0b50*/  IADD3 R15, PT, PT, R31.reuse, R20, RZ ;  /* 0x000000141f0f7210 */ /* 0x040fe40007ffe0ff */
[C---:B------:R-:W-:Y:S02]  /*0b60*/  IADD3 R18, PT, PT, R31.reuse, R26, RZ ;  /* 0x0000001a1f127210 */ /* 0x040fe40007ffe0ff */
[----:B------:R-:W-:-:S02]  /*0b70*/  IADD3 R19, PT, PT, R31, R28, RZ ;  /* 0x0000001c1f137210 */ /* 0x000fc40007ffe0ff */
[C---:B------:R-:W-:Y:S02]  /*0b80*/  IADD3 R20, PT, PT, R31.reuse, R30, RZ ;  /* 0x0000001e1f147210 */ /* 0x040fe40007ffe0ff */
[----:B------:R-:W-:Y:S02]  /*0b90*/  LEA R45, R46, R47, 0x3 ;  /* 0x0000002f2e2d7211 */ /* 0x000fe400078e18ff */
[C---:B------:R-:W-:Y:S02]  /*0ba0*/  IADD3 R26, PT, PT, R31.reuse, R50, RZ ;  /* 0x000000321f1a7210 */ /* 0x040fe40007ffe0ff */
[----:B------:R-:W-:Y:S02]  /*0bb0*/  CS2R R50, SRZ ;  /* 0x0000000000327805 */ /* 0x000fe4000001ff00 */
[----:B------:R-:W-:Y:S02]  /*0bc0*/  IADD3 R27, PT, PT, R31, R52, RZ ;  /* 0x000000341f1b7210 */ /* 0x000fe40007ffe0ff */
[----:B------:R-:W-:-:S02]  /*0bd0*/  CS2R R52, SRZ ;  /* 0x0000000000347805 */ /* 0x000fc4000001ff00 */
[C---:B------:R-:W-:Y:S02]  /*0be0*/  IADD3 R28, PT, PT, R31.reuse, R54, RZ ;  /* 0x000000361f1c7210 */ /* 0x040fe40007ffe0ff */
[----:B------:R-:W-:Y:S02]  /*0bf0*/  CS2R R54, SRZ ;  /* 0x0000000000367805 */ /* 0x000fe4000001ff00 */
[C---:B------:R-:W-:Y:S02]  /*0c00*/  IADD3 R29, PT, PT, R31.reuse, R56, RZ ;  /* 0x000000381f1d7210 */ /* 0x040fe40007ffe0ff */
[----:B------:R-:W-:Y:S02]  /*0c10*/  CS2R R56, SRZ ;  /* 0x0000000000387805 */ /* 0x000fe4000001ff00 */
[----:B------:R-:W-:Y:S02]  /*0c20*/  IADD3 R30, PT, PT, R31, R58, RZ ;  /* 0x0000003a1f1e7210 */ /* 0x000fe40007ffe0ff */
[----:B------:R-:W-:-:S02]  /*0c30*/  LEA.HI R46, R4, R47, RZ, 0x1f ;  /* 0x0000002f042e7211 */ /* 0x000fc400078ff8ff */
[----:B------:R-:W-:Y:S02]  /*0c40*/  IADD3 R31, PT, PT, R31, R60, RZ ;  /* 0x0000003c1f1f7210 */ /* 0x000fe40007ffe0ff */
[----:B------:R-:W-:Y:S02]  /*0c50*/  SEL R42, R42, 0x1, !P0 ;  /* 0x000000012a2a7807 */ /* 0x000fe40004000000 */
[----:B------:R-:W-:Y:S02]  /*0c60*/  LOP3.LUT R43, R43, 0x7e, RZ, 0xc0, !PT ;  /* 0x0000007e2b2b7812 */ /* 0x000fe400078ec0ff */
[----:B------:R-:W-:Y:S02]  /*0c70*/  SEL R44, R44, 0x1, !P1 ;  /* 0x000000012c2c7807 */ /* 0x000fe40004800000 */
[----:B--2---:R-:W-:Y:S02]  /*0c80*/  PRMT R48, R34, 0x7632, R48 ;  /* 0x0000763222307816 */ /* 0x004fe40000000030 */
[----:B------:R-:W-:-:S02]  /*0c90*/  PRMT R78, R35, 0x7632, R78 ;  /* 0x00007632234e7816 */ /* 0x000fc4000000004e */
[C---:B------:R-:W-:Y:S02]  /*0ca0*/  PRMT R80, R38.reuse, 0x7632, R80 ;  /* 0x0000763226507816 */ /* 0x040fe40000000050 */
[C---:B------:R-:W-:Y:S02]  /*0cb0*/  PRMT R79, R39.reuse, 0x7632, R79 ;  /* 0x00007632274f7816 */ /* 0x040fe4000000004f */
[----:B------:R-:W-:Y:S01]  /*0cc0*/  SHF.L.U32 R36, R39, 0x10, RZ ;  /* 0x0000001027247819 */ /* 0x000fe200000006ff */
[----:B------:R-:W-:Y:S01]  /*0cd0*/  HFMA2 R39, -RZ, RZ, 0, 0 ;  /* 0x00000000ff277431 */ /* 0x000fe200000001ff */
[----:B------:R-:W-:Y:S02]  /*0ce0*/  SHF.L.U32 R37, R38, 0x10, RZ ;  /* 0x0000001026257819 */ /* 0x000fe400000006ff */
[----:B------:R-:W-:Y:S02]  /*0cf0*/  SHF.L.U32 R34, R34, 0x10, RZ ;  /* 0x0000001022227819 */ /* 0x000fe400000006ff */
[----:B------:R-:W-:-:S02]  /*0d00*/  SHF.L.U32 R35, R35, 0x10, RZ ;  /* 0x0000001023237819 */ /* 0x000fc400000006ff */
[----:B------:R-:W-:Y:S02]  /*0d10*/  MOV R38, R0 ;  /* 0x0000000000267202 */ /* 0x000fe40000000f00 */
[----:B------:R-:W-:Y:S02]  /*0d20*/  SHF.L.U32 R47, R48, 0x10, RZ ;  /* 0x00000010302f7819 */ /* 0x000fe400000006ff */
[----:B------:R-:W-:Y:S02]  /*0d30*/  SHF.L.U32 R78, R78, 0x10, RZ ;  /* 0x000000104e4e7819 */ /* 0x000fe400000006ff */
[----:B------:R-:W-:Y:S02]  /*0d40*/  SHF.L.U32 R80, R80, 0x10, RZ ;  /* 0x0000001050507819 */ /* 0x000fe400000006ff */
[----:B0-----:R-:W-:-:S07]  /*0d50*/  SHF.L.U32 R79, R79, 0x10, RZ ;  /* 0x000000104f4f7819 */ /* 0x001fce00000006ff */
.L_x_473:
[----:B0-----:R-:W0:Y:S01]  /*0d60*/  LDCU.64 UR10, c[0x0][0x3b8] ;  /* 0x00007700ff0a77ac */ /* 0x001e220008000a00 */
[--C-:B-1----:R-:W-:Y:S02]  /*0d70*/  SHF.R.U64 R61, R38, 0x2, R41.reuse ;  /* 0x00000002263d7819 */ /* 0x102fe40000001229 */
[----:B------:R-:W-:Y:S01]  /*0d80*/  SHF.R.U32.HI R62, RZ, 0x2, R41 ;  /* 0x00000002ff3e7819 */ /* 0x000fe20000011629 */
[----:B------:R-:W1:Y:S01]  /*0d90*/  LDCU.64 UR12, c[0x0][0x3a0] ;  /* 0x00007400ff0c77ac */ /* 0x000e620008000a00 */
[----:B------:R-:W-:Y:S02]  /*0da0*/  MOV R48, R6 ;  /* 0x0000000600307202 */ /* 0x000fe40000000f00 */
[----:B------:R-:W-:Y:S01]  /*0db0*/  MOV R49, RZ ;  /* 0x000000ff00317202 */ /* 0x000fe20000000f00 */
[----:B------:R-:W-:Y:S01]  /*0dc0*/  IMAD R63, R62, 0x50000, RZ ;  /* 0x000500003e3f7824 */ /* 0x000fe200078e02ff */
[C---:B------:R-:W-:Y:S01]  /*0dd0*/  SHF.L.U64.HI R59, R61.reuse, 0x5, R62 ;  /* 0x000000053d3b7819 */ /* 0x040fe2000001023e */
[----:B------:R-:W2:Y:S01]  /*0de0*/  LDCU UR7, c[0x0][0x3c0] ;  /* 0x00007800ff0777ac */ /* 0x000ea20008000800 */
[C---:B------:R-:W-:Y:S01]  /*0df0*/  SHF.L.U32 R58, R61.reuse, 0x5, RZ ;  /* 0x000000053d3a7819 */ /* 0x040fe200000006ff */
[----:B------:R-:W-:-:S04]  /*0e00*/  IMAD.WIDE.U32 R60, R61, 0x50000, R48 ;  /* 0x000500003d3c7825 */ /* 0x000fc800078e0030 */
[----:B------:R-:W-:Y:S02]  /*0e10*/  IMAD R49, R32, 0x500, RZ ;  /* 0x0000050020317824 */ /* 0x000fe400078e02ff */
[----:B------:R-:W-:-:S03]  /*0e20*/  IMAD.WIDE.U32 R58, R40, 0x2, R58 ;  /* 0x00000002283a7825 */ /* 0x000fc600078e003a */
[----:B------:R-:W-:Y:S02]  /*0e30*/  IADD3 R82, P1, PT, R49, R60, RZ ;  /* 0x0000003c31527210 */ /* 0x000fe40007f3e0ff */
[----:B0-----:R-:W-:Y:S02]  /*0e40*/  LEA R48, P0, R58, UR10, 0x2 ;  /* 0x0000000a3a307c11 */ /* 0x001fe4000f8010ff */
[----:B------:R-:W-:Y:S02]  /*0e50*/  IADD3.X R61, PT, PT, R61, R63, RZ, P1, !PT ;  /* 0x0000003f3d3d7210 */ /* 0x000fe40000ffe4ff */
[----:B------:R-:W-:Y:S02]  /*0e60*/  SHF.L.U32 R81, R82, 0x1, RZ ;  /* 0x0000000152517819 */ /* 0x000fe400000006ff */
[----:B------:R-:W-:Y:S01]  /*0e70*/  LEA.HI.X R49, R58, UR11, R59, 0x2, P0 ;  /* 0x0000000b3a317c11 */ /* 0x000fe200080f143b */
[----:B------:R-:W0:Y:S01]  /*0e80*/  LDCU.64 UR10, c[0x0][0x398] ;  /* 0x00007300ff0a77ac */ /* 0x000e220008000a00 */
[----:B------:R-:W-:-:S02]  /*0e90*/  SHF.L.U64.HI R82, R82, 0x1, R61 ;  /* 0x0000000152527819 */ /* 0x000fc4000001023d */
[----:B-1----:R-:W-:Y:S02]  /*0ea0*/  IADD3 R76, P0, PT, R81, UR12, RZ ;  /* 0x0000000c514c7c10 */ /* 0x002fe4000ff1e0ff */
[----:B------:R-:W2:Y:S02]  /*0eb0*/  LDG.E.64.CONSTANT R48, desc[UR8][R48.64] ;  /* 0x0000000830307981 */ /* 0x000ea4000c1e9b00 */
[----:B------:R-:W-:-:S05]  /*0ec0*/  IADD3.X R77, PT, PT, R82, UR13, RZ, P0, !PT ;  /* 0x0000000d524d7c10 */ /* 0x000fca00087fe4ff */
[----:B------:R-:W3:Y:S04]  /*0ed0*/  LDG.E.64.CONSTANT R62, desc[UR8][R76.64+0x5000] ;  /* 0x005000084c3e7981 */ /* 0x000ee8000c1e9b00 */
[----:B------:R-:W4:Y:S04]  /*0ee0*/  LDG.E.64.CONSTANT R58, desc[UR8][R76.64] ;  /* 0x000000084c3a7981 */ /* 0x000f28000c1e9b00 */
        /* <DEDUP_REMOVED lines=12> */
[----:B------:R-:W-:Y:S01]  /*0fb0*/  ISETP.GT.U32.AND P1, PT, R4, 0xf, PT ;  /* 0x0000000f0400780c */ /* 0x000fe20003f24070 */
[----:B--2---:R-:W-:-:S04]  /*0fc0*/  FADD.FTZ R49, R49, UR7 ;  /* 0x0000000731317e21 */ /* 0x004fc80008010000 */
[----:B------:R-:W1:Y:S01]  /*0fd0*/  MUFU.RSQ R87, R49 ;  /* 0x0000003100577308 */ /* 0x000e620000001400 */
[----:B---3--:R-:W-:Y:S02]  /*0fe0*/  SHF.L.U32 R89, R63, 0x10, RZ ;  /* 0x000000103f597819 */ /* 0x008fe400000006ff */
[----:B----4-:R-:W-:-:S03]  /*0ff0*/  SHF.L.U32 R77, R58, 0x10, RZ ;  /* 0x000000103a4d7819 */ /* 0x010fc600000006ff */
[----:B------:R-:W-:Y:S01]  /*1000*/  FADD.FTZ R84, -R48, R89 ;  /* 0x0000005930547221 */ /* 0x000fe20000010100 */
[----:B-----5:R-:W-:Y:S01]  /*1010*/  SHF.L.U32 R89, R64, 0x10, RZ ;  /* 0x0000001040597819 */ /* 0x020fe200000006ff */
[----:B------:R-:W-:Y:S01]  /*1020*/  FADD.FTZ R76, -R48, R77 ;  /* 0x0000004d304c7221 */ /* 0x000fe20000010100 */
[----:B------:R-:W-:-:S03]  /*1030*/  SHF.L.U32 R77, R59, 0x10, RZ ;  /* 0x000000103b4d7819 */ /* 0x000fc600000006ff */
[----:B------:R-:W-:Y:S01]  /*1040*/  FADD.FTZ R86, -R48, R89 ;  /* 0x0000005930567221 */ /* 0x000fe20000010100 */
[----:B------:R-:W-:Y:S02]  /*1050*/  SHF.L.U32 R89, R65, 0x10, RZ ;  /* 0x0000001041597819 */ /* 0x000fe400000006ff */
[----:B------:R-:W-:Y:S01]  /*1060*/  PRMT R59, R58, 0x7632, R59 ;  /* 0x000076323a3b7816 */ /* 0x000fe2000000003b */
[----:B-1----:R-:W-:Y:S01]  /*1070*/  FMUL.FTZ R85, R87, R76 ;  /* 0x0000004c57557220 */ /* 0x002fe20000410000 */
[C---:B------:R-:W-:Y:S01]  /*1080*/  FADD.FTZ R76, -R48.reuse, R77 ;  /* 0x0000004d304c7221 */ /* 0x040fe20000010100 */
[----:B------:R-:W-:Y:S01]  /*1090*/  FADD.FTZ R94, -R48, R89 ;  /* 0x00000059305e7221 */ /* 0x000fe20000010100 */
[----:B------:R-:W-:Y:S02]  /*10a0*/  SHF.L.U32 R77, R60, 0x10, RZ ;  /* 0x000000103c4d7819 */ /* 0x000fe400000006ff */
[C---:B------:R-:W-:Y:S02]  /*10b0*/  SHF.L.U32 R89, R59.reuse, 0x10, RZ ;  /* 0x000000103b597819 */ /* 0x040fe400000006ff */
[----:B------:R-:W-:-:S03]  /*10c0*/  PRMT R60, R59, 0x7632, R60 ;  /* 0x000076323b3c7816 */ /* 0x000fc6000000003c */
[----:B------:R-:W-:Y:S01]  /*10d0*/  FADD.FTZ R96, -R48, R89 ;  /* 0x0000005930607221 */ /* 0x000fe20000010100 */
[----:B------:R-:W-:Y:S01]  /*10e0*/  SHF.L.U32 R91, R60, 0x10, RZ ;  /* 0x000000103c5b7819 */ /* 0x000fe200000006ff */
[----:B------:R-:W-:Y:S01]  /*10f0*/  FMUL.FTZ R83, R87, R76 ;  /* 0x0000004c57537220 */ /* 0x000fe20000410000 */
[----:B------:R-:W-:Y:S01]  /*1100*/  SHF.L.U32 R49, R61, 0x10, RZ ;  /* 0x000000103d317819 */ /* 0x000fe200000006ff */
[----:B------:R-:W-:Y:S02]  /*1110*/  FMUL.FTZ R89, R87, R96 ;  /* 0x0000006057597220 */ /* 0x000fe40000410000 */
[----:B------:R-:W-:Y:S01]  /*1120*/  FADD.FTZ R96, -R48, R91 ;  /* 0x0000005b30607221 */ /* 0x000fe20000010100 */
[----:B0-----:R-:W-:Y:S01]  /*1130*/  FFMA.FTZ R75, R35, R83, R36 ;  /* 0x00000053234b7223 */ /* 0x001fe20000010024 */
[----:B------:R-:W-:Y:S01]  /*1140*/  PRMT R61, R60, 0x7632, R61 ;  /* 0x000076323c3d7816 */ /* 0x000fe2000000003d */
[----:B------:R-:W-:Y:S01]  /*1150*/  FADD.FTZ R90, -R48, R49 ;  /* 0x00000031305a7221 */ /* 0x000fe20000010100 */
[----:B------:R-:W-:Y:S01]  /*1160*/  FMUL.FTZ R91, R87, R96 ;  /* 0x00000060575b7220 */ /* 0x000fe20000410000 */
[----:B------:R-:W-:Y:S01]  /*1170*/  FMUL.FTZ R99, R75, -1.4426950216293334961 ;  /* 0xbfb8aa3b4b637820 */ /* 0x000fe20000410000 */
[----:B------:R-:W-:-:S02]  /*1180*/  SHF.L.U32 R49, R62, 0x10, RZ ;  /* 0x000000103e317819 */ /* 0x000fc400000006ff */
[C---:B------:R-:W-:Y:S02]  /*1190*/  SHF.L.U32 R111, R61.reuse, 0x10, RZ ;  /* 0x000000103d6f7819 */ /* 0x040fe400000006ff */
[----:B------:R-:W-:Y:S01]  /*11a0*/  PRMT R62, R61, 0x7632, R62 ;  /* 0x000076323d3e7816 */ /* 0x000fe2000000003e */
[----:B------:R-:W-:Y:S01]  /*11b0*/  FFMA.FTZ R61, R78, R91, R79 ;  /* 0x0000005b4e3d7223 */ /* 0x000fe2000001004f */
[----:B------:R-:W0:Y:S01]  /*11c0*/  MUFU.EX2 R99, R99 ;  /* 0x0000006300637308 */ /* 0x000e220000000800 */
[----:B------:R-:W-:Y:S02]  /*11d0*/  FADD.FTZ R96, -R48, R111 ;  /* 0x0000006f30607221 */ /* 0x000fe40000010100 */
[----:B------:R-:W-:Y:S01]  /*11e0*/  FMUL.FTZ R111, R61, -1.4426950216293334961 ;  /* 0xbfb8aa3b3d6f7820 */ /* 0x000fe20000410000 */
[----:B------:R-:W-:Y:S01]  /*11f0*/  FFMA.FTZ R95, R34, R85, R37 ;  /* 0x00000055225f7223 */ /* 0x000fe20000010025 */
[----:B------:R-:W-:Y:S01]  /*1200*/  FMUL.FTZ R94, R87, R94 ;  /* 0x0000005e575e7220 */ /* 0x000fe20000410000 */
[----:B------:R-:W-:-:S02]  /*1210*/  FFMA.FTZ R108, R47, R89, R80 ;  /* 0x000000592f6c7223 */ /* 0x000fc40000010050 */
[----:B------:R-:W-:Y:S01]  /*1220*/  FMUL.FTZ R97, R95, -1.4426950216293334961 ;  /* 0xbfb8aa3b5f617820 */ /* 0x000fe20000410000 */
[----:B------:R-:W1:Y:S01]  /*1230*/  MUFU.EX2 R111, R111 ;  /* 0x0000006f006f7308 */ /* 0x000e620000000800 */
[----:B------:R-:W-:Y:S01]  /*1240*/  FFMA.FTZ R59, R35, R94, R36 ;  /* 0x0000005e233b7223 */ /* 0x000fe20000010024 */
[----:B------:R-:W-:Y:S01]  /*1250*/  FMUL.FTZ R109, R108, -1.4426950216293334961 ;  /* 0xbfb8aa3b6c6d7820 */ /* 0x000fe20000410000 */
[----:B------:R-:W-:Y:S01]  /*1260*/  SHF.L.U32 R113, R62, 0x10, RZ ;  /* 0x000000103e717819 */ /* 0x000fe200000006ff */
[----:B------:R-:W-:Y:S01]  /*1270*/  FMUL.FTZ R96, R87, R96 ;  /* 0x0000006057607220 */ /* 0x000fe20000410000 */
[----:B------:R-:W-:-:S03]  /*1280*/  FMUL.FTZ R98, R59, -1.4426950216293334961 ;  /* 0xbfb8aa3b3b627820 */ /* 0x000fc60000410000 */
[----:B------:R-:W2:Y:S01]  /*1290*/  MUFU.EX2 R97, R97 ;  /* 0x0000006100617308 */ /* 0x000ea20000000800 */
[----:B------:R-:W-:Y:S01]  /*12a0*/  FMUL.FTZ R90, R87, R90 ;  /* 0x0000005a575a7220 */ /* 0x000fe20000410000 */
[----:B------:R-:W-:Y:S01]  /*12b0*/  PRMT R62, R62, 0x7632, R62 ;  /* 0x000076323e3e7816 */ /* 0x000fe2000000003e */
[----:B0-----:R-:W-:Y:S01]  /*12c0*/  FADD.FTZ R99, R99, 1 ;  /* 0x3f80000063637421 */ /* 0x001fe20000010000 */
[----:B------:R-:W-:Y:S01]  /*12d0*/  PRMT R64, R63, 0x7632, R64 ;  /* 0x000076323f407816 */ /* 0x000fe20000000040 */
[----:B------:R-:W-:Y:S01]  /*12e0*/  FFMA.FTZ R63, R47, R96, R80 ;  /* 0x000000602f3f7223 */ /* 0x000fe20000010050 */
[----:B------:R-:W-:Y:S02]  /*12f0*/  FADD.FTZ R92, -R48, R77 ;  /* 0x0000004d305c7221 */ /* 0x000fe40000010100 */
[----:B------:R0:W-:Y:S01]  /*1300*/  MUFU.EX2 R60, R98 ;  /* 0x00000062003c7308 */ /* 0x0001e20000000800 */
[----:B------:R-:W-:Y:S01]  /*1310*/  FFMA.FTZ R103, R35, R90, R36 ;  /* 0x0000005a23677223 */ /* 0x000fe20000010024 */
[----:B------:R-:W-:Y:S01]  /*1320*/  FMUL.FTZ R92, R87, R92 ;  /* 0x0000005c575c7220 */ /* 0x000fe20000410000 */
[----:B-1----:R-:W-:-:S05]  /*1330*/  FADD.FTZ R111, R111, 1 ;  /* 0x3f8000006f6f7421 */ /* 0x002fca0000010000 */
[----:B------:R-:W1:Y:S01]  /*1340*/  MUFU.EX2 R109, R109 ;  /* 0x0000006d006d7308 */ /* 0x000e620000000800 */
[----:B0-----:R-:W-:Y:S01]  /*1350*/  FADD.FTZ R98, -R48, R113 ;  /* 0x0000007130627221 */ /* 0x001fe20000010100 */
[----:B------:R-:W-:Y:S01]  /*1360*/  SHF.L.U32 R113, R62, 0x10, RZ ;  /* 0x000000103e717819 */ /* 0x000fe200000006ff */
[----:B------:R-:W-:Y:S01]  /*1370*/  FMUL.FTZ R62, R63, -1.4426950216293334961 ;  /* 0xbfb8aa3b3f3e7820 */ /* 0x000fe20000410000 */
[----:B------:R-:W-:Y:S01]  /*1380*/  FADD.FTZ R88, -R48, R49 ;  /* 0x0000003130587221 */ /* 0x000fe20000010100 */
[----:B------:R-:W-:Y:S01]  /*1390*/  FMUL.FTZ R98, R87, R98 ;  /* 0x0000006257627220 */ /* 0x000fe20000410000 */
[----:B------:R-:W-:Y:S02]  /*13a0*/  FMUL.FTZ R49, R103, -1.4426950216293334961 ;  /* 0xbfb8aa3b67317820 */ /* 0x000fe40000410000 */
[----:B------:R-:W0:Y:S01]  /*13b0*/  MUFU.RCP R99, R99 ;  /* 0x0000006300637308 */ /* 0x000e220000001000 */
[----:B------:R-:W-:Y:S01]  /*13c0*/  FFMA.FTZ R74, R34, R92, R37 ;  /* 0x0000005c224a7223 */ /* 0x000fe20000010025 */
[----:B------:R-:W-:Y:S01]  /*13d0*/  FFMA.FTZ R110, R78, R98, R79 ;  /* 0x000000624e6e7223 */ /* 0x000fe2000001004f */
[C---:B------:R-:W-:Y:S01]  /*13e0*/  SHF.L.U32 R115, R64.reuse, 0x10, RZ ;  /* 0x0000001040737819 */ /* 0x040fe200000006ff */
[----:B--2---:R-:W-:Y:S01]  /*13f0*/  FADD.FTZ R97, R97, 1 ;  /* 0x3f80000061617421 */ /* 0x004fe20000010000 */
[----:B------:R-:W-:-:S03]  /*1400*/  PRMT R64, R64, 0x7632, R64 ;  /* 0x0000763240407816 */ /* 0x000fc60000000040 */
[----:B------:R-:W2:Y:S01]  /*1410*/  MUFU.EX2 R62, R62 ;  /* 0x0000003e003e7308 */ /* 0x000ea20000000800 */
[----:B------:R-:W-:Y:S01]  /*1420*/  FMUL.FTZ R77, R74, -1.4426950216293334961 ;  /* 0xbfb8aa3b4a4d7820 */ /* 0x000fe20000410000 */
[----:B------:R-:W-:Y:S01]  /*1430*/  FMUL.FTZ R106, R110, -1.4426950216293334961 ;  /* 0xbfb8aa3b6e6a7820 */ /* 0x000fe20000410000 */
[----:B------:R-:W-:-:S05]  /*1440*/  FADD.FTZ R104, -R48, R113 ;  /* 0x0000007130687221 */ /* 0x000fca0000010100 */
[----:B------:R-:W3:Y:S01]  /*1450*/  MUFU.RCP R111, R111 ;  /* 0x0000006f006f7308 */ /* 0x000ee20000001000 */
[----:B------:R-:W-:Y:S01]  /*1460*/  SHF.L.U32 R113, R64, 0x10, RZ ;  /* 0x0000001040717819 */ /* 0x000fe200000006ff */
[----:B-1----:R-:W-:Y:S01]  /*1470*/  FADD.FTZ R109, R109, 1 ;  /* 0x3f8000006d6d7421 */ /* 0x002fe20000010000 */
[----:B------:R-:W-:-:S05]  /*1480*/  FADD.FTZ R102, -R48, R115 ;  /* 0x0000007330667221 */ /* 0x000fca0000010100 */
[----:B------:R-:W1:Y:S01]  /*1490*/  MUFU.EX2 R49, R49 ;  /* 0x0000003100317308 */ /* 0x000e620000000800 */
[----:B------:R-:W-:Y:S01]  /*14a0*/  PRMT R100, R65, 0x7632, R100 ;  /* 0x0000763241647816 */ /* 0x000fe20000000064 */
[C---:B------:R-:W-:Y:S01]  /*14b0*/  FMUL.FTZ R104, R87.reuse, R104 ;  /* 0x0000006857687220 */ /* 0x040fe20000410000 */
[----:B------:R-:W-:-:S05]  /*14c0*/  FMUL.FTZ R102, R87, R102 ;  /* 0x0000006657667220 */ /* 0x000fca0000410000 */
[----:B------:R-:W4:Y:S01]  /*14d0*/  MUFU.EX2 R64, R106 ;  /* 0x0000006a00407308 */ /* 0x000f220000000800 */
[----:B0-----:R-:W-:Y:S01]  /*14e0*/  FADD.FTZ R119, -R99, 1 ;  /* 0x3f80000063777421 */ /* 0x001fe20000010100 */
[----:B------:R-:W-:-:S06]  /*14f0*/  SHF.L.U32 R115, R100, 0x10, RZ ;  /* 0x0000001064737819 */ /* 0x000fcc00000006ff */
[----:B------:R-:W-:Y:S01]  /*1500*/  MUFU.RCP R97, R97 ;  /* 0x0000006100617308 */ /* 0x000fe20000001000 */
[----:B------:R-:W-:Y:S01]  /*1510*/  FMUL.FTZ R88, R87, R88 ;  /* 0x0000005857587220 */ /* 0x000fe20000410000 */
[----:B------:R-:W-:-:S06]  /*1520*/  FFMA.FTZ R65, R47, R104, R80 ;  /* 0x000000682f417223 */ /* 0x000fcc0000010050 */
[----:B------:R-:W0:Y:S01]  /*1530*/  MUFU.EX2 R77, R77 ;  /* 0x0000004d004d7308 */ /* 0x000e220000000800 */
[----:B------:R-:W-:Y:S01]  /*1540*/  FADD.FTZ R100, -R48, R113 ;  /* 0x0000007130647221 */ /* 0x000fe20000010100 */
[----:B------:R-:W-:Y:S01]  /*1550*/  FFMA.FTZ R113, R78, R102, R79 ;  /* 0x000000664e717223 */ /* 0x000fe2000001004f */
[----:B------:R-:W-:Y:S01]  /*1560*/  FFMA.FTZ R75, R75, R119, 1 ;  /* 0x3f8000004b4b7423 */ /* 0x000fe20000010077 */
[----:B--2---:R-:W-:-:S04]  /*1570*/  FADD.FTZ R119, R62, 1 ;  /* 0x3f8000003e777421 */ /* 0x004fc80000010000 */
[----:B------:R-:W2:Y:S01]  /*1580*/  MUFU.RCP R109, R109 ;  /* 0x0000006d006d7308 */ /* 0x000ea20000001000 */
[----:B---3--:R-:W-:Y:S01]  /*1590*/  FADD.FTZ R62, -R111, 1 ;  /* 0x3f8000006f3e7421 */ /* 0x008fe20000010100 */
[----:B------:R-:W-:Y:S01]  /*15a0*/  FFMA.FTZ R93, R34, R88, R37 ;  /* 0x00000058225d7223 */ /* 0x000fe20000010025 */
[----:B------:R-:W-:Y:S01]  /*15b0*/  FMUL.FTZ R84, R87, R84 ;  /* 0x0000005457547220 */ /* 0x000fe20000410000 */
[----:B------:R-:W-:Y:S01]  /*15c0*/  FMUL.FTZ R112, R65, -1.4426950216293334961 ;  /* 0xbfb8aa3b41707820 */ /* 0x000fe20000410000 */
[----:B------:R-:W-:Y:S01]  /*15d0*/  FMUL.FTZ R118, R113, -1.4426950216293334961 ;  /* 0xbfb8aa3b71767820 */ /* 0x000fe20000410000 */
[----:B-1----:R-:W-:Y:S01]  /*15e0*/  FADD.FTZ R49, R49, 1 ;  /* 0x3f80000031317421 */ /* 0x002fe20000010000 */
[----:B------:R-:W-:Y:S01]  /*15f0*/  FFMA.FTZ R61, R61, R62, 1 ;  /* 0x3f8000003d3d7423 */ /* 0x000fe2000001003e */
[----:B------:R-:W-:Y:S01]  /*1600*/  FMUL.FTZ R101, R93, -1.4426950216293334961 ;  /* 0xbfb8aa3b5d657820 */ /* 0x000fe20000410000 */
[----:B------:R-:W-:Y:S01]  /*1610*/  FFMA.FTZ R76, R35, R84, R36 ;  /* 0x00000054234c7223 */ /* 0x000fe20000010024 */
[----:B------:R-:W-:Y:S01]  /*1620*/  FADD.FTZ R116, -R48, R115 ;  /* 0x0000007330747221 */ /* 0x000fe20000010100 */
[----:B------:R-:W-:Y:S01]  /*1630*/  FMUL.FTZ R75, R99, R75 ;  /* 0x0000004b634b7220 */ /* 0x000fe20000410000 */
[----:B------:R1:W-:Y:S01]  /*1640*/  MUFU.EX2 R48, R118 ;  /* 0x0000007600307308 */ /* 0x0003e20000000800 */
[----:B----4-:R-:W-:Y:S01]  /*1650*/  FADD.FTZ R99, R64, 1 ;  /* 0x3f80000040637421 */ /* 0x010fe20000010000 */
[----:B------:R-:W-:Y:S01]  /*1660*/  FMUL.FTZ R86, R87, R86 ;  /* 0x0000005657567220 */ /* 0x000fe20000410000 */
[----:B0-----:R-:W-:Y:S01]  /*1670*/  FADD.FTZ R77, R77, 1 ;  /* 0x3f8000004d4d7421 */ /* 0x001fe20000010000 */
[----:B------:R-:W-:Y:S01]  /*1680*/  FMUL.FTZ R105, R76, -1.4426950216293334961 ;  /* 0xbfb8aa3b4c697820 */ /* 0x000fe20000410000 */
[----:B------:R-:W-:-:S03]  /*1690*/  FMUL.FTZ R111, R111, R61 ;  /* 0x0000003d6f6f7220 */ /* 0x000fc60000410000 */
[----:B------:R-:W0:Y:S01]  /*16a0*/  MUFU.EX2 R112, R112 ;  /* 0x0000007000707308 */ /* 0x000e220000000800 */
[----:B-1----:R-:W-:Y:S01]  /*16b0*/  FADD.FTZ R118, -R97, 1 ;  /* 0x3f80000061767421 */ /* 0x002fe20000010100 */
[C---:B------:R-:W-:Y:S01]  /*16c0*/  FMUL.FTZ R100, R87.reuse, R100 ;  /* 0x0000006457647220 */ /* 0x040fe20000410000 */
[----:B------:R-:W-:Y:S01]  /*16d0*/  FMUL.FTZ R106, R87, R116 ;  /* 0x00000074576a7220 */ /* 0x000fe20000410000 */
[----:B------:R-:W-:Y:S01]  /*16e0*/  FFMA.FTZ R58, R34, R86, R37 ;  /* 0x00000056223a7223 */ /* 0x000fe20000010025 */
[----:B------:R-:W-:-:S03]  /*16f0*/  FFMA.FTZ R118, R95, R118, 1 ;  /* 0x3f8000005f767423 */ /* 0x000fc60000010076 */
[----:B------:R-:W1:Y:S01]  /*1700*/  MUFU.RCP R49, R49 ;  /* 0x0000003100317308 */ /* 0x000e620000001000 */
[----:B--2---:R-:W-:Y:S01]  /*1710*/  FADD.FTZ R95, -R109, 1 ;  /* 0x3f8000006d5f7421 */ /* 0x004fe20000010100 */
[----:B------:R-:W-:Y:S01]  /*1720*/  FFMA.FTZ R114, R47, R100, R80 ;  /* 0x000000642f727223 */ /* 0x000fe20000010050 */
[----:B------:R-:W-:-:S05]  /*1730*/  FFMA.FTZ R115, R78, R106, R79 ;  /* 0x0000006a4e737223 */ /* 0x000fca000001004f */
[----:B------:R-:W2:Y:S01]  /*1740*/  MUFU.RCP R61, R99 ;  /* 0x00000063003d7308 */ /* 0x000ea20000001000 */
[----:B------:R-:W-:Y:S01]  /*1750*/  FMUL.FTZ R107, R58, -1.4426950216293334961 ;  /* 0xbfb8aa3b3a6b7820 */ /* 0x000fe20000410000 */
[----:B------:R-:W-:-:S06]  /*1760*/  FFMA.FTZ R108, R108, R95, 1 ;  /* 0x3f8000006c6c7423 */ /* 0x000fcc000001005f */
[----:B------:R-:W3:Y:S01]  /*1770*/  MUFU.EX2 R101, R101 ;  /* 0x0000006500657308 */ /* 0x000ee20000000800 */
[----:B------:R-:W-:Y:S01]  /*1780*/  FMUL.FTZ R116, R114, -1.4426950216293334961 ;  /* 0xbfb8aa3b72747820 */ /* 0x000fe20000410000 */
[----:B------:R-:W-:Y:S01]  /*1790*/  FMUL.FTZ R117, R115, -1.4426950216293334961 ;  /* 0xbfb8aa3b73757820 */ /* 0x000fe20000410000 */
[----:B------:R-:W-:-:S05]  /*17a0*/  SHF.L.U32 R95, R66, 0x10, RZ ;  /* 0x00000010425f7819 */ /* 0x000fca00000006ff */
[----:B------:R-:W4:Y:S01]  /*17b0*/  MUFU.RCP R119, R119 ;  /* 0x0000007700777308 */ /* 0x000f220000001000 */
[----:B------:R-:W-:Y:S01]  /*17c0*/  PRMT R66, R66, 0x7632, R66 ;  /* 0x0000763242427816 */ /* 0x000fe20000000042 */
[----:B------:R-:W-:-:S06]  /*17d0*/  FMUL.FTZ R62, R109, R108 ;  /* 0x0000006c6d3e7220 */ /* 0x000fcc0000410000 */
[----:B------:R-:W5:Y:S01]  /*17e0*/  MUFU.RCP R77, R77 ;  /* 0x0000004d004d7308 */ /* 0x000f620000001000 */
[----:B------:R-:W-:-:S07]  /*17f0*/  SHF.L.U32 R108, R67, 0x10, RZ ;  /* 0x00000010436c7819 */ /* 0x000fce00000006ff */
[----:B------:R-:W5:Y:S01]  /*1800*/  MUFU.EX2 R105, R105 ;  /* 0x0000006900697308 */ /* 0x000f620000000800 */
[----:B------:R-:W-:Y:S01]  /*1810*/  FMUL.FTZ R118, R97, R118 ;  /* 0x0000007661767220 */ /* 0x000fe20000410000 */
[----:B------:R-:W-:Y:S01]  /*1820*/  SHF.L.U32 R97, R66, 0x10, RZ ;  /* 0x0000001042617819 */ /* 0x000fe200000006ff */
[----:B0-----:R-:W-:Y:S01]  /*1830*/  FADD.FTZ R66, R112, 1 ;  /* 0x3f80000070427421 */ /* 0x001fe20000010000 */
[----:B-1----:R-:W-:-:S04]  /*1840*/  FADD.FTZ R112, -R49, 1 ;  /* 0x3f80000031707421 */ /* 0x002fc80000010100 */
[----:B------:R-:W0:Y:S01]  /*1850*/  MUFU.EX2 R107, R107 ;  /* 0x0000006b006b7308 */ /* 0x000e220000000800 */
[----:B------:R-:W-:Y:S01]  /*1860*/  PRMT R67, R67, 0x7632, R67 ;  /* 0x0000763243437816 */ /* 0x000fe20000000043 */
[----:B------:R-:W-:Y:S01]  /*1870*/  FMUL.FTZ R108, R108, R75 ;  /* 0x0000004b6c6c7220 */ /* 0x000fe20000410000 */
[----:B--2---:R-:W-:Y:S01]  /*1880*/  FADD.FTZ R75, -R61, 1 ;  /* 0x3f8000003d4b7421 */ /* 0x004fe20000010100 */
[----:B---3--:R-:W-:-:S04]  /*1890*/  FADD.FTZ R101, R101, 1 ;  /* 0x3f80000065657421 */ /* 0x008fc80000010000 */
[----:B------:R-:W1:Y:S01]  /*18a0*/  MUFU.EX2 R116, R116 ;  /* 0x0000007400747308 */ /* 0x000e620000000800 */
[----:B------:R-:W-:Y:S01]  /*18b0*/  FADD.FTZ R64, R60, 1 ;  /* 0x3f8000003c407421 */ /* 0x000fe20000010000 */
[----:B------:R-:W-:-:S06]  /*18c0*/  FFMA.FTZ R103, R103, R112, 1 ;  /* 0x3f80000067677423 */ /* 0x000fcc0000010070 */
[----:B------:R-:W2:Y:S01]  /*18d0*/  MUFU.EX2 R117, R117 ;  /* 0x0000007500757308 */ /* 0x000ea20000000800 */
[----:B------:R-:W-:Y:S01]  /*18e0*/  FMUL.FTZ R118, R95, R118 ;  /* 0x000000765f767220 */ /* 0x000fe20000410000 */
[----:B------:R-:W-:Y:S01]  /*18f0*/  SHF.L.U32 R60, R67, 0x10, RZ ;  /* 0x00000010433c7819 */ /* 0x000fe200000006ff */
[----:B----4-:R-:W-:Y:S01]  /*1900*/  FADD.FTZ R112, -R119, 1 ;  /* 0x3f80000077707421 */ /* 0x010fe20000010100 */
[----:B-----5:R-:W-:Y:S01]  /*1910*/  FADD.FTZ R67, -R77, 1 ;  /* 0x3f8000004d437421 */ /* 0x020fe20000010100 */
[----:B------:R-:W-:Y:S01]  /*1920*/  FADD.FTZ R95, R48, 1 ;  /* 0x3f800000305f7421 */ /* 0x000fe20000010000 */
[----:B------:R-:W-:Y:S01]  /*1930*/  FFMA.FTZ R110, R110, R75, 1 ;  /* 0x3f8000006e6e7423 */ /* 0x000fe2000001004b */
[----:B------:R-:W-:Y:S01]  /*1940*/  FADD.FTZ R105, R105, 1 ;  /* 0x3f80000069697421 */ /* 0x000fe20000010000 */
[----:B------:R-:W3:Y:S01]  /*1950*/  MUFU.RCP R101, R101 ;  /* 0x0000006500657308 */ /* 0x000ee20000001000 */
[----:B------:R-:W-:Y:S01]  /*1960*/  FFMA.FTZ R112, R63, R112, 1 ;  /* 0x3f8000003f707423 */ /* 0x000fe20000010070 */
[----:B------:R-:W-:Y:S01]  /*1970*/  FFMA.FTZ R74, R74, R67, 1 ;  /* 0x3f8000004a4a7423 */ /* 0x000fe20000010043 */
[----:B------:R-:W-:Y:S01]  /*1980*/  FMUL.FTZ R99, R61, R110 ;  /* 0x0000006e3d637220 */ /* 0x000fe20000410000 */
[----:B------:R-:W-:Y:S01]  /*1990*/  PRMT R61, R69, 0x7632, R61 ;  /* 0x00007632453d7816 */ /* 0x000fe2000000003d */
[----:B0-----:R-:W-:-:S03]  /*19a0*/  FADD.FTZ R107, R107, 1 ;  /* 0x3f8000006b6b7421 */ /* 0x001fc60000010000 */
[----:B------:R-:W0:Y:S01]  /*19b0*/  MUFU.RCP R63, R95 ;  /* 0x0000005f003f7308 */ /* 0x000e220000001000 */
[----:B------:R-:W-:Y:S01]  /*19c0*/  FMUL.FTZ R67, R77, R74 ;  /* 0x0000004a4d437220 */ /* 0x000fe20000410000 */
[----:B------:R-:W-:Y:S01]  /*19d0*/  FMUL.FTZ R48, R49, R103 ;  /* 0x0000006731307220 */ /* 0x000fe20000410000 */
[----:B------:R-:W-:Y:S01]  /*19e0*/  SHF.L.U32 R74, R68, 0x10, RZ ;  /* 0x00000010444a7819 */ /* 0x000fe200000006ff */
[----:B-1----:R-:W-:Y:S01]  /*19f0*/  FADD.FTZ R49, R116, 1 ;  /* 0x3f80000074317421 */ /* 0x002fe20000010000 */
[----:B------:R-:W-:-:S03]  /*1a00*/  SHF.L.U32 R110, R61, 0x10, RZ ;  /* 0x000000103d6e7819 */ /* 0x000fc600000006ff */
[----:B------:R-:W1:Y:S01]  /*1a10*/  MUFU.RCP R105, R105 ;  /* 0x0000006900697308 */ /* 0x000e620000001000 */
[----:B------:R-:W-:Y:S01]  /*1a20*/  PRMT R68, R68, 0x7632, R68 ;  /* 0x0000763244447816 */ /* 0x000fe20000000044 */
[----:B--2---:R-:W-:-:S06]  /*1a30*/  FADD.FTZ R61, R117, 1 ;  /* 0x3f800000753d7421 */ /* 0x004fcc0000010000 */
[----:B------:R-:W2:Y:S01]  /*1a40*/  MUFU.RCP R66, R66 ;  /* 0x0000004200427308 */ /* 0x000ea20000001000 */
[----:B------:R-:W-:Y:S01]  /*1a50*/  SHF.L.U32 R68, R68, 0x10, RZ ;  /* 0x0000001044447819 */ /* 0x000fe200000006ff */
[----:B------:R-:W-:Y:S01]  /*1a60*/  FMUL.FTZ R103, R119, R112 ;  /* 0x0000007077677220 */ /* 0x000fe20000410000 */
[----:B------:R-:W-:-:S05]  /*1a70*/  SHF.L.U32 R69, R69, 0x10, RZ ;  /* 0x0000001045457819 */ /* 0x000fca00000006ff */
[----:B------:R-:W4:Y:S01]  /*1a80*/  MUFU.RCP R107, R107 ;  /* 0x0000006b006b7308 */ /* 0x000f220000001000 */
[----:B------:R-:W-:Y:S01]  /*1a90*/  FMUL.FTZ R103, R68, R103 ;  /* 0x0000006744677220 */ /* 0x000fe20000410000 */
[----:B------:R-:W-:-:S06]  /*1aa0*/  FMUL.FTZ R99, R110, R99 ;  /* 0x000000636e637220 */ /* 0x000fcc0000410000 */
[----:B------:R-:W5:Y:S01]  /*1ab0*/  MUFU.RCP R64, R64 ;  /* 0x0000004000407308 */ /* 0x000f620000001000 */
[----:B---3--:R-:W-:Y:S01]  /*1ac0*/  FADD.FTZ R68, -R101, 1 ;  /* 0x3f80000065447421 */ /* 0x008fe20000010100 */
[----:B0-----:R-:W-:-:S06]  /*1ad0*/  FADD.FTZ R110, -R63, 1 ;  /* 0x3f8000003f6e7421 */ /* 0x001fcc0000010100 */
[----:B------:R-:W0:Y:S01]  /*1ae0*/  MUFU.RCP R49, R49 ;  /* 0x0000003100317308 */ /* 0x000e220000001000 */
[----:B------:R-:W-:-:S07]  /*1af0*/  FMUL.FTZ R67, R74, R67 ;  /* 0x000000434a437220 */ /* 0x000fce0000410000 */
[----:B------:R-:W3:Y:S01]  /*1b00*/  MUFU.RCP R61, R61 ;  /* 0x0000003d003d7308 */ /* 0x000ee20000001000 */
[----:B------:R-:W-:Y:S01]  /*1b10*/  FMUL.FTZ R48, R69, R48 ;  /* 0x0000003045307220 */ /* 0x000fe20000410000 */
[----:B-1----:R-:W-:Y:S01]  /*1b20*/  FADD.FTZ R69, -R105, 1 ;  /* 0x3f80000069457421 */ /* 0x002fe20000010100 */
[----:B--2---:R-:W-:Y:S01]  /*1b30*/  FADD.FTZ R74, -R66, 1 ;  /* 0x3f800000424a7421 */ /* 0x004fe20000010100 */
[----:B------:R-:W-:Y:S01]  /*1b40*/  FFMA.FTZ R68, R93, R68, 1 ;  /* 0x3f8000005d447423 */ /* 0x000fe20000010044 */
[----:B------:R-:W-:Y:S01]  /*1b50*/  FFMA.FTZ R110, R113, R110, 1 ;  /* 0x3f800000716e7423 */ /* 0x000fe2000001006e */
[----:B------:R-:W-:Y:S01]  /*1b60*/  FMUL.FTZ R62, R97, R62 ;  /* 0x0000003e613e7220 */ /* 0x000fe20000410000 */
[----:B------:R-:W-:Y:S01]  /*1b70*/  FFMA.FTZ R76, R76, R69, 1 ;  /* 0x3f8000004c4c7423 */ /* 0x000fe20000010045 */
[----:B------:R-:W-:Y:S01]  /*1b80*/  FFMA.FTZ R65, R65, R74, 1 ;  /* 0x3f80000041417423 */ /* 0x000fe2000001004a */
[----:B------:R-:W-:Y:S01]  /*1b90*/  FMUL.FTZ R97, R101, R68 ;  /* 0x0000004465617220 */ /* 0x000fe20000410000 */
[----:B------:R-:W-:Y:S01]  /*1ba0*/  FMUL.FTZ R68, R63, R110 ;  /* 0x0000006e3f447220 */ /* 0x000fe20000410000 */
[----:B----4-:R-:W-:Y:S01]  /*1bb0*/  FADD.FTZ R63, -R107, 1 ;  /* 0x3f8000006b3f7421 */ /* 0x010fe20000010100 */
[----:B-----5:R-:W-:Y:S01]  /*1bc0*/  FADD.FTZ R74, -R64, 1 ;  /* 0x3f800000404a7421 */ /* 0x020fe20000010100 */
[----:B------:R-:W-:Y:S01]  /*1bd0*/  FMUL.FTZ R105, R105, R76 ;  /* 0x0000004c69697220 */ /* 0x000fe20000410000 */
[----:B------:R-:W-:Y:S01]  /*1be0*/  FMUL.FTZ R66, R66, R65 ;  /* 0x0000004142427220 */ /* 0x000fe20000410000 */
[----:B0-----:R-:W-:Y:S01]  /*1bf0*/  FADD.FTZ R65, -R49, 1 ;  /* 0x3f80000031417421 */ /* 0x001fe20000010100 */
[----:B------:R-:W-:Y:S01]  /*1c00*/  FFMA.FTZ R58, R58, R63, 1 ;  /* 0x3f8000003a3a7423 */ /* 0x000fe2000001003f */
[----:B---3--:R-:W-:Y:S01]  /*1c10*/  FADD.FTZ R76, -R61, 1 ;  /* 0x3f8000003d4c7421 */ /* 0x008fe20000010100 */
[----:B------:R-:W-:Y:S01]  /*1c20*/  FFMA.FTZ R59, R59, R74, 1 ;  /* 0x3f8000003b3b7423 */ /* 0x000fe2000001004a */
[----:B------:R-:W-:-:S02]  /*1c30*/  FFMA.FTZ R114, R114, R65, 1 ;  /* 0x3f80000072727423 */ /* 0x000fc40000010041 */
[----:B------:R-:W-:Y:S01]  /*1c40*/  FFMA.FTZ R74, R115, R76, 1 ;  /* 0x3f800000734a7423 */ /* 0x000fe2000001004c */
[----:B------:R-:W-:Y:S01]  /*1c50*/  FMUL.FTZ R76, R107, R58 ;  /* 0x0000003a6b4c7220 */ /* 0x000fe20000410000 */
[----:B------:R-:W-:Y:S01]  /*1c60*/  FMUL.FTZ R64, R64, R59 ;  /* 0x0000003b40407220 */ /* 0x000fe20000410000 */
[----:B------:R-:W-:Y:S01]  /*1c70*/  PRMT R58, R70, 0x7632, R58 ;  /* 0x00007632463a7816 */ /* 0x000fe2000000003a */
[----:B------:R-:W-:Y:S01]  /*1c80*/  FMUL.FTZ R65, R49, R114 ;  /* 0x0000007231417220 */ /* 0x000fe20000410000 */
[----:B------:R-:W-:Y:S01]  /*1c90*/  PRMT R59, R71, 0x7632, R59 ;  /* 0x00007632473b7816 */ /* 0x000fe2000000003b */
[----:B------:R-:W-:Y:S01]  /*1ca0*/  FMUL.FTZ R49, R61, R74 ;  /* 0x0000004a3d317220 */ /* 0x000fe20000410000 */
[----:B------:R-:W-:Y:S02]  /*1cb0*/  SHF.L.U32 R61, R58, 0x10, RZ ;  /* 0x000000103a3d7819 */ /* 0x000fe400000006ff */
[----:B------:R-:W-:Y:S02]  /*1cc0*/  SHF.L.U32 R59, R59, 0x10, RZ ;  /* 0x000000103b3b7819 */ /* 0x000fe400000006ff */
[----:B------:R-:W-:Y:S01]  /*1cd0*/  SHF.L.U32 R69, R72, 0x10, RZ ;  /* 0x0000001048457819 */ /* 0x000fe200000006ff */
[----:B------:R-:W-:Y:S01]  /*1ce0*/  FMUL.FTZ R110, R34, R118 ;  /* 0x00000076226e7220 */ /* 0x000fe20000410000 */
[----:B------:R-:W-:Y:S01]  /*1cf0*/  FMUL.FTZ R58, R61, R66 ;  /* 0x000000423d3a7220 */ /* 0x000fe20000410000 */
[----:B------:R-:W-:Y:S01]  /*1d00*/  SHF.L.U32 R74, R71, 0x10, RZ ;  /* 0x00000010474a7819 */ /* 0x000fe200000006ff */
[----:B------:R-:W-:Y:S01]  /*1d10*/  FMUL.FTZ R59, R59, R68 ;  /* 0x000000443b3b7220 */ /* 0x000fe20000410000 */
[----:B------:R-:W-:Y:S01]  /*1d20*/  FMUL.FTZ R61, R69, R76 ;  /* 0x0000004c453d7220 */ /* 0x000fe20000410000 */
[----:B------:R-:W-:Y:S01]  /*1d30*/  FFMA.FTZ R69, R85, R118, R50 ;  /* 0x0000007655457223 */ /* 0x000fe20000010032 */
[-C--:B------:R-:W-:Y:S01]  /*1d40*/  FFMA.FTZ R71, R89, R62.reuse, R52 ;  /* 0x0000003e59477223 */ /* 0x080fe20000010034 */
[----:B------:R-:W-:Y:S01]  /*1d50*/  FADD.FTZ R68, R62, R53 ;  /* 0x000000353e447221 */ /* 0x000fe20000010000 */
[----:B------:R-:W-:Y:S01]  /*1d60*/  FMUL.FTZ R109, R47, R62 ;  /* 0x0000003e2f6d7220 */ /* 0x000fe20000410000 */
[----:B------:R-:W-:Y:S01]  /*1d70*/  FADD.FTZ R50, RZ, R110 ;  /* 0x0000006eff327221 */ /* 0x000fe20000010000 */
[----:B------:R-:W-:Y:S01]  /*1d80*/  FFMA.FTZ R62, R85, R110, RZ ;  /* 0x0000006e553e7223 */ /* 0x000fe200000100ff */
[----:B------:R-:W-:Y:S01]  /*1d90*/  FADD.FTZ R66, R118, R51 ;  /* 0x0000003376427221 */ /* 0x000fe20000010000 */
[----:B------:R-:W-:Y:S01]  /*1da0*/  FMUL.FTZ R60, R60, R111 ;  /* 0x0000006f3c3c7220 */ /* 0x000fe20000410000 */
[-C--:B------:R-:W-:Y:S01]  /*1db0*/  FFMA.FTZ R51, R83, R108.reuse, R54 ;  /* 0x0000006c53337223 */ /* 0x080fe20000010036 */
[----:B------:R-:W-:Y:S01]  /*1dc0*/  FADD.FTZ R75, R108, R55 ;  /* 0x000000376c4b7221 */ /* 0x000fe20000010000 */
[----:B------:R-:W-:Y:S01]  /*1dd0*/  FMUL.FTZ R108, R35, R108 ;  /* 0x0000006c236c7220 */ /* 0x000fe20000410000 */
[----:B------:R-:W-:Y:S01]  /*1de0*/  FADD.FTZ R55, R50, R109 ;  /* 0x0000006d32377221 */ /* 0x000fe20000010000 */
[----:B------:R-:W-:Y:S01]  /*1df0*/  FFMA.FTZ R62, R89, R109, R62 ;  /* 0x0000006d593e7223 */ /* 0x000fe2000001003e */
[-C--:B------:R-:W-:Y:S01]  /*1e00*/  FFMA.FTZ R53, R91, R60.reuse, R56 ;  /* 0x0000003c5b357223 */ /* 0x080fe20000010038 */
[----:B------:R-:W-:Y:S01]  /*1e10*/  FADD.FTZ R54, R60, R57 ;  /* 0x000000393c367221 */ /* 0x000fe20000010000 */
[----:B------:R-:W-:Y:S01]  /*1e20*/  FMUL.FTZ R107, R78, R60 ;  /* 0x0000003c4e6b7220 */ /* 0x000fe20000410000 */
[----:B------:R-:W-:Y:S01]  /*1e30*/  FADD.FTZ R60, R55, R108 ;  /* 0x0000006c373c7221 */ /* 0x000fe20000010000 */
[----:B------:R-:W-:Y:S01]  /*1e40*/  FFMA.FTZ R62, R83, R108, R62 ;  /* 0x0000006c533e7223 */ /* 0x000fe2000001003e */
        /* <DEDUP_REMOVED lines=11> */
[----:B------:R-:W-:Y:S01]  /*1f00*/  SHF.L.U32 R70, R70, 0x10, RZ ;  /* 0x0000001046467819 */ /* 0x000fe200000006ff */
[----:B------:R-:W-:Y:S01]  /*1f10*/  FMUL.FTZ R101, R35, R48 ;  /* 0x0000003023657220 */ /* 0x000fe20000410000 */
[----:B------:R-:W-:Y:S01]  /*1f20*/  FADD.FTZ R60, R60, R103 ;  /* 0x000000673c3c7221 */ /* 0x000fe20000010000 */
[----:B------:R-:W-:Y:S01]  /*1f30*/  FFMA.FTZ R71, R96, R103, R67 ;  /* 0x0000006760477223 */ /* 0x000fe20000010043 */
[----:B------:R-:W-:Y:S01]  /*1f40*/  FFMA.FTZ R53, R98, R99, R53 ;  /* 0x0000006362357223 */ /* 0x000fe20000010035 */
[----:B------:R-:W-:Y:S01]  /*1f50*/  FMUL.FTZ R97, R70, R97 ;  /* 0x0000006146617220 */ /* 0x000fe20000410000 */
        /* <DEDUP_REMOVED lines=9> */
[----:B------:R-:W-:-:S02]  /*1ff0*/  FMUL.FTZ R95, R47, R58 ;  /* 0x0000003a2f5f7220 */ /* 0x000fc40000410000 */
[----:B------:R-:W-:Y:S01]  /*2000*/  FADD.FTZ R60, R60, R97 ;  /* 0x000000613c3c7221 */ /* 0x000fe20000010000 */
[----:B------:R-:W-:Y:S01]  /*2010*/  FFMA.FTZ R71, R88, R97, R71 ;  /* 0x0000006158477223 */ /* 0x000fe20000010047 */
[----:B------:R-:W-:Y:S01]  /*2020*/  PRMT R52, R72, 0x7632, R52 ;  /* 0x0000763248347816 */ /* 0x000fe20000000034 */
        /* <DEDUP_REMOVED lines=8> */
[--C-:B------:R-:W-:Y:S01]  /*20b0*/  FADD.FTZ R50, R75, R48.reuse ;  /* 0x000000304b327221 */ /* 0x100fe20000010000 */
        /* <DEDUP_REMOVED lines=27> */
[----:B------:R-:W-:Y:S01]  /*2270*/  FADD.FTZ R51, R56, R61 ;  /* 0x0000003d38337221 */ /* 0x000fe20000010000 */
[----:B------:R-:W-:Y:S01]  /*2280*/  FFMA.FTZ R54, R94, R64, R71 ;  /* 0x000000405e367223 */ /* 0x000fe20000010047 */
[----:B------:R-:W-:Y:S01]  /*2290*/  FADD.FTZ R55, R73, R64 ;  /* 0x0000004049377221 */ /* 0x000fe20000010000 */
[----:B------:R-:W-:Y:S01]  /*22a0*/  FFMA.FTZ R56, R106, R69, R57 ;  /* 0x000000456a387223 */ /* 0x000fe20000010039 */
[----:B------:R-:W-:Y:S01]  /*22b0*/  FFMA.FTZ R50, R86, R61, R67 ;  /* 0x0000003d56327223 */ /* 0x000fe20000010043 */
[----:B------:R-:W-:Y:S01]  /*22c0*/  FFMA.FTZ R52, R100, R65, R63 ;  /* 0x0000004164347223 */ /* 0x000fe2000001003f */
[----:B------:R-:W-:Y:S01]  /*22d0*/  FADD.FTZ R53, R58, R65 ;  /* 0x000000413a357221 */ /* 0x000fe20000010000 */
        /* <DEDUP_REMOVED lines=23> */
.L_x_462:
        /* <DEDUP_REMOVED lines=62> */
.L_x_464:
[----:B------:R-:W-:Y:S05]  /*2830*/  BSYNC.RECONVERGENT B0 ;  /* 0x0000000000007941 */ /* 0x000fea0003800200 */
.L_x_463:
[----:B------:R-:W1:Y:S01]  /*2840*/  SHFL.BFLY PT, R49, R66, 0x2, 0x1f ;  /* 0x0c401f0042317f89 */ /* 0x000e6200000e0000 */
[----:B------:R-:W-:-:S03]  /*2850*/  LOP3.LUT P0, RZ, R4, 0x3f3, RZ, 0xc0, !PT ;  /* 0x000003f304ff7812 */ /* 0x000fc6000780c0ff */
[----:B------:R-:W2:Y:S10]  /*2860*/  SHFL.BFLY PT, R59, R64, 0x2, 0x1f ;  /* 0x0c401f00403b7f89 */ /* 0x000eb400000e0000 */
[----:B------:R-:W-:-:S05]  /*2870*/  @!P0 IMAD R48, R39, UR5, R0 ;  /* 0x0000000527308c24 */ /* 0x000fca000f8e0200 */
[----:B0-----:R-:W-:Y:S01]  /*2880*/  @!P0 LEA R63, R48, R11, 0x7 ;  /* 0x0000000b303f8211 */ /* 0x001fe200078e38ff */
        /* <DEDUP_REMOVED lines=19> */
.L_x_467:
[----:B------:R-:W2:Y:S04]  /*29c0*/  LD.E.STRONG.GPU R49, desc[UR8][R120.64+0x20] ;  /* 0x0000200878317980 */ /* 0x000ea8000c10f900 */
[----:B--2---:R-:W-:Y:S01]  /*29d0*/  CCTL.IVALL ;  /* 0x00000000ff00798f */ /* 0x004fe20002000000 */
[----:B------:R-:W-:Y:S05]  /*29e0*/  YIELD ;  /* 0x0000000000007946 */ /* 0x000fea0003800000 */
[----:B-----5:R-:W-:-:S04]  /*29f0*/  LOP3.LUT R49, R49, R48, RZ, 0x3c, !PT ;  /* 0x0000003031317212 */ /* 0x020fc800078e3cff */
[----:B------:R-:W-:-:S13]  /*2a00*/  ISETP.GT.AND P1, PT, R49, -0x1, PT ;  /* 0xffffffff3100780c */ /* 0x000fda0003f24270 */
[----:B------:R-:W-:Y:S05]  /*2a10*/  @P1 BRA `(.L_x_467) ;  /* 0xfffffffc00e81947 */ /* 0x000fea000383ffff */
.L_x_466:
[----:B------:R-:W-:Y:S05]  /*2a20*/  WARPSYNC.ALL ;  /* 0x0000000000007948 */ /* 0x000fea0003800000 */
[----:B------:R-:W-:Y:S06]  /*2a30*/  BAR.SYNC.DEFER_BLOCKING 0x0 ;  /* 0x0000000000007b1d */ /* 0x000fec0000010000 */
[----:B------:R-:W-:Y:S05]  /*2a40*/  BRA `(.L_x_468) ;  /* 0x00000000003c7947 */ /* 0x000fea0003800000 */
.L_x_465:
[----:B------:R-:W-:Y:S01]  /*2a50*/  BAR.SYNC.DEFER_BLOCKING 0x0 ;  /* 0x0000000000007b1d */ /* 0x000fe20000010000 */
[----:B------:R-:W-:-:S13]  /*2a60*/  ISETP.NE.AND P1, PT, R4, RZ, PT ;  /* 0x000000ff0400720c */ /* 0x000fda0003f25270 */
[----:B------:R-:W-:Y:S05]  /*2a70*/  @P1 BRA `(.L_x_469) ;  /* 0x0000000000281947 */ /* 0x000fea0003800000 */
[----:B------:R-:W-:Y:S06]  /*2a80*/  MEMBAR.ALL.GPU ;  /* 0x0000000000007992 */ /* 0x000fec000000a000 */
[----:B------:R-:W-:-:S00]  /*2a90*/  ERRBAR ;  /* 0x00000000000079ab */ /* 0x000fc00000000000 */
[----:B------:R-:W-:Y:S06]  /*2aa0*/  CGAERRBAR ;  /* 0x00000000000075ab */ /* 0x000fec0000000000 */
[----:B------:R0:W5:Y:S02]  /*2ab0*/  ATOM.E.ADD.STRONG.GPU PT, R48, desc[UR8][R124.64], R42 ;  /* 0x8000002a7c30798a */ /* 0x00016400081ef108 */
.L_x_470:
[----:B------:R-:W2:Y:S04]  /*2ac0*/  LD.E.STRONG.GPU R49, desc[UR8][R124.64] ;  /* 0x000000087c317980 */ /* 0x000ea8000c10f900 */
[----:B--2---:R-:W-:Y:S01]  /*2ad0*/  CCTL.IVALL ;  /* 0x00000000ff00798f */ /* 0x004fe20002000000 */
[----:B------:R-:W-:Y:S05]  /*2ae0*/  YIELD ;  /* 0x0000000000007946 */ /* 0x000fea0003800000 */
[----:B-----5:R-:W-:-:S04]  /*2af0*/  LOP3.LUT R49, R49, R48, RZ, 0x3c, !PT ;  /* 0x0000003031317212 */ /* 0x020fc800078e3cff */
[----:B------:R-:W-:-:S13]  /*2b00*/  ISETP.GT.AND P1, PT, R49, -0x1, PT ;  /* 0xffffffff3100780c */ /* 0x000fda0003f24270 */
[----:B------:R-:W-:Y:S05]  /*2b10*/  @P1 BRA `(.L_x_470) ;  /* 0xfffffffc00e81947 */ /* 0x000fea000383ffff */
.L_x_469:
[----:B------:R-:W-:Y:S05]  /*2b20*/  WARPSYNC.ALL ;  /* 0x0000000000007948 */ /* 0x000fea0003800000 */
[----:B------:R-:W-:Y:S06]  /*2b30*/  BAR.SYNC.DEFER_BLOCKING 0x0 ;  /* 0x0000000000007b1d */ /* 0x000fec0000010000 */
.L_x_468:
        /* <DEDUP_REMOVED lines=11> */
.L_x_472:
[----:B------:R-:W-:Y:S05]  /*2bf0*/  BSYNC.RECONVERGENT B0 ;  /* 0x0000000000007941 */ /* 0x000fea0003800200 */
.L_x_471:
        /* <DEDUP_REMOVED lines=21> */
[----:B------:R2:W-:Y:S01]  /*2d50*/  @!P1 STS.64 [R46], R48 ;  /* 0x000000302e009388 */ /* 0x0005e20000000a00 */
        /* <DEDUP_REMOVED lines=65> */
.L_x_461:
[----:B------:R-:W-:Y:S01]  /*3170*/  SHF.L.U32 R0, R0, 0x2, RZ ;  /* 0x0000000200007819 */ /* 0x000fe200000006ff */
[----:B------:R-:W-:-:S03]  /*3180*/  IMAD R3, R3, 0x140, RZ ;  /* 0x0000014003037824 */ /* 0x000fc600078e02ff */
[----:B0-----:R-:W-:Y:S02]  /*3190*/  LOP3.LUT R5, R0, 0x3fff0, RZ, 0xc0, !PT ;  /* 0x0003fff000057812 */ /* 0x001fe400078ec0ff */
[----:B------:R-:W-:Y:S02]  /*31a0*/  IADD3 R0, PT, PT, R3, 0x140, RZ ;  /* 0x0000014003007810 */ /* 0x000fe40007ffe0ff */
[----:B------:R-:W-:-:S04]  /*31b0*/  IADD3 R2, PT, PT, R5, R2, RZ ;  /* 0x0000000205027210 */ /* 0x000fc80007ffe0ff */
[----:B------:R-:W-:-:S04]  /*31c0*/  LEA R15, R2, R3, 0x5 ;  /* 0x00000003020f7211 */ /* 0x000fc800078e28ff */
[----:B------:R-:W-:-:S13]  /*31d0*/  ISETP.GE.AND P0, PT, R15, R0, PT ;  /* 0x000000000f00720c */ /* 0x000fda0003f06270 */
[----:B------:R-:W-:Y:S05]  /*31e0*/  @P0 EXIT ;  /* 0x000000000000094d */ /* 0x000fea0003800000 */
[----:B------:R-:W0:Y:S01]  /*31f0*/  S2R R17, SR_TID.X ;  /* 0x0000000000117919 */ /* 0x000e220000002100 */
[----:B------:R-:W2:Y:S01]  /*3200*/  LDC.64 R2, c[0x0][0x3c8] ;  /* 0x0000f200ff027b82 */ /* 0x000ea20000000a00 */
[----:B------:R-:W-:Y:S01]  /*3210*/  UMOV UR6, 0x400 ;  /* 0x0000040000067882 */ /* 0x000fe20000000000 */
[----:B------:R-:W3:Y:S06]  /*3220*/  LDCU.64 UR4, c[0x0][0x3d0] ;  /* 0x00007a00ff0477ac */ /* 0x000eec0008000a00 */
[----:B------:R-:W4:Y:S01]  /*3230*/  S2UR UR7, SR_CgaCtaId ;  /* 0x00000000000779c3 */ /* 0x000f220000008800 */
[----:B---3--:R-:W-:Y:S01]  /*3240*/  UIADD3 UR4, UP0, UPT, UR4, 0x66000, URZ ;  /* 0x0006600004047890 */ /* 0x008fe2000ff1e0ff */
[----:B--2---:R-:W-:-:S03]  /*3250*/  ISETP.LT.U32.AND P0, PT, R2, 0x2, PT ;  /* 0x000000020200780c */ /* 0x004fc60003f01070 */
[----:B------:R-:W-:Y:S01]  /*3260*/  UIADD3.X UR5, UPT, UPT, URZ, UR5, URZ, UP0, !UPT ;  /* 0x00000005ff057290 */ /* 0x000fe200087fe4ff */
        /* <DEDUP_REMOVED lines=41> */
.L_x_485:
        /* <DEDUP_REMOVED lines=25> */
.L_x_478:
        /* <DEDUP_REMOVED lines=33> */
.L_x_477:
[----:B------:R-:W-:Y:S05]  /*38a0*/  BSYNC.RECONVERGENT B1 ;  /* 0x0000000000017941 */ /* 0x000fea0003800200 */
.L_x_476:
        /* <DEDUP_REMOVED lines=25> */
.L_x_480:
[----:B------:R-:W-:Y:S05]  /*3a40*/  BSYNC.RECONVERGENT B1 ;  /* 0x0000000000017941 */ /* 0x000fea0003800200 */
.L_x_479:
        /* <DEDUP_REMOVED lines=26> */
.L_x_475:
[----:B------:R-:W-:Y:S05]  /*3bf0*/  BSYNC.RECONVERGENT B0 ;  /* 0x0000000000007941 */ /* 0x000fea0003800200 */
.L_x_474:
[----:B------:R0:W-:Y:S01]  /*3c00*/  STS [R10], R25 ;  /* 0x000000190a007388 */ /* 0x0001e20000000800 */
[----:B------:R-:W2:Y:S01]  /*3c10*/  LDC.64 R20, c[0x0][0x388] ;  /* 0x0000e200ff147b82 */ /* 0x000ea20000000a00 */
[----:B------:R-:W-:Y:S02]  /*3c20*/  ISETP.GT.U32.AND P1, PT, R45, 0x9, PT ;  /* 0x000000092d00780c */ /* 0x000fe40003f24070 */
[----:B------:R0:W-:Y:S01]  /*3c30*/  STS [R10+0x500], R24 ;  /* 0x000500180a007388 */ /* 0x0001e20000000800 */
[----:B------:R-:W-:-:S04]  /*3c40*/  MOV R26, R9 ;  /* 0x00000009001a7202 */ /* 0x000fc80000000f00 */
[----:B------:R-:W3:Y:S08]  /*3c50*/  LDC.64 R12, c[0x0][0x390] ;  /* 0x0000e400ff0c7b82 */ /* 0x000ef00000000a00 */
[----:B0-----:R-:W-:Y:S06]  /*3c60*/  BAR.SYNC.DEFER_BLOCKING 0x0 ;  /* 0x0000000000007b1d */ /* 0x001fec0000010000 */
.L_x_484:
        /* <DEDUP_REMOVED lines=8> */
[----:B------:R-:W-:Y:S02]  /*3cf0*/  MOV R29, 0xffff ;  /* 0x0000ffff001d7802 */ /* 0x000fe40000000f00 */
[----:B------:R-:W-:Y:S02]  /*3d00*/  MOV R30, 0xffff ;  /* 0x0000ffff001e7802 */ /* 0x000fe40000000f00 */
[----:B------:R-:W-:Y:S01]  /*3d10*/  MOV R32, 0xffff ;  /* 0x0000ffff00207802 */ /* 0x000fe20000000f00 */
[----:B----4-:R-:W4:Y:S01]  /*3d20*/  SHFL.BFLY PT, R25, R22, 0x8, 0x101f ;  /* 0x0d101f0016197f89 */ /* 0x010f2200000e0000 */
[----:B------:R-:W-:Y:S02]  /*3d30*/  MOV R31, 0xffff ;  /* 0x0000ffff001f7802 */ /* 0x000fe40000000f00 */
[----:B------:R-:W-:Y:S01]  /*3d40*/  MOV R33, 0xffff ;  /* 0x0000ffff00217802 */ /* 0x000fe20000000f00 */
[----:B0-----:R-:W0:Y:S01]  /*3d50*/  SHFL.BFLY PT, R24, R23, 0x8, 0x101f ;  /* 0x0d101f0017187f89 */ /* 0x001e2200000e0000 */
[----:B------:R-:W-:-:S02]  /*3d60*/  MOV R34, 0xffff ;  /* 0x0000ffff00227802 */ /* 0x000fc40000000f00 */
        /* <DEDUP_REMOVED lines=15> */
.L_x_495:
        /* <DEDUP_REMOVED lines=11> */
.L_x_483:
[----:B------:R-:W-:Y:S05]  /*3f10*/  BSYNC.RECONVERGENT B0 ;  /* 0x0000000000007941 */ /* 0x000fea0003800200 */
.L_x_482:
        /* <DEDUP_REMOVED lines=9> */
.L_x_481:
[----:B------:R-:W-:Y:S01]  /*3fb0*/  HFMA2 R33, -RZ, RZ, 0, 4.76837158203125e-07 ;  /* 0x00000008ff217431 */ /* 0x000fe200000001ff */
[----:B------:R-:W-:Y:S01]  /*3fc0*/  BSSY B0, `(.L_x_486) ;  /* 0x0000007000007945 */ /* 0x000fe20003800000 */
[----:B----4-:R-:W-:Y:S02]  /*3fd0*/  MOV R34, R22 ;  /* 0x0000001600227202 */ /* 0x010fe40000000f00 */
[----:B------:R-:W-:Y:S02]  /*3fe0*/  MOV R36, 0x101f ;  /* 0x0000101f00247802 */ /* 0x000fe40000000f00 */
[----:B------:R-:W-:-:S07]  /*3ff0*/  MOV R31, 0xffff ;  /* 0x0000ffff001f7802 */ /* 0x000fce0000000f00 */
[----:B0123--:R-:W-:Y:S05]  /*4000*/  WARPSYNC.COLLECTIVE R31, `(.L_x_487) ;  /* 0x000000001f087348 */ /* 0x00ffea0003c00000 */
[----:B------:R4:W0:Y:S02]  /*4010*/  SHFL.BFLY P3, R32, R34, R33, R36 ;  /* 0x0c00002122207389 */ /* 0x0008240000060024 */
[----:B01234-:R-:W-:Y:S05]  /*4020*/  ENDCOLLECTIVE ;  /* 0x000000000000791b */ /* 0x01ffea0003800000 */
.L_x_487:
[----:B------:R-:W-:Y:S05]  /*4030*/  BSYNC B0 ;  /* 0x0000000000007941 */ /* 0x000fea0003800000 */
.L_x_486:
        /* <DEDUP_REMOVED lines=8> */
.L_x_488:
[----:B------:R-:W-:Y:S01]  /*40c0*/  FADD.FTZ R25, R25, R22 ;  /* 0x0000001619197221 */ /* 0x000fe20000010000 */
[----:B------:R-:W-:-:S04]  /*40d0*/  HFMA2 R33, -RZ, RZ, 0, 2.384185791015625e-07 ;  /* 0x00000004ff217431 */ /* 0x000fc800000001ff */
[----:B------:R-:W-:Y:S02]  /*40e0*/  MOV R34, R25 ;  /* 0x0000001900227202 */ /* 0x000fe40000000f00 */
[----:B------:R-:W-:-:S07]  /*40f0*/  MOV R24, R32 ;  /* 0x0000002000187202 */ /* 0x000fce0000000f00 */
[----:B------:R-:W-:Y:S05]  /*4100*/  WARPSYNC.COLLECTIVE R31, `(.L_x_489) ;  /* 0x000000001f087348 */ /* 0x000fea0003c00000 */
[----:B------:R0:W1:Y:S02]  /*4110*/  SHFL.BFLY P3, R32, R34, R33, R36 ;  /* 0x0c00002122207389 */ /* 0x0000640000060024 */
[----:B01----:R-:W-:Y:S05]  /*4120*/  ENDCOLLECTIVE ;  /* 0x000000000000791b */ /* 0x003fea0003800000 */
.L_x_489:
[----:B------:R-:W-:-:S05]  /*4130*/  FADD.FTZ R24, R24, R23 ;  /* 0x0000001718187221 */ /* 0x000fca0000010000 */
[----:B------:R-:W-:Y:S02]  /*4140*/  MOV R34, R24 ;  /* 0x0000001800227202 */ /* 0x000fe40000000f00 */
[----:B------:R-:W-:-:S07]  /*4150*/  MOV R28, R32 ;  /* 0x00000020001c7202 */ /* 0x000fce0000000f00 */
[----:B------:R-:W-:Y:S05]  /*4160*/  WARPSYNC.COLLECTIVE R31, `(.L_x_490) ;  /* 0x000000001f087348 */ /* 0x000fea0003c00000 */
[----:B------:R0:W1:Y:S02]  /*4170*/  SHFL.BFLY P3, R32, R34, R33, R36 ;  /* 0x0c00002122207389 */ /* 0x0000640000060024 */
[----:B01----:R-:W-:Y:S05]  /*4180*/  ENDCOLLECTIVE ;  /* 0x000000000000791b */ /* 0x003fea0003800000 */
.L_x_490:
[----:B------:R-:W-:Y:S01]  /*4190*/  FADD.FTZ R28, R25, R28 ;  /* 0x0000001c191c7221 */ /* 0x000fe20000010000 */
[----:B------:R-:W-:-:S04]  /*41a0*/  HFMA2 R33, -RZ, RZ, 0, 1.1920928955078125e-07 ;  /* 0x00000002ff217431 */ /* 0x000fc800000001ff */
[----:B------:R-:W-:Y:S02]  /*41b0*/  MOV R34, R28 ;  /* 0x0000001c00227202 */ /* 0x000fe40000000f00 */
[----:B------:R-:W-:-:S07]  /*41c0*/  MOV R27, R32 ;  /* 0x00000020001b7202 */ /* 0x000fce0000000f00 */
[----:B------:R-:W-:Y:S05]  /*41d0*/  WARPSYNC.COLLECTIVE R31, `(.L_x_491) ;  /* 0x000000001f087348 */ /* 0x000fea0003c00000 */
[----:B------:R0:W1:Y:S02]  /*41e0*/  SHFL.BFLY P3, R32, R34, R33, R36 ;  /* 0x0c00002122207389 */ /* 0x0000640000060024 */
[----:B01----:R-:W-:Y:S05]  /*41f0*/  ENDCOLLECTIVE ;  /* 0x000000000000791b */ /* 0x003fea0003800000 */
.L_x_491:
[----:B------:R-:W-:-:S05]  /*4200*/  FADD.FTZ R27, R24, R27 ;  /* 0x0000001b181b7221 */ /* 0x000fca0000010000 */
[----:B------:R-:W-:Y:S02]  /*4210*/  MOV R34, R27 ;  /* 0x0000001b00227202 */ /* 0x000fe40000000f00 */
[----:B------:R-:W-:-:S07]  /*4220*/  MOV R29, R32 ;  /* 0x00000020001d7202 */ /* 0x000fce0000000f00 */
[----:B------:R-:W-:Y:S05]  /*4230*/  WARPSYNC.COLLECTIVE R31, `(.L_x_492) ;  /* 0x000000001f087348 */ /* 0x000fea0003c00000 */
[----:B------:R0:W1:Y:S02]  /*4240*/  SHFL.BFLY P3, R32, R34, R33, R36 ;  /* 0x0c00002122207389 */ /* 0x0000640000060024 */
[----:B01----:R-:W-:Y:S05]  /*4250*/  ENDCOLLECTIVE ;  /* 0x000000000000791b */ /* 0x003fea0003800000 */
.L_x_492:
[----:B------:R-:W-:Y:S01]  /*4260*/  FADD.FTZ R29, R28, R29 ;  /* 0x0000001d1c1d7221 */ /* 0x000fe20000010000 */
[----:B------:R-:W-:-:S04]  /*4270*/  HFMA2 R33, -RZ, RZ, 0, 5.9604644775390625e-08 ;  /* 0x00000001ff217431 */ /* 0x000fc800000001ff */
[----:B------:R-:W-:Y:S02]  /*4280*/  MOV R34, R29 ;  /* 0x0000001d00227202 */ /* 0x000fe40000000f00 */
[----:B------:R-:W-:-:S07]  /*4290*/  MOV R22, R32 ;  /* 0x0000002000167202 */ /* 0x000fce0000000f00 */
[----:B------:R-:W-:Y:S05]  /*42a0*/  WARPSYNC.COLLECTIVE R31, `(.L_x_493) ;  /* 0x000000001f087348 */ /* 0x000fea0003c00000 */
[----:B------:R0:W1:Y:S02]  /*42b0*/  SHFL.BFLY P3, R32, R34, R33, R36 ;  /* 0x0c00002122207389 */ /* 0x0000640000060024 */
[----:B01----:R-:W-:Y:S05]  /*42c0*/  ENDCOLLECTIVE ;  /* 0x000000000000791b */ /* 0x003fea0003800000 */
.L_x_493:
[----:B------:R-:W-:-:S05]  /*42d0*/  FADD.FTZ R22, R27, R22 ;  /* 0x000000161b167221 */ /* 0x000fca0000010000 */
[----:B------:R-:W-:Y:S02]  /*42e0*/  MOV R34, R22 ;  /* 0x0000001600227202 */ /* 0x000fe40000000f00 */
[----:B------:R-:W-:-:S07]  /*42f0*/  MOV R30, R32 ;  /* 0x00000020001e7202 */ /* 0x000fce0000000f00 */
[----:B------:R-:W-:Y:S05]  /*4300*/  WARPSYNC.COLLECTIVE R31, `(.L_x_494) ;  /* 0x000000001f087348 */ /* 0x000fea0003c00000 */
[----:B------:R0:W1:Y:S02]  /*4310*/  SHFL.BFLY P3, R32, R34, R33, R36 ;  /* 0x0c00002122207389 */ /* 0x0000640000060024 */
[----:B01----:R-:W-:Y:S05]  /*4320*/  ENDCOLLECTIVE ;  /* 0x000000000000791b */ /* 0x003fea0003800000 */
.L_x_494:
[----:B------:R-:W-:Y:S01]  /*4330*/  FADD.FTZ R30, R29, R30 ;  /* 0x0000001e1d1e7221 */ /* 0x000fe20000010000 */
[----:B------:R-:W-:Y:S01]  /*4340*/  MOV R23, R32 ;  /* 0x0000002000177202 */ /* 0x000fe20000000f00 */
[----:B------:R-:W-:Y:S06]  /*4350*/  BRA `(.L_x_495) ;  /* 0xfffffff800c07947 */ /* 0x000fec000383ffff */
.L_x_496:
        /* <DEDUP_REMOVED lines=10> */
.L_x_1672:


//--------------------- .text._ZN13group_norm_v218gn_bwd_cuda_kernelI13__nv_bfloat16Li320ELi3ELi16ELi80ELi256ELb1ELb1ELi16ELi320ELi320ELi4ELb1ELi20ELb0ELb0ELNS_15WgradSyncMethodE3ENS_16CompileConditionILi1000EEEEEvPT_S6_S6_PKS5_S8_S8_S8_PKfflPfPj --------------------------
	.section	.text._ZN13group_norm_v218gn_bwd_cuda_kernelI13__nv_bfloat16Li320ELi3ELi16ELi80ELi256ELb1ELb1ELi16ELi320ELi320ELi4ELb1ELi20ELb0ELb0ELNS_15WgradSyncMethodE3ENS_16CompileConditionILi1000EEEEEvPT_S6_S6_PKS5_S8_S8_S8_PKfflPfPj,"ax",@progbits
	.align	128
        .global         _ZN13group_norm_v218gn_bwd_cuda_kernelI13__nv_bfloat16Li320ELi3ELi16ELi80ELi256ELb1ELb1ELi16ELi320ELi320ELi4ELb1ELi20ELb0ELb0ELNS_15WgradSyncMethodE3ENS_16CompileConditionILi1000EEEEEvPT_S6_S6_PKS5_S8_S8_S8_PKfflPfPj
        .type           _ZN13group_norm_v218gn_bwd_cuda_kernelI13__nv_bfloat16Li320ELi3ELi16ELi80ELi256ELb1ELb1ELi16ELi320ELi320ELi4ELb1ELi20ELb0ELb0ELNS_15WgradSyncMethodE3ENS_16CompileConditionILi1000EEEEEvPT_S6_S6_PKS5_S8_S8_S8_PKfflPfPj,@function
        .size           _ZN13group_norm_v218gn_bwd_cuda_kernelI13__nv_bfloat16Li320ELi3ELi16ELi80ELi256ELb1ELb1ELi16ELi320ELi320ELi4ELb1ELi20ELb0ELb0ELNS_15WgradSyncMethodE3ENS_16CompileConditionILi1000EEEEEvPT_S6_S6_PKS5_S8_S8_S8_PKfflPfPj,(.L_x_1673 - _ZN13group_norm_v218gn_bwd_cuda_kernelI13__nv_bfloat16Li320ELi3ELi16ELi80ELi256ELb1ELb1ELi16ELi320ELi320ELi4ELb1ELi20ELb0ELb0ELNS_15WgradSyncMethodE3ENS_16CompileConditionILi1000EEEEEvPT_S6_S6_PKS5_S8_S8_S8_PKfflPfPj)
        .other          _ZN13group_norm_v218gn_bwd_cuda_kernelI13__nv_bfloat16Li320ELi3ELi16ELi80ELi256ELb1ELb1ELi16ELi320ELi320ELi4ELb1ELi20ELb0ELb0ELNS_15WgradSyncMethodE3ENS_16CompileConditionILi1000EEEEEvPT_S6_S6_PKS5_S8_S8_S8_PKfflPfPj,@"STO_CUDA_ENTRY STV_DEFAULT"
_ZN13group_norm_v218gn_bwd_cuda_kernelI13__nv_bfloat16Li320ELi3ELi16ELi80ELi256ELb1ELb1ELi16ELi320ELi320ELi4ELb1ELi20ELb0ELb0ELNS_15WgradSyncMethodE3ENS_16CompileConditionILi1000EEEEEvPT_S6_S6_PKS5_S8_S8_S8_PKfflPfPj:
.text._ZN13group_norm_v218gn_bwd_cuda_kernelI13__nv_bfloat16Li320ELi3ELi16ELi80ELi256ELb1ELb1ELi16ELi320ELi320ELi4ELb1ELi20ELb0ELb0ELNS_15WgradSyncMethodE3ENS_16CompileConditionILi1000EEEEEvPT_S6_S6_PKS5_S8_S8_S8_PKfflPfPj:
        /* <DEDUP_REMOVED lines=8> */
[----:B------:R-:W-:Y:S01]  /*0080*/  UISETP.GT.AND.EX UP0, UPT, UR5, URZ, UPT, UP0 ;  /* 0x000000ff0500728c */ /* 0x000fe2000bf04300 */
[----:B------:R-:W-:Y:S02]  /*0090*/  UMOV UR10, UR8 ;  /* 0x00000008000a7c82 */ /* 0x000fe40008000000 */
[----:B------:R-:W-:-:S06]  /*00a0*/  UMOV UR5, URZ ;  /* 0x000000ff00057c82 */ /* 0x000fcc0008000000 */
        /* <DEDUP_REMOVED lines=18> */
.L_x_499:
[----:B0-----:R-:W2:Y:S04]  /*01d0*/  LD.E.STRONG.GPU R5, desc[UR14][R2.64+0x50] ;  /* 0x0000500e02057980 */ /* 0x001ea8000c10f900 */
[----:B--2---:R-:W-:Y:S01]  /*01e0*/  CCTL.IVALL ;  /* 0x00000000ff00798f */ /* 0x004fe20002000000 */
[----:B------:R-:W-:Y:S05]  /*01f0*/  YIELD ;  /* 0x0000000000007946 */ /* 0x000fea0003800000 */
[----:B-----5:R-:W-:-:S04]  /*0200*/  LOP3.LUT R5, R5, R0, RZ, 0x3c, !PT ;  /* 0x0000000005057212 */ /* 0x020fc800078e3cff */
[----:B------:R-:W-:-:S13]  /*0210*/  ISETP.GT.AND P0, PT, R5, -0x1, PT ;  /* 0xffffffff0500780c */ /* 0x000fda0003f04270 */
[----:B------:R-:W-:Y:S05]  /*0220*/  @P0 BRA `(.L_x_499) ;  /* 0xfffffffc00e80947 */ /* 0x000fea000383ffff */
.L_x_498:
[----:B------:R-:W-:Y:S05]  /*0230*/  WARPSYNC.ALL ;  /* 0x0000000000007948 */ /* 0x000fea0003800000 */
[----:B------:R-:W-:Y:S06]  /*0240*/  BAR.SYNC.DEFER_BLOCKING 0x0 ;  /* 0x0000000000007b1d */ /* 0x000fec0000010000 */
[----:B------:R-:W-:Y:S05]  /*0250*/  BRA `(.L_x_500) ;  /* 0x0000003000947947 */ /* 0x000fea0003800000 */
.L_x_497:
[----:B------:R-:W0:Y:S01]  /*0260*/  S2R R3, SR_TID.X ;  /* 0x0000000000037919 */ /* 0x000e220000002100 */
[----:B------:R-:W1:Y:S08]  /*0270*/  LDC.64 R8, c[0x0][0x3a8] ;  /* 0x0000ea00ff087b82 */ /* 0x000e700000000a00 */
[----:B------:R-:W2:Y:S01]  /*0280*/  LDC.64 R10, c[0x0][0x3b0] ;  /* 0x0000ec00ff0a7b82 */ /* 0x000ea20000000a00 */
        /* <DEDUP_REMOVED lines=12> */
[----:B-1----:R-:W-:-:S04]  /*0350*/  IMAD.WIDE.U32 R8, R3, 0x2, R8 ;  /* 0x0000000203087825 */ /* 0x002fc800078e0008 */
[C---:B--2---:R-:W-:Y:S02]  /*0360*/  IMAD.WIDE.U32 R10, R3.reuse, 0x2, R10 ;  /* 0x00000002030a7825 */ /* 0x044fe400078e000a */
[----:B------:R-:W2:Y:S04]  /*0370*/  LDG.E.64.CONSTANT R8, desc[UR14][R8.64] ;  /* 0x0000000e08087981 */ /* 0x000ea8000c1e9b00 */
[----:B------:R-:W3:Y:S01]  /*0380*/  LDG.E.64.CONSTANT R10, desc[UR14][R10.64] ;  /* 0x0000000e0a0a7981 */ /* 0x000ee2000c1e9b00 */
[----:B------:R-:W-:Y:S02]  /*0390*/  LOP3.LUT R3, R3, 0xffff, RZ, 0xc0, !PT ;  /* 0x0000ffff03037812 */ /* 0x000fe400078ec0ff */
[----:B------:R-:W-:Y:S02]  /*03a0*/  CS2R R26, SRZ ;  /* 0x00000000001a7805 */ /* 0x000fe4000001ff00 */
[----:B------:R-:W-:-:S02]  /*03b0*/  CS2R R24, SRZ ;  /* 0x0000000000187805 */ /* 0x000fc4000001ff00 */
[----:B------:R-:W-:Y:S02]  /*03c0*/  CS2R R22, SRZ ;  /* 0x0000000000167805 */ /* 0x000fe4000001ff00 */
[----:B------:R-:W-:Y:S01]  /*03d0*/  CS2R R20, SRZ ;  /* 0x0000000000147805 */ /* 0x000fe2000001ff00 */
[----:B------:R-:W-:Y:S01]  /*03e0*/  IMAD R3, R3, 0x667, RZ ;  /* 0x0000066703037824 */ /* 0x000fe200078e02ff */
[----:B------:R-:W-:-:S04]  /*03f0*/  UMOV UR4, URZ ;  /* 0x000000ff00047c82 */ /* 0x000fc80008000000 */
[----:B------:R-:W-:Y:S02]  /*0400*/  SHF.R.U32.HI R4, RZ, 0x11, R3 ;  /* 0x00000011ff047819 */ /* 0x000fe40000011603 */
[----:B--2---:R-:W-:Y:S02]  /*0410*/  PRMT R6, R8, 0x7632, R6 ;  /* 0x0000763208067816 */ /* 0x004fe40000000006 */
[----:B------:R-:W-:Y:S02]  /*0420*/  PRMT R12, R9, 0x7632, R12 ;  /* 0x00007632090c7816 */ /* 0x000fe4000000000c */
[----:B---3--:R-:W-:Y:S02]  /*0430*/  PRMT R13, R10, 0x7632, R13 ;  /* 0x000076320a0d7816 */ /* 0x008fe4000000000d */
[----:B------:R-:W-:Y:S02]  /*0440*/  PRMT R14, R11, 0x7632, R14 ;  /* 0x000076320b0e7816 */ /* 0x000fe4000000000e */
[----:B------:R-:W-:-:S02]  /*0450*/  SHF.L.U32 R0, R8, 0x10, RZ ;  /* 0x0000001008007819 */ /* 0x000fc400000006ff */
[----:B------:R-:W-:Y:S02]  /*0460*/  SHF.L.U32 R2, R9, 0x10, RZ ;  /* 0x0000001009027819 */ /* 0x000fe400000006ff */
[----:B------:R-:W-:Y:S02]  /*0470*/  SHF.L.U32 R7, R11, 0x10, RZ ;  /* 0x000000100b077819 */ /* 0x000fe400000006ff */
[----:B------:R-:W-:Y:S02]  /*0480*/  SHF.L.U32 R5, R10, 0x10, RZ ;  /* 0x000000100a057819 */ /* 0x000fe400000006ff */
[----:B------:R-:W-:Y:S02]  /*0490*/  SHF.L.U32 R6, R6, 0x10, RZ ;  /* 0x0000001006067819 */ /* 0x000fe400000006ff */
[----:B------:R-:W-:Y:S02]  /*04a0*/  SHF.L.U32 R8, R12, 0x10, RZ ;  /* 0x000000100c087819 */ /* 0x000fe400000006ff */
[----:B------:R-:W-:-:S02]  /*04b0*/  SHF.L.U32 R9, R13, 0x10, RZ ;  /* 0x000000100d097819 */ /* 0x000fc400000006ff */
[----:B------:R-:W-:-:S07]  /*04c0*/  SHF.L.U32 R11, R14, 0x10, RZ ;  /* 0x000000100e0b7819 */ /* 0x000fce00000006ff */
.L_x_512:
[----:B0-----:R-:W0:Y:S01]  /*04d0*/  S2R R16, SR_TID.X ;  /* 0x0000000000107919 */ /* 0x001e220000002100 */
[----:B------:R-:W1:Y:S01]  /*04e0*/  S2UR UR8, SR_CTAID.Y ;  /* 0x00000000000879c3 */ /* 0x000e620000002600 */
[----:B------:R-:W-:Y:S02]  /*04f0*/  USHF.R.U64 UR13, UR10, 0x2, UR5 ;  /* 0x000000020a0d7899 */ /* 0x000fe40008001205 */
[----:B------:R-:W-:Y:S01]  /*0500*/  USHF.R.U32.HI UR6, URZ, 0x2, UR5 ;  /* 0x00000002ff067899 */ /* 0x000fe20008011605 */
[----:B------:R-:W2:Y:S03]  /*0510*/  LDCU.64 UR16, c[0x0][0x3b8] ;  /* 0x00007700ff1077ac */ /* 0x000ea60008000a00 */
[----:B------:R-:W-:Y:S01]  /*0520*/  MOV R17, UR13 ;  /* 0x0000000d00117c02 */ /* 0x000fe20008000f00 */
[----:B------:R-:W3:Y:S01]  /*0530*/  S2UR UR18, SR_CTAID.X ;  /* 0x00000000001279c3 */ /* 0x000ee20000002500 */
[----:B------:R-:W-:-:S02]  /*0540*/  USHF.L.U32 UR9, UR13, 0x5, URZ ;  /* 0x000000050d097899 */ /* 0x000fc400080006ff */
[----:B------:R-:W-:Y:S01]  /*0550*/  USHF.L.U64.HI UR12, UR13, 0x5, UR6 ;  /* 0x000000050d0c7899 */ /* 0x000fe20008010206 */
[----:B------:R-:W4:Y:S03]  /*0560*/  LDCU.64 UR20, c[0x0][0x3a0] ;  /* 0x00007400ff1477ac */ /* 0x000f260008000a00 */
[----:B------:R-:W-:Y:S02]  /*0570*/  MOV R12, UR9 ;  /* 0x00000009000c7c02 */ /* 0x000fe40008000f00 */
[----:B------:R-:W-:Y:S01]  /*0580*/  MOV R13, UR12 ;  /* 0x0000000c000d7c02 */ /* 0x000fe20008000f00 */
[----:B------:R-:W-:Y:S02]  /*0590*/  UIMAD UR6, UR6, 0x50000, URZ ;  /* 0x00050000060678a4 */ /* 0x000fe4000f8e02ff */
[----:B------:R-:W-:Y:S01]  /*05a0*/  IMAD.WIDE.U32 R12, R4, 0x2, R12 ;  /* 0x00000002040c7825 */ /* 0x000fe200078e000c */
[----:B-1----:R-:W-:-:S02]  /*05b0*/  ULOP3.LUT UR11, UR8, 0x3, URZ, 0xc0, !UPT ;  /* 0x00000003080b7892 */ /* 0x002fc4000f8ec0ff */
[----:B--2---:R-:W-:-:S04]  /*05c0*/  LEA R28, P0, R12, UR16, 0x2 ;  /* 0x000000100c1c7c11 */ /* 0x004fc8000f8010ff */
[----:B------:R-:W-:Y:S02]  /*05d0*/  MOV R10, UR11 ;  /* 0x0000000b000a7c02 */ /* 0x000fe40008000f00 */
[----:B0-----:R-:W-:Y:S01]  /*05e0*/  LOP3.LUT R3, R16, 0xffff, RZ, 0xc0, !PT ;  /* 0x0000ffff10037812 */ /* 0x001fe200078ec0ff */
[----:B---3--:R-:W-:Y:S01]  /*05f0*/  USHF.L.U32 UR7, UR18, 0x4, URZ ;  /* 0x0000000412077899 */ /* 0x008fe200080006ff */
[----:B------:R-:W-:Y:S01]  /*0600*/  LEA.HI.X R29, R12, UR17, R13, 0x2, P0 ;  /* 0x000000110c1d7c11 */ /* 0x000fe200080f140d */
[----:B------:R-:W0:Y:S02]  /*0610*/  LDCU.64 UR16, c[0x0][0x3c8] ;  /* 0x00007900ff1077ac */ /* 0x000e240008000a00 */
[----:B------:R-:W-:Y:S02]  /*0620*/  IMAD R3, R3, 0x334, RZ ;  /* 0x0000033403037824 */ /* 0x000fe400078e02ff */
[----:B------:R-:W-:Y:S01]  /*0630*/  MOV R15, UR7 ;  /* 0x00000007000f7c02 */ /* 0x000fe20008000f00 */
[----:B------:R-:W2:Y:S02]  /*0640*/  LDG.E.64.CONSTANT R28, desc[UR14][R28.64] ;  /* 0x0000000e1c1c7981 */ /* 0x000ea4000c1e9b00 */
        /* <DEDUP_REMOVED lines=8> */
[----:B------:R-:W-:Y:S02]  /*06d0*/  SHF.L.U32 R14, R3, 0x2, RZ ;  /* 0x00000002030e7819 */ /* 0x000fe400000006ff */
[----:B------:R-:W-:Y:S01]  /*06e0*/  LOP3.LUT R3, R46, 0xf0, R15, 0xf8, !PT ;  /* 0x000000f02e037812 */ /* 0x000fe200078ef80f */
[----:B------:R-:W-:-:S04]  /*06f0*/  HFMA2 R15, -RZ, RZ, 0, 0 ;  /* 0x00000000ff0f7431 */ /* 0x000fc800000001ff */
[----:B------:R-:W-:Y:S02]  /*0700*/  IMAD R3, R3, 0x500, RZ ;  /* 0x0000050003037824 */ /* 0x000fe400078e02ff */
[----:B------:R-:W-:-:S03]  /*0710*/  IMAD.WIDE.U32 R14, R17, 0x50000, R14 ;  /* 0x00050000110e7825 */ /* 0x000fc600078e000e */
[----:B------:R-:W-:-:S04]  /*0720*/  IADD3 R3, P1, PT, R3, R14, RZ ;  /* 0x0000000e03037210 */ /* 0x000fc80007f3e0ff */
[----:B------:R-:W-:Y:S01]  /*0730*/  IADD3.X R12, PT, PT, R15, UR6, RZ, P1, !PT ;  /* 0x000000060f0c7c10 */ /* 0x000fe20008ffe4ff */
[----:B------:R-:W1:Y:S01]  /*0740*/  LDCU.64 UR6, c[0x0][0x398] ;  /* 0x00007300ff0677ac */ /* 0x000e620008000a00 */
[C---:B------:R-:W-:Y:S02]  /*0750*/  SHF.L.U32 R10, R3.reuse, 0x1, RZ ;  /* 0x00000001030a7819 */ /* 0x040fe400000006ff */
[----:B------:R-:W-:Y:S02]  /*0760*/  SHF.L.U64.HI R12, R3, 0x1, R12 ;  /* 0x00000001030c7819 */ /* 0x000fe4000001020c */
[----:B----4-:R-:W-:-:S04]  /*0770*/  IADD3 R42, P0, PT, R10, UR20, RZ ;  /* 0x000000140a2a7c10 */ /* 0x010fc8000ff1e0ff */
[----:B------:R-:W-:-:S05]  /*0780*/  IADD3.X R43, PT, PT, R12, UR21, RZ, P0, !PT ;  /* 0x000000150c2b7c10 */ /* 0x000fca00087fe4ff */
[----:B------:R-:W3:Y:S04]  /*0790*/  LDG.E.64.CONSTANT R38, desc[UR14][R42.64] ;  /* 0x0000000e2a267981 */ /* 0x000ee8000c1e9b00 */
[----:B------:R-:W4:Y:S01]  /*07a0*/  LDG.E.64.CONSTANT R40, desc[UR14][R42.64+0x2800] ;  /* 0x0028000e2a287981 */ /* 0x000f22000c1e9b00 */
[----:B-1----:R-:W-:Y:S01]  /*07b0*/  IADD3 R44, P0, PT, R10, UR6, RZ ;  /* 0x000000060a2c7c10 */ /* 0x002fe2000ff1e0ff */
[----:B------:R-:W2:Y:S02]  /*07c0*/  LDCU UR6, c[0x0][0x3c0] ;  /* 0x00007800ff0677ac */ /* 0x000ea40008000800 */
[----:B------:R-:W5:Y:S01]  /*07d0*/  LDG.E.64.CONSTANT R32, desc[UR14][R42.64+0x5000] ;  /* 0x0050000e2a207981 */ /* 0x000f62000c1e9b00 */
[----:B------:R-:W-:-:S03]  /*07e0*/  IADD3.X R45, PT, PT, R12, UR7, RZ, P0, !PT ;  /* 0x000000070c2d7c10 */ /* 0x000fc600087fe4ff */
[----:B------:R1:W5:Y:S04]  /*07f0*/  LDG.E.64.CONSTANT R36, desc[UR14][R42.64+0x7800] ;  /* 0x0078000e2a247981 */ /* 0x000368000c1e9b00 */
[----:B------:R-:W5:Y:S04]  /*0800*/  LDG.E.64.CONSTANT R30, desc[UR14][R44.64] ;  /* 0x0000000e2c1e7981 */ /* 0x000f68000c1e9b00 */
[----:B------:R-:W5:Y:S01]  /*0810*/  LDG.E.64.CONSTANT R34, desc[UR14][R44.64+0x2800] ;  /* 0x0028000e2c227981 */ /* 0x000f62000c1e9b00 */
[----:B------:R-:W-:-:S04]  /*0820*/  MOV R54, 0x400 ;  /* 0x0000040000367802 */ /* 0x000fc80000000f00 */
[----:B------:R-:W-:Y:S02]  /*0830*/  IADD3 R54, PT, PT, R54, 0x2800, RZ ;  /* 0x0000280036367810 */ /* 0x000fe40007ffe0ff */
[----:B------:R-:W-:Y:S01]  /*0840*/  LOP3.LUT R16, R16, 0xffff, RZ, 0xc0, !PT ;  /* 0x0000ffff10107812 */ /* 0x000fe200078ec0ff */
[----:B--2---:R-:W-:-:S06]  /*0850*/  FADD.FTZ R19, R29, UR6 ;  /* 0x000000061d137e21 */ /* 0x004fcc0008010000 */
[----:B------:R-:W2:Y:S01]  /*0860*/  MUFU.RSQ R19, R19 ;  /* 0x0000001300137308 */ /* 0x000ea20000001400 */
[----:B------:R-:W0:Y:S01]  /*0870*/  S2R R29, SR_CgaCtaId ;  /* 0x00000000001d7919 */ /* 0x000e220000008800 */
[----:B---3--:R-:W-:Y:S02]  /*0880*/  SHF.L.U32 R13, R39, 0x10, RZ ;  /* 0x00000010270d7819 */ /* 0x008fe400000006ff */
[----:B------:R-:W-:-:S03]  /*0890*/  SHF.L.U32 R3, R38, 0x10, RZ ;  /* 0x0000001026037819 */ /* 0x000fc600000006ff */
[----:B------:R-:W-:Y:S01]  /*08a0*/  FADD.FTZ R18, -R28, R13 ;  /* 0x0000000d1c127221 */ /* 0x000fe20000010100 */
[----:B----4-:R-:W-:Y:S02]  /*08b0*/  SHF.L.U32 R13, R40, 0x10, RZ ;  /* 0x00000010280d7819 */ /* 0x010fe400000006ff */
[----:B------:R-:W-:Y:S01]  /*08c0*/  PRMT R38, R38, 0x7632, R38 ;  /* 0x0000763226267816 */ /* 0x000fe20000000026 */
[----:B--2---:R-:W-:Y:S02]  /*08d0*/  FMUL.FTZ R17, R19, R18 ;  /* 0x0000001213117220 */ /* 0x004fe40000410000 */
[----:B------:R-:W-:Y:S01]  /*08e0*/  FADD.FTZ R18, -R28, R13 ;  /* 0x0000000d1c127221 */ /* 0x000fe20000010100 */
[----:B------:R-:W-:Y:S02]  /*08f0*/  SHF.L.U32 R13, R38, 0x10, RZ ;  /* 0x00000010260d7819 */ /* 0x000fe400000006ff */
[----:B------:R-:W-:Y:S01]  /*0900*/  PRMT R39, R39, 0x7632, R39 ;  /* 0x0000763227277816 */ /* 0x000fe20000000027 */
[----:B------:R-:W-:-:S02]  /*0910*/  FFMA.FTZ R52, R2, R17, R7 ;  /* 0x0000001102347223 */ /* 0x000fc40000010007 */
[C---:B------:R-:W-:Y:S01]  /*0920*/  FADD.FTZ R38, -R28.reuse, R13 ;  /* 0x0000000d1c267221 */ /* 0x040fe20000010100 */
[----:B------:R-:W-:Y:S01]  /*0930*/  SHF.L.U32 R39, R39, 0x10, RZ ;  /* 0x0000001027277819 */ /* 0x000fe200000006ff */
[----:B------:R-:W-:Y:S01]  /*0940*/  FADD.FTZ R14, -R28, R3 ;  /* 0x000000031c0e7221 */ /* 0x000fe20000010100 */
[----:B------:R-:W-:Y:S01]  /*0950*/  FMUL.FTZ R50, R52, -1.4426950216293334961 ;  /* 0xbfb8aa3b34327820 */ /* 0x000fe20000410000 */
[C---:B------:R-:W-:Y:S02]  /*0960*/  FMUL.FTZ R15, R19.reuse, R38 ;  /* 0x00000026130f7220 */ /* 0x040fe40000410000 */
[----:B------:R-:W-:Y:S01]  /*0970*/  FADD.FTZ R38, -R28, R39 ;  /* 0x000000271c267221 */ /* 0x000fe20000010100 */
[C---:B------:R-:W-:Y:S02]  /*0980*/  FMUL.FTZ R3, R19.reuse, R14 ;  /* 0x0000000e13037220 */ /* 0x040fe40000410000 */
[----:B------:R-:W2:Y:S01]  /*0990*/  MUFU.EX2 R50, R50 ;  /* 0x0000003200327308 */ /* 0x000ea20000000800 */
[----:B------:R-:W-:Y:S01]  /*09a0*/  FMUL.FTZ R13, R19, R38 ;  /* 0x00000026130d7220 */ /* 0x000fe20000410000 */
[----:B------:R-:W-:Y:S01]  /*09b0*/  FFMA.FTZ R14, R0, R3, R5 ;  /* 0x00000003000e7223 */ /* 0x000fe20000010005 */
[----:B------:R-:W3:Y:S02]  /*09c0*/  LDG.E.64.CONSTANT R38, desc[UR14][R44.64+0x5000] ;  /* 0x0050000e2c267981 */ /* 0x000ee4000c1e9b00 */
[----:B------:R-:W-:Y:S01]  /*09d0*/  FFMA.FTZ R49, R8, R13, R11 ;  /* 0x0000000d08317223 */ /* 0x000fe2000001000b */
[----:B------:R-:W-:Y:S01]  /*09e0*/  FMUL.FTZ R47, R14, -1.4426950216293334961 ;  /* 0xbfb8aa3b0e2f7820 */ /* 0x000fe20000410000 */
[----:B-1----:R-:W-:-:S02]  /*09f0*/  FFMA.FTZ R43, R6, R15, R9 ;  /* 0x0000000f062b7223 */ /* 0x002fc40000010009 */
[----:B------:R-:W-:Y:S02]  /*0a00*/  FMUL.FTZ R53, R49, -1.4426950216293334961 ;  /* 0xbfb8aa3b31357820 */ /* 0x000fe40000410000 */
[----:B------:R-:W-:Y:S01]  /*0a10*/  FMUL.FTZ R51, R43, -1.4426950216293334961 ;  /* 0xbfb8aa3b2b337820 */ /* 0x000fe20000410000 */
[----:B------:R-:W1:Y:S01]  /*0a20*/  MUFU.EX2 R47, R47 ;  /* 0x0000002f002f7308 */ /* 0x000e620000000800 */
[----:B--2---:R-:W-:-:S07]  /*0a30*/  FADD.FTZ R50, R50, 1 ;  /* 0x3f80000032327421 */ /* 0x004fce0000010000 */
[----:B------:R-:W2:Y:S08]  /*0a40*/  MUFU.EX2 R53, R53 ;  /* 0x0000003500357308 */ /* 0x000eb00000000800 */
[----:B------:R-:W4:Y:S01]  /*0a50*/  MUFU.EX2 R51, R51 ;  /* 0x0000003300337308 */ /* 0x000f220000000800 */
[----:B------:R-:W-:Y:S01]  /*0a60*/  FMUL.FTZ R18, R19, R18 ;  /* 0x0000001213127220 */ /* 0x000fe20000410000 */
[----:B-1----:R-:W-:Y:S01]  /*0a70*/  FADD.FTZ R47, R47, 1 ;  /* 0x3f8000002f2f7421 */ /* 0x002fe20000010000 */
[----:B0-----:R-:W-:-:S05]  /*0a80*/  LEA R55, R29, R54, 0x18 ;  /* 0x000000361d377211 */ /* 0x001fca00078ec0ff */
[----:B------:R-:W0:Y:S01]  /*0a90*/  MUFU.RCP R50, R50 ;  /* 0x0000003200327308 */ /* 0x000e220000001000 */
[----:B------:R-:W-:Y:S01]  /*0aa0*/  SHF.L.U32 R29, R41, 0x10, RZ ;  /* 0x00000010291d7819 */ /* 0x000fe200000006ff */
[----:B------:R-:W-:Y:S01]  /*0ab0*/  FFMA.FTZ R42, R0, R18, R5 ;  /* 0x00000012002a7223 */ /* 0x000fe20000010005 */
[----:B------:R-:W-:Y:S01]  /*0ac0*/  PRMT R40, R40, 0x7632, R40 ;  /* 0x0000763228287816 */ /* 0x000fe20000000028 */
[----:B------:R-:W-:Y:S02]  /*0ad0*/  IMAD R55, R16, 0x28, R55 ;  /* 0x0000002810377824 */ /* 0x000fe400078e0237 */
[----:B--2---:R-:W-:Y:S01]  /*0ae0*/  FADD.FTZ R57, R53, 1 ;  /* 0x3f80000035397421 */ /* 0x004fe20000010000 */
[----:B------:R-:W-:Y:S01]  /*0af0*/  FADD.FTZ R16, -R28, R29 ;  /* 0x0000001d1c107221 */ /* 0x000fe20000010100 */
[----:B------:R1:W2:Y:S01]  /*0b00*/  MUFU.RCP R56, R47 ;  /* 0x0000002f00387308 */ /* 0x0002a20000001000 */
[----:B----4-:R-:W-:Y:S01]  /*0b10*/  FADD.FTZ R51, R51, 1 ;  /* 0x3f80000033337421 */ /* 0x010fe20000010000 */
[----:B------:R-:W-:Y:S01]  /*0b20*/  FMUL.FTZ R48, R42, -1.4426950216293334961 ;  /* 0xbfb8aa3b2a307820 */ /* 0x000fe20000410000 */
[----:B------:R-:W-:Y:S01]  /*0b30*/  SHF.L.U32 R59, R40, 0x10, RZ ;  /* 0x00000010283b7819 */ /* 0x000fe200000006ff */
[----:B------:R-:W-:Y:S01]  /*0b40*/  FMUL.FTZ R16, R19, R16 ;  /* 0x0000001013107220 */ /* 0x000fe20000410000 */
[----:B------:R-:W-:-:S03]  /*0b50*/  LEA R29, R46, R55, 0x3 ;  /* 0x000000372e1d7211 */ /* 0x000fc600078e18ff */
[----:B------:R-:W4:Y:S01]  /*0b60*/  MUFU.RCP R40, R57 ;  /* 0x0000003900287308 */ /* 0x000f220000001000 */
[----:B0-----:R-:W-:Y:S01]  /*0b70*/  FADD.FTZ R55, -R50, 1 ;  /* 0x3f80000032377421 */ /* 0x001fe20000010100 */
[----:B-1----:R-:W-:-:S06]  /*0b80*/  FFMA.FTZ R47, R2, R16, R7 ;  /* 0x00000010022f7223 */ /* 0x002fcc0000010007 */
[----:B------:R-:W0:Y:S01]  /*0b90*/  MUFU.RCP R51, R51 ;  /* 0x0000003300337308 */ /* 0x000e220000001000 */
[----:B------:R-:W-:Y:S01]  /*0ba0*/  FFMA.FTZ R55, R52, R55, 1 ;  /* 0x3f80000034377423 */ /* 0x000fe20000010037 */
[----:B------:R-:W-:-:S06]  /*0bb0*/  FMUL.FTZ R52, R47, -1.4426950216293334961 ;  /* 0xbfb8aa3b2f347820 */ /* 0x000fcc0000410000 */
[----:B------:R-:W1:Y:S01]  /*0bc0*/  MUFU.EX2 R48, R48 ;  /* 0x0000003000307308 */ /* 0x000e620000000800 */
[----:B--2---:R-:W-:Y:S01]  /*0bd0*/  FADD.FTZ R53, -R56, 1 ;  /* 0x3f80000038357421 */ /* 0x004fe20000010100 */
[----:B------:R-:W-:Y:S01]  /*0be0*/  FADD.FTZ R46, -R28, R59 ;  /* 0x0000003b1c2e7221 */ /* 0x000fe20000010100 */
[----:B----4-:R-:W-:Y:S02]  /*0bf0*/  FADD.FTZ R58, -R40, 1 ;  /* 0x3f800000283a7421 */ /* 0x010fe40000010100 */
[----:B------:R-:W-:-:S03]  /*0c00*/  FFMA.FTZ R53, R14, R53, 1 ;  /* 0x3f8000000e357423 */ /* 0x000fc60000010035 */
[----:B------:R-:W2:Y:S01]  /*0c10*/  MUFU.EX2 R52, R52 ;  /* 0x0000003400347308 */ /* 0x000ea20000000800 */
[----:B------:R-:W-:Y:S01]  /*0c20*/  FMUL.FTZ R14, R19, R46 ;  /* 0x0000002e130e7220 */ /* 0x000fe20000410000 */
[----:B------:R-:W-:Y:S01]  /*0c30*/  FMUL.FTZ R56, R56, R53 ;  /* 0x0000003538387220 */ /* 0x000fe20000410000 */
[----:B0-----:R-:W-:Y:S01]  /*0c40*/  FADD.FTZ R54, -R51, 1 ;  /* 0x3f80000033367421 */ /* 0x001fe20000010100 */
[----:B------:R-:W-:Y:S01]  /*0c50*/  FFMA.FTZ R53, R49, R58, 1 ;  /* 0x3f80000031357423 */ /* 0x000fe2000001003a */
[----:B------:R-:W-:Y:S01]  /*0c60*/  FFMA.FTZ R46, R6, R14, R9 ;  /* 0x0000000e062e7223 */ /* 0x000fe20000010009 */
[----:B-1----:R-:W-:Y:S01]  /*0c70*/  FADD.FTZ R49, R48, 1 ;  /* 0x3f80000030317421 */ /* 0x002fe20000010000 */
[----:B------:R-:W-:Y:S01]  /*0c80*/  PRMT R48, R41, 0x7632, R48 ;  /* 0x0000763229307816 */ /* 0x000fe20000000030 */
[----:B------:R-:W-:Y:S01]  /*0c90*/  FFMA.FTZ R54, R43, R54, 1 ;  /* 0x3f8000002b367423 */ /* 0x000fe20000010036 */
[----:B-----5:R-:W-:Y:S01]  /*0ca0*/  PRMT R41, R30, 0x7632, R41 ;  /* 0x000076321e297816 */ /* 0x020fe20000000029 */
[----:B------:R-:W-:Y:S01]  /*0cb0*/  FMUL.FTZ R43, R50, R55 ;  /* 0x00000037322b7220 */ /* 0x000fe20000410000 */
[----:B------:R-:W-:Y:S01]  /*0cc0*/  FMUL.FTZ R50, R46, -1.4426950216293334961 ;  /* 0xbfb8aa3b2e327820 */ /* 0x000fe20000410000 */
[----:B------:R-:W-:Y:S01]  /*0cd0*/  FMUL.FTZ R54, R51, R54 ;  /* 0x0000003633367220 */ /* 0x000fe20000410000 */
[----:B------:R-:W-:Y:S01]  /*0ce0*/  SHF.L.U32 R41, R41, 0x10, RZ ;  /* 0x0000001029297819 */ /* 0x000fe200000006ff */
[----:B--2---:R-:W-:Y:S01]  /*0cf0*/  FADD.FTZ R57, R52, 1 ;  /* 0x3f80000034397421 */ /* 0x004fe20000010000 */
[----:B------:R-:W-:Y:S01]  /*0d00*/  FMUL.FTZ R52, R40, R53 ;  /* 0x0000003528347220 */ /* 0x000fe20000410000 */
[----:B------:R-:W-:Y:S01]  /*0d10*/  SHF.L.U32 R55, R48, 0x10, RZ ;  /* 0x0000001030377819 */ /* 0x000fe200000006ff */
[----:B------:R-:W0:Y:S01]  /*0d20*/  MUFU.EX2 R50, R50 ;  /* 0x0000003200327308 */ /* 0x000e220000000800 */
[----:B------:R-:W-:-:S02]  /*0d30*/  FMUL.FTZ R54, R41, R54 ;  /* 0x0000003629367220 */ /* 0x000fc40000410000 */
[----:B------:R1:W2:Y:S01]  /*0d40*/  LDG.E.64.CONSTANT R40, desc[UR14][R44.64+0x7800] ;  /* 0x0078000e2c287981 */ /* 0x0002a2000c1e9b00 */
[----:B------:R-:W-:Y:S01]  /*0d50*/  SHF.L.U32 R51, R30, 0x10, RZ ;  /* 0x000000101e337819 */ /* 0x000fe200000006ff */
[----:B------:R-:W-:-:S03]  /*0d60*/  FADD.FTZ R30, -R28, R55 ;  /* 0x000000371c1e7221 */ /* 0x000fc60000010100 */
[----:B------:R-:W4:Y:S01]  /*0d70*/  MUFU.RCP R49, R49 ;  /* 0x0000003100317308 */ /* 0x000f220000001000 */
[----:B------:R-:W-:Y:S01]  /*0d80*/  FMUL.FTZ R30, R19, R30 ;  /* 0x0000001e131e7220 */ /* 0x000fe20000410000 */
[----:B------:R-:W-:-:S03]  /*0d90*/  FMUL.FTZ R56, R51, R56 ;  /* 0x0000003833387220 */ /* 0x000fc60000410000 */
[----:B------:R-:W-:-:S03]  /*0da0*/  FFMA.FTZ R48, R8, R30, R11 ;  /* 0x0000001e08307223 */ /* 0x000fc6000001000b */
[----:B------:R5:W1:Y:S01]  /*0db0*/  MUFU.RCP R51, R57 ;  /* 0x0000003900337308 */ /* 0x000a620000001000 */
[----:B0-----:R-:W-:Y:S01]  /*0dc0*/  FADD.FTZ R53, R50, 1 ;  /* 0x3f80000032357421 */ /* 0x001fe20000010000 */
[----:B------:R-:W-:Y:S02]  /*0dd0*/  SHF.L.U32 R50, R31, 0x10, RZ ;  /* 0x000000101f327819 */ /* 0x000fe400000006ff */
[----:B------:R-:W-:Y:S01]  /*0de0*/  SHF.L.U32 R59, R32, 0x10, RZ ;  /* 0x00000010203b7819 */ /* 0x000fe200000006ff */
[----:B-----5:R-:W-:Y:S01]  /*0df0*/  FMUL.FTZ R57, R48, -1.4426950216293334961 ;  /* 0xbfb8aa3b30397820 */ /* 0x020fe20000410000 */
[----:B----4-:R-:W-:Y:S01]  /*0e00*/  FADD.FTZ R55, -R49, 1 ;  /* 0x3f80000031377421 */ /* 0x010fe20000010100 */
[----:B------:R-:W-:Y:S02]  /*0e10*/  FMUL.FTZ R43, R50, R43 ;  /* 0x0000002b322b7220 */ /* 0x000fe40000410000 */
[----:B-1----:R-:W0:Y:S01]  /*0e20*/  MUFU.EX2 R44, R57 ;  /* 0x00000039002c7308 */ /* 0x002e220000000800 */
[----:B------:R-:W-:Y:S01]  /*0e30*/  FFMA.FTZ R50, R42, R55, 1 ;  /* 0x3f8000002a327423 */ /* 0x000fe20000010037 */
[----:B------:R-:W-:Y:S01]  /*0e40*/  FADD.FTZ R42, -R28, R59 ;  /* 0x0000003b1c2a7221 */ /* 0x000fe20000010100 */
[----:B------:R-:W-:Y:S01]  /*0e50*/  PRMT R32, R32, 0x7632, R32 ;  /* 0x0000763220207816 */ /* 0x000fe20000000020 */
[----:B------:R-:W-:Y:S01]  /*0e60*/  FADD.FTZ R58, -R51, 1 ;  /* 0x3f800000333a7421 */ /* 0x000fe20000010100 */
[----:B------:R-:W-:Y:S01]  /*0e70*/  SHF.L.U32 R45, R33, 0x10, RZ ;  /* 0x00000010212d7819 */ /* 0x000fe200000006ff */
[----:B------:R-:W-:Y:S01]  /*0e80*/  FMUL.FTZ R42, R19, R42 ;  /* 0x0000002a132a7220 */ /* 0x000fe20000410000 */
[----:B------:R-:W-:Y:S01]  /*0e90*/  PRMT R31, R31, 0x7632, R31 ;  /* 0x000076321f1f7816 */ /* 0x000fe2000000001f */
[----:B------:R-:W-:Y:S01]  /*0ea0*/  FFMA.FTZ R58, R47, R58, 1 ;  /* 0x3f8000002f3a7423 */ /* 0x000fe2000001003a */
[----:B------:R-:W-:Y:S01]  /*0eb0*/  SHF.L.U32 R59, R32, 0x10, RZ ;  /* 0x00000010203b7819 */ /* 0x000fe200000006ff */
[----:B------:R-:W-:Y:S01]  /*0ec0*/  FADD.FTZ R32, -R28, R45 ;  /* 0x0000002d1c207221 */ /* 0x000fe20000010100 */
[----:B------:R-:W-:Y:S01]  /*0ed0*/  FFMA.FTZ R47, R0, R42, R5 ;  /* 0x0000002a002f7223 */ /* 0x000fe20000010005 */
[----:B------:R-:W-:Y:S01]  /*0ee0*/  SHF.L.U32 R31, R31, 0x10, RZ ;  /* 0x000000101f1f7819 */ /* 0x000fe200000006ff */
[----:B------:R-:W-:Y:S01]  /*0ef0*/  FMUL.FTZ R55, R49, R50 ;  /* 0x0000003231377220 */ /* 0x000fe20000410000 */
[----:B------:R-:W-:Y:S01]  /*0f00*/  FMUL.FTZ R32, R19, R32 ;  /* 0x0000002013207220 */ /* 0x000fe20000410000 */
[----:B------:R-:W-:Y:S01]  /*0f10*/  FMUL.FTZ R49, R47, -1.4426950216293334961 ;  /* 0xbfb8aa3b2f317820 */ /* 0x000fe20000410000 */
[----:B------:R-:W1:Y:S01]  /*0f20*/  MUFU.RCP R53, R53 ;  /* 0x0000003500357308 */ /* 0x000e620000001000 */
[----:B0-----:R-:W-:Y:S01]  /*0f30*/  FADD.FTZ R57, R44, 1 ;  /* 0x3f8000002c397421 */ /* 0x001fe20000010000 */
[----:B------:R-:W-:Y:S01]  /*0f40*/  FMUL.FTZ R31, R31, R52 ;  /* 0x000000341f1f7220 */ /* 0x000fe20000410000 */
[----:B------:R-:W-:Y:S01]  /*0f50*/  FFMA.FTZ R52, R2, R32, R7 ;  /* 0x0000002002347223 */ /* 0x000fe20000010007 */
[----:B------:R-:W-:-:S03]  /*0f60*/  FMUL.FTZ R51, R51, R58 ;  /* 0x0000003a33337220 */ /* 0x000fc60000410000 */
[----:B------:R-:W-:Y:S01]  /*0f70*/  FMUL.FTZ R58, R52, -1.4426950216293334961 ;  /* 0xbfb8aa3b343a7820 */ /* 0x000fe20000410000 */
[----:B------:R-:W0:Y:S08]  /*0f80*/  MUFU.EX2 R49, R49 ;  /* 0x0000003100317308 */ /* 0x000e300000000800 */
[----:B------:R-:W4:Y:S01]  /*0f90*/  MUFU.RCP R57, R57 ;  /* 0x0000003900397308 */ /* 0x000f220000001000 */
[----:B------:R-:W-:Y:S01]  /*0fa0*/  FADD.FTZ R44, -R28, R59 ;  /* 0x0000003b1c2c7221 */ /* 0x000fe20000010100 */
[----:B-1----:R-:W-:-:S06]  /*0fb0*/  FADD.FTZ R45, -R53, 1 ;  /* 0x3f800000352d7421 */ /* 0x002fcc0000010100 */
[----:B------:R-:W1:Y:S01]  /*0fc0*/  MUFU.EX2 R58, R58 ;  /* 0x0000003a003a7308 */ /* 0x000e620000000800 */
[----:B------:R-:W-:Y:S01]  /*0fd0*/  FMUL.FTZ R44, R19, R44 ;  /* 0x0000002c132c7220 */ /* 0x000fe20000410000 */
[----:B------:R-:W-:Y:S01]  /*0fe0*/  FFMA.FTZ R50, R46, R45, 1 ;  /* 0x3f8000002e327423 */ /* 0x000fe2000001002d */
[----:B0-----:R-:W-:Y:S02]  /*0ff0*/  FADD.FTZ R59, R49, 1 ;  /* 0x3f800000313b7421 */ /* 0x001fe40000010000 */
[----:B------:R-:W-:Y:S01]  /*1000*/  FFMA.FTZ R45, R6, R44, R9 ;  /* 0x0000002c062d7223 */ /* 0x000fe20000010009 */
[----:B------:R-:W-:Y:S01]  /*1010*/  FMUL.FTZ R53, R53, R50 ;  /* 0x0000003235357220 */ /* 0x000fe20000410000 */
[----:B----4-:R-:W-:Y:S01]  /*1020*/  FADD.FTZ R49, -R57, 1 ;  /* 0x3f80000039317421 */ /* 0x010fe20000010100 */
[----:B------:R-:W0:Y:S01]  /*1030*/  MUFU.RCP R50, R59 ;  /* 0x0000003b00327308 */ /* 0x000e220000001000 */
[----:B------:R-:W-:Y:S02]  /*1040*/  FMUL.FTZ R46, R45, -1.4426950216293334961 ;  /* 0xbfb8aa3b2d2e7820 */ /* 0x000fe40000410000 */
[----:B------:R-:W-:Y:S01]  /*1050*/  FFMA.FTZ R48, R48, R49, 1 ;  /* 0x3f80000030307423 */ /* 0x000fe20000010031 */
[----:B-1----:R-:W-:-:S03]  /*1060*/  FADD.FTZ R61, R58, 1 ;  /* 0x3f8000003a3d7421 */ /* 0x002fc60000010000 */
[----:B------:R-:W-:Y:S01]  /*1070*/  FMUL.FTZ R49, R57, R48 ;  /* 0x0000003039317220 */ /* 0x000fe20000410000 */
[----:B------:R-:W1:Y:S01]  /*1080*/  MUFU.EX2 R46, R46 ;  /* 0x0000002e002e7308 */ /* 0x000e620000000800 */
[----:B------:R-:W-:-:S07]  /*1090*/  SHF.L.U32 R58, R34, 0x10, RZ ;  /* 0x00000010223a7819 */ /* 0x000fce00000006ff */
[----:B------:R-:W4:Y:S01]  /*10a0*/  MUFU.RCP R48, R61 ;  /* 0x0000003d00307308 */ /* 0x000f220000001000 */
[----:B------:R-:W-:Y:S01]  /*10b0*/  PRMT R33, R33, 0x7632, R33 ;  /* 0x0000763221217816 */ /* 0x000fe20000000021 */
[----:B------:R-:W-:Y:S01]  /*10c0*/  FMUL.FTZ R55, R58, R55 ;  /* 0x000000373a377220 */ /* 0x000fe20000410000 */
[----:B0-----:R-:W-:Y:S02]  /*10d0*/  FADD.FTZ R58, -R50, 1 ;  /* 0x3f800000323a7421 */ /* 0x001fe40000010100 */
[----:B------:R-:W-:Y:S02]  /*10e0*/  SHF.L.U32 R57, R33, 0x10, RZ ;  /* 0x0000001021397819 */ /* 0x000fe400000006ff */
[----:B------:R-:W-:-:S03]  /*10f0*/  FFMA.FTZ R33, R47, R58, 1 ;  /* 0x3f8000002f217423 */ /* 0x000fc6000001003a */
[----:B------:R-:W-:Y:S01]  /*1100*/  FADD.FTZ R58, -R28, R57 ;  /* 0x000000391c3a7221 */ /* 0x000fe20000010100 */
[----:B-1----:R-:W-:Y:S01]  /*1110*/  FADD.FTZ R59, R46, 1 ;  /* 0x3f8000002e3b7421 */ /* 0x002fe20000010000 */
[----:B----4-:R-:W-:Y:S02]  /*1120*/  FADD.FTZ R57, -R48, 1 ;  /* 0x3f80000030397421 */ /* 0x010fe40000010100 */
[----:B------:R-:W-:Y:S02]  /*1130*/  FMUL.FTZ R46, R19, R58 ;  /* 0x0000003a132e7220 */ /* 0x000fe40000410000 */
[----:B------:R-:W-:Y:S02]  /*1140*/  FFMA.FTZ R57, R52, R57, 1 ;  /* 0x3f80000034397423 */ /* 0x000fe40000010039 */
[----:B------:R-:W0:Y:S01]  /*1150*/  MUFU.RCP R52, R59 ;  /* 0x0000003b00347308 */ /* 0x000e220000001000 */
[----:B------:R-:W-:Y:S01]  /*1160*/  FFMA.FTZ R47, R8, R46, R11 ;  /* 0x0000002e082f7223 */ /* 0x000fe2000001000b */
[----:B------:R-:W-:-:S03]  /*1170*/  PRMT R34, R34, 0x7632, R34 ;  /* 0x0000763222227816 */ /* 0x000fc60000000022 */
[----:B------:R-:W-:Y:S01]  /*1180*/  FMUL.FTZ R61, R47, -1.4426950216293334961 ;  /* 0xbfb8aa3b2f3d7820 */ /* 0x000fe20000410000 */
[C---:B------:R-:W-:Y:S02]  /*1190*/  SHF.L.U32 R60, R35.reuse, 0x10, RZ ;  /* 0x00000010233c7819 */ /* 0x040fe400000006ff */
[----:B------:R-:W-:Y:S02]  /*11a0*/  SHF.L.U32 R58, R34, 0x10, RZ ;  /* 0x00000010223a7819 */ /* 0x000fe400000006ff */
[----:B------:R-:W-:Y:S01]  /*11b0*/  PRMT R35, R35, 0x7632, R35 ;  /* 0x0000763223237816 */ /* 0x000fe20000000023 */
[----:B------:R-:W1:Y:S01]  /*11c0*/  MUFU.EX2 R34, R61 ;  /* 0x0000003d00227308 */ /* 0x000e620000000800 */
[----:B------:R-:W-:Y:S01]  /*11d0*/  FMUL.FTZ R51, R60, R51 ;  /* 0x000000333c337220 */ /* 0x000fe20000410000 */
[----:B------:R-:W-:Y:S01]  /*11e0*/  FMUL.FTZ R50, R50, R33 ;  /* 0x0000002132327220 */ /* 0x000fe20000410000 */
[----:B------:R-:W-:Y:S01]  /*11f0*/  SHF.L.U32 R60, R35, 0x10, RZ ;  /* 0x00000010233c7819 */ /* 0x000fe200000006ff */
[----:B------:R-:W-:Y:S01]  /*1200*/  FMUL.FTZ R33, R48, R57 ;  /* 0x0000003930217220 */ /* 0x000fe20000410000 */
[----:B------:R-:W-:Y:S01]  /*1210*/  SHF.L.U32 R35, R36, 0x10, RZ ;  /* 0x0000001024237819 */ /* 0x000fe200000006ff */
[----:B0-----:R-:W-:-:S04]  /*1220*/  FADD.FTZ R48, -R52, 1 ;  /* 0x3f80000034307421 */ /* 0x001fc80000010100 */
[----:B------:R-:W-:Y:S01]  /*1230*/  FFMA.FTZ R45, R45, R48, 1 ;  /* 0x3f8000002d2d7423 */ /* 0x000fe20000010030 */
[----:B------:R-:W-:-:S04]  /*1240*/  FADD.FTZ R48, -R28, R35 ;  /* 0x000000231c307221 */ /* 0x000fc80000010100 */
[----:B------:R-:W-:Y:S01]  /*1250*/  FMUL.FTZ R48, R19, R48 ;  /* 0x0000003013307220 */ /* 0x000fe20000410000 */
[----:B------:R-:W-:Y:S01]  /*1260*/  FMUL.FTZ R45, R52, R45 ;  /* 0x0000002d342d7220 */ /* 0x000fe20000410000 */
[----:B-1----:R-:W-:Y:S02]  /*1270*/  FADD.FTZ R34, R34, 1 ;  /* 0x3f80000022227421 */ /* 0x002fe40000010000 */
[----:B------:R-:W-:-:S04]  /*1280*/  FFMA.FTZ R52, R0, R48, R5 ;  /* 0x0000003000347223 */ /* 0x000fc80000010005 */
[----:B------:R-:W-:Y:S01]  /*1290*/  FMUL.FTZ R57, R52, -1.4426950216293334961 ;  /* 0xbfb8aa3b34397820 */ /* 0x000fe20000410000 */
[----:B------:R-:W0:Y:S01]  /*12a0*/  MUFU.RCP R34, R34 ;  /* 0x0000002200227308 */ /* 0x000e220000001000 */
[----:B------:R-:W-:-:S07]  /*12b0*/  PRMT R36, R36, 0x7632, R36 ;  /* 0x0000763224247816 */ /* 0x000fce0000000024 */
[----:B------:R-:W1:Y:S01]  /*12c0*/  MUFU.EX2 R57, R57 ;  /* 0x0000003900397308 */ /* 0x000e620000000800 */
[----:B------:R-:W-:Y:S01]  /*12d0*/  SHF.L.U32 R35, R36, 0x10, RZ ;  /* 0x0000001024237819 */ /* 0x000fe200000006ff */
[----:B------:R-:W-:-:S04]  /*12e0*/  FMUL.FTZ R53, R58, R53 ;  /* 0x000000353a357220 */ /* 0x000fc80000410000 */
[----:B------:R-:W-:Y:S01]  /*12f0*/  FADD.FTZ R36, -R28, R35 ;  /* 0x000000231c247221 */ /* 0x000fe20000010100 */
[----:B0-----:R-:W-:-:S03]  /*1300*/  FADD.FTZ R58, -R34, 1 ;  /* 0x3f800000223a7421 */ /* 0x001fc60000010100 */
[----:B------:R-:W-:Y:S01]  /*1310*/  FMUL.FTZ R36, R19, R36 ;  /* 0x0000002413247220 */ /* 0x000fe20000410000 */
[----:B------:R-:W-:-:S03]  /*1320*/  FFMA.FTZ R59, R47, R58, 1 ;  /* 0x3f8000002f3b7423 */ /* 0x000fc6000001003a */
[----:B------:R-:W-:Y:S01]  /*1330*/  FFMA.FTZ R35, R6, R36, R9 ;  /* 0x0000002406237223 */ /* 0x000fe20000010009 */
[----:B-1----:R-:W-:Y:S01]  /*1340*/  FADD.FTZ R47, R57, 1 ;  /* 0x3f800000392f7421 */ /* 0x002fe20000010000 */
[----:B------:R-:W-:Y:S02]  /*1350*/  FMUL.FTZ R49, R60, R49 ;  /* 0x000000313c317220 */ /* 0x000fe40000410000 */
[----:B------:R-:W-:-:S03]  /*1360*/  FMUL.FTZ R60, R35, -1.4426950216293334961 ;  /* 0xbfb8aa3b233c7820 */ /* 0x000fc60000410000 */
[----:B------:R-:W0:Y:S08]  /*1370*/  MUFU.RCP R47, R47 ;  /* 0x0000002f002f7308 */ /* 0x000e300000001000 */
[----:B------:R-:W1:Y:S01]  /*1380*/  MUFU.EX2 R60, R60 ;  /* 0x0000003c003c7308 */ /* 0x000e620000000800 */
[----:B------:R-:W-:Y:S01]  /*1390*/  FMUL.FTZ R34, R34, R59 ;  /* 0x0000003b22227220 */ /* 0x000fe20000410000 */
[----:B------:R-:W-:-:S02]  /*13a0*/  PRMT R58, R37, 0x7632, R58 ;  /* 0x00007632253a7816 */ /* 0x000fc4000000003a */
[----:B------:R-:W-:Y:S01]  /*13b0*/  SHF.L.U32 R37, R37, 0x10, RZ ;  /* 0x0000001025257819 */ /* 0x000fe200000006ff */
[----:B0-----:R-:W-:-:S04]  /*13c0*/  FADD.FTZ R59, -R47, 1 ;  /* 0x3f8000002f3b7421 */ /* 0x001fc80000010100 */
[----:B------:R-:W-:Y:S01]  /*13d0*/  FFMA.FTZ R52, R52, R59, 1 ;  /* 0x3f80000034347423 */ /* 0x000fe2000001003b */
[----:B------:R-:W-:Y:S01]  /*13e0*/  SHF.L.U32 R59, R58, 0x10, RZ ;  /* 0x000000103a3b7819 */ /* 0x000fe200000006ff */
[----:B-1----:R-:W-:Y:S01]  /*13f0*/  FADD.FTZ R61, R60, 1 ;  /* 0x3f8000003c3d7421 */ /* 0x002fe20000010000 */
[----:B------:R-:W-:-:S03]  /*1400*/  FADD.FTZ R60, -R28, R37 ;  /* 0x000000251c3c7221 */ /* 0x000fc60000010100 */
[----:B------:R-:W-:Y:S01]  /*1410*/  FADD.FTZ R58, -R28, R59 ;  /* 0x0000003b1c3a7221 */ /* 0x000fe20000010100 */
[----:B------:R-:W-:Y:S01]  /*1420*/  FMUL.FTZ R28, R47, R52 ;  /* 0x000000342f1c7220 */ /* 0x000fe20000410000 */
[----:B------:R-:W-:-:S04]  /*1430*/  FMUL.FTZ R52, R19, R60 ;  /* 0x0000003c13347220 */ /* 0x000fc80000410000 */
[----:B------:R-:W-:-:S04]  /*1440*/  FFMA.FTZ R37, R2, R52, R7 ;  /* 0x0000003402257223 */ /* 0x000fc80000010007 */
[----:B------:R-:W-:Y:S01]  /*1450*/  FMUL.FTZ R59, R37, -1.4426950216293334961 ;  /* 0xbfb8aa3b253b7820 */ /* 0x000fe20000410000 */
[----:B------:R-:W0:Y:S08]  /*1460*/  MUFU.RCP R57, R61 ;  /* 0x0000003d00397308 */ /* 0x000e300000001000 */
[----:B------:R-:W1:Y:S01]  /*1470*/  MUFU.EX2 R59, R59 ;  /* 0x0000003b003b7308 */ /* 0x000e620000000800 */
[----:B0-----:R-:W-:-:S04]  /*1480*/  FADD.FTZ R60, -R57, 1 ;  /* 0x3f800000393c7421 */ /* 0x001fc80000010100 */
[----:B------:R-:W-:Y:S01]  /*1490*/  FFMA.FTZ R60, R35, R60, 1 ;  /* 0x3f800000233c7423 */ /* 0x000fe2000001003c */
[----:B-1----:R-:W-:-:S04]  /*14a0*/  FADD.FTZ R61, R59, 1 ;  /* 0x3f8000003b3d7421 */ /* 0x002fc80000010000 */
[----:B------:R-:W0:Y:S01]  /*14b0*/  MUFU.RCP R35, R61 ;  /* 0x0000003d00237308 */ /* 0x000e220000001000 */
[----:B---3--:R-:W-:Y:S01]  /*14c0*/  SHF.L.U32 R47, R38, 0x10, RZ ;  /* 0x00000010262f7819 */ /* 0x008fe200000006ff */
[----:B------:R-:W-:-:S04]  /*14d0*/  FMUL.FTZ R57, R57, R60 ;  /* 0x0000003c39397220 */ /* 0x000fc80000410000 */
[----:B------:R-:W-:Y:S01]  /*14e0*/  FMUL.FTZ R47, R47, R50 ;  /* 0x000000322f2f7220 */ /* 0x000fe20000410000 */
[----:B0-----:R-:W-:-:S04]  /*14f0*/  FADD.FTZ R50, -R35, 1 ;  /* 0x3f80000023327421 */ /* 0x001fc80000010100 */
[----:B------:R-:W-:Y:S01]  /*1500*/  FFMA.FTZ R60, R37, R50, 1 ;  /* 0x3f800000253c7423 */ /* 0x000fe20000010032 */
[----:B------:R-:W-:-:S04]  /*1510*/  FMUL.FTZ R50, R19, R58 ;  /* 0x0000003a13327220 */ /* 0x000fc80000410000 */
[----:B------:R-:W-:-:S04]  /*1520*/  FFMA.FTZ R58, R8, R50, R11 ;  /* 0x00000032083a7223 */ /* 0x000fc8000001000b */
[----:B------:R-:W-:-:S06]  /*1530*/  FMUL.FTZ R59, R58, -1.4426950216293334961 ;  /* 0xbfb8aa3b3a3b7820 */ /* 0x000fcc0000410000 */
[----:B------:R-:W0:Y:S01]  /*1540*/  MUFU.EX2 R59, R59 ;  /* 0x0000003b003b7308 */ /* 0x000e220000000800 */
[----:B------:R-:W-:Y:S01]  /*1550*/  PRMT R37, R38, 0x7632, R37 ;  /* 0x0000763226257816 */ /* 0x000fe20000000025 */
[----:B------:R-:W-:-:S03]  /*1560*/  FMUL.FTZ R35, R35, R60 ;  /* 0x0000003c23237220 */ /* 0x000fc60000410000 */
[----:B------:R-:W-:Y:S01]  /*1570*/  SHF.L.U32 R60, R37, 0x10, RZ ;  /* 0x00000010253c7819 */ /* 0x000fe200000006ff */
[----:B0-----:R-:W-:-:S04]  /*1580*/  FADD.FTZ R61, R59, 1 ;  /* 0x3f8000003b3d7421 */ /* 0x001fc80000010000 */
[----:B------:R-:W0:Y:S01]  /*1590*/  MUFU.RCP R38, R61 ;  /* 0x0000003d00267308 */ /* 0x000e220000001000 */
[----:B------:R-:W-:Y:S01]  /*15a0*/  FMUL.FTZ R45, R60, R45 ;  /* 0x0000002d3c2d7220 */ /* 0x000fe20000410000 */
[C---:B------:R-:W-:Y:S02]  /*15b0*/  SHF.L.U32 R60, R39.reuse, 0x10, RZ ;  /* 0x00000010273c7819 */ /* 0x040fe400000006ff */
[----:B------:R-:W-:-:S03]  /*15c0*/  PRMT R39, R39, 0x7632, R39 ;  /* 0x0000763227277816 */ /* 0x000fc60000000027 */
[----:B------:R-:W-:Y:S01]  /*15d0*/  FMUL.FTZ R37, R60, R33 ;  /* 0x000000213c257220 */ /* 0x000fe20000410000 */
[----:B0-----:R-:W-:-:S04]  /*15e0*/  FADD.FTZ R33, -R38, 1 ;  /* 0x3f80000026217421 */ /* 0x001fc80000010100 */
[----:B------:R-:W-:Y:S01]  /*15f0*/  FFMA.FTZ R58, R58, R33, 1 ;  /* 0x3f8000003a3a7423 */ /* 0x000fe20000010021 */
[----:B------:R-:W-:Y:S02]  /*1600*/  SHF.L.U32 R33, R39, 0x10, RZ ;  /* 0x0000001027217819 */ /* 0x000fe400000006ff */
[----:B--2---:R-:W-:-:S05]  /*1610*/  SHF.L.U32 R39, R40, 0x10, RZ ;  /* 0x0000001028277819 */ /* 0x004fca00000006ff */
[----:B------:R-:W-:Y:S01]  /*1620*/  FMUL.FTZ R39, R39, R28 ;  /* 0x0000001c27277220 */ /* 0x000fe20000410000 */
[----:B------:R-:W-:Y:S01]  /*1630*/  PRMT R28, R41, 0x7632, R28 ;  /* 0x00007632291c7816 */ /* 0x000fe2000000001c */
[----:B------:R-:W-:-:S03]  /*1640*/  FMUL.FTZ R59, R38, R58 ;  /* 0x0000003a263b7220 */ /* 0x000fc60000410000 */
[----:B------:R-:W-:Y:S01]  /*1650*/  SHF.L.U32 R28, R28, 0x10, RZ ;  /* 0x000000101c1c7819 */ /* 0x000fe200000006ff */
[----:B------:R-:W-:Y:S01]  /*1660*/  FMUL.FTZ R33, R33, R34 ;  /* 0x0000002221217220 */ /* 0x000fe20000410000 */
[----:B------:R-:W-:Y:S02]  /*1670*/  PRMT R40, R40, 0x7632, R40 ;  /* 0x0000763228287816 */ /* 0x000fe40000000028 */
[----:B------:R-:W-:Y:S01]  /*1680*/  SHF.L.U32 R34, R41, 0x10, RZ ;  /* 0x0000001029227819 */ /* 0x000fe200000006ff */
[----:B------:R-:W-:Y:S01]  /*1690*/  FMUL.FTZ R59, R28, R59 ;  /* 0x0000003b1c3b7220 */ /* 0x000fe20000410000 */
[-C--:B------:R-:W-:Y:S01]  /*16a0*/  FFMA.FTZ R41, R3, R56.reuse, R26 ;  /* 0x0000003803297223 */ /* 0x080fe2000001001a */
[----:B------:R-:W-:Y:S01]  /*16b0*/  FADD.FTZ R28, R56, R27 ;  /* 0x0000001b381c7221 */ /* 0x000fe20000010000 */
[----:B------:R-:W-:Y:S01]  /*16c0*/  FFMA.FTZ R27, R17, R43, R22 ;  /* 0x0000002b111b7223 */ /* 0x000fe20000010016 */
[----:B------:R-:W-:Y:S01]  /*16d0*/  FADD.FTZ R26, R43, R23 ;  /* 0x000000172b1a7221 */ /* 0x000fe20000010000 */
[----:B------:R-:W-:Y:S01]  /*16e0*/  FMUL.FTZ R56, R0, R56 ;  /* 0x0000003800387220 */ /* 0x000fe20000410000 */
[-C--:B------:R-:W-:Y:S01]  /*16f0*/  FFMA.FTZ R23, R15, R54.reuse, R24 ;  /* 0x000000360f177223 */ /* 0x080fe20000010018 */
[----:B------:R-:W-:Y:S01]  /*1700*/  FADD.FTZ R22, R54, R25 ;  /* 0x0000001936167221 */ /* 0x000fe20000010000 */
[----:B------:R-:W-:Y:S01]  /*1710*/  SHF.L.U32 R40, R40, 0x10, RZ ;  /* 0x0000001028287819 */ /* 0x000fe200000006ff */
[----:B------:R-:W-:Y:S01]  /*1720*/  FFMA.FTZ R25, R13, R31, R20 ;  /* 0x0000001f0d197223 */ /* 0x000fe20000010014 */
[----:B------:R-:W-:Y:S01]  /*1730*/  FADD.FTZ R24, R31, R21 ;  /* 0x000000151f187221 */ /* 0x000fe20000010000 */
[----:B------:R-:W-:Y:S01]  /*1740*/  FFMA.FTZ R21, R18, R55, R41 ;  /* 0x0000003712157223 */ /* 0x000fe20000010029 */
[----:B------:R-:W-:Y:S01]  /*1750*/  FADD.FTZ R20, R28, R55 ;  /* 0x000000371c147221 */ /* 0x000fe20000010000 */
[----:B------:R-:W-:Y:S01]  /*1760*/  FMUL.FTZ R54, R6, R54 ;  /* 0x0000003606367220 */ /* 0x000fe20000410000 */
[----:B------:R-:W-:Y:S01]  /*1770*/  FADD.FTZ R41, RZ, R56 ;  /* 0x00000038ff297221 */ /* 0x000fe20000010000 */
[----:B------:R-:W-:Y:S01]  /*1780*/  FFMA.FTZ R28, R3, R56, RZ ;  /* 0x00000038031c7223 */ /* 0x000fe200000100ff */
        /* <DEDUP_REMOVED lines=8> */
[----:B------:R-:W-:Y:S01]  /*1810*/  FFMA.FTZ R31, R14, R53, R23 ;  /* 0x000000350e1f7223 */ /* 0x000fe20000010017 */
[----:B------:R-:W-:Y:S01]  /*1820*/  FMUL.FTZ R55, R0, R55 ;  /* 0x0000003700377220 */ /* 0x000fe20000410000 */
[----:B------:R-:W-:Y:S01]  /*1830*/  FADD.FTZ R34, R41, R38 ;  /* 0x0000002629227221 */ /* 0x000fe20000010000 */
[----:B------:R-:W-:Y:S01]  /*1840*/  FFMA.FTZ R23, R13, R38, R28 ;  /* 0x000000260d177223 */ /* 0x000fe2000001001c */
[----:B------:R-:W-:Y:S01]  /*1850*/  FADD.FTZ R22, R22, R53 ;  /* 0x0000003516167221 */ /* 0x000fe20000010000 */
[----:B------:R-:W-:Y:S01]  /*1860*/  FMUL.FTZ R53, R6, R53 ;  /* 0x0000003506357220 */ /* 0x000fe20000410000 */
[----:B------:R-:W-:Y:S01]  /*1870*/  FADD.FTZ R34, R34, R55 ;  /* 0x0000003722227221 */ /* 0x000fe20000010000 */
[----:B------:R-:W-:Y:S01]  /*1880*/  FFMA.FTZ R23, R18, R55, R23 ;  /* 0x0000003712177223 */ /* 0x000fe20000010017 */
[----:B------:R-:W-:Y:S01]  /*1890*/  FFMA.FTZ R27, R16, R51, R27 ;  /* 0x00000033101b7223 */ /* 0x000fe2000001001b */
[----:B------:R-:W-:Y:S01]  /*18a0*/  FADD.FTZ R26, R26, R51 ;  /* 0x000000331a1a7221 */ /* 0x000fe20000010000 */
[----:B------:R-:W-:Y:S01]  /*18b0*/  FFMA.FTZ R61, R30, R49, R25 ;  /* 0x000000311e3d7223 */ /* 0x000fe20000010019 */
        /* <DEDUP_REMOVED lines=8> */
[-C--:B------:R-:W-:Y:S01]  /*1940*/  FFMA.FTZ R21, R42, R47.reuse, R21 ;  /* 0x0000002f2a157223 */ /* 0x080fe20000010015 */
[----:B------:R-:W-:Y:S01]  /*1950*/  FADD.FTZ R20, R20, R47 ;  /* 0x0000002f14147221 */ /* 0x000fe20000010000 */
        /* <DEDUP_REMOVED lines=27> */
[----:B------:R-:W-:Y:S01]  /*1b10*/  FMUL.FTZ R33, R2, R35 ;  /* 0x0000002302217220 */ /* 0x000fe20000410000 */
[----:B------:R-:W-:-:S03]  /*1b20*/  FMUL.FTZ R31, R8, R59 ;  /* 0x0000003b081f7220 */ /* 0x000fc60000410000 */
[----:B------:R-:W-:Y:S01]  /*1b30*/  FADD.FTZ R20, R22, R33 ;  /* 0x0000002116147221 */ /* 0x000fe20000010000 */
[----:B------:R-:W-:-:S03]  /*1b40*/  FFMA.FTZ R21, R52, R33, R21 ;  /* 0x0000002134157223 */ /* 0x000fc60000010015 */
[----:B------:R-:W-:Y:S01]  /*1b50*/  FADD.FTZ R20, R20, R31 ;  /* 0x0000001f14147221 */ /* 0x000fe20000010000 */
[----:B------:R-:W-:Y:S01]  /*1b60*/  FFMA.FTZ R21, R50, R31, R21 ;  /* 0x0000001f32157223 */ /* 0x000fe20000010015 */
[----:B------:R-:W-:Y:S02]  /*1b70*/  UIADD3 UR10, UP0, UPT, UR10, 0x14, URZ ;  /* 0x000000140a0a7890 */ /* 0x000fe4000ff1e0ff */
[----:B------:R-:W-:Y:S02]  /*1b80*/  USHF.L.U32 UR13, UR16, 0x2, URZ ;  /* 0x00000002100d7899 */ /* 0x000fe400080006ff */
[----:B------:R0:W-:Y:S01]  /*1b90*/  STS.64 [R29], R20 ;  /* 0x000000141d007388 */ /* 0x0001e20000000a00 */
[----:B------:R-:W-:Y:S02]  /*1ba0*/  UIADD3.X UR5, UPT, UPT, URZ, UR5, URZ, UP0, !UPT ;  /* 0x00000005ff057290 */ /* 0x000fe400087fe4ff */
[----:B------:R-:W-:Y:S02]  /*1bb0*/  USHF.L.U64.HI UR12, UR16, 0x2, UR17 ;  /* 0x00000002100c7899 */ /* 0x000fe40008010211 */
[----:B------:R-:W-:-:S04]  /*1bc0*/  UISETP.GE.U32.AND UP0, UPT, UR10, UR13, UPT ;  /* 0x0000000d0a00728c */ /* 0x000fc8000bf06070 */
[----:B------:R-:W-:Y:S01]  /*1bd0*/  UISETP.GE.AND.EX UP0, UPT, UR5, UR12, UPT, UP0 ;  /* 0x0000000c0500728c */ /* 0x000fe2000bf06300 */
[----:B------:R-:W-:Y:S01]  /*1be0*/  FFMA.FTZ R22, R52, R35, R23 ;  /* 0x0000002334167223 */ /* 0x000fe20000010017 */
[----:B------:R-:W-:Y:S01]  /*1bf0*/  FADD.FTZ R23, R24, R35 ;  /* 0x0000002318177221 */ /* 0x000fe20000010000 */
[----:B------:R-:W-:Y:S01]  /*1c00*/  FFMA.FTZ R24, R36, R57, R25 ;  /* 0x0000003924187223 */ /* 0x000fe20000010019 */
[----:B------:R-:W-:Y:S01]  /*1c10*/  FADD.FTZ R25, R34, R57 ;  /* 0x0000003922197221 */ /* 0x000fe20000010000 */
[----:B0-----:R-:W-:Y:S01]  /*1c20*/  FFMA.FTZ R20, R50, R59, R61 ;  /* 0x0000003b32147223 */ /* 0x001fe2000001003d */
[----:B------:R-:W-:Y:S01]  /*1c30*/  FADD.FTZ R21, R28, R59 ;  /* 0x0000003b1c157221 */ /* 0x000fe20000010000 */
[----:B------:R-:W-:Y:S06]  /*1c40*/  BAR.SYNC.DEFER_BLOCKING 0x0 ;  /* 0x0000000000007b1d */ /* 0x000fec0000010000 */
[----:B------:R-:W-:Y:S05]  /*1c50*/  BRA.U !UP0, `(.L_x_501) ;  /* 0x0000000108c47547 */ /* 0x000fea000b800000 */
[----:B------:R-:W0:Y:S01]  /*1c60*/  S2R R57, SR_TID.X ;  /* 0x0000000000397919 */ /* 0x000e220000002100 */
[----:B------:R-:W1:Y:S01]  /*1c70*/  S2UR UR7, SR_CgaCtaId ;  /* 0x00000000000779c3 */ /* 0x000e620000008800 */
[----:B------:R-:W-:Y:S02]  /*1c80*/  UMOV UR6, 0x400 ;  /* 0x0000040000067882 */ /* 0x000fe40000000000 */
[----:B-1----:R-:W-:Y:S01]  /*1c90*/  ULEA UR6, UR7, UR6, 0x18 ;  /* 0x0000000607067291 */ /* 0x002fe2000f8ec0ff */
[C---:B0-----:R-:W-:Y:S02]  /*1ca0*/  SHF.L.U32 R28, R57.reuse, 0x1, RZ ;  /* 0x00000001391c7819 */ /* 0x041fe400000006ff */
[----:B------:R-:W-:Y:S02]  /*1cb0*/  SHF.R.U32.HI R58, RZ, 0x4, R57 ;  /* 0x00000004ff3a7819 */ /* 0x000fe40000011639 */
[----:B------:R-:W-:Y:S02]  /*1cc0*/  LOP3.LUT R29, R28, 0x18, RZ, 0xc0, !PT ;  /* 0x000000181c1d7812 */ /* 0x000fe400078ec0ff */
[----:B------:R-:W-:-:S02]  /*1cd0*/  LEA R28, R57, UR6, 0x5 ;  /* 0x00000006391c7c11 */ /* 0x000fc4000f8e28ff */
[C---:B------:R-:W-:Y:S02]  /*1ce0*/  LOP3.LUT R59, R29.reuse, 0x8, RZ, 0x3c, !PT ;  /* 0x000000081d3b7812 */ /* 0x040fe400078e3cff */
[C---:B------:R-:W-:Y:S02]  /*1cf0*/  LOP3.LUT R35, R29.reuse, 0x10, RZ, 0x3c, !PT ;  /* 0x000000101d237812 */ /* 0x040fe400078e3cff */
[----:B------:R-:W-:Y:S02]  /*1d00*/  LOP3.LUT R61, R29, 0x18, RZ, 0x3c, !PT ;  /* 0x000000181d3d7812 */ /* 0x000fe400078e3cff */
[C---:B------:R-:W-:Y:S02]  /*1d10*/  IADD3 R34, PT, PT, R28.reuse, R29, RZ ;  /* 0x0000001d1c227210 */ /* 0x040fe40007ffe0ff */
[C---:B------:R-:W-:Y:S02]  /*1d20*/  IADD3 R59, PT, PT, R28.reuse, R59, RZ ;  /* 0x0000003b1c3b7210 */ /* 0x040fe40007ffe0ff */
[C---:B------:R-:W-:Y:S01]  /*1d30*/  IADD3 R60, PT, PT, R28.reuse, R35, RZ ;  /* 0x000000231c3c7210 */ /* 0x040fe20007ffe0ff */
[----:B------:R-:W-:Y:S01]  /*1d40*/  STS.64 [R34], R26 ;  /* 0x0000001a22007388 */ /* 0x000fe20000000a00 */
[----:B------:R-:W-:-:S02]  /*1d50*/  IADD3 R61, PT, PT, R28, R61, RZ ;  /* 0x0000003d1c3d7210 */ /* 0x000fc40007ffe0ff */
[----:B------:R-:W-:Y:S01]  /*1d60*/  LOP3.LUT R58, R58, R57, RZ, 0x3c, !PT ;  /* 0x000000393a3a7212 */ /* 0x000fe200078e3cff */
[----:B------:R-:W-:Y:S01]  /*1d70*/  STS.64 [R59], R24 ;  /* 0x000000183b007388 */ /* 0x000fe20000000a00 */
[----:B------:R-:W-:Y:S02]  /*1d80*/  SHF.L.U32 R28, R57, 0x3, RZ ;  /* 0x00000003391c7819 */ /* 0x000fe400000006ff */
[----:B------:R-:W-:Y:S01]  /*1d90*/  SHF.L.U32 R58, R58, 0x3, RZ ;  /* 0x000000033a3a7819 */ /* 0x000fe200000006ff */
[----:B------:R-:W-:Y:S01]  /*1da0*/  STS.64 [R60], R22 ;  /* 0x000000163c007388 */ /* 0x000fe20000000a00 */
[----:B------:R-:W-:Y:S02]  /*1db0*/  LOP3.LUT R29, R28, 0x1fe0, RZ, 0xc0, !PT ;  /* 0x00001fe01c1d7812 */ /* 0x000fe400078ec0ff */
[----:B------:R-:W-:Y:S01]  /*1dc0*/  LOP3.LUT R58, R58, 0x18, RZ, 0xc0, !PT ;  /* 0x000000183a3a7812 */ /* 0x000fe200078ec0ff */
[----:B------:R-:W-:Y:S03]  /*1dd0*/  STS.64 [R61], R20 ;  /* 0x000000143d007388 */ /* 0x000fe60000000a00 */
        /* <DEDUP_REMOVED lines=13> */
[----:B------:R-:W-:Y:S01]  /*1eb0*/  MOV R28, UR6 ;  /* 0x00000006001c7c02 */ /* 0x000fe20008000f00 */
[----:B------:R-:W0:Y:S01]  /*1ec0*/  LDS.64 R34, [R58+0x1e00] ;  /* 0x001e00003a227984 */ /* 0x000e220000000a00 */
[----:B------:R-:W-:-:S03]  /*1ed0*/  FADD.FTZ R60, R60, R29 ;  /* 0x0000001d3c3c7221 */ /* 0x000fc60000010000 */
[----:B------:R-:W-:Y:S01]  /*1ee0*/  IMAD R57, R28, 0x500, R57 ;  /* 0x000005001c397824 */ /* 0x000fe200078e0239 */
[----:B------:R-:W-:-:S05]  /*1ef0*/  MOV R28, UR11 ;  /* 0x0000000b001c7c02 */ /* 0x000fca0008000f00 */
[----:B------:R-:W-:Y:S02]  /*1f00*/  IMAD R57, R28, 0x140, R57 ;  /* 0x000001401c397824 */ /* 0x000fe400078e0239 */
[----:B------:R-:W1:Y:S03]  /*1f10*/  LDC.64 R28, c[0x0][0x3d0] ;  /* 0x0000f400ff1c7b82 */ /* 0x000e660000000a00 */
[----:B------:R-:W-:-:S05]  /*1f20*/  SHF.L.U32 R57, R57, 0x1, RZ ;  /* 0x0000000139397819 */ /* 0x000fca00000006ff */
[----:B-1----:R-:W-:-:S04]  /*1f30*/  IMAD.WIDE.U32 R28, R57, 0x4, R28 ;  /* 0x00000004391c7825 */ /* 0x002fc800078e001c */
[----:B0-----:R-:W-:Y:S01]  /*1f40*/  FADD.FTZ R34, R59, R34 ;  /* 0x000000223b227221 */ /* 0x001fe20000010000 */
[----:B------:R-:W-:-:S05]  /*1f50*/  FADD.FTZ R35, R60, R35 ;  /* 0x000000233c237221 */ /* 0x000fca0000010000 */
[----:B------:R0:W-:Y:S02]  /*1f60*/  STG.E.64 desc[UR14][R28.64+0x5000], R34 ;  /* 0x005000221c007986 */ /* 0x0001e4000c101b0e */
.L_x_501:
[----:B------:R-:W1:Y:S01]  /*1f70*/  S2R R57, SR_TID.X ;  /* 0x0000000000397919 */ /* 0x000e620000002100 */
[----:B------:R-:W-:Y:S01]  /*1f80*/  BSSY.RECONVERGENT B0, `(.L_x_502) ;  /* 0x000009b000007945 */ /* 0x000fe20003800200 */
[----:B0-----:R-:W-:Y:S02]  /*1f90*/  CS2R R34, SRZ ;  /* 0x0000000000227805 */ /* 0x001fe4000001ff00 */
[----:B-1----:R-:W-:-:S13]  /*1fa0*/  ISETP.GT.U32.AND P0, PT, R57, 0xf, PT ;  /* 0x0000000f3900780c */ /* 0x002fda0003f04070 */
        /* <DEDUP_REMOVED lines=18> */
[----:B------:R-:W-:-:S04]  /*20d0*/  IADD3 R28, PT, PT, R28, R59, RZ ;  /* 0x0000003b1c1c7210 */ /* 0x000fc80007ffe0ff */
[----:B------:R-:W-:Y:S02]  /*20e0*/  IADD3 R34, PT, PT, R59, R34, RZ ;  /* 0x000000223b227210 */ /* 0x000fe40007ffe0ff */
[----:B------:R-:W0:Y:S04]  /*20f0*/  LDS.64 R28, [R28] ;  /* 0x000000001c1c7984 */ /* 0x000e280000000a00 */
[----:B------:R-:W1:Y:S01]  /*2100*/  LDS.64 R34, [R34] ;  /* 0x0000000022227984 */ /* 0x000e620000000a00 */
[----:B0-----:R-:W-:Y:S01]  /*2110*/  FADD.FTZ R61, RZ, R28 ;  /* 0x0000001cff3d7221 */ /* 0x001fe20000010000 */
[----:B------:R-:W-:-:S03]  /*2120*/  FADD.FTZ R29, RZ, R29 ;  /* 0x0000001dff1d7221 */ /* 0x000fc60000010000 */
[----:B-1----:R-:W-:Y:S01]  /*2130*/  FADD.FTZ R61, R61, R34 ;  /* 0x000000223d3d7221 */ /* 0x002fe20000010000 */
[----:B------:R-:W-:Y:S01]  /*2140*/  FADD.FTZ R34, R29, R35 ;  /* 0x000000231d227221 */ /* 0x000fe20000010000 */
[----:B------:R-:W-:-:S04]  /*2150*/  LOP3.LUT R29, R60, 0x8, RZ, 0xfc, !PT ;  /* 0x000000083c1d7812 */ /* 0x000fc800078efcff */
[----:B------:R-:W-:-:S05]  /*2160*/  SHF.R.U32.HI R29, RZ, 0x2, R29 ;  /* 0x00000002ff1d7819 */ /* 0x000fca000001161d */
[----:B------:R-:W-:-:S05]  /*2170*/  IMAD R29, R29, 0x28, R58 ;  /* 0x000000281d1d7824 */ /* 0x000fca00078e023a */
[----:B------:R-:W-:-:S06]  /*2180*/  IADD3 R29, PT, PT, R59, R29, RZ ;  /* 0x0000001d3b1d7210 */ /* 0x000fcc0007ffe0ff */
[----:B------:R-:W0:Y:S02]  /*2190*/  LDS.64 R28, [R29] ;  /* 0x000000001d1c7984 */ /* 0x000e240000000a00 */
[----:B0-----:R-:W-:Y:S01]  /*21a0*/  FADD.FTZ R35, R61, R28 ;  /* 0x0000001c3d237221 */ /* 0x001fe20000010000 */
[----:B------:R-:W-:Y:S01]  /*21b0*/  LOP3.LUT R28, R60, 0xc, RZ, 0xfc, !PT ;  /* 0x0000000c3c1c7812 */ /* 0x000fe200078efcff */
[----:B------:R-:W-:-:S03]  /*21c0*/  FADD.FTZ R34, R34, R29 ;  /* 0x0000001d22227221 */ /* 0x000fc60000010000 */
[----:B------:R-:W-:-:S05]  /*21d0*/  SHF.R.U32.HI R61, RZ, 0x2, R28 ;  /* 0x00000002ff3d7819 */ /* 0x000fca000001161c */
[----:B------:R-:W-:-:S05]  /*21e0*/  IMAD R28, R61, 0x28, R58 ;  /* 0x000000283d1c7824 */ /* 0x000fca00078e023a */
[----:B------:R-:W-:-:S05]  /*21f0*/  IADD3 R61, PT, PT, R59, R28, RZ ;  /* 0x0000001c3b3d7210 */ /* 0x000fca0007ffe0ff */
[----:B------:R-:W0:Y:S02]  /*2200*/  LDS.64 R28, [R61] ;  /* 0x000000003d1c7984 */ /* 0x000e240000000a00 */
[----:B0-----:R-:W-:Y:S01]  /*2210*/  FADD.FTZ R35, R35, R28 ;  /* 0x0000001c23237221 */ /* 0x001fe20000010000 */
[----:B------:R-:W-:Y:S01]  /*2220*/  IADD3 R28, PT, PT, R60, 0x10, RZ ;  /* 0x000000103c1c7810 */ /* 0x000fe20007ffe0ff */
[----:B------:R-:W-:-:S03]  /*2230*/  FADD.FTZ R34, R34, R29 ;  /* 0x0000001d22227221 */ /* 0x000fc60000010000 */
[----:B------:R-:W-:-:S05]  /*2240*/  SHF.R.U32.HI R29, RZ, 0x2, R28 ;  /* 0x00000002ff1d7819 */ /* 0x000fca000001161c */
[----:B------:R-:W-:-:S05]  /*2250*/  IMAD R28, R29, 0x28, R58 ;  /* 0x000000281d1c7824 */ /* 0x000fca00078e023a */
[----:B------:R-:W-:-:S06]  /*2260*/  IADD3 R28, PT, PT, R59, R28, RZ ;  /* 0x0000001c3b1c7210 */ /* 0x000fcc0007ffe0ff */
[----:B------:R-:W0:Y:S02]  /*2270*/  LDS.64 R28, [R28] ;  /* 0x000000001c1c7984 */ /* 0x000e240000000a00 */
[----:B0-----:R-:W-:Y:S01]  /*2280*/  FADD.FTZ R34, R34, R29 ;  /* 0x0000001d22227221 */ /* 0x001fe20000010000 */
[----:B------:R-:W-:Y:S01]  /*2290*/  IADD3 R29, PT, PT, R60, 0x14, RZ ;  /* 0x000000143c1d7810 */ /* 0x000fe20007ffe0ff */
        /* <DEDUP_REMOVED lines=90> */
[C---:B------:R-:W-:Y:S01]  /*2840*/  IADD3 R34, PT, PT, R60.reuse, 0x48, RZ ;  /* 0x000000483c227810 */ /* 0x040fe20007ffe0ff */
[----:B------:R-:W-:Y:S01]  /*2850*/  FADD.FTZ R35, R35, R28 ;  /* 0x0000001c23237221 */ /* 0x000fe20000010000 */
[----:B------:R-:W-:Y:S02]  /*2860*/  IADD3 R60, PT, PT, R60, 0x4c, RZ ;  /* 0x0000004c3c3c7810 */ /* 0x000fe40007ffe0ff */
[----:B------:R-:W-:Y:S02]  /*2870*/  SHF.R.U32.HI R34, RZ, 0x2, R34 ;  /* 0x00000002ff227819 */ /* 0x000fe40000011622 */
[----:B------:R-:W-:-:S03]  /*2880*/  SHF.R.U32.HI R60, RZ, 0x2, R60 ;  /* 0x00000002ff3c7819 */ /* 0x000fc6000001163c */
[--C-:B------:R-:W-:Y:S02]  /*2890*/  IMAD R34, R34, 0x28, R58.reuse ;  /* 0x0000002822227824 */ /* 0x100fe400078e023a */
[----:B------:R-:W-:-:S03]  /*28a0*/  IMAD R60, R60, 0x28, R58 ;  /* 0x000000283c3c7824 */ /* 0x000fc600078e023a */
[C---:B------:R-:W-:Y:S02]  /*28b0*/  IADD3 R28, PT, PT, R59.reuse, R34, RZ ;  /* 0x000000223b1c7210 */ /* 0x040fe40007ffe0ff */
[----:B------:R-:W-:-:S04]  /*28c0*/  IADD3 R60, PT, PT, R59, R60, RZ ;  /* 0x0000003c3b3c7210 */ /* 0x000fc80007ffe0ff */
[----:B------:R-:W0:Y:S02]  /*28d0*/  LDS.64 R28, [R28] ;  /* 0x000000001c1c7984 */ /* 0x000e240000000a00 */
[----:B0-----:R-:W-:Y:S01]  /*28e0*/  FADD.FTZ R59, R35, R28 ;  /* 0x0000001c233b7221 */ /* 0x001fe20000010000 */
[----:B------:R-:W-:Y:S01]  /*28f0*/  FADD.FTZ R58, R61, R29 ;  /* 0x0000001d3d3a7221 */ /* 0x000fe20000010000 */
[----:B------:R-:W0:Y:S02]  /*2900*/  LDS.64 R34, [R60] ;  /* 0x000000003c227984 */ /* 0x000e240000000a00 */
[----:B0-----:R-:W-:Y:S01]  /*2910*/  FADD.FTZ R34, R59, R34 ;  /* 0x000000223b227221 */ /* 0x001fe20000010000 */
[----:B------:R-:W-:-:S07]  /*2920*/  FADD.FTZ R35, R58, R35 ;  /* 0x000000233a237221 */ /* 0x000fce0000010000 */
.L_x_503:
[----:B------:R-:W-:Y:S05]  /*2930*/  BSYNC.RECONVERGENT B0 ;  /* 0x0000000000007941 */ /* 0x000fea0003800200 */
.L_x_502:
[----:B------:R-:W0:Y:S01]  /*2940*/  SHFL.BFLY PT, R29, R34, 0x2, 0x1f ;  /* 0x0c401f00221d7f89 */ /* 0x000e2200000e0000 */
        /* <DEDUP_REMOVED lines=11> */
[----:B------:R-:W-:-:S04]  /*2a00*/  USHF.L.U32 UR6, UR18, 0x1, URZ ;  /* 0x0000000112067899 */ /* 0x000fc800080006ff */
[----:B------:R-:W-:-:S06]  /*2a10*/  ULOP3.LUT UR7, UR6, 0x1e, URZ, 0xc0, !UPT ;  /* 0x0000001e06077892 */ /* 0x000fcc000f8ec0ff */
[----:B------:R-:W-:Y:S01]  /*2a20*/  LEA R34, R57, UR7, 0x3 ;  /* 0x0000000739227c11 */ /* 0x000fe2000f8e18ff */
[----:B0-----:R-:W-:-:S06]  /*2a30*/  UIMAD UR6, UR9, UR4, UR8 ;  /* 0x00000004090672a4 */ /* 0x001fcc000f8e0208 */
[----:B------:R-:W-:-:S04]  /*2a40*/  MOV R59, UR6 ;  /* 0x00000006003b7c02 */ /* 0x000fc80008000f00 */
[----:B------:R-:W-:Y:S02]  /*2a50*/  LEA R59, R59, R34, 0x7 ;  /* 0x000000223b3b7211 */ /* 0x000fe400078e38ff */
[----:B------:R-:W0:Y:S03]  /*2a60*/  LDC.64 R34, c[0x0][0x3d0] ;  /* 0x0000f400ff227b82 */ /* 0x000e260000000a00 */
[----:B0-----:R-:W-:-:S05]  /*2a70*/  IMAD.WIDE.U32 R34, R59, 0x4, R34 ;  /* 0x000000043b227825 */ /* 0x001fca00078e0022 */
[----:B------:R0:W-:Y:S02]  /*2a80*/  STG.E.64 desc[UR14][R34.64], R28 ;  /* 0x0000001c22007986 */ /* 0x0001e4000c101b0e */
.L_x_505:
[----:B------:R-:W-:Y:S05]  /*2a90*/  BSYNC.RECONVERGENT B0 ;  /* 0x0000000000007941 */ /* 0x000fea0003800200 */
.L_x_504:
        /* <DEDUP_REMOVED lines=10> */
[----:B------:R-:W-:Y:S02]  /*2b40*/  ULOP3.LUT UP1, URZ, UR9, UR18, URZ, 0xfc, !UPT ;  /* 0x0000001209ff7292 */ /* 0x000fe4000f82fcff */
[----:B-1----:R-:W-:-:S03]  /*2b50*/  UIADD3 UR7, UP2, UPT, UR6, UR12, URZ ;  /* 0x0000000c06077290 */ /* 0x002fc6000ff5e0ff */
[----:B------:R-:W-:Y:S01]  /*2b60*/  UMOV UR6, 0x7fffffb1 ;  /* 0x7fffffb100067882 */ /* 0x000fe20000000000 */
[----:B------:R-:W-:Y:S02]  /*2b70*/  UIADD3.X UR9, UPT, UPT, URZ, UR13, URZ, UP2, !UPT ;  /* 0x0000000dff097290 */ /* 0x000fe400097fe4ff */
[----:B------:R-:W-:Y:S01]  /*2b80*/  USEL UR6, UR6, 0x1, !UP1 ;  /* 0x0000000106067887 */ /* 0x000fe2000c800000 */
[----:B0-----:R-:W-:-:S03]  /*2b90*/  MOV R28, UR7 ;  /* 0x00000007001c7c02 */ /* 0x001fc60008000f00 */
[----:B------:R-:W-:Y:S02]  /*2ba0*/  MOV R29, UR9 ;  /* 0x00000009001d7c02 */ /* 0x000fe40008000f00 */
[----:B------:R-:W-:Y:S01]  /*2bb0*/  MOV R35, UR6 ;  /* 0x0000000600237c02 */ /* 0x000fe20008000f00 */
[----:B------:R-:W-:Y:S06]  /*2bc0*/  MEMBAR.ALL.GPU ;  /* 0x0000000000007992 */ /* 0x000fec000000a000 */
[----:B------:R-:W-:-:S00]  /*2bd0*/  ERRBAR ;  /* 0x00000000000079ab */ /* 0x000fc00000000000 */
[----:B------:R-:W-:Y:S06]  /*2be0*/  CGAERRBAR ;  /* 0x00000000000075ab */ /* 0x000fec0000000000 */
[----:B------:R0:W5:Y:S02]  /*2bf0*/  ATOM.E.ADD.STRONG.GPU PT, R34, desc[UR14][R28.64+0x50], R35 ;  /* 0x800050231c22798a */ /* 0x00016400081ef10e */
.L_x_508:
[----:B0-----:R-:W2:Y:S04]  /*2c00*/  LD.E.STRONG.GPU R35, desc[UR14][R28.64+0x50] ;  /* 0x0000500e1c237980 */ /* 0x001ea8000c10f900 */
[----:B--2---:R-:W-:Y:S01]  /*2c10*/  CCTL.IVALL ;  /* 0x00000000ff00798f */ /* 0x004fe20002000000 */
[----:B------:R-:W-:Y:S05]  /*2c20*/  YIELD ;  /* 0x0000000000007946 */ /* 0x000fea0003800000 */
[----:B-----5:R-:W-:-:S04]  /*2c30*/  LOP3.LUT R35, R35, R34, RZ, 0x3c, !PT ;  /* 0x0000002223237212 */ /* 0x020fc800078e3cff */
[----:B------:R-:W-:-:S13]  /*2c40*/  ISETP.GT.AND P0, PT, R35, -0x1, PT ;  /* 0xffffffff2300780c */ /* 0x000fda0003f04270 */
[----:B------:R-:W-:Y:S05]  /*2c50*/  @P0 BRA `(.L_x_508) ;  /* 0xfffffffc00e80947 */ /* 0x000fea000383ffff */
.L_x_507:
[----:B------:R-:W-:Y:S05]  /*2c60*/  WARPSYNC.ALL ;  /* 0x0000000000007948 */ /* 0x000fea0003800000 */
[----:B------:R-:W-:Y:S06]  /*2c70*/  BAR.SYNC.DEFER_BLOCKING 0x0 ;  /* 0x0000000000007b1d */ /* 0x000fec0000010000 */
[----:B------:R-:W-:Y:S05]  /*2c80*/  BRA `(.L_x_509) ;  /* 0x0000000000547947 */ /* 0x000fea0003800000 */
.L_x_506:
[----:B------:R-:W-:Y:S01]  /*2c90*/  BAR.SYNC.DEFER_BLOCKING 0x0 ;  /* 0x0000000000007b1d */ /* 0x000fe20000010000 */
[----:B------:R-:W-:-:S13]  /*2ca0*/  ISETP.NE.AND P0, PT, R57, RZ, PT ;  /* 0x000000ff3900720c */ /* 0x000fda0003f05270 */
[----:B------:R-:W-:Y:S05]  /*2cb0*/  @P0 BRA `(.L_x_510) ;  /* 0x0000000000400947 */ /* 0x000fea0003800000 */
[----:B0-----:R-:W0:Y:S01]  /*2cc0*/  LDC.64 R28, c[0x0][0x3d8] ;  /* 0x0000f600ff1c7b82 */ /* 0x001e220000000a00 */
        /* <DEDUP_REMOVED lines=9> */
.L_x_511:
[----:B------:R-:W2:Y:S04]  /*2d60*/  LD.E.STRONG.GPU R34, desc[UR14][R28.64] ;  /* 0x0000000e1c227980 */ /* 0x000ea8000c10f900 */
[----:B--2---:R-:W-:Y:S01]  /*2d70*/  CCTL.IVALL ;  /* 0x00000000ff00798f */ /* 0x004fe20002000000 */
[----:B------:R-:W-:Y:S05]  /*2d80*/  YIELD ;  /* 0x0000000000007946 */ /* 0x000fea0003800000 */
[----:B-----5:R-:W-:-:S04]  /*2d90*/  LOP3.LUT R34, R34, R35, RZ, 0x3c, !PT ;  /* 0x0000002322227212 */ /* 0x020fc800078e3cff */
[----:B------:R-:W-:-:S13]  /*2da0*/  ISETP.GT.AND P0, PT, R34, -0x1, PT ;  /* 0xffffffff2200780c */ /* 0x000fda0003f04270 */
[----:B------:R-:W-:Y:S05]  /*2db0*/  @P0 BRA `(.L_x_511) ;  /* 0xfffffffc00e80947 */ /* 0x000fea000383ffff */
.L_x_510:
[----:B------:R-:W-:Y:S05]  /*2dc0*/  WARPSYNC.ALL ;  /* 0x0000000000007948 */ /* 0x000fea0003800000 */
[----:B------:R-:W-:Y:S06]  /*2dd0*/  BAR.SYNC.DEFER_BLOCKING 0x0 ;  /* 0x0000000000007b1d */ /* 0x000fec0000010000 */
.L_x_509:
[----:B------:R-:W-:Y:S02]  /*2de0*/  ISETP.GT.U32.AND P0, PT, R57, 0x3f, PT ;  /* 0x0000003f3900780c */ /* 0x000fe40003f04070 */
[----:B0-----:R-:W-:-:S11]  /*2df0*/  MOV R35, UR4 ;  /* 0x0000000400237c02 */ /* 0x001fd60008000f00 */
[----:B------:R-:W0:Y:S08]  /*2e00*/  @!P0 LDC R34, c[0x0][0x374] ;  /* 0x0000dd00ff228b82 */ /* 0x000e300000000800 */
[----:B------:R-:W1:Y:S01]  /*2e10*/  @!P0 LDC.64 R28, c[0x0][0x3d0] ;  /* 0x0000f400ff1c8b82 */ /* 0x000e620000000a00 */
[----:B0-----:R-:W-:Y:S01]  /*2e20*/  @!P0 IMAD R34, R34, R35, UR8 ;  /* 0x0000000822228e24 */ /* 0x001fe2000f8e0223 */
[----:B------:R-:W-:-:S04]  /*2e30*/  @!P0 SHF.L.U32 R35, R57, 0x1, RZ ;  /* 0x0000000139238819 */ /* 0x000fc800000006ff */
[----:B------:R-:W-:-:S04]  /*2e40*/  @!P0 LOP3.LUT R35, R35, 0x7e, RZ, 0xc0, !PT ;  /* 0x0000007e23238812 */ /* 0x000fc800078ec0ff */
        /* <DEDUP_REMOVED lines=21> */
[----:B------:R-:W-:Y:S01]  /*2fa0*/  @!P0 LEA.HI R58, R57, UR6, RZ, 0x1f ;  /* 0x00000006393a8c11 */ /* 0x000fe2000f8ff8ff */
[----:B-1----:R-:W-:-:S03]  /*2fb0*/  FADD.FTZ R60, R59, R60 ;  /* 0x0000003c3b3c7221 */ /* 0x002fc60000010000 */
[----:B------:R-:W0:Y:S04]  /*2fc0*/  SHFL.BFLY PT, R28, R61, 0x2, 0x1f ;  /* 0x0c401f003d1c7f89 */ /* 0x000e2800000e0000 */
[----:B------:R-:W1:Y:S01]  /*2fd0*/  SHFL.BFLY PT, R29, R60, 0x2, 0x1f ;  /* 0x0c401f003c1d7f89 */ /* 0x000e6200000e0000 */
[----:B0-----:R-:W-:Y:S01]  /*2fe0*/  FADD.FTZ R28, R61, R28 ;  /* 0x0000001c3d1c7221 */ /* 0x001fe20000010000 */
[----:B-1----:R-:W-:-:S04]  /*2ff0*/  FADD.FTZ R29, R60, R29 ;  /* 0x0000001d3c1d7221 */ /* 0x002fc80000010000 */
[----:B------:R-:W0:Y:S04]  /*3000*/  SHFL.BFLY PT, R35, R28, 0x1, 0x1f ;  /* 0x0c201f001c237f89 */ /* 0x000e2800000e0000 */
[----:B------:R-:W1:Y:S01]  /*3010*/  SHFL.BFLY PT, R34, R29, 0x1, 0x1f ;  /* 0x0c201f001d227f89 */ /* 0x000e6200000e0000 */
[----:B0-----:R-:W-:Y:S01]  /*3020*/  FADD.FTZ R35, R28, R35 ;  /* 0x000000231c237221 */ /* 0x001fe20000010000 */
[----:B-1----:R-:W-:-:S03]  /*3030*/  FADD.FTZ R34, R29, R34 ;  /* 0x000000221d227221 */ /* 0x002fc60000010000 */
[----:B------:R-:W-:Y:S01]  /*3040*/  @!P0 FMUL.FTZ R28, R35, 4.8828125727595761418e-05 ;  /* 0x384ccccd231c8820 */ /* 0x000fe20000410000 */
[----:B------:R-:W-:Y:S01]  /*3050*/  @!P0 FMUL.FTZ R29, R34, 4.8828125727595761418e-05 ;  /* 0x384ccccd221d8820 */ /* 0x000fe20000410000 */
[----:B------:R-:W-:-:S04]  /*3060*/  IADD3 R34, PT, PT, R4, -UR9, RZ ;  /* 0x8000000904227c10 */ /* 0x000fc8000fffe0ff */
[----:B------:R-:W-:Y:S01]  /*3070*/  @!P0 STS.64 [R58], R28 ;  /* 0x0000001c3a008388 */ /* 0x000fe20000000a00 */
[----:B------:R-:W-:Y:S01]  /*3080*/  LEA R34, R34, UR6, 0x3 ;  /* 0x0000000622227c11 */ /* 0x000fe2000f8e18ff */
        /* <DEDUP_REMOVED lines=50> */
[----:B0-----:R-:W-:Y:S01]  /*33b0*/  IADD3 R14, P0, PT, R10, UR6, RZ ;  /* 0x000000060a0e7c10 */ /* 0x001fe2000ff1e0ff */
[----:B------:R-:W-:Y:S01]  /*33c0*/  FMUL.FTZ R19, R19, R50 ;  /* 0x0000003213137220 */ /* 0x000fe20000410000 */
[----:B------:R-:W-:-:S02]  /*33d0*/  F2FP.BF16.F32.PACK_AB R28, R17, R18 ;  /* 0x00000012111c723e */ /* 0x000fc400000010ff */
[----:B------:R-:W-:Y:S02]  /*33e0*/  IADD3.X R15, PT, PT, R12, UR7, RZ, P0, !PT ;  /* 0x000000070c0f7c10 */ /* 0x000fe400087fe4ff */
[----:B------:R-:W-:Y:S02]  /*33f0*/  F2FP.BF16.F32.PACK_AB R12, R3, R56 ;  /* 0x00000038030c723e */ /* 0x000fe400000010ff */
[----:B------:R-:W-:Y:S02]  /*3400*/  F2FP.BF16.F32.PACK_AB R13, R38, R13 ;  /* 0x0000000d260d723e */ /* 0x000fe400000010ff */
[----:B------:R-:W-:Y:S02]  /*3410*/  F2FP.BF16.F32.PACK_AB R29, R29, R16 ;  /* 0x000000101d1d723e */ /* 0x000fe400000010ff */
[----:B------:R-:W-:Y:S01]  /*3420*/  F2FP.BF16.F32.PACK_AB R42, R31, R42 ;  /* 0x0000002a1f2a723e */ /* 0x000fe200000010ff */
[----:B------:R0:W-:Y:S01]  /*3430*/  STG.E.64 desc[UR14][R14.64], R12 ;  /* 0x0000000c0e007986 */ /* 0x0001e2000c101b0e */
[----:B------:R-:W-:-:S02]  /*3440*/  F2FP.BF16.F32.PACK_AB R43, R33, R32 ;  /* 0x00000020212b723e */ /* 0x000fc400000010ff */
[----:B------:R-:W-:Y:S01]  /*3450*/  F2FP.BF16.F32.PACK_AB R18, R35, R48 ;  /* 0x000000302312723e */ /* 0x000fe200000010ff */
[----:B------:R0:W-:Y:S01]  /*3460*/  STG.E.64 desc[UR14][R14.64+0x2800], R28 ;  /* 0x0028001c0e007986 */ /* 0x0001e2000c101b0e */
[----:B------:R-:W-:-:S03]  /*3470*/  F2FP.BF16.F32.PACK_AB R19, R19, R52 ;  /* 0x000000341313723e */ /* 0x000fc600000010ff */
[----:B------:R0:W-:Y:S04]  /*3480*/  STG.E.64 desc[UR14][R14.64+0x5000], R42 ;  /* 0x0050002a0e007986 */ /* 0x0001e8000c101b0e */
[----:B------:R0:W-:Y:S01]  /*3490*/  STG.E.64 desc[UR14][R14.64+0x7800], R18 ;  /* 0x007800120e007986 */ /* 0x0001e2000c101b0e */
[----:B------:R-:W-:Y:S05]  /*34a0*/  BRA.U !UP0, `(.L_x_512) ;  /* 0xffffffd108087547 */ /* 0x000fea000b83ffff */
.L_x_500:
        /* <DEDUP_REMOVED lines=9> */
[----:B------:R-:W-:Y:S01]  /*3540*/  UISETP.LT.U32.AND UP0, UPT, UR16, 0x5, UPT ;  /* 0x000000051000788c */ /* 0x000fe2000bf01070 */
[--C-:B------:R-:W-:Y:S01]  /*3550*/  SHF.R.U32.HI R31, RZ, 0x5, R57.reuse ;  /* 0x00000005ff1f7819 */ /* 0x100fe20000011639 */
[----:B------:R-:W1:Y:S01]  /*3560*/  S2UR UR9, SR_CgaCtaId ;  /* 0x00000000000979c3 */ /* 0x000e620000008800 */
[----:B0-----:R-:W-:Y:S01]  /*3570*/  SHF.R.U32.HI R28, RZ, 0x4, R57 ;  /* 0x00000004ff1c7819 */ /* 0x001fe20000011639 */
[----:B------:R-:W-:Y:S01]  /*3580*/  UISETP.LT.AND.EX UP0, UPT, UR17, URZ, UPT, UP0 ;  /* 0x000000ff1100728c */ /* 0x000fe2000bf01300 */
[----:B------:R-:W-:Y:S01]  /*3590*/  LOP3.LUT R30, RZ, R31, RZ, 0x33, !PT ;  /* 0x0000001fff1e7212 */ /* 0x000fe200078e33ff */
[----:B------:R-:W-:Y:S01]  /*35a0*/  UMOV UR8, 0x400 ;  /* 0x0000040000087882 */ /* 0x000fe20000000000 */
[----:B------:R-:W-:Y:S01]  /*35b0*/  LOP3.LUT R0, R28, 0x1e, RZ, 0xc0, !PT ;  /* 0x0000001e1c007812 */ /* 0x000fe200078ec0ff */
[----:B------:R-:W-:Y:S01]  /*35c0*/  USEL UR7, UR16, 0x5, UP0 ;  /* 0x0000000510077887 */ /* 0x000fe20008000000 */
[C---:B------:R-:W-:Y:S01]  /*35d0*/  LOP3.LUT R27, R57.reuse, 0x1f, RZ, 0xc0, !PT ;  /* 0x0000001f391b7812 */ /* 0x040fe200078ec0ff */
[----:B------:R-:W-:Y:S01]  /*35e0*/  USEL UR4, UR17, URZ, UP0 ;  /* 0x000000ff11047287 */ /* 0x000fe20008000000 */
[C---:B------:R-:W-:Y:S01]  /*35f0*/  LOP3.LUT R40, R57.reuse, 0xf, RZ, 0xc0, !PT ;  /* 0x0000000f39287812 */ /* 0x040fe200078ec0ff */
[----:B------:R-:W-:Y:S01]  /*3600*/  USHF.L.U32 UR10, UR7, 0x4, URZ ;  /* 0x00000004070a7899 */ /* 0x000fe200080006ff */
[----:B------:R-:W-:Y:S01]  /*3610*/  SHF.L.U32 R25, R57, 0x1, RZ ;  /* 0x0000000139197819 */ /* 0x000fe200000006ff */
[----:B------:R-:W-:Y:S01]  /*3620*/  USHF.L.U64.HI UR7, UR7, 0x4, UR4 ;  /* 0x0000000407077899 */ /* 0x000fe20008010204 */
[----:B------:R-:W-:-:S03]  /*3630*/  MOV R24, UR6 ;  /* 0x0000000600187c02 */ /* 0x000fc60008000f00 */
[----:B------:R-:W-:Y:S02]  /*3640*/  IADD3 R30, P0, PT, R30, UR10, RZ ;  /* 0x0000000a1e1e7c10 */ /* 0x000fe4000ff1e0ff */
[----:B------:R-:W-:Y:S01]  /*3650*/  MOV R29, UR7 ;  /* 0x00000007001d7c02 */ /* 0x000fe20008000f00 */
[----:B------:R-:W0:Y:S03]  /*3660*/  LDCU.64 UR4, c[0x0][0x3d0] ;  /* 0x00007a00ff0477ac */ /* 0x000e260008000a00 */
[----:B------:R-:W-:Y:S01]  /*3670*/  IADD3.X R29, PT, PT, R29, -0x1, RZ, P0, !PT ;  /* 0xffffffff1d1d7810 */ /* 0x000fe200007fe4ff */
[----:B-1----:R-:W-:-:S04]  /*3680*/  ULEA UR8, UR9, UR8, 0x18 ;  /* 0x0000000809087291 */ /* 0x002fc8000f8ec0ff */
[----:B------:R-:W-:Y:S02]  /*3690*/  IMAD.WIDE.U32 R2, R29, -0x33333333, RZ ;  /* 0xcccccccd1d027825 */ /* 0x000fe400078e00ff */
[----:B------:R-:W-:Y:S02]  /*36a0*/  LEA R26, R31, UR8, 0x7 ;  /* 0x000000081f1a7c11 */ /* 0x000fe4000f8e38ff */
[----:B------:R-:W-:-:S04]  /*36b0*/  IMAD.WIDE.U32 R4, P0, R30, -0x33333334, R2 ;  /* 0xcccccccc1e047825 */ /* 0x000fc80007800002 */
[----:B------:R-:W-:Y:S01]  /*36c0*/  IMAD.WIDE.U32 R2, R30, -0x33333333, RZ ;  /* 0xcccccccd1e027825 */ /* 0x000fe200078e00ff */
[----:B------:R-:W-:Y:S01]  /*36d0*/  IADD3.X R7, PT, PT, RZ, RZ, RZ, P0, !PT ;  /* 0x000000ffff077210 */ /* 0x000fe200007fe4ff */
[----:B0-----:R-:W-:Y:S01]  /*36e0*/  UIADD3 UR4, UP0, UPT, UR4, 0x69000, URZ ;  /* 0x0006900004047890 */ /* 0x001fe2000ff1e0ff */
[----:B------:R-:W-:Y:S02]  /*36f0*/  MOV R6, R5 ;  /* 0x0000000500067202 */ /* 0x000fe40000000f00 */
[----:B------:R-:W-:Y:S01]  /*3700*/  IADD3 RZ, P0, PT, R3, R4, RZ ;  /* 0x0000000403ff7210 */ /* 0x000fe20007f1e0ff */
[----:B------:R-:W-:Y:S01]  /*3710*/  UIADD3.X UR5, UPT, UPT, URZ, UR5, URZ, UP0, !UPT ;  /* 0x00000005ff057290 */ /* 0x000fe200087fe4ff */
[----:B------:R-:W-:-:S03]  /*3720*/  LOP3.LUT R5, R0, 0x1f, R57, 0x78, !PT ;  /* 0x0000001f00057812 */ /* 0x000fc600078e7839 */
[----:B------:R-:W-:Y:S01]  /*3730*/  IMAD.WIDE.U32.X R2, R29, -0x33333334, R6, P0 ;  /* 0xcccccccc1d027825 */ /* 0x000fe200000e0406 */
[----:B------:R-:W-:-:S04]  /*3740*/  LEA R26, R5, R26, 0x2 ;  /* 0x0000001a051a7211 */ /* 0x000fc800078e10ff */
[----:B------:R-:W-:-:S04]  /*3750*/  SHF.R.U64 R43, R2, 0x3, R3 ;  /* 0x00000003022b7819 */ /* 0x000fc80000001203 */
[----:B------:R-:W-:-:S04]  /*3760*/  IADD3 R42, P1, PT, R43, 0x1, RZ ;  /* 0x000000012b2a7810 */ /* 0x000fc80007f3e0ff */
[C---:B------:R-:W-:Y:S02]  /*3770*/  LOP3.LUT R41, R42.reuse, 0x7, RZ, 0xc0, !PT ;  /* 0x000000072a297812 */ /* 0x040fe400078ec0ff */
        /* <DEDUP_REMOVED lines=12> */
.L_x_524:
        /* <DEDUP_REMOVED lines=26> */
.L_x_517:
        /* <DEDUP_REMOVED lines=33> */
.L_x_516:
[----:B------:R-:W-:Y:S05]  /*3bf0*/  BSYNC.RECONVERGENT B1 ;  /* 0x0000000000017941 */ /* 0x000fea0003800200 */
.L_x_515:
        /* <DEDUP_REMOVED lines=25> */
.L_x_519:
[----:B------:R-:W-:Y:S05]  /*3d90*/  BSYNC.RECONVERGENT B1 ;  /* 0x0000000000017941 */ /* 0x000fea0003800200 */
.L_x_518:
        /* <DEDUP_REMOVED lines=28> */
.L_x_514:
[----:B------:R-:W-:Y:S05]  /*3f60*/  BSYNC.RECONVERGENT B0 ;  /* 0x0000000000007941 */ /* 0x000fea0003800200 */
.L_x_513:
[----:B------:R0:W-:Y:S01]  /*3f70*/  STS [R26], R35 ;  /* 0x000000231a007388 */ /* 0x0001e20000000800 */
[----:B------:R-:W1:Y:S01]  /*3f80*/  LDC.64 R6, c[0x0][0x388] ;  /* 0x0000e200ff067b82 */ /* 0x000e620000000a00 */
[----:B------:R-:W-:Y:S02]  /*3f90*/  ISETP.GT.U32.AND P1, PT, R40, 0x9, PT ;  /* 0x000000092800780c */ /* 0x000fe40003f24070 */
[----:B------:R0:W-:Y:S01]  /*3fa0*/  STS [R26+0x500], R34 ;  /* 0x000500221a007388 */ /* 0x0001e20000000800 */
[----:B------:R-:W-:-:S04]  /*3fb0*/  MOV R8, R28 ;  /* 0x0000001c00087202 */ /* 0x000fc80000000f00 */
[----:B------:R-:W2:Y:S08]  /*3fc0*/  LDC.64 R4, c[0x0][0x390] ;  /* 0x0000e400ff047b82 */ /* 0x000eb00000000a00 */
[----:B0-----:R-:W-:Y:S06]  /*3fd0*/  BAR.SYNC.DEFER_BLOCKING 0x0 ;  /* 0x0000000000007b1d */ /* 0x001fec0000010000 */
.L_x_523:
        /* <DEDUP_REMOVED lines=32> */
.L_x_534:
        /* <DEDUP_REMOVED lines=10> */
.L_x_522:
[----:B------:R-:W-:Y:S05]  /*4280*/  BSYNC.RECONVERGENT B0 ;  /* 0x0000000000007941 */ /* 0x000fea0003800200 */
.L_x_521:
        /* <DEDUP_REMOVED lines=9> */
.L_x_520:
        /* <DEDUP_REMOVED lines=8> */
.L_x_526:
[----:B------:R-:W-:Y:S05]  /*43a0*/  BSYNC B0 ;  /* 0x0000000000007941 */ /* 0x000fea0003800000 */
.L_x_525:
        /* <DEDUP_REMOVED lines=8> */
.L_x_527:
[----:B------:R-:W-:Y:S01]  /*4430*/  FADD.FTZ R12, R12, R9 ;  /* 0x000000090c0c7221 */ /* 0x000fe20000010000 */
[----:B------:R-:W-:-:S04]  /*4440*/  HFMA2 R19, -RZ, RZ, 0, 2.384185791015625e-07 ;  /* 0x00000004ff137431 */ /* 0x000fc800000001ff */
[----:B------:R-:W-:Y:S02]  /*4450*/  MOV R20, R12 ;  /* 0x0000000c00147202 */ /* 0x000fe40000000f00 */
[----:B------:R-:W-:-:S07]  /*4460*/  MOV R11, R18 ;  /* 0x00000012000b7202 */ /* 0x000fce0000000f00 */
[----:B------:R-:W-:Y:S05]  /*4470*/  WARPSYNC.COLLECTIVE R17, `(.L_x_528) ;  /* 0x0000000011087348 */ /* 0x000fea0003c00000 */
[----:B------:R0:W1:Y:S02]  /*4480*/  SHFL.BFLY P3, R18, R20, R19, R22 ;  /* 0x0c00001314127389 */ /* 0x0000640000060016 */
[----:B01----:R-:W-:Y:S05]  /*4490*/  ENDCOLLECTIVE ;  /* 0x000000000000791b */ /* 0x003fea0003800000 */
.L_x_528:
[----:B------:R-:W-:-:S05]  /*44a0*/  FADD.FTZ R11, R11, R10 ;  /* 0x0000000a0b0b7221 */ /* 0x000fca0000010000 */
[----:B------:R-:W-:Y:S02]  /*44b0*/  MOV R20, R11 ;  /* 0x0000000b00147202 */ /* 0x000fe40000000f00 */
[----:B------:R-:W-:-:S07]  /*44c0*/  MOV R13, R18 ;  /* 0x00000012000d7202 */ /* 0x000fce0000000f00 */
[----:B------:R-:W-:Y:S05]  /*44d0*/  WARPSYNC.COLLECTIVE R17, `(.L_x_529) ;  /* 0x0000000011087348 */ /* 0x000fea0003c00000 */
[----:B------:R0:W1:Y:S02]  /*44e0*/  SHFL.BFLY P3, R18, R20, R19, R22 ;  /* 0x0c00001314127389 */ /* 0x0000640000060016 */
[----:B01----:R-:W-:Y:S05]  /*44f0*/  ENDCOLLECTIVE ;  /* 0x000000000000791b */ /* 0x003fea0003800000 */
.L_x_529:
[----:B------:R-:W-:Y:S01]  /*4500*/  FADD.FTZ R13, R12, R13 ;  /* 0x0000000d0c0d7221 */ /* 0x000fe20000010000 */
[----:B------:R-:W-:-:S04]  /*4510*/  HFMA2 R19, -RZ, RZ, 0, 1.1920928955078125e-07 ;  /* 0x00000002ff137431 */ /* 0x000fc800000001ff */
[----:B------:R-:W-:Y:S02]  /*4520*/  MOV R20, R13 ;  /* 0x0000000d00147202 */ /* 0x000fe40000000f00 */
[----:B------:R-:W-:-:S07]  /*4530*/  MOV R14, R18 ;  /* 0x00000012000e7202 */ /* 0x000fce0000000f00 */
[----:B------:R-:W-:Y:S05]  /*4540*/  WARPSYNC.COLLECTIVE R17, `(.L_x_530) ;  /* 0x0000000011087348 */ /* 0x000fea0003c00000 */
[----:B------:R0:W1:Y:S02]  /*4550*/  SHFL.BFLY P3, R18, R20, R19, R22 ;  /* 0x0c00001314127389 */ /* 0x0000640000060016 */
[----:B01----:R-:W-:Y:S05]  /*4560*/  ENDCOLLECTIVE ;  /* 0x000000000000791b */ /* 0x003fea0003800000 */
.L_x_530:
[----:B------:R-:W-:-:S05]  /*4570*/  FADD.FTZ R14, R11, R14 ;  /* 0x0000000e0b0e7221 */ /* 0x000fca0000010000 */
[----:B------:R-:W-:Y:S02]  /*4580*/  MOV R20, R14 ;  /* 0x0000000e00147202 */ /* 0x000fe40000000f00 */
[----:B------:R-:W-:-:S07]  /*4590*/  MOV R16, R18 ;  /* 0x0000001200107202 */ /* 0x000fce0000000f00 */
[----:B------:R-:W-:Y:S05]  /*45a0*/  WARPSYNC.COLLECTIVE R17, `(.L_x_531) ;  /* 0x0000000011087348 */ /* 0x000fea0003c00000 */
[----:B------:R0:W1:Y:S02]  /*45b0*/  SHFL.BFLY P3, R18, R20, R19, R22 ;  /* 0x0c00001314127389 */ /* 0x0000640000060016 */
[----:B01----:R-:W-:Y:S05]  /*45c0*/  ENDCOLLECTIVE ;  /* 0x000000000000791b */ /* 0x003fea0003800000 */
.L_x_531:
[----:B------:R-:W-:Y:S01]  /*45d0*/  FADD.FTZ R16, R13, R16 ;  /* 0x000000100d107221 */ /* 0x000fe20000010000 */
[----:B------:R-:W-:-:S04]  /*45e0*/  HFMA2 R19, -RZ, RZ, 0, 5.9604644775390625e-08 ;  /* 0x00000001ff137431 */ /* 0x000fc800000001ff */
[----:B------:R-:W-:Y:S02]  /*45f0*/  MOV R20, R16 ;  /* 0x0000001000147202 */ /* 0x000fe40000000f00 */
[----:B------:R-:W-:-:S07]  /*4600*/  MOV R9, R18 ;  /* 0x0000001200097202 */ /* 0x000fce0000000f00 */
[----:B------:R-:W-:Y:S05]  /*4610*/  WARPSYNC.COLLECTIVE R17, `(.L_x_532) ;  /* 0x0000000011087348 */ /* 0x000fea0003c00000 */
[----:B------:R0:W1:Y:S02]  /*4620*/  SHFL.BFLY P3, R18, R20, R19, R22 ;  /* 0x0c00001314127389 */ /* 0x0000640000060016 */
[----:B01----:R-:W-:Y:S05]  /*4630*/  ENDCOLLECTIVE ;  /* 0x000000000000791b */ /* 0x003fea0003800000 */
.L_x_532:
[----:B------:R-:W-:-:S05]  /*4640*/  FADD.FTZ R9, R14, R9 ;  /* 0x000000090e097221 */ /* 0x000fca0000010000 */
[----:B------:R-:W-:Y:S02]  /*4650*/  MOV R20, R9 ;  /* 0x0000000900147202 */ /* 0x000fe40000000f00 */
[----:B------:R-:W-:-:S07]  /*4660*/  MOV R15, R18 ;  /* 0x00000012000f7202 */ /* 0x000fce0000000f00 */
[----:B------:R-:W-:Y:S05]  /*4670*/  WARPSYNC.COLLECTIVE R17, `(.L_x_533) ;  /* 0x0000000011087348 */ /* 0x000fea0003c00000 */
[----:B------:R0:W1:Y:S02]  /*4680*/  SHFL.BFLY P3, R18, R20, R19, R22 ;  /* 0x0c00001314127389 */ /* 0x0000640000060016 */
[----:B01----:R-:W-:Y:S05]  /*4690*/  ENDCOLLECTIVE ;  /* 0x000000000000791b */ /* 0x003fea0003800000 */
.L_x_533:
[----:B------:R-:W-:Y:S01]  /*46a0*/  FADD.FTZ R15, R16, R15 ;  /* 0x0000000f100f7221 */ /* 0x000fe20000010000 */
[----:B------:R-:W-:Y:S01]  /*46b0*/  MOV R10, R18 ;  /* 0x00000012000a7202 */ /* 0x000fe20000000f00 */
[----:B------:R-:W-:Y:S06]  /*46c0*/  BRA `(.L_x_534) ;  /* 0xfffffff800c47947 */ /* 0x000fec000383ffff */
.L_x_535:
        /* <DEDUP_REMOVED lines=11> */
.L_x_1673:


//--------------------- .text._ZN13group_norm_v218gn_bwd_cuda_kernelI13__nv_bfloat16Li320ELi1ELi16ELi80ELi256ELb1ELb1ELi32ELi320ELi320ELi4ELb1ELi16ELb0ELb0ELNS_15WgradSyncMethodE3ENS_16CompileConditionILi1000EEEEEvPT_S6_S6_PKS5_S8_S8_S8_PKfflPfPj --------------------------
	.section	.text._ZN13group_norm_v218gn_bwd_cuda_kernelI13__nv_bfloat16Li320ELi1ELi16ELi80ELi256ELb1ELb1ELi32ELi320ELi320ELi4ELb1ELi16ELb0ELb0ELNS_15WgradSyncMethodE3ENS_16CompileConditionILi1000EEEEEvPT_S6_S6_PKS5_S8_S8_S8_PKfflPfPj,"ax",@progbits
	.align	128
        .global         _ZN13group_norm_v218gn_bwd_cuda_kernelI13__nv_bfloat16Li320ELi1ELi16ELi80ELi256ELb1ELb1ELi32ELi320ELi320ELi4ELb1ELi16ELb0ELb0ELNS_15WgradSyncMethodE3ENS_16CompileConditionILi1000EEEEEvPT_S6_S6_PKS5_S8_S8_S8_PKfflPfPj
        .type           _ZN13group_norm_v218gn_bwd_cuda_kernelI13__nv_bfloat16Li320ELi1ELi16ELi80ELi256ELb1ELb1ELi32ELi320ELi320ELi4ELb1ELi16ELb0ELb0ELNS_15WgradSyncMethodE3ENS_16CompileConditionILi1000EEEEEvPT_S6_S6_PKS5_S8_S8_S8_PKfflPfPj,@function
        .size           _ZN13group_norm_v218gn_bwd_cuda_kernelI13__nv_bfloat16Li320ELi1ELi16ELi80ELi256ELb1ELb1ELi32ELi320ELi320ELi4ELb1ELi16ELb0ELb0ELNS_15WgradSyncMethodE3ENS_16CompileConditionILi1000EEEEEvPT_S6_S6_PKS5_S8_S8_S8_PKfflPfPj,(.L_x_1674 - _ZN13group_norm_v218gn_bwd_cuda_kernelI13__nv_bfloat16Li320ELi1ELi16ELi80ELi256ELb1ELb1ELi32ELi320ELi320ELi4ELb1ELi16ELb0ELb0ELNS_15WgradSyncMethodE3ENS_16CompileConditionILi1000EEEEEvPT_S6_S6_PKS5_S8_S8_S8_PKfflPfPj)
        .other          _ZN13group_norm_v218gn_bwd_cuda_kernelI13__nv_bfloat16Li320ELi1ELi16ELi80ELi256ELb1ELb1ELi32ELi320ELi320ELi4ELb1ELi16ELb0ELb0ELNS_15WgradSyncMethodE3ENS_16CompileConditionILi1000EEEEEvPT_S6_S6_PKS5_S8_S8_S8_PKfflPfPj,@"STO_CUDA_ENTRY STV_DEFAULT"
_ZN13group_norm_v218gn_bwd_cuda_kernelI13__nv_bfloat16Li320ELi1ELi16ELi80ELi256ELb1ELb1ELi32ELi320ELi320ELi4ELb1ELi16ELb0ELb0ELNS_15WgradSyncMethodE3ENS_16CompileConditionILi1000EEEEEvPT_S6_S6_PKS5_S8_S8_S8_PKfflPfPj:
.text._ZN13group_norm_v218gn_bwd_cuda_kernelI13__nv_bfloat16Li320ELi1ELi16ELi80ELi256ELb1ELb1ELi32ELi320ELi320ELi4ELb1ELi16ELb0ELb0ELNS_15WgradSyncMethodE3ENS_16CompileConditionILi1000EEEEEvPT_S6_S6_PKS5_S8_S8_S8_PKfflPfPj:
        /* <DEDUP_REMOVED lines=26> */
.L_x_538:
[----:B------:R-:W2:Y:S04]  /*01a0*/  LD.E.STRONG.GPU R8, desc[UR10][R6.64+0x40] ;  /* 0x0000400a06087980 */ /* 0x000ea8000c10f900 */
[----:B--2---:R-:W-:Y:S01]  /*01b0*/  CCTL.IVALL ;  /* 0x00000000ff00798f */ /* 0x004fe20002000000 */
[----:B------:R-:W-:Y:S05]  /*01c0*/  YIELD ;  /* 0x0000000000007946 */ /* 0x000fea0003800000 */
[----:B-----5:R-:W-:-:S04]  /*01d0*/  LOP3.LUT R8, R8, R3, RZ, 0x3c, !PT ;  /* 0x0000000308087212 */ /* 0x020fc800078e3cff */
[----:B------:R-:W-:-:S13]  /*01e0*/  ISETP.GT.AND P0, PT, R8, -0x1, PT ;  /* 0xffffffff0800780c */ /* 0x000fda0003f04270 */
[----:B------:R-:W-:Y:S05]  /*01f0*/  @P0 BRA `(.L_x_538) ;  /* 0xfffffffc00e80947 */ /* 0x000fea000383ffff */
.L_x_537:
[----:B------:R-:W-:Y:S05]  /*0200*/  WARPSYNC.ALL ;  /* 0x0000000000007948 */ /* 0x000fea0003800000 */
[----:B------:R-:W-:Y:S06]  /*0210*/  BAR.SYNC.DEFER_BLOCKING 0x0 ;  /* 0x0000000000007b1d */ /* 0x000fec0000010000 */
[----:B------:R-:W-:Y:S05]  /*0220*/  BRA `(.L_x_539) ;  /* 0x0000004400907947 */ /* 0x000fea0003800000 */
.L_x_536:
[----:B------:R-:W0:Y:S01]  /*0230*/  S2R R5, SR_TID.X ;  /* 0x0000000000057919 */ /* 0x000e220000002100 */
[----:B------:R-:W1:Y:S01]  /*0240*/  LDC.64 R34, c[0x0][0x3a8] ;  /* 0x0000ea00ff227b82 */ /* 0x000e620000000a00 */
[----:B------:R-:W-:-:S07]  /*0250*/  IMAD R7, R4, 0x140, RZ ;  /* 0x0000014004077824 */ /* 0x000fce00078e02ff */
[----:B------:R-:W2:Y:S08]  /*0260*/  LDC.64 R38, c[0x0][0x3b0] ;  /* 0x0000ec00ff267b82 */ /* 0x000eb00000000a00 */
[----:B------:R-:W3:Y:S01]  /*0270*/  S2UR UR6, SR_CgaCtaId ;  /* 0x00000000000679c3 */ /* 0x000ee20000008800 */
[----:B------:R-:W-:Y:S01]  /*0280*/  UMOV UR4, 0x400 ;  /* 0x0000040000047882 */ /* 0x000fe20000000000 */
[----:B------:R-:W-:-:S06]  /*0290*/  SHF.R.U32.HI R9, RZ, 0x2, R0 ;  /* 0x00000002ff097819 */ /* 0x000fcc0000011600 */
        /* <DEDUP_REMOVED lines=18> */
[----:B---3--:R-:W-:Y:S01]  /*03c0*/  ULEA UR8, UR6, UR4, 0x18 ;  /* 0x0000000406087291 */ /* 0x008fe2000f8ec0ff */
[--C-:B------:R-:W-:Y:S01]  /*03d0*/  SHF.R.U32.HI R11, RZ, 0x2, R5.reuse ;  /* 0x00000002ff0b7819 */ /* 0x100fe20000011605 */
[----:B------:R-:W-:Y:S01]  /*03e0*/  UIADD3 UR5, UPT, UPT, UR4, 0x2800, URZ ;  /* 0x0000280004057890 */ /* 0x000fe2000fffe0ff */
[----:B------:R-:W-:Y:S01]  /*03f0*/  LOP3.LUT R3, R3, 0x1fff8, RZ, 0xc0, !PT ;  /* 0x0001fff803037812 */ /* 0x000fe200078ec0ff */
[----:B------:R-:W-:Y:S01]  /*0400*/  UIADD3 UR4, UPT, UPT, UR4, 0x3480, URZ ;  /* 0x0000348004047890 */ /* 0x000fe2000fffe0ff */
[----:B------:R-:W-:Y:S01]  /*0410*/  SHF.R.U32.HI R8, RZ, 0x4, R5 ;  /* 0x00000004ff087819 */ /* 0x000fe20000011605 */
[----:B------:R-:W-:Y:S01]  /*0420*/  ULEA UR5, UR6, UR5, 0x18 ;  /* 0x0000000506057291 */ /* 0x000fe2000f8ec0ff */
[----:B------:R-:W-:Y:S01]  /*0430*/  LOP3.LUT R10, R3, 0x7, R2, 0xf8, !PT ;  /* 0x00000007030a7812 */ /* 0x000fe200078ef802 */
[----:B------:R-:W-:Y:S01]  /*0440*/  ULEA UR4, UR6, UR4, 0x18 ;  /* 0x0000000406047291 */ /* 0x000fe2000f8ec0ff */
[----:B------:R-:W-:-:S02]  /*0450*/  LEA R12, R4, R11, 0x2 ;  /* 0x0000000b040c7211 */ /* 0x000fc400078e10ff */
[----:B------:R-:W-:Y:S02]  /*0460*/  CS2R R80, SRZ ;  /* 0x0000000000507805 */ /* 0x000fe4000001ff00 */
[----:B------:R-:W-:Y:S01]  /*0470*/  LOP3.LUT R8, R8, R5, RZ, 0x3c, !PT ;  /* 0x0000000508087212 */ /* 0x000fe200078e3cff */
[----:B------:R-:W-:Y:S01]  /*0480*/  IMAD R10, R10, 0x500, R5 ;  /* 0x000005000a0a7824 */ /* 0x000fe200078e0205 */
[----:B------:R-:W-:Y:S01]  /*0490*/  SHF.L.U32 R42, R5, 0x1, RZ ;  /* 0x00000001052a7819 */ /* 0x000fe200000006ff */
[----:B------:R-:W-:Y:S01]  /*04a0*/  IMAD R15, R12, 0x50, -R7 ;  /* 0x000000500c0f7824 */ /* 0x000fe200078e0a07 */
[----:B------:R-:W-:Y:S02]  /*04b0*/  SHF.L.U32 R8, R8, 0x3, RZ ;  /* 0x0000000308087819 */ /* 0x000fe400000006ff */
[----:B------:R-:W-:Y:S02]  /*04c0*/  CS2R R78, SRZ ;  /* 0x00000000004e7805 */ /* 0x000fe4000001ff00 */
[----:B------:R-:W-:-:S02]  /*04d0*/  IADD3 R14, PT, PT, R10, R7, RZ ;  /* 0x000000070a0e7210 */ /* 0x000fc40007ffe0ff */
[----:B------:R-:W-:Y:S02]  /*04e0*/  CS2R R88, SRZ ;  /* 0x0000000000587805 */ /* 0x000fe4000001ff00 */
[----:B------:R-:W-:Y:S02]  /*04f0*/  LOP3.LUT R3, R42, 0x18, RZ, 0xc0, !PT ;  /* 0x000000182a037812 */ /* 0x000fe400078ec0ff */
[----:B------:R-:W-:Y:S02]  /*0500*/  CS2R R92, SRZ ;  /* 0x00000000005c7805 */ /* 0x000fe4000001ff00 */
[----:B------:R-:W-:Y:S01]  /*0510*/  LEA R10, R5, UR8, 0x5 ;  /* 0x00000008050a7c11 */ /* 0x000fe2000f8e28ff */
[----:B-----5:R-:W-:Y:S01]  /*0520*/  IMAD.WIDE.U32 R148, R4, 0x4, R148 ;  /* 0x0000000404947825 */ /* 0x020fe200078e0094 */
[----:B------:R-:W-:Y:S02]  /*0530*/  LOP3.LUT R8, R8, 0x18, RZ, 0xc0, !PT ;  /* 0x0000001808087812 */ /* 0x000fe400078ec0ff */
[----:B------:R-:W-:-:S02]  /*0540*/  IADD3 R30, PT, PT, R15, 0x24, RZ ;  /* 0x000000240f1e7810 */ /* 0x000fc40007ffe0ff */
[----:B------:R-:W-:Y:S02]  /*0550*/  LOP3.LUT R13, R42, 0x18, RZ, 0xc, !PT ;  /* 0x000000182a0d7812 */ /* 0x000fe400078e0cff */
[----:B------:R-:W-:Y:S02]  /*0560*/  LOP3.LUT P1, RZ, R9, R2, RZ, 0xfc, !PT ;  /* 0x0000000209ff7212 */ /* 0x000fe4000782fcff */
[C---:B------:R-:W-:Y:S02]  /*0570*/  LOP3.LUT R9, R3.reuse, 0x8, RZ, 0x3c, !PT ;  /* 0x0000000803097812 */ /* 0x040fe400078e3cff */
[----:B------:R-:W-:Y:S02]  /*0580*/  IADD3 R7, PT, PT, R10, R3, RZ ;  /* 0x000000030a077210 */ /* 0x000fe40007ffe0ff */
[----:B------:R-:W-:Y:S02]  /*0590*/  LOP3.LUT R3, R3, 0x10, RZ, 0x3c, !PT ;  /* 0x0000001003037812 */ /* 0x000fe400078e3cff */
[----:B------:R-:W-:-:S02]  /*05a0*/  IADD3 R12, PT, PT, R8, UR8, RZ ;  /* 0x00000008080c7c10 */ /* 0x000fc4000fffe0ff */
[----:B------:R-:W-:Y:S01]  /*05b0*/  MOV R66, UR5 ;  /* 0x0000000500427c02 */ /* 0x000fe20008000f00 */
[----:B------:R-:W1:Y:S01]  /*05c0*/  LDCU UR5, c[0x0][0x374] ;  /* 0x00006e80ff0577ac */ /* 0x000e620008000800 */
[C---:B------:R-:W-:Y:S02]  /*05d0*/  IADD3 R20, PT, PT, R15.reuse, 0x10, RZ ;  /* 0x000000100f147810 */ /* 0x040fe40007ffe0ff */
[----:B------:R-:W-:Y:S02]  /*05e0*/  IADD3 R40, PT, PT, R15, 0x34, RZ ;  /* 0x000000340f287810 */ /* 0x000fe40007ffe0ff */
[----:B------:R-:W-:Y:S02]  /*05f0*/  SHF.R.U32.HI R31, RZ, 0x2, R30 ;  /* 0x00000002ff1f7819 */ /* 0x000fe4000001161e */
[----:B------:R-:W-:Y:S02]  /*0600*/  IADD3 R8, PT, PT, R10, R13, RZ ;  /* 0x0000000d0a087210 */ /* 0x000fe40007ffe0ff */
[----:B------:R-:W-:-:S02]  /*0610*/  SHF.L.U32 R13, R5, 0x3, RZ ;  /* 0x00000003050d7819 */ /* 0x000fc400000006ff */
[C---:B------:R-:W-:Y:S02]  /*0620*/  IADD3 R9, PT, PT, R10.reuse, R9, RZ ;  /* 0x000000090a097210 */ /* 0x040fe40007ffe0ff */
[----:B------:R-:W-:Y:S02]  /*0630*/  IADD3 R10, PT, PT, R10, R3, RZ ;  /* 0x000000030a0a7210 */ /* 0x000fe40007ffe0ff */
[----:B------:R-:W-:Y:S02]  /*0640*/  LEA R11, R11, R12, 0x5 ;  /* 0x0000000c0b0b7211 */ /* 0x000fe400078e28ff */
[----:B------:R-:W-:Y:S02]  /*0650*/  IADD3 R22, PT, PT, R15, 0x14, RZ ;  /* 0x000000140f167810 */ /* 0x000fe40007ffe0ff */
[----:B------:R-:W-:Y:S02]  /*0660*/  SHF.R.U32.HI R21, RZ, 0x2, R20 ;  /* 0x00000002ff157819 */ /* 0x000fe40000011614 */
[----:B------:R-:W-:Y:S01]  /*0670*/  SHF.R.U32.HI R41, RZ, 0x2, R40 ;  /* 0x00000002ff297819 */ /* 0x000fe20000011628 */
[----:B------:R-:W-:Y:S01]  /*0680*/  IMAD R40, R31, 0x28, R66 ;  /* 0x000000281f287824 */ /* 0x000fe200078e0242 */
[----:B------:R-:W-:-:S02]  /*0690*/  LOP3.LUT R12, R15, 0x4, RZ, 0xfc, !PT ;  /* 0x000000040f0c7812 */ /* 0x000fc400078efcff */
[----:B------:R-:W-:Y:S02]  /*06a0*/  SHF.R.U32.HI R3, RZ, 0x2, R15 ;  /* 0x00000002ff037819 */ /* 0x000fe4000001160f */
[----:B------:R-:W-:Y:S02]  /*06b0*/  IADD3 R43, PT, PT, R15, 0x38, RZ ;  /* 0x000000380f2b7810 */ /* 0x000fe40007ffe0ff */
[----:B------:R-:W-:Y:S02]  /*06c0*/  LOP3.LUT R31, R13, 0x18, RZ, 0xc0, !PT ;  /* 0x000000180d1f7812 */ /* 0x000fe400078ec0ff */
[C---:B------:R-:W-:Y:S02]  /*06d0*/  IADD3 R52, PT, PT, R15.reuse, 0x4c, RZ ;  /* 0x0000004c0f347810 */ /* 0x040fe40007ffe0ff */
[C---:B------:R-:W-:Y:S02]  /*06e0*/  LOP3.LUT R16, R15.reuse, 0x8, RZ, 0xfc, !PT ;  /* 0x000000080f107812 */ /* 0x040fe400078efcff */
[----:B------:R-:W-:-:S02]  /*06f0*/  LOP3.LUT R18, R15, 0xc, RZ, 0xfc, !PT ;  /* 0x0000000c0f127812 */ /* 0x000fc400078efcff */
        /* <DEDUP_REMOVED lines=9> */
[----:B------:R-:W-:Y:S02]  /*0790*/  IADD3 R50, PT, PT, R15, 0x48, RZ ;  /* 0x000000480f327810 */ /* 0x000fe40007ffe0ff */
[----:B------:R-:W-:Y:S01]  /*07a0*/  SHF.R.U32.HI R23, RZ, 0x2, R22 ;  /* 0x00000002ff177819 */ /* 0x000fe20000011616 */
[----:B------:R-:W-:Y:S01]  /*07b0*/  IMAD R22, R21, 0x28, R66 ;  /* 0x0000002815167824 */ /* 0x000fe200078e0242 */
[----:B------:R-:W-:Y:S01]  /*07c0*/  SHF.R.U32.HI R15, RZ, 0x2, R12 ;  /* 0x00000002ff0f7819 */ /* 0x000fe2000001160c */
[----:B------:R-:W-:Y:S01]  /*07d0*/  IMAD R12, R3, 0x28, R66 ;  /* 0x00000028030c7824 */ /* 0x000fe200078e0242 */
[----:B------:R-:W-:-:S02]  /*07e0*/  SHF.R.U32.HI R43, RZ, 0x2, R43 ;  /* 0x00000002ff2b7819 */ /* 0x000fc4000001162b */
[----:B------:R-:W-:Y:S02]  /*07f0*/  IADD3 R21, PT, PT, R31, R40, RZ ;  /* 0x000000281f157210 */ /* 0x000fe40007ffe0ff */
[----:B------:R-:W-:Y:S01]  /*0800*/  SHF.R.U32.HI R3, RZ, 0x2, R52 ;  /* 0x00000002ff037819 */ /* 0x000fe20000011634 */
[----:B------:R-:W-:Y:S01]  /*0810*/  IMAD R52, R43, 0x28, R66 ;  /* 0x000000282b347824 */ /* 0x000fe200078e0242 */
[----:B------:R-:W-:Y:S02]  /*0820*/  LOP3.LUT R40, R6, 0xffff, RZ, 0xc0, !PT ;  /* 0x0000ffff06287812 */ /* 0x000fe400078ec0ff */
[----:B------:R-:W-:Y:S01]  /*0830*/  SHF.R.U32.HI R25, RZ, 0x2, R24 ;  /* 0x00000002ff197819 */ /* 0x000fe20000011618 */
[----:B------:R-:W-:Y:S01]  /*0840*/  IMAD R62, R3, 0x28, R66 ;  /* 0x00000028033e7824 */ /* 0x000fe200078e0242 */
[----:B------:R-:W-:Y:S01]  /*0850*/  SHF.R.U32.HI R45, RZ, 0x2, R44 ;  /* 0x00000002ff2d7819 */ /* 0x000fe2000001162c */
[----:B------:R-:W-:Y:S01]  /*0860*/  IMAD R43, R40, 0x667, RZ ;  /* 0x00000667282b7824 */ /* 0x000fe200078e02ff */
[----:B------:R-:W-:Y:S01]  /*0870*/  SHF.R.U32.HI R51, RZ, 0x2, R50 ;  /* 0x00000002ff337819 */ /* 0x000fe20000011632 */
[--C-:B------:R-:W-:Y:S01]  /*0880*/  IMAD R50, R41, 0x28, R66.reuse ;  /* 0x0000002829327824 */ /* 0x100fe200078e0242 */
[----:B----4-:R-:W-:Y:S01]  /*0890*/  LEA R152, P0, R0, R152, 0x2 ;  /* 0x0000009800987211 */ /* 0x010fe200078010ff */
[----:B------:R-:W-:Y:S01]  /*08a0*/  IMAD R54, R45, 0x28, R66 ;  /* 0x000000282d367824 */ /* 0x000fe200078e0242 */
[----:B------:R-:W-:Y:S01]  /*08b0*/  SHF.R.U32.HI R32, RZ, 0x2, R32 ;  /* 0x00000002ff207819 */ /* 0x000fe20000011620 */
[----:B------:R-:W-:Y:S01]  /*08c0*/  IMAD R24, R23, 0x28, R66 ;  /* 0x0000002817187824 */ /* 0x000fe200078e0242 */
[----:B------:R-:W-:Y:S01]  /*08d0*/  SHF.R.U32.HI R36, RZ, 0x2, R36 ;  /* 0x00000002ff247819 */ /* 0x000fe20000011624 */
[--C-:B------:R-:W-:Y:S01]  /*08e0*/  IMAD R60, R51, 0x28, R66.reuse ;  /* 0x00000028333c7824 */ /* 0x100fe200078e0242 */
[----:B------:R-:W-:Y:S01]  /*08f0*/  SHF.R.U32.HI R37, RZ, 0x2, R37 ;  /* 0x00000002ff257819 */ /* 0x000fe20000011625 */
[----:B------:R-:W-:Y:S01]  /*0900*/  IMAD R44, R32, 0x28, R66 ;  /* 0x00000028202c7824 */ /* 0x000fe200078e0242 */
[----:B------:R-:W-:Y:S01]  /*0910*/  SHF.L.U32 R3, R14, 0x1, RZ ;  /* 0x000000010e037819 */ /* 0x000fe200000006ff */
[----:B------:R-:W-:Y:S01]  /*0920*/  HFMA2 R41, -RZ, RZ, 0, 0 ;  /* 0x00000000ff297431 */ /* 0x000fe200000001ff */
[----:B------:R-:W-:Y:S01]  /*0930*/  SHF.R.U32.HI R17, RZ, 0x2, R16 ;  /* 0x00000002ff117819 */ /* 0x000fe20000011610 */
[----:B------:R-:W-:Y:S01]  /*0940*/  IMAD R16, R15, 0x28, R66 ;  /* 0x000000280f107824 */ /* 0x000fe200078e0242 */
[----:B------:R-:W-:Y:S01]  /*0950*/  SHF.R.U32.HI R19, RZ, 0x2, R18 ;  /* 0x00000002ff137819 */ /* 0x000fe20000011612 */
[----:B0-----:R-:W-:Y:S01]  /*0960*/  IMAD.WIDE.U32 R150, R3, 0x4, R150 ;  /* 0x0000000403967825 */ /* 0x001fe200078e0096 */
[----:B------:R-:W-:-:S02]  /*0970*/  SHF.R.U32.HI R27, RZ, 0x2, R26 ;  /* 0x00000002ff1b7819 */ /* 0x000fc4000001161a */
[----:B------:R-:W-:Y:S01]  /*0980*/  SHF.R.U32.HI R29, RZ, 0x2, R28 ;  /* 0x00000002ff1d7819 */ /* 0x000fe2000001161c */
[--C-:B------:R-:W-:Y:S01]  /*0990*/  IMAD R26, R25, 0x28, R66.reuse ;  /* 0x00000028191a7824 */ /* 0x100fe200078e0242 */
[----:B------:R-:W-:Y:S01]  /*09a0*/  LEA.HI.X R153, R0, R153, RZ, 0x2, P0 ;  /* 0x0000009900997211 */ /* 0x000fe200000f14ff */
[----:B------:R-:W-:Y:S01]  /*09b0*/  IMAD R18, R17, 0x28, R66 ;  /* 0x0000002811127824 */ /* 0x000fe200078e0242 */
[----:B------:R-:W-:Y:S01]  /*09c0*/  SHF.R.U32.HI R47, RZ, 0x2, R46 ;  /* 0x00000002ff2f7819 */ /* 0x000fe2000001162e */
[----:B------:R-:W-:Y:S01]  /*09d0*/  IMAD R46, R36, 0x28, R66 ;  /* 0x00000028242e7824 */ /* 0x000fe200078e0242 */
[----:B------:R-:W-:Y:S01]  /*09e0*/  SHF.R.U32.HI R49, RZ, 0x2, R48 ;  /* 0x00000002ff317819 */ /* 0x000fe20000011630 */
[--C-:B------:R-:W-:Y:S01]  /*09f0*/  IMAD R48, R37, 0x28, R66.reuse ;  /* 0x0000002825307824 */ /* 0x100fe200078e0242 */
[----:B------:R-:W-:Y:S01]  /*0a00*/  IADD3 R25, PT, PT, R31, R50, RZ ;  /* 0x000000321f197210 */ /* 0x000fe20007ffe0ff */
[--C-:B------:R-:W-:Y:S01]  /*0a10*/  IMAD R36, R64, 0x28, R66.reuse ;  /* 0x0000002840247824 */ /* 0x100fe200078e0242 */
[C---:B------:R-:W-:Y:S01]  /*0a20*/  ISETP.NE.AND P0, PT, R2.reuse, RZ, PT ;  /* 0x000000ff0200720c */ /* 0x040fe20003f05270 */
[--C-:B------:R-:W-:Y:S01]  /*0a30*/  IMAD R20, R19, 0x28, R66.reuse ;  /* 0x0000002813147824 */ /* 0x100fe200078e0242 */
[----:B------:R-:W-:Y:S01]  /*0a40*/  MOV R45, 0x7ffffff9 ;  /* 0x7ffffff9002d7802 */ /* 0x000fe20000000f00 */
[--C-:B------:R-:W-:Y:S01]  /*0a50*/  IMAD R28, R27, 0x28, R66.reuse ;  /* 0x000000281b1c7824 */ /* 0x100fe200078e0242 */
[----:B------:R-:W-:Y:S01]  /*0a60*/  MOV R50, 0x7fffffe1 ;  /* 0x7fffffe100327802 */ /* 0x000fe20000000f00 */
[--C-:B------:R-:W-:Y:S01]  /*0a70*/  IMAD R30, R29, 0x28, R66.reuse ;  /* 0x000000281d1e7824 */ /* 0x100fe200078e0242 */
[----:B------:R-:W-:Y:S01]  /*0a80*/  SHF.R.U32.HI R43, RZ, 0x11, R43 ;  /* 0x00000011ff2b7819 */ /* 0x000fe2000001162b */
[--C-:B------:R-:W-:Y:S01]  /*0a90*/  IMAD R56, R47, 0x28, R66.reuse ;  /* 0x000000282f387824 */ /* 0x100fe200078e0242 */
[C---:B------:R-:W-:Y:S01]  /*0aa0*/  SHF.L.U32 R32, R2.reuse, 0x5, RZ ;  /* 0x0000000502207819 */ /* 0x040fe200000006ff */
[----:B------:R-:W-:Y:S01]  /*0ab0*/  IMAD R58, R49, 0x28, R66 ;  /* 0x00000028313a7824 */ /* 0x000fe200078e0242 */
[----:B------:R-:W-:-:S02]  /*0ac0*/  SHF.L.U32 R3, R2, 0x1, RZ ;  /* 0x0000000102037819 */ /* 0x000fc400000006ff */
[----:B------:R-:W-:Y:S02]  /*0ad0*/  IADD3 R13, PT, PT, R31, R16, RZ ;  /* 0x000000101f0d7210 */ /* 0x000fe40007ffe0ff */
[----:B------:R-:W-:Y:S02]  /*0ae0*/  SEL R40, R45, 0x1, !P0 ;  /* 0x000000012d287807 */ /* 0x000fe40004000000 */
[C---:B------:R-:W-:Y:S02]  /*0af0*/  IADD3 R16, PT, PT, R31.reuse, R22, RZ ;  /* 0x000000161f107210 */ /* 0x040fe40007ffe0ff */
[C---:B------:R-:W-:Y:S02]  /*0b00*/  IADD3 R17, PT, PT, R31.reuse, R24, RZ ;  /* 0x000000181f117210 */ /* 0x040fe40007ffe0ff */
[----:B------:R-:W-:Y:S01]  /*0b10*/  SEL R45, R50, 0x1, !P1 ;  /* 0x00000001322d7807 */ /* 0x000fe20004800000 */
[----:B------:R-:W-:Y:S01]  /*0b20*/  IMAD R50, R4, -0x4, R43 ;  /* 0xfffffffc04327824 */ /* 0x000fe200078e022b */
[----:B------:R-:W-:-:S02]  /*0b30*/  IADD3 R22, PT, PT, R31, R44, RZ ;  /* 0x0000002c1f167210 */ /* 0x000fc40007ffe0ff */
[C---:B------:R-:W-:Y:S02]  /*0b40*/  IADD3 R23, PT, PT, R31.reuse, R46, RZ ;  /* 0x0000002e1f177210 */ /* 0x040fe40007ffe0ff */
[----:B------:R-:W-:Y:S02]  /*0b50*/  IADD3 R24, PT, PT, R31, R48, RZ ;  /* 0x000000301f187210 */ /* 0x000fe40007ffe0ff */
[C---:B------:R-:W-:Y:S02]  /*0b60*/  LOP3.LUT R32, R33.reuse, 0xe0, R32, 0xf8, !PT ;  /* 0x000000e021207812 */ /* 0x040fe400078ef820 */
[----:B------:R-:W-:Y:S02]  /*0b70*/  LEA R33, R33, R36, 0x3 ;  /* 0x0000002421217211 */ /* 0x000fe400078e18ff */
[----:B------:R-:W-:Y:S02]  /*0b80*/  LOP3.LUT R44, R3, 0xe, RZ, 0xc0, !PT ;  /* 0x0000000e032c7812 */ /* 0x000fe400078ec0ff */
[----:B------:R-:W-:-:S02]  /*0b90*/  IADD3 R14, PT, PT, R31, R18, RZ ;  /* 0x000000121f0e7210 */ /* 0x000fc40007ffe0ff */
[C---:B------:R-:W-:Y:S02]  /*0ba0*/  IADD3 R15, PT, PT, R31.reuse, R20, RZ ;  /* 0x000000141f0f7210 */ /* 0x040fe40007ffe0ff */
[C---:B------:R-:W-:Y:S02]  /*0bb0*/  IADD3 R18, PT, PT, R31.reuse, R26, RZ ;  /* 0x0000001a1f127210 */ /* 0x040fe40007ffe0ff */
[C---:B------:R-:W-:Y:S02]  /*0bc0*/  IADD3 R19, PT, PT, R31.reuse, R28, RZ ;  /* 0x0000001c1f137210 */ /* 0x040fe40007ffe0ff */
[C---:B------:R-:W-:Y:S02]  /*0bd0*/  IADD3 R20, PT, PT, R31.reuse, R30, RZ ;  /* 0x0000001e1f147210 */ /* 0x040fe40007ffe0ff */
[----:B------:R-:W-:Y:S02]  /*0be0*/  IADD3 R12, PT, PT, R12, R31, RZ ;  /* 0x0000001f0c0c7210 */ /* 0x000fe40007ffe0ff */
[----:B------:R-:W-:-:S02]  /*0bf0*/  IADD3 R26, PT, PT, R31, R52, RZ ;  /* 0x000000341f1a7210 */ /* 0x000fc40007ffe0ff */
[C---:B------:R-:W-:Y:S02]  /*0c00*/  IADD3 R27, PT, PT, R31.reuse, R54, RZ ;  /* 0x000000361f1b7210 */ /* 0x040fe40007ffe0ff */
[C---:B------:R-:W-:Y:S02]  /*0c10*/  IADD3 R28, PT, PT, R31.reuse, R56, RZ ;  /* 0x000000381f1c7210 */ /* 0x040fe40007ffe0ff */
[C---:B------:R-:W-:Y:S02]  /*0c20*/  IADD3 R29, PT, PT, R31.reuse, R58, RZ ;  /* 0x0000003a1f1d7210 */ /* 0x040fe40007ffe0ff */
[C---:B------:R-:W-:Y:S02]  /*0c30*/  IADD3 R30, PT, PT, R31.reuse, R60, RZ ;  /* 0x0000003c1f1e7210 */ /* 0x040fe40007ffe0ff */
[----:B------:R-:W-:Y:S02]  /*0c40*/  IADD3 R31, PT, PT, R31, R62, RZ ;  /* 0x0000003e1f1f7210 */ /* 0x000fe40007ffe0ff */
[----:B------:R-:W-:-:S02]  /*0c50*/  LOP3.LUT R42, R42, 0x3e, RZ, 0xc0, !PT ;  /* 0x0000003e2a2a7812 */ /* 0x000fc400078ec0ff */
[----:B------:R-:W-:Y:S02]  /*0c60*/  LEA R44, R5, R44, 0x2 ;  /* 0x0000002c052c7211 */ /* 0x000fe400078e10ff */
[----:B------:R-:W-:Y:S02]  /*0c70*/  LEA R50, R50, UR4, 0x3 ;  /* 0x0000000432327c11 */ /* 0x000fe4000f8e18ff */
[----:B--2---:R-:W-:Y:S02]  /*0c80*/  PRMT R46, R34, 0x7632, R46 ;  /* 0x00007632222e7816 */ /* 0x004fe4000000002e */
[----:B------:R-:W-:Y:S02]  /*0c90*/  PRMT R47, R35, 0x7632, R47 ;  /* 0x00007632232f7816 */ /* 0x000fe4000000002f */
[----:B------:R-:W-:Y:S02]  /*0ca0*/  PRMT R49, R38, 0x7632, R49 ;  /* 0x0000763226317816 */ /* 0x000fe40000000031 */
[----:B------:R-:W-:-:S02]  /*0cb0*/  PRMT R48, R39, 0x7632, R48 ;  /* 0x0000763227307816 */ /* 0x000fc40000000030 */
[----:B------:R-:W-:Y:S01]  /*0cc0*/  SHF.L.U32 R36, R39, 0x10, RZ ;  /* 0x0000001027247819 */ /* 0x000fe200000006ff */
[----:B------:R-:W-:Y:S01]  /*0cd0*/  HFMA2 R39, -RZ, RZ, 0, 0 ;  /* 0x00000000ff277431 */ /* 0x000fe200000001ff */
[----:B------:R-:W-:Y:S02]  /*0ce0*/  SHF.L.U32 R37, R38, 0x10, RZ ;  /* 0x0000001026257819 */ /* 0x000fe400000006ff */
[----:B------:R-:W-:Y:S02]  /*0cf0*/  SHF.L.U32 R34, R34, 0x10, RZ ;  /* 0x0000001022227819 */ /* 0x000fe400000006ff */
[----:B------:R-:W-:Y:S02]  /*0d00*/  SHF.L.U32 R35, R35, 0x10, RZ ;  /* 0x0000001023237819 */ /* 0x000fe400000006ff */
[----:B------:R-:W-:Y:S02]  /*0d10*/  MOV R38, R0 ;  /* 0x0000000000267202 */ /* 0x000fe40000000f00 */
[----:B------:R-:W-:-:S02]  /*0d20*/  SHF.L.U32 R46, R46, 0x10, RZ ;  /* 0x000000102e2e7819 */ /* 0x000fc400000006ff */
[----:B------:R-:W-:Y:S02]  /*0d30*/  SHF.L.U32 R47, R47, 0x10, RZ ;  /* 0x000000102f2f7819 */ /* 0x000fe400000006ff */
[----:B------:R-:W-:Y:S02]  /*0d40*/  SHF.L.U32 R49, R49, 0x10, RZ ;  /* 0x0000001031317819 */ /* 0x000fe400000006ff */
[----:B-1----:R-:W-:-:S07]  /*0d50*/  SHF.L.U32 R48, R48, 0x10, RZ ;  /* 0x0000001030307819 */ /* 0x002fce00000006ff */
.L_x_551:
        /* <DEDUP_REMOVED lines=24> */
[----:B------:R-:W4:Y:S04]  /*0ee0*/  LDG.E.64.CONSTANT R98, desc[UR10][R56.64+0x2800] ;  /* 0x0028000a38627981 */ /* 0x000f28000c1e9b00 */
[----:B------:R-:W5:Y:S04]  /*0ef0*/  LDG.E.64.CONSTANT R102, desc[UR10][R56.64+0x5000] ;  /* 0x0050000a38667981 */ /* 0x000f68000c1e9b00 */
[----:B------:R-:W5:Y:S04]  /*0f00*/  LDG.E.64.CONSTANT R100, desc[UR10][R56.64+0x7800] ;  /* 0x0078000a38647981 */ /* 0x000f68000c1e9b00 */
[----:B------:R-:W5:Y:S04]  /*0f10*/  LDG.E.64.CONSTANT R86, desc[UR10][R56.64+0xa000] ;  /* 0x00a0000a38567981 */ /* 0x000f68000c1e9b00 */
[----:B------:R-:W5:Y:S01]  /*0f20*/  LDG.E.64.CONSTANT R84, desc[UR10][R56.64+0xc800] ;  /* 0x00c8000a38547981 */ /* 0x000f62000c1e9b00 */
[----:B0-----:R-:W-:-:S03]  /*0f30*/  IADD3 R114, P0, PT, R51, UR12, RZ ;  /* 0x0000000c33727c10 */ /* 0x001fc6000ff1e0ff */
[----:B------:R-:W5:Y:S01]  /*0f40*/  LDG.E.64.CONSTANT R82, desc[UR10][R56.64+0xf000] ;  /* 0x00f0000a38527981 */ /* 0x000f62000c1e9b00 */
[----:B------:R-:W-:-:S03]  /*0f50*/  IADD3.X R115, PT, PT, R52, UR13, RZ, P0, !PT ;  /* 0x0000000d34737c10 */ /* 0x000fc600087fe4ff */
[----:B------:R4:W5:Y:S04]  /*0f60*/  LDG.E.64.CONSTANT R76, desc[UR10][R56.64+0x11800] ;  /* 0x0118000a384c7981 */ /* 0x000968000c1e9b00 */
[----:B------:R-:W5:Y:S04]  /*0f70*/  LDG.E.64.CONSTANT R104, desc[UR10][R114.64] ;  /* 0x0000000a72687981 */ /* 0x000f68000c1e9b00 */
[----:B------:R-:W5:Y:S04]  /*0f80*/  LDG.E.64.CONSTANT R90, desc[UR10][R114.64+0x2800] ;  /* 0x0028000a725a7981 */ /* 0x000f68000c1e9b00 */
[----:B------:R-:W5:Y:S04]  /*0f90*/  LDG.E.64.CONSTANT R96, desc[UR10][R114.64+0x5000] ;  /* 0x0050000a72607981 */ /* 0x000f68000c1e9b00 */
[----:B------:R-:W5:Y:S01]  /*0fa0*/  LDG.E.64.CONSTANT R94, desc[UR10][R114.64+0x7800] ;  /* 0x0078000a725e7981 */ /* 0x000f62000c1e9b00 */
[----:B--2---:R-:W-:-:S06]  /*0fb0*/  FADD.FTZ R53, R55, UR6 ;  /* 0x0000000637357e21 */ /* 0x004fcc0008010000 */
[----:B------:R-:W0:Y:S01]  /*0fc0*/  MUFU.RSQ R53, R53 ;  /* 0x0000003500357308 */ /* 0x000e220000001400 */
[----:B---3--:R-:W-:Y:S02]  /*0fd0*/  SHF.L.U32 R3, R72, 0x10, RZ ;  /* 0x0000001048037819 */ /* 0x008fe400000006ff */
[----:B------:R-:W-:-:S03]  /*0fe0*/  SHF.L.U32 R55, R73, 0x10, RZ ;  /* 0x0000001049377819 */ /* 0x000fc600000006ff */
[----:B------:R-:W-:Y:S01]  /*0ff0*/  FADD.FTZ R58, -R54, R3 ;  /* 0x00000003363a7221 */ /* 0x000fe20000010100 */
[----:B----4-:R-:W-:-:S03]  /*1000*/  SHF.L.U32 R57, R99, 0x10, RZ ;  /* 0x0000001063397819 */ /* 0x010fc600000006ff */
[----:B0-----:R-:W-:Y:S01]  /*1010*/  FMUL.FTZ R3, R53, R58 ;  /* 0x0000003a35037220 */ /* 0x001fe20000410000 */
[----:B------:R-:W-:-:S04]  /*1020*/  FADD.FTZ R58, -R54, R55 ;  /* 0x00000037363a7221 */ /* 0x000fc80000010100 */
[----:B------:R-:W-:Y:S01]  /*1030*/  FMUL.FTZ R55, R53, R58 ;  /* 0x0000003a35377220 */ /* 0x000fe20000410000 */
[----:B------:R-:W-:Y:S01]  /*1040*/  FADD.FTZ R58, -R54, R57 ;  /* 0x00000039363a7221 */ /* 0x000fe20000010100 */
[----:B-----5:R-:W-:-:S05]  /*1050*/  SHF.L.U32 R57, R102, 0x10, RZ ;  /* 0x0000001066397819 */ /* 0x020fca00000006ff */
[----:B------:R-:W-:Y:S01]  /*1060*/  FADD.FTZ R60, -R54, R57 ;  /* 0x00000039363c7221 */ /* 0x000fe20000010100 */
[----:B------:R-:W-:-:S05]  /*1070*/  SHF.L.U32 R57, R103, 0x10, RZ ;  /* 0x0000001067397819 */ /* 0x000fca00000006ff */
        /* <DEDUP_REMOVED lines=9> */
[----:B------:R-:W-:Y:S02]  /*1110*/  SHF.L.U32 R57, R84, 0x10, RZ ;  /* 0x0000001054397819 */ /* 0x000fe400000006ff */
[----:B------:R-:W-:-:S03]  /*1120*/  SHF.L.U32 R59, R98, 0x10, RZ ;  /* 0x00000010623b7819 */ /* 0x000fc600000006ff */
[--C-:B------:R-:W-:Y:S01]  /*1130*/  FADD.FTZ R74, -R54, R57.reuse ;  /* 0x00000039364a7221 */ /* 0x100fe20000010100 */
[----:B------:R-:W-:Y:S01]  /*1140*/  PRMT R57, R72, 0x7632, R57 ;  /* 0x0000763248397816 */ /* 0x000fe20000000039 */
[--C-:B------:R-:W-:Y:S01]  /*1150*/  FADD.FTZ R56, -R54, R59.reuse ;  /* 0x0000003b36387221 */ /* 0x100fe20000010100 */
[----:B------:R-:W-:Y:S02]  /*1160*/  PRMT R59, R73, 0x7632, R59 ;  /* 0x00007632493b7816 */ /* 0x000fe4000000003b */
[----:B------:R-:W-:Y:S02]  /*1170*/  SHF.L.U32 R57, R57, 0x10, RZ ;  /* 0x0000001039397819 */ /* 0x000fe400000006ff */
[----:B------:R-:W-:-:S03]  /*1180*/  SHF.L.U32 R59, R59, 0x10, RZ ;  /* 0x000000103b3b7819 */ /* 0x000fc600000006ff */
[----:B------:R-:W-:Y:S01]  /*1190*/  FADD.FTZ R122, -R54, R57 ;  /* 0x00000039367a7221 */ /* 0x000fe20000010100 */
[----:B------:R-:W-:-:S03]  /*11a0*/  FFMA.FTZ R124, R35, R55, R36 ;  /* 0x00000037237c7223 */ /* 0x000fc60000010024 */
[----:B------:R-:W-:Y:S01]  /*11b0*/  FMUL.FTZ R57, R53, R122 ;  /* 0x0000007a35397220 */ /* 0x000fe20000410000 */
[----:B------:R-:W-:Y:S01]  /*11c0*/  FADD.FTZ R122, -R54, R59 ;  /* 0x0000003b367a7221 */ /* 0x000fe20000010100 */
[----:B------:R-:W-:-:S03]  /*11d0*/  FMUL.FTZ R108, R124, -1.4426950216293334961 ;  /* 0xbfb8aa3b7c6c7820 */ /* 0x000fc60000410000 */
[----:B------:R-:W-:Y:S01]  /*11e0*/  FMUL.FTZ R59, R53, R122 ;  /* 0x0000007a353b7220 */ /* 0x000fe20000410000 */
[----:B------:R-:W-:-:S03]  /*11f0*/  FFMA.FTZ R112, R34, R3, R37 ;  /* 0x0000000322707223 */ /* 0x000fc60000010025 */
[----:B------:R-:W-:Y:S01]  /*1200*/  FFMA.FTZ R126, R47, R59, R48 ;  /* 0x0000003b2f7e7223 */ /* 0x000fe20000010030 */
[----:B------:R-:W0:Y:S01]  /*1210*/  MUFU.EX2 R108, R108 ;  /* 0x0000006c006c7308 */ /* 0x000e220000000800 */
[----:B------:R-:W-:Y:S02]  /*1220*/  FMUL.FTZ R106, R112, -1.4426950216293334961 ;  /* 0xbfb8aa3b706a7820 */ /* 0x000fe40000410000 */
[----:B------:R-:W-:Y:S01]  /*1230*/  FMUL.FTZ R128, R126, -1.4426950216293334961 ;  /* 0xbfb8aa3b7e807820 */ /* 0x000fe20000410000 */
[----:B------:R-:W-:-:S05]  /*1240*/  FFMA.FTZ R127, R46, R57, R49 ;  /* 0x000000392e7f7223 */ /* 0x000fca0000010031 */
[----:B------:R-:W1:Y:S01]  /*1250*/  MUFU.EX2 R128, R128 ;  /* 0x0000008000807308 */ /* 0x000e620000000800 */
[----:B------:R-:W-:Y:S01]  /*1260*/  FMUL.FTZ R123, R127, -1.4426950216293334961 ;  /* 0xbfb8aa3b7f7b7820 */ /* 0x000fe20000410000 */
[----:B------:R-:W-:-:S06]  /*1270*/  FMUL.FTZ R56, R53, R56 ;  /* 0x0000003835387220 */ /* 0x000fcc0000410000 */
[----:B------:R-:W2:Y:S01]  /*1280*/  MUFU.EX2 R106, R106 ;  /* 0x0000006a006a7308 */ /* 0x000ea20000000800 */
[----:B------:R-:W-:Y:S01]  /*1290*/  FFMA.FTZ R121, R34, R56, R37 ;  /* 0x0000003822797223 */ /* 0x000fe20000010025 */
[----:B------:R-:W-:Y:S01]  /*12a0*/  PRMT R98, R98, 0x7632, R98 ;  /* 0x0000763262627816 */ /* 0x000fe20000000062 */
[----:B0-----:R-:W-:-:S05]  /*12b0*/  FADD.FTZ R108, R108, 1 ;  /* 0x3f8000006c6c7421 */ /* 0x001fca0000010000 */
[----:B------:R-:W0:Y:S01]  /*12c0*/  MUFU.EX2 R123, R123 ;  /* 0x0000007b007b7308 */ /* 0x000e220000000800 */
[----:B------:R-:W-:Y:S01]  /*12d0*/  FMUL.FTZ R125, R121, -1.4426950216293334961 ;  /* 0xbfb8aa3b797d7820 */ /* 0x000fe20000410000 */
[----:B------:R-:W-:Y:S01]  /*12e0*/  SHF.L.U32 R131, R98, 0x10, RZ ;  /* 0x0000001062837819 */ /* 0x000fe200000006ff */
[----:B-1----:R-:W-:-:S05]  /*12f0*/  FADD.FTZ R132, R128, 1 ;  /* 0x3f80000080847421 */ /* 0x002fca0000010000 */
[----:B------:R-:W1:Y:S01]  /*1300*/  MUFU.RCP R133, R108 ;  /* 0x0000006c00857308 */ /* 0x000e620000001000 */
[----:B--2---:R-:W-:Y:S01]  /*1310*/  FADD.FTZ R122, R106, 1 ;  /* 0x3f8000006a7a7421 */ /* 0x004fe20000010000 */
[----:B------:R-:W-:Y:S01]  /*1320*/  FADD.FTZ R106, -R54, R131 ;  /* 0x00000083366a7221 */ /* 0x000fe20000010100 */
[----:B------:R-:W-:-:S05]  /*1330*/  FMUL.FTZ R58, R53, R58 ;  /* 0x0000003a353a7220 */ /* 0x000fca0000410000 */
[----:B------:R-:W2:Y:S01]  /*1340*/  MUFU.EX2 R125, R125 ;  /* 0x0000007d007d7308 */ /* 0x000ea20000000800 */
[----:B------:R-:W-:Y:S01]  /*1350*/  FMUL.FTZ R106, R53, R106 ;  /* 0x0000006a356a7220 */ /* 0x000fe20000410000 */
[----:B------:R-:W-:Y:S01]  /*1360*/  FFMA.FTZ R120, R35, R58, R36 ;  /* 0x0000003a23787223 */ /* 0x000fe20000010024 */
[----:B0-----:R-:W-:-:S05]  /*1370*/  FADD.FTZ R98, R123, 1 ;  /* 0x3f8000007b627421 */ /* 0x001fca0000010000 */
[----:B------:R-:W0:Y:S01]  /*1380*/  MUFU.RCP R136, R132 ;  /* 0x0000008400887308 */ /* 0x000e220000001000 */
[----:B------:R-:W-:Y:S01]  /*1390*/  PRMT R99, R99, 0x7632, R99 ;  /* 0x0000763263637816 */ /* 0x000fe20000000063 */
[----:B------:R-:W-:-:S06]  /*13a0*/  FMUL.FTZ R110, R120, -1.4426950216293334961 ;  /* 0xbfb8aa3b786e7820 */ /* 0x000fcc0000410000 */
[----:B------:R3:W4:Y:S01]  /*13b0*/  MUFU.RCP R129, R122 ;  /* 0x0000007a00817308 */ /* 0x0007220000001000 */
[----:B------:R-:W-:Y:S01]  /*13c0*/  SHF.L.U32 R99, R99, 0x10, RZ ;  /* 0x0000001063637819 */ /* 0x000fe200000006ff */
[----:B-1----:R-:W-:-:S06]  /*13d0*/  FADD.FTZ R135, -R133, 1 ;  /* 0x3f80000085877421 */ /* 0x002fcc0000010100 */
[----:B------:R1:W5:Y:S01]  /*13e0*/  MUFU.RCP R130, R98 ;  /* 0x0000006200827308 */ /* 0x0003620000001000 */
[----:B---3--:R-:W-:-:S04]  /*13f0*/  FFMA.FTZ R122, R46, R106, R49 ;  /* 0x0000006a2e7a7223 */ /* 0x008fc80000010031 */
[----:B------:R-:W-:Y:S01]  /*1400*/  FMUL.FTZ R137, R122, -1.4426950216293334961 ;  /* 0xbfb8aa3b7a897820 */ /* 0x000fe20000410000 */
[----:B------:R-:W-:Y:S02]  /*1410*/  FFMA.FTZ R134, R124, R135, 1 ;  /* 0x3f8000007c867423 */ /* 0x000fe40000010087 */
[----:B------:R-:W3:Y:S01]  /*1420*/  MUFU.EX2 R110, R110 ;  /* 0x0000006e006e7308 */ /* 0x000ee20000000800 */
[----:B------:R-:W-:Y:S01]  /*1430*/  FADD.FTZ R128, -R54, R99 ;  /* 0x0000006336807221 */ /* 0x000fe20000010100 */
[----:B--2---:R-:W-:Y:S01]  /*1440*/  FADD.FTZ R124, R125, 1 ;  /* 0x3f8000007d7c7421 */ /* 0x004fe20000010000 */
[----:B-1----:R-:W2:Y:S01]  /*1450*/  LDG.E.64.CONSTANT R98, desc[UR10][R114.64+0xa000] ;  /* 0x00a0000a72627981 */ /* 0x002ea2000c1e9b00 */
[----:B0-----:R-:W-:Y:S01]  /*1460*/  FADD.FTZ R125, -R136, 1 ;  /* 0x3f800000887d7421 */ /* 0x001fe20000010100 */
[----:B----4-:R-:W-:-:S03]  /*1470*/  FADD.FTZ R131, -R129, 1 ;  /* 0x3f80000081837421 */ /* 0x010fc60000010100 */
[----:B------:R-:W0:Y:S01]  /*1480*/  MUFU.EX2 R137, R137 ;  /* 0x0000008900897308 */ /* 0x000e220000000800 */
[----:B------:R-:W-:Y:S01]  /*1490*/  FMUL.FTZ R108, R53, R128 ;  /* 0x00000080356c7220 */ /* 0x000fe20000410000 */
[----:B------:R-:W-:Y:S01]  /*14a0*/  FFMA.FTZ R125, R126, R125, 1 ;  /* 0x3f8000007e7d7423 */ /* 0x000fe2000001007d */
[----:B------:R-:W-:Y:S01]  /*14b0*/  PRMT R102, R102, 0x7632, R102 ;  /* 0x0000763266667816 */ /* 0x000fe20000000066 */
[----:B------:R-:W-:Y:S01]  /*14c0*/  FFMA.FTZ R112, R112, R131, 1 ;  /* 0x3f80000070707423 */ /* 0x000fe20000010083 */
[----:B------:R-:W-:Y:S01]  /*14d0*/  FFMA.FTZ R123, R47, R108, R48 ;  /* 0x0000006c2f7b7223 */ /* 0x000fe20000010030 */
[----:B-----5:R-:W-:Y:S01]  /*14e0*/  FADD.FTZ R132, -R130, 1 ;  /* 0x3f80000082847421 */ /* 0x020fe20000010100 */
[----:B------:R-:W-:Y:S01]  /*14f0*/  FMUL.FTZ R131, R136, R125 ;  /* 0x0000007d88837220 */ /* 0x000fe20000410000 */
[----:B------:R-:W-:Y:S02]  /*1500*/  SHF.L.U32 R125, R102, 0x10, RZ ;  /* 0x00000010667d7819 */ /* 0x000fe400000006ff */
[----:B------:R-:W-:Y:S01]  /*1510*/  PRMT R103, R103, 0x7632, R103 ;  /* 0x0000763267677816 */ /* 0x000fe20000000067 */
[----:B------:R-:W-:Y:S01]  /*1520*/  FMUL.FTZ R128, R123, -1.4426950216293334961 ;  /* 0xbfb8aa3b7b807820 */ /* 0x000fe20000410000 */
[----:B------:R-:W-:Y:S01]  /*1530*/  FFMA.FTZ R127, R127, R132, 1 ;  /* 0x3f8000007f7f7423 */ /* 0x000fe20000010084 */
[----:B---3--:R-:W-:Y:S01]  /*1540*/  FADD.FTZ R110, R110, 1 ;  /* 0x3f8000006e6e7421 */ /* 0x008fe20000010000 */
[----:B------:R-:W-:Y:S01]  /*1550*/  FADD.FTZ R102, -R54, R125 ;  /* 0x0000007d36667221 */ /* 0x000fe20000010100 */
[----:B------:R-:W-:Y:S01]  /*1560*/  SHF.L.U32 R103, R103, 0x10, RZ ;  /* 0x0000001067677819 */ /* 0x000fe200000006ff */
[----:B------:R-:W-:Y:S01]  /*1570*/  FMUL.FTZ R130, R130, R127 ;  /* 0x0000007f82827220 */ /* 0x000fe20000410000 */
[----:B0-----:R-:W-:Y:S01]  /*1580*/  FADD.FTZ R137, R137, 1 ;  /* 0x3f80000089897421 */ /* 0x001fe20000010000 */
[----:B------:R-:W0:Y:S01]  /*1590*/  MUFU.EX2 R128, R128 ;  /* 0x0000008000807308 */ /* 0x000e220000000800 */
[----:B------:R-:W-:Y:S01]  /*15a0*/  FMUL.FTZ R129, R129, R112 ;  /* 0x0000007081817220 */ /* 0x000fe20000410000 */
[----:B------:R-:W-:Y:S01]  /*15b0*/  FADD.FTZ R112, -R54, R103 ;  /* 0x0000006736707221 */ /* 0x000fe20000010100 */
[----:B------:R-:W-:-:S02]  /*15c0*/  SHF.L.U32 R140, R104, 0x10, RZ ;  /* 0x00000010688c7819 */ /* 0x000fc400000006ff */
[----:B------:R-:W-:-:S03]  /*15d0*/  PRMT R84, R104, 0x7632, R84 ;  /* 0x0000763268547816 */ /* 0x000fc60000000054 */
[----:B------:R1:W-:Y:S08]  /*15e0*/  MUFU.RCP R127, R110 ;  /* 0x0000006e007f7308 */ /* 0x0003f00000001000 */
[----:B------:R-:W3:Y:S01]  /*15f0*/  MUFU.RCP R124, R124 ;  /* 0x0000007c007c7308 */ /* 0x000ee20000001000 */
[----:B-1----:R-:W-:Y:S02]  /*1600*/  FMUL.FTZ R110, R53, R102 ;  /* 0x00000066356e7220 */ /* 0x002fe40000410000 */
[----:B------:R-:W4:Y:S05]  /*1610*/  LDG.E.64.CONSTANT R102, desc[UR10][R114.64+0xc800] ;  /* 0x00c8000a72667981 */ /* 0x000f2a000c1e9b00 */
[----:B------:R-:W1:Y:S01]  /*1620*/  MUFU.RCP R104, R137 ;  /* 0x0000008900687308 */ /* 0x000e620000001000 */
[----:B------:R-:W-:-:S02]  /*1630*/  SHF.L.U32 R65, R85, 0x10, RZ ;  /* 0x0000001055417819 */ /* 0x000fc400000006ff */
[----:B------:R-:W-:Y:S01]  /*1640*/  PRMT R85, R105, 0x7632, R85 ;  /* 0x0000763269557816 */ /* 0x000fe20000000055 */
[----:B------:R-:W-:Y:S01]  /*1650*/  FMUL.FTZ R133, R133, R134 ;  /* 0x0000008685857220 */ /* 0x000fe20000410000 */
[----:B------:R-:W-:Y:S02]  /*1660*/  SHF.L.U32 R144, R105, 0x10, RZ ;  /* 0x0000001069907819 */ /* 0x000fe400000006ff */
[----:B------:R-:W-:Y:S01]  /*1670*/  SHF.L.U32 R142, R85, 0x10, RZ ;  /* 0x00000010558e7819 */ /* 0x000fe200000006ff */
[----:B------:R-:W-:Y:S01]  /*1680*/  FMUL.FTZ R140, R140, R129 ;  /* 0x000000818c8c7220 */ /* 0x000fe20000410000 */
[----:B0-----:R-:W-:Y:S01]  /*1690*/  FADD.FTZ R129, R128, 1 ;  /* 0x3f80000080817421 */ /* 0x001fe20000010000 */
[----:B------:R-:W-:Y:S01]  /*16a0*/  FMUL.FTZ R144, R144, R133 ;  /* 0x0000008590907220 */ /* 0x000fe20000410000 */
[----:B---3--:R-:W-:Y:S01]  /*16b0*/  FADD.FTZ R128, -R124, 1 ;  /* 0x3f8000007c807421 */ /* 0x008fe20000010100 */
[----:B------:R-:W-:Y:S01]  /*16c0*/  FADD.FTZ R133, -R127, 1 ;  /* 0x3f8000007f857421 */ /* 0x000fe20000010100 */
[----:B------:R-:W-:Y:S01]  /*16d0*/  FMUL.FTZ R142, R142, R131 ;  /* 0x000000838e8e7220 */ /* 0x000fe20000410000 */
[----:B------:R0:W3:Y:S01]  /*16e0*/  MUFU.RCP R132, R129 ;  /* 0x0000008100847308 */ /* 0x0000e20000001000 */
[----:B------:R-:W-:Y:S01]  /*16f0*/  SHF.L.U32 R139, R84, 0x10, RZ ;  /* 0x00000010548b7819 */ /* 0x000fe200000006ff */
[----:B-1----:R-:W-:Y:S01]  /*1700*/  FADD.FTZ R131, -R104, 1 ;  /* 0x3f80000068837421 */ /* 0x002fe20000010100 */
[----:B------:R-:W-:-:S03]  /*1710*/  FFMA.FTZ R125, R46, R110, R49 ;  /* 0x0000006e2e7d7223 */ /* 0x000fc60000010031 */
[----:B------:R-:W-:Y:S01]  /*1720*/  FFMA.FTZ R131, R122, R131, 1 ;  /* 0x3f8000007a837423 */ /* 0x000fe20000010083 */
[----:B0-----:R-:W-:Y:S01]  /*1730*/  FFMA.FTZ R129, R121, R128, 1 ;  /* 0x3f80000079817423 */ /* 0x001fe20000010080 */
[----:B------:R-:W-:Y:S01]  /*1740*/  FFMA.FTZ R128, R120, R133, 1 ;  /* 0x3f80000078807423 */ /* 0x000fe20000010085 */
[----:B------:R-:W-:Y:S01]  /*1750*/  FMUL.FTZ R139, R139, R130 ;  /* 0x000000828b8b7220 */ /* 0x000fe20000410000 */
[----:B------:R-:W-:Y:S02]  /*1760*/  FMUL.FTZ R105, R125, -1.4426950216293334961 ;  /* 0xbfb8aa3b7d697820 */ /* 0x000fe40000410000 */
[----:B------:R-:W-:Y:S01]  /*1770*/  FMUL.FTZ R130, R127, R128 ;  /* 0x000000807f827220 */ /* 0x000fe20000410000 */
[----:B------:R-:W-:Y:S01]  /*1780*/  FMUL.FTZ R128, R104, R131 ;  /* 0x0000008368807220 */ /* 0x000fe20000410000 */
[C---:B------:R-:W-:Y:S02]  /*1790*/  SHF.L.U32 R135, R90.reuse, 0x10, RZ ;  /* 0x000000105a877819 */ /* 0x040fe400000006ff */
[----:B------:R-:W-:-:S02]  /*17a0*/  PRMT R84, R90, 0x7632, R84 ;  /* 0x000076325a547816 */ /* 0x000fc40000000054 */
[C---:B------:R-:W-:Y:S02]  /*17b0*/  PRMT R85, R91.reuse, 0x7632, R85 ;  /* 0x000076325b557816 */ /* 0x040fe40000000055 */
[----:B------:R-:W-:Y:S02]  /*17c0*/  SHF.L.U32 R131, R91, 0x10, RZ ;  /* 0x000000105b837819 */ /* 0x000fe400000006ff */
[----:B------:R-:W5:Y:S01]  /*17d0*/  LDG.E.64.CONSTANT R90, desc[UR10][R114.64+0xf000] ;  /* 0x00f0000a725a7981 */ /* 0x000f62000c1e9b00 */
[----:B------:R-:W0:Y:S01]  /*17e0*/  MUFU.EX2 R105, R105 ;  /* 0x0000006900697308 */ /* 0x000e220000000800 */
[----:B---3--:R-:W-:-:S04]  /*17f0*/  FADD.FTZ R120, -R132, 1 ;  /* 0x3f80000084787421 */ /* 0x008fc80000010100 */
[----:B------:R-:W-:-:S04]  /*1800*/  FFMA.FTZ R123, R123, R120, 1 ;  /* 0x3f8000007b7b7423 */ /* 0x000fc80000010078 */
[----:B------:R-:W-:Y:S01]  /*1810*/  FMUL.FTZ R132, R132, R123 ;  /* 0x0000007b84847220 */ /* 0x000fe20000410000 */
[----:B0-----:R-:W-:Y:S02]  /*1820*/  FADD.FTZ R123, R105, 1 ;  /* 0x3f800000697b7421 */ /* 0x001fe40000010000 */
[----:B------:R0:W3:Y:S01]  /*1830*/  LDG.E.64.CONSTANT R104, desc[UR10][R114.64+0x11800] ;  /* 0x0118000a72687981 */ /* 0x0000e2000c1e9b00 */
[----:B------:R-:W-:-:S04]  /*1840*/  FMUL.FTZ R60, R53, R60 ;  /* 0x0000003c353c7220 */ /* 0x000fc80000410000 */
[----:B------:R-:W-:Y:S01]  /*1850*/  FFMA.FTZ R118, R34, R60, R37 ;  /* 0x0000003c22767223 */ /* 0x000fe20000010025 */
[----:B------:R-:W-:-:S03]  /*1860*/  FMUL.FTZ R62, R53, R62 ;  /* 0x0000003e353e7220 */ /* 0x000fc60000410000 */
[----:B------:R-:W-:Y:S01]  /*1870*/  FMUL.FTZ R116, R118, -1.4426950216293334961 ;  /* 0xbfb8aa3b76747820 */ /* 0x000fe20000410000 */
[----:B------:R-:W-:Y:S01]  /*1880*/  FMUL.FTZ R112, R53, R112 ;  /* 0x0000007035707220 */ /* 0x000fe20000410000 */
[----:B------:R-:W-:-:S04]  /*1890*/  FFMA.FTZ R117, R35, R62, R36 ;  /* 0x0000003e23757223 */ /* 0x000fc80000010024 */
[----:B------:R-:W1:Y:S01]  /*18a0*/  MUFU.EX2 R116, R116 ;  /* 0x0000007400747308 */ /* 0x000e620000000800 */
[----:B------:R-:W-:Y:S01]  /*18b0*/  FFMA.FTZ R126, R47, R112, R48 ;  /* 0x000000702f7e7223 */ /* 0x000fe20000010030 */
[----:B------:R-:W-:-:S03]  /*18c0*/  FMUL.FTZ R107, R117, -1.4426950216293334961 ;  /* 0xbfb8aa3b756b7820 */ /* 0x000fc60000410000 */
[----:B------:R-:W-:-:S03]  /*18d0*/  FMUL.FTZ R134, R126, -1.4426950216293334961 ;  /* 0xbfb8aa3b7e867820 */ /* 0x000fc60000410000 */
[----:B------:R-:W0:Y:S08]  /*18e0*/  MUFU.EX2 R107, R107 ;  /* 0x0000006b006b7308 */ /* 0x000e300000000800 */
[----:B------:R-:W0:Y:S01]  /*18f0*/  MUFU.EX2 R121, R134 ;  /* 0x0000008600797308 */ /* 0x000e220000000800 */
[----:B-1----:R-:W-:Y:S01]  /*1900*/  FADD.FTZ R116, R116, 1 ;  /* 0x3f80000074747421 */ /* 0x002fe20000010000 */
[----:B------:R-:W-:-:S06]  /*1910*/  SHF.L.U32 R127, R82, 0x10, RZ ;  /* 0x00000010527f7819 */ /* 0x000fcc00000006ff */
[----:B------:R1:W1:Y:S01]  /*1920*/  MUFU.RCP R120, R116 ;  /* 0x0000007400787308 */ /* 0x0002620000001000 */
[----:B0-----:R-:W-:Y:S01]  /*1930*/  FADD.FTZ R107, R107, 1 ;  /* 0x3f8000006b6b7421 */ /* 0x001fe20000010000 */
[C---:B------:R-:W-:Y:S01]  /*1940*/  FMUL.FTZ R64, R53.reuse, R64 ;  /* 0x0000004035407220 */ /* 0x040fe20000410000 */
[----:B------:R-:W-:Y:S01]  /*1950*/  PRMT R100, R100, 0x7632, R100 ;  /* 0x0000763264647816 */ /* 0x000fe20000000064 */
[----:B------:R-:W-:-:S04]  /*1960*/  FMUL.FTZ R66, R53, R66 ;  /* 0x0000004235427220 */ /* 0x000fc80000410000 */
[----:B------:R-:W0:Y:S01]  /*1970*/  MUFU.RCP R123, R123 ;  /* 0x0000007b007b7308 */ /* 0x000e220000001000 */
[----:B------:R-:W-:Y:S01]  /*1980*/  FADD.FTZ R121, R121, 1 ;  /* 0x3f80000079797421 */ /* 0x000fe20000010000 */
[----:B------:R-:W-:Y:S01]  /*1990*/  FFMA.FTZ R111, R34, R64, R37 ;  /* 0x00000040226f7223 */ /* 0x000fe20000010025 */
[----:B-1----:R-:W-:Y:S01]  /*19a0*/  FADD.FTZ R116, -R54, R127 ;  /* 0x0000007f36747221 */ /* 0x002fe20000010100 */
[----:B------:R-:W-:Y:S01]  /*19b0*/  FMUL.FTZ R124, R124, R129 ;  /* 0x000000817c7c7220 */ /* 0x000fe20000410000 */
[----:B------:R-:W-:-:S03]  /*19c0*/  SHF.L.U32 R127, R100, 0x10, RZ ;  /* 0x00000010647f7819 */ /* 0x000fc600000006ff */
[----:B------:R-:W1:Y:S01]  /*19d0*/  MUFU.RCP R122, R107 ;  /* 0x0000006b007a7308 */ /* 0x000e620000001000 */
[----:B------:R-:W-:Y:S01]  /*19e0*/  FMUL.FTZ R119, R111, -1.4426950216293334961 ;  /* 0xbfb8aa3b6f777820 */ /* 0x000fe20000410000 */
[----:B------:R-:W-:Y:S01]  /*19f0*/  FFMA.FTZ R113, R35, R66, R36 ;  /* 0x0000004223717223 */ /* 0x000fe20000010024 */
[----:B------:R-:W-:Y:S01]  /*1a00*/  FMUL.FTZ R135, R135, R124 ;  /* 0x0000007c87877220 */ /* 0x000fe20000410000 */
[----:B------:R-:W-:-:S04]  /*1a10*/  FADD.FTZ R124, -R54, R127 ;  /* 0x0000007f367c7221 */ /* 0x000fc80000010100 */
[----:B------:R-:W1:Y:S01]  /*1a20*/  MUFU.RCP R121, R121 ;  /* 0x0000007900797308 */ /* 0x000e620000001000 */
[----:B------:R-:W-:Y:S01]  /*1a30*/  FADD.FTZ R127, -R120, 1 ;  /* 0x3f800000787f7421 */ /* 0x000fe20000010100 */
[----:B------:R-:W-:Y:S01]  /*1a40*/  FMUL.FTZ R109, R113, -1.4426950216293334961 ;  /* 0xbfb8aa3b716d7820 */ /* 0x000fe20000410000 */
[----:B------:R-:W-:Y:S02]  /*1a50*/  SHF.L.U32 R133, R84, 0x10, RZ ;  /* 0x0000001054857819 */ /* 0x000fe400000006ff */
[----:B------:R-:W-:-:S03]  /*1a60*/  FFMA.FTZ R127, R118, R127, 1 ;  /* 0x3f800000767f7423 */ /* 0x000fc6000001007f */
[----:B------:R-:W1:Y:S01]  /*1a70*/  MUFU.EX2 R119, R119 ;  /* 0x0000007700777308 */ /* 0x000e620000000800 */
[----:B------:R-:W-:Y:S01]  /*1a80*/  FMUL.FTZ R114, R53, R124 ;  /* 0x0000007c35727220 */ /* 0x000fe20000410000 */
[----:B0-----:R-:W-:Y:S01]  /*1a90*/  FADD.FTZ R124, -R123, 1 ;  /* 0x3f8000007b7c7421 */ /* 0x001fe20000010100 */
[----:B------:R-:W-:Y:S01]  /*1aa0*/  FMUL.FTZ R133, R133, R128 ;  /* 0x0000008085857220 */ /* 0x000fe20000410000 */
[----:B------:R-:W-:Y:S01]  /*1ab0*/  FMUL.FTZ R118, R120, R127 ;  /* 0x0000007f78767220 */ /* 0x000fe20000410000 */
[----:B-1----:R-:W-:Y:S01]  /*1ac0*/  FADD.FTZ R128, -R122, 1 ;  /* 0x3f8000007a807421 */ /* 0x002fe20000010100 */
[----:B------:R-:W-:Y:S02]  /*1ad0*/  SHF.L.U32 R127, R83, 0x10, RZ ;  /* 0x00000010537f7819 */ /* 0x000fe400000006ff */
[----:B------:R-:W0:Y:S01]  /*1ae0*/  MUFU.EX2 R109, R109 ;  /* 0x0000006d006d7308 */ /* 0x000e220000000800 */
[----:B------:R-:W-:Y:S01]  /*1af0*/  PRMT R101, R101, 0x7632, R101 ;  /* 0x0000763265657816 */ /* 0x000fe20000000065 */
[----:B------:R-:W-:Y:S01]  /*1b00*/  FFMA.FTZ R120, R125, R124, 1 ;  /* 0x3f8000007d787423 */ /* 0x000fe2000001007c */
[----:B------:R-:W-:Y:S01]  /*1b10*/  FADD.FTZ R125, -R121, 1 ;  /* 0x3f800000797d7421 */ /* 0x000fe20000010100 */
[----:B------:R-:W-:Y:S01]  /*1b20*/  FFMA.FTZ R117, R117, R128, 1 ;  /* 0x3f80000075757423 */ /* 0x000fe20000010080 */
[----:B------:R-:W-:Y:S01]  /*1b30*/  FADD.FTZ R128, -R54, R127 ;  /* 0x0000007f36807221 */ /* 0x000fe20000010100 */
[----:B------:R-:W-:Y:S01]  /*1b40*/  SHF.L.U32 R101, R101, 0x10, RZ ;  /* 0x0000001065657819 */ /* 0x000fe200000006ff */
[----:B------:R-:W-:Y:S01]  /*1b50*/  FFMA.FTZ R115, R46, R114, R49 ;  /* 0x000000722e737223 */ /* 0x000fe20000010031 */
[----:B------:R-:W-:Y:S01]  /*1b60*/  FFMA.FTZ R126, R126, R125, 1 ;  /* 0x3f8000007e7e7423 */ /* 0x000fe2000001007d */
[----:B------:R-:W-:Y:S01]  /*1b70*/  FMUL.FTZ R125, R123, R120 ;  /* 0x000000787b7d7220 */ /* 0x000fe20000410000 */
[----:B------:R-:W-:Y:S01]  /*1b80*/  SHF.L.U32 R127, R96, 0x10, RZ ;  /* 0x00000010607f7819 */ /* 0x000fe200000006ff */
[----:B------:R-:W-:Y:S01]  /*1b90*/  FMUL.FTZ R120, R53, R128 ;  /* 0x0000008035787220 */ /* 0x000fe20000410000 */
[----:B------:R-:W-:Y:S01]  /*1ba0*/  FMUL.FTZ R131, R131, R130 ;  /* 0x0000008283837220 */ /* 0x000fe20000410000 */
[----:B------:R-:W-:Y:S01]  /*1bb0*/  FADD.FTZ R128, -R54, R101 ;  /* 0x0000006536807221 */ /* 0x000fe20000010100 */
[----:B------:R-:W-:Y:S01]  /*1bc0*/  FMUL.FTZ R130, R115, -1.4426950216293334961 ;  /* 0xbfb8aa3b73827820 */ /* 0x000fe20000410000 */
[----:B------:R-:W-:Y:S01]  /*1bd0*/  FADD.FTZ R119, R119, 1 ;  /* 0x3f80000077777421 */ /* 0x000fe20000010000 */
[----:B------:R-:W-:Y:S01]  /*1be0*/  FMUL.FTZ R127, R127, R118 ;  /* 0x000000767f7f7220 */ /* 0x000fe20000410000 */
[----:B------:R-:W-:Y:S01]  /*1bf0*/  FMUL.FTZ R118, R53, R128 ;  /* 0x0000008035767220 */ /* 0x000fe20000410000 */
[----:B------:R0:W1:Y:S01]  /*1c00*/  MUFU.EX2 R124, R130 ;  /* 0x00000082007c7308 */ /* 0x0000620000000800 */
[----:B------:R-:W-:-:S02]  /*1c10*/  FMUL.FTZ R122, R122, R117 ;  /* 0x000000757a7a7220 */ /* 0x000fc40000410000 */
[----:B------:R-:W-:Y:S01]  /*1c20*/  FFMA.FTZ R117, R47, R118, R48 ;  /* 0x000000762f757223 */ /* 0x000fe20000010030 */
[----:B------:R-:W-:-:S04]  /*1c30*/  PRMT R82, R97, 0x7632, R82 ;  /* 0x0000763261527816 */ /* 0x000fc80000000052 */
[----:B------:R-:W1:Y:S01]  /*1c40*/  MUFU.RCP R119, R119 ;  /* 0x0000007700777308 */ /* 0x000e620000001000 */
[----:B0-----:R-:W-:Y:S01]  /*1c50*/  FADD.FTZ R130, R109, 1 ;  /* 0x3f8000006d827421 */ /* 0x001fe20000010000 */
[----:B------:R-:W-:Y:S01]  /*1c60*/  SHF.L.U32 R123, R97, 0x10, RZ ;  /* 0x00000010617b7819 */ /* 0x000fe200000006ff */
[----:B------:R-:W-:-:S05]  /*1c70*/  FMUL.FTZ R97, R117, -1.4426950216293334961 ;  /* 0xbfb8aa3b75617820 */ /* 0x000fca0000410000 */
[----:B------:R-:W0:Y:S01]  /*1c80*/  MUFU.RCP R130, R130 ;  /* 0x0000008200827308 */ /* 0x000e220000001000 */
[----:B------:R-:W-:Y:S01]  /*1c90*/  FMUL.FTZ R126, R121, R126 ;  /* 0x0000007e797e7220 */ /* 0x000fe20000410000 */
[----:B------:R-:W-:Y:S01]  /*1ca0*/  SHF.L.U32 R121, R82, 0x10, RZ ;  /* 0x0000001052797819 */ /* 0x000fe200000006ff */
[----:B-1----:R-:W-:-:S05]  /*1cb0*/  FADD.FTZ R134, R124, 1 ;  /* 0x3f8000007c867421 */ /* 0x002fca0000010000 */
[----:B------:R-:W1:Y:S01]  /*1cc0*/  MUFU.EX2 R97, R97 ;  /* 0x0000006100617308 */ /* 0x000e620000000800 */
[----:B------:R-:W-:Y:S01]  /*1cd0*/  FADD.FTZ R124, -R119, 1 ;  /* 0x3f800000777c7421 */ /* 0x000fe20000010100 */
[----:B------:R-:W-:Y:S01]  /*1ce0*/  FMUL.FTZ R68, R53, R68 ;  /* 0x0000004435447220 */ /* 0x000fe20000410000 */
[----:B------:R-:W-:Y:S01]  /*1cf0*/  SHF.L.U32 R137, R76, 0x10, RZ ;  /* 0x000000104c897819 */ /* 0x000fe200000006ff */
[----:B------:R-:W-:Y:S01]  /*1d00*/  FMUL.FTZ R121, R121, R126 ;  /* 0x0000007e79797220 */ /* 0x000fe20000410000 */
[----:B------:R-:W-:Y:S01]  /*1d10*/  FFMA.FTZ R124, R111, R124, 1 ;  /* 0x3f8000006f7c7423 */ /* 0x000fe2000001007c */
[----:B------:R-:W-:Y:S01]  /*1d20*/  SHF.L.U32 R111, R77, 0x10, RZ ;  /* 0x000000104d6f7819 */ /* 0x000fe200000006ff */
[----:B------:R-:W-:Y:S01]  /*1d30*/  FFMA.FTZ R61, R34, R68, R37 ;  /* 0x00000044223d7223 */ /* 0x000fe20000010025 */
[----:B0-----:R-:W-:Y:S01]  /*1d40*/  FADD.FTZ R126, -R130, 1 ;  /* 0x3f800000827e7421 */ /* 0x001fe20000010100 */
[----:B------:R-:W-:Y:S01]  /*1d50*/  PRMT R86, R86, 0x7632, R86 ;  /* 0x0000763256567816 */ /* 0x000fe20000000056 */
[----:B------:R-:W-:Y:S01]  /*1d60*/  FADD.FTZ R128, -R54, R137 ;  /* 0x0000008936807221 */ /* 0x000fe20000010100 */
[----:B------:R-:W0:Y:S01]  /*1d70*/  MUFU.RCP R134, R134 ;  /* 0x0000008600867308 */ /* 0x000e220000001000 */
[----:B------:R-:W-:Y:S01]  /*1d80*/  PRMT R96, R96, 0x7632, R96 ;  /* 0x0000763260607816 */ /* 0x000fe20000000060 */
[----:B------:R-:W-:Y:S01]  /*1d90*/  FFMA.FTZ R137, R113, R126, 1 ;  /* 0x3f80000071897423 */ /* 0x000fe2000001007e */
[----:B------:R-:W-:Y:S01]  /*1da0*/  FMUL.FTZ R71, R61, -1.4426950216293334961 ;  /* 0xbfb8aa3b3d477820 */ /* 0x000fe20000410000 */
[----:B------:R-:W-:Y:S01]  /*1db0*/  FADD.FTZ R126, -R54, R111 ;  /* 0x0000006f367e7221 */ /* 0x000fe20000010100 */
[----:B------:R-:W-:Y:S01]  /*1dc0*/  SHF.L.U32 R111, R86, 0x10, RZ ;  /* 0x00000010566f7819 */ /* 0x000fe200000006ff */
[----:B-1----:R-:W-:Y:S01]  /*1dd0*/  FADD.FTZ R156, R97, 1 ;  /* 0x3f800000619c7421 */ /* 0x002fe20000010000 */
[----:B------:R-:W-:Y:S01]  /*1de0*/  FMUL.FTZ R72, R53, R74 ;  /* 0x0000004a35487220 */ /* 0x000fe20000410000 */
[----:B------:R-:W-:Y:S01]  /*1df0*/  SHF.L.U32 R96, R96, 0x10, RZ ;  /* 0x0000001060607819 */ /* 0x000fe200000006ff */
[C---:B------:R-:W-:Y:S01]  /*1e00*/  FADD.FTZ R74, -R54.reuse, R65 ;  /* 0x00000041364a7221 */ /* 0x040fe20000010100 */
[----:B------:R-:W-:Y:S01]  /*1e10*/  FMUL.FTZ R123, R123, R122 ;  /* 0x0000007a7b7b7220 */ /* 0x000fe20000410000 */
[C---:B------:R-:W-:Y:S01]  /*1e20*/  FMUL.FTZ R70, R53.reuse, R70 ;  /* 0x0000004635467220 */ /* 0x040fe20000410000 */
[----:B------:R-:W-:Y:S01]  /*1e30*/  FMUL.FTZ R122, R53, R128 ;  /* 0x00000080357a7220 */ /* 0x000fe20000410000 */
[----:B------:R-:W1:Y:S01]  /*1e40*/  MUFU.EX2 R71, R71 ;  /* 0x0000004700477308 */ /* 0x000e620000000800 */
[----:B------:R-:W-:Y:S01]  /*1e50*/  FADD.FTZ R128, -R54, R111 ;  /* 0x0000006f36807221 */ /* 0x000fe20000010100 */
[----:B------:R-:W-:Y:S01]  /*1e60*/  PRMT R76, R87, 0x7632, R76 ;  /* 0x00007632574c7816 */ /* 0x000fe2000000004c */
[----:B------:R-:W-:Y:S01]  /*1e70*/  FMUL.FTZ R74, R53, R74 ;  /* 0x0000004a354a7220 */ /* 0x000fe20000410000 */
[----:B------:R-:W-:Y:S01]  /*1e80*/  FMUL.FTZ R125, R96, R125 ;  /* 0x0000007d607d7220 */ /* 0x000fe20000410000 */
[----:B------:R-:W-:Y:S01]  /*1e90*/  FFMA.FTZ R63, R35, R70, R36 ;  /* 0x00000046233f7223 */ /* 0x000fe20000010024 */
[----:B------:R-:W-:-:S02]  /*1ea0*/  FMUL.FTZ R116, R53, R116 ;  /* 0x0000007435747220 */ /* 0x000fc40000410000 */
[----:B------:R-:W1:Y:S01]  /*1eb0*/  MUFU.RCP R156, R156 ;  /* 0x0000009c009c7308 */ /* 0x000e620000001000 */
[--C-:B------:R-:W-:Y:S01]  /*1ec0*/  FFMA.FTZ R96, R34, R122, R37.reuse ;  /* 0x0000007a22607223 */ /* 0x100fe20000010025 */
[----:B------:R-:W-:Y:S01]  /*1ed0*/  SHF.L.U32 R129, R85, 0x10, RZ ;  /* 0x0000001055817819 */ /* 0x000fe200000006ff */
[----:B------:R-:W-:Y:S01]  /*1ee0*/  FMUL.FTZ R128, R53, R128 ;  /* 0x0000008035807220 */ /* 0x000fe20000410000 */
[----:B------:R-:W-:Y:S01]  /*1ef0*/  SHF.L.U32 R97, R76, 0x10, RZ ;  /* 0x000000104c617819 */ /* 0x000fe200000006ff */
[----:B------:R-:W-:Y:S01]  /*1f00*/  FFMA.FTZ R67, R35, R74, R36 ;  /* 0x0000004a23437223 */ /* 0x000fe20000010024 */
[----:B------:R-:W-:Y:S01]  /*1f10*/  FMUL.FTZ R73, R63, -1.4426950216293334961 ;  /* 0xbfb8aa3b3f497820 */ /* 0x000fe20000410000 */
[----:B------:R-:W-:Y:S01]  /*1f20*/  FFMA.FTZ R100, R34, R116, R37 ;  /* 0x0000007422647223 */ /* 0x000fe20000010025 */
[----:B------:R-:W-:Y:S01]  /*1f30*/  FMUL.FTZ R113, R96, -1.4426950216293334961 ;  /* 0xbfb8aa3b60717820 */ /* 0x000fe20000410000 */
[----:B------:R-:W-:Y:S01]  /*1f40*/  FMUL.FTZ R119, R119, R124 ;  /* 0x0000007c77777220 */ /* 0x000fe20000410000 */
[----:B------:R-:W-:Y:S01]  /*1f50*/  FMUL.FTZ R124, R53, R126 ;  /* 0x0000007e357c7220 */ /* 0x000fe20000410000 */
[----:B------:R-:W-:Y:S01]  /*1f60*/  PRMT R84, R84, 0x7632, R84 ;  /* 0x0000763254547816 */ /* 0x000fe20000000054 */
[----:B------:R-:W-:Y:S01]  /*1f70*/  FFMA.FTZ R111, R46, R128, R49 ;  /* 0x000000802e6f7223 */ /* 0x000fe20000010031 */
[----:B------:R-:W-:Y:S01]  /*1f80*/  FMUL.FTZ R129, R129, R132 ;  /* 0x0000008481817220 */ /* 0x000fe20000410000 */
[----:B0-----:R-:W-:Y:S01]  /*1f90*/  FADD.FTZ R126, -R134, 1 ;  /* 0x3f800000867e7421 */ /* 0x001fe20000010100 */
[----:B------:R-:W-:Y:S01]  /*1fa0*/  FMUL.FTZ R69, R67, -1.4426950216293334961 ;  /* 0xbfb8aa3b43457820 */ /* 0x000fe20000410000 */
[----:B------:R-:W-:Y:S01]  /*1fb0*/  FADD.FTZ R132, -R54, R97 ;  /* 0x0000006136847221 */ /* 0x000fe20000010100 */
[----:B------:R-:W-:Y:S01]  /*1fc0*/  FMUL.FTZ R107, R100, -1.4426950216293334961 ;  /* 0xbfb8aa3b646b7820 */ /* 0x000fe20000410000 */
[----:B------:R0:W-:Y:S01]  /*1fd0*/  MUFU.EX2 R87, R113 ;  /* 0x0000007100577308 */ /* 0x0001e20000000800 */
[----:B------:R-:W-:Y:S01]  /*1fe0*/  PRMT R76, R85, 0x7632, R76 ;  /* 0x00007632554c7816 */ /* 0x000fe2000000004c */
[----:B------:R-:W-:Y:S01]  /*1ff0*/  FMUL.FTZ R147, R111, -1.4426950216293334961 ;  /* 0xbfb8aa3b6f937820 */ /* 0x000fe20000410000 */
[----:B------:R-:W-:Y:S01]  /*2000*/  FFMA.FTZ R85, R115, R126, 1 ;  /* 0x3f80000073557423 */ /* 0x000fe2000001007e */
[----:B------:R-:W-:-:S04]  /*2010*/  FMUL.FTZ R126, R53, R132 ;  /* 0x00000084357e7220 */ /* 0x000fc80000410000 */
[----:B------:R-:W2:Y:S01]  /*2020*/  MUFU.EX2 R73, R73 ;  /* 0x0000004900497308 */ /* 0x000ea20000000800 */
[----:B0-----:R-:W-:Y:S01]  /*2030*/  SHF.L.U32 R113, R84, 0x10, RZ ;  /* 0x0000001054717819 */ /* 0x001fe200000006ff */
[----:B-1----:R-:W-:Y:S01]  /*2040*/  FADD.FTZ R71, R71, 1 ;  /* 0x3f80000047477421 */ /* 0x002fe20000010000 */
[----:B------:R-:W-:Y:S01]  /*2050*/  SHF.L.U32 R158, R94, 0x10, RZ ;  /* 0x000000105e9e7819 */ /* 0x000fe200000006ff */
[----:B------:R-:W-:Y:S01]  /*2060*/  FADD.FTZ R84, -R156, 1 ;  /* 0x3f8000009c547421 */ /* 0x000fe20000010100 */
[----:B------:R-:W-:Y:S01]  /*2070*/  PRMT R94, R94, 0x7632, R94 ;  /* 0x000076325e5e7816 */ /* 0x000fe2000000005e */
[----:B------:R-:W-:Y:S02]  /*2080*/  FADD.FTZ R132, -R54, R113 ;  /* 0x0000007136847221 */ /* 0x000fe40000010100 */
[----:B------:R-:W0:Y:S01]  /*2090*/  MUFU.EX2 R69, R69 ;  /* 0x0000004500457308 */ /* 0x000e220000000800 */
[----:B------:R-:W-:Y:S01]  /*20a0*/  FFMA.FTZ R113, R47, R126, R48 ;  /* 0x0000007e2f717223 */ /* 0x000fe20000010030 */
[----:B------:R-:W-:Y:S01]  /*20b0*/  FMUL.FTZ R115, R130, R137 ;  /* 0x0000008982737220 */ /* 0x000fe20000410000 */
[----:B------:R-:W-:-:S05]  /*20c0*/  FFMA.FTZ R137, R117, R84, 1 ;  /* 0x3f80000075897423 */ /* 0x000fca0000010054 */
[----:B------:R-:W1:Y:S01]  /*20d0*/  MUFU.EX2 R107, R107 ;  /* 0x0000006b006b7308 */ /* 0x000e620000000800 */
[----:B------:R-:W-:Y:S01]  /*20e0*/  FMUL.FTZ R145, R113, -1.4426950216293334961 ;  /* 0xbfb8aa3b71917820 */ /* 0x000fe20000410000 */
[----:B------:R-:W-:Y:S01]  /*20f0*/  SHF.L.U32 R94, R94, 0x10, RZ ;  /* 0x000000105e5e7819 */ /* 0x000fe200000006ff */
[----:B------:R-:W-:-:S05]  /*2100*/  FMUL.FTZ R117, R134, R85 ;  /* 0x0000005586757220 */ /* 0x000fca0000410000 */
[----:B------:R-:W1:Y:S01]  /*2110*/  MUFU.EX2 R147, R147 ;  /* 0x0000009300937308 */ /* 0x000e620000000800 */
[----:B------:R-:W-:Y:S01]  /*2120*/  SHF.L.U32 R141, R76, 0x10, RZ ;  /* 0x000000104c8d7819 */ /* 0x000fe200000006ff */
[----:B------:R-:W-:Y:S01]  /*2130*/  FMUL.FTZ R117, R94, R117 ;  /* 0x000000755e757220 */ /* 0x000fe20000410000 */
[----:B------:R-:W-:-:S05]  /*2140*/  SHF.L.U32 R94, R95, 0x10, RZ ;  /* 0x000000105f5e7819 */ /* 0x000fca00000006ff */
[----:B------:R-:W4:Y:S01]  /*2150*/  MUFU.RCP R71, R71 ;  /* 0x0000004700477308 */ /* 0x000f220000001000 */
[----:B--2---:R-:W-:Y:S01]  /*2160*/  FADD.FTZ R73, R73, 1 ;  /* 0x3f80000049497421 */ /* 0x004fe20000010000 */
[----:B------:R-:W-:Y:S01]  /*2170*/  PRMT R95, R95, 0x7632, R95 ;  /* 0x000076325f5f7816 */ /* 0x000fe2000000005f */
[----:B------:R-:W-:Y:S01]  /*2180*/  FFMA.FTZ R65, R34, R72, R37 ;  /* 0x0000004822417223 */ /* 0x000fe20000010025 */
[----:B------:R-:W-:-:S04]  /*2190*/  FADD.FTZ R130, -R54, R141 ;  /* 0x0000008d36827221 */ /* 0x000fc80000010100 */
[----:B------:R-:W2:Y:S01]  /*21a0*/  MUFU.EX2 R145, R145 ;  /* 0x0000009100917308 */ /* 0x000ea20000000800 */
[----:B------:R-:W-:Y:S01]  /*21b0*/  PRMT R76, R82, 0x7632, R76 ;  /* 0x00007632524c7816 */ /* 0x000fe2000000004c */
[----:B0-----:R-:W-:Y:S01]  /*21c0*/  FADD.FTZ R157, R69, 1 ;  /* 0x3f800000459d7421 */ /* 0x001fe20000010000 */
[----:B------:R-:W-:Y:S01]  /*21d0*/  FMUL.FTZ R115, R94, R115 ;  /* 0x000000735e737220 */ /* 0x000fe20000410000 */
[----:B------:R-:W-:Y:S01]  /*21e0*/  FMUL.FTZ R132, R53, R132 ;  /* 0x0000008435847220 */ /* 0x000fe20000410000 */
[----:B-1----:R-:W-:Y:S01]  /*21f0*/  FADD.FTZ R94, R107, 1 ;  /* 0x3f8000006b5e7421 */ /* 0x002fe20000010000 */
[----:B------:R-:W-:Y:S01]  /*2200*/  SHF.L.U32 R69, R95, 0x10, RZ ;  /* 0x000000105f457819 */ /* 0x000fe200000006ff */
[----:B------:R-:W-:Y:S01]  /*2210*/  FMUL.FTZ R156, R156, R137 ;  /* 0x000000899c9c7220 */ /* 0x000fe20000410000 */
[----:B------:R-:W-:Y:S01]  /*2220*/  FADD.FTZ R107, R147, 1 ;  /* 0x3f800000936b7421 */ /* 0x000fe20000010000 */
[----:B------:R-:W-:Y:S01]  /*2230*/  FMUL.FTZ R75, R65, -1.4426950216293334961 ;  /* 0xbfb8aa3b414b7820 */ /* 0x000fe20000410000 */
[--C-:B------:R-:W-:Y:S01]  /*2240*/  FFMA.FTZ R101, R35, R120, R36.reuse ;  /* 0x0000007823657223 */ /* 0x100fe20000010024 */
[----:B------:R-:W-:Y:S01]  /*2250*/  FMUL.FTZ R130, R53, R130 ;  /* 0x0000008235827220 */ /* 0x000fe20000410000 */
[----:B------:R-:W0:Y:S01]  /*2260*/  MUFU.RCP R73, R73 ;  /* 0x0000004900497308 */ /* 0x000e220000001000 */
[----:B------:R-:W-:Y:S01]  /*2270*/  SHF.L.U32 R141, R76, 0x10, RZ ;  /* 0x000000104c8d7819 */ /* 0x000fe200000006ff */
[----:B------:R-:W-:Y:S01]  /*2280*/  FFMA.FTZ R86, R35, R124, R36 ;  /* 0x0000007c23567223 */ /* 0x000fe20000010024 */
[----:B------:R-:W-:Y:S01]  /*2290*/  FFMA.FTZ R82, R46, R132, R49 ;  /* 0x000000842e527223 */ /* 0x000fe20000010031 */
[----:B------:R-:W-:Y:S01]  /*22a0*/  PRMT R76, R83, 0x7632, R76 ;  /* 0x00007632534c7816 */ /* 0x000fe2000000004c */
[----:B------:R-:W-:Y:S01]  /*22b0*/  FMUL.FTZ R69, R69, R156 ;  /* 0x0000009c45457220 */ /* 0x000fe20000410000 */
[----:B------:R-:W-:Y:S01]  /*22c0*/  FMUL.FTZ R109, R101, -1.4426950216293334961 ;  /* 0xbfb8aa3b656d7820 */ /* 0x000fe20000410000 */
[----:B------:R-:W-:Y:S01]  /*22d0*/  FFMA.FTZ R83, R47, R130, R48 ;  /* 0x000000822f537223 */ /* 0x000fe20000010030 */
[----:B----4-:R-:W-:Y:S01]  /*22e0*/  FADD.FTZ R156, -R71, 1 ;  /* 0x3f800000479c7421 */ /* 0x010fe20000010100 */
[----:B------:R-:W1:Y:S01]  /*22f0*/  MUFU.RCP R107, R107 ;  /* 0x0000006b006b7308 */ /* 0x000e620000001000 */
[----:B------:R-:W-:Y:S01]  /*2300*/  FMUL.FTZ R136, R86, -1.4426950216293334961 ;  /* 0xbfb8aa3b56887820 */ /* 0x000fe20000410000 */
[----:B------:R-:W-:Y:S01]  /*2310*/  FMUL.FTZ R154, R82, -1.4426950216293334961 ;  /* 0xbfb8aa3b529a7820 */ /* 0x000fe20000410000 */
[----:B------:R-:W-:Y:S01]  /*2320*/  SHF.L.U32 R85, R76, 0x10, RZ ;  /* 0x000000104c557819 */ /* 0x000fe200000006ff */
[----:B------:R-:W-:Y:S01]  /*2330*/  FADD.FTZ R84, -R54, R141 ;  /* 0x0000008d36547221 */ /* 0x000fe20000010100 */
[----:B------:R-:W-:Y:S01]  /*2340*/  FMUL.FTZ R155, R83, -1.4426950216293334961 ;  /* 0xbfb8aa3b539b7820 */ /* 0x000fe20000410000 */
[----:B------:R-:W-:-:S02]  /*2350*/  FFMA.FTZ R156, R61, R156, 1 ;  /* 0x3f8000003d9c7423 */ /* 0x000fc4000001009c */
[----:B------:R-:W4:Y:S01]  /*2360*/  MUFU.EX2 R75, R75 ;  /* 0x0000004b004b7308 */ /* 0x000f220000000800 */
[----:B------:R-:W-:Y:S01]  /*2370*/  PRMT R77, R76, 0x7632, R77 ;  /* 0x000076324c4d7816 */ /* 0x000fe2000000004d */
[----:B--2---:R-:W-:Y:S01]  /*2380*/  FADD.FTZ R145, R145, 1 ;  /* 0x3f80000091917421 */ /* 0x004fe20000010000 */
[----:B------:R-:W-:Y:S01]  /*2390*/  FMUL.FTZ R134, R53, R84 ;  /* 0x0000005435867220 */ /* 0x000fe20000410000 */
[----:B------:R-:W-:Y:S01]  /*23a0*/  FMUL.FTZ R61, R71, R156 ;  /* 0x0000009c473d7220 */ /* 0x000fe20000410000 */
[----:B------:R-:W-:-:S03]  /*23b0*/  PRMT R84, R77, 0x7632, R84 ;  /* 0x000076324d547816 */ /* 0x000fc60000000054 */
[----:B------:R-:W2:Y:S01]  /*23c0*/  MUFU.EX2 R109, R109 ;  /* 0x0000006d006d7308 */ /* 0x000ea20000000800 */
[----:B------:R-:W-:-:S07]  /*23d0*/  SHF.L.U32 R141, R84, 0x10, RZ ;  /* 0x00000010548d7819 */ /* 0x000fce00000006ff */
[----:B------:R1:W-:Y:S01]  /*23e0*/  MUFU.EX2 R97, R136 ;  /* 0x0000008800617308 */ /* 0x0003e20000000800 */
[----:B0-----:R-:W-:-:S07]  /*23f0*/  FADD.FTZ R156, -R73, 1 ;  /* 0x3f800000499c7421 */ /* 0x001fce0000010100 */
[----:B------:R-:W0:Y:S01]  /*2400*/  MUFU.EX2 R154, R154 ;  /* 0x0000009a009a7308 */ /* 0x000e220000000800 */
[----:B-1----:R-:W-:Y:S01]  /*2410*/  FADD.FTZ R136, -R54, R85 ;  /* 0x0000005536887221 */ /* 0x002fe20000010100 */
[----:B------:R-:W-:-:S03]  /*2420*/  SHF.L.U32 R85, R77, 0x10, RZ ;  /* 0x000000104d557819 */ /* 0x000fc600000006ff */
[----:B------:R-:W-:-:S03]  /*2430*/  FMUL.FTZ R136, R53, R136 ;  /* 0x0000008835887220 */ /* 0x000fc60000410000 */
[----:B------:R-:W1:Y:S01]  /*2440*/  MUFU.RCP R71, R145 ;  /* 0x0000009100477308 */ /* 0x000e620000001000 */
[----:B------:R-:W-:Y:S01]  /*2450*/  FFMA.FTZ R77, R47, R136, R48 ;  /* 0x000000882f4d7223 */ /* 0x000fe20000010030 */
[----:B------:R-:W-:-:S06]  /*2460*/  FMUL.FTZ R119, R158, R119 ;  /* 0x000000779e777220 */ /* 0x000fcc0000410000 */
[----:B------:R-:W5:Y:S01]  /*2470*/  MUFU.EX2 R155, R155 ;  /* 0x0000009b009b7308 */ /* 0x000f620000000800 */
[C---:B------:R-:W-:Y:S01]  /*2480*/  FADD.FTZ R138, -R54.reuse, R85 ;  /* 0x00000055368a7221 */ /* 0x040fe20000010100 */
[----:B------:R-:W-:Y:S01]  /*2490*/  FFMA.FTZ R158, R63, R156, 1 ;  /* 0x3f8000003f9e7423 */ /* 0x000fe2000001009c */
[----:B------:R-:W-:Y:S01]  /*24a0*/  FADD.FTZ R54, -R54, R141 ;  /* 0x0000008d36367221 */ /* 0x000fe20000010100 */
[----:B------:R-:W-:Y:S01]  /*24b0*/  FADD.FTZ R156, -R107, 1 ;  /* 0x3f8000006b9c7421 */ /* 0x000fe20000010100 */
[----:B------:R-:W-:Y:S01]  /*24c0*/  FMUL.FTZ R141, R77, -1.4426950216293334961 ;  /* 0xbfb8aa3b4d8d7820 */ /* 0x000fe20000410000 */
[----:B----4-:R-:W-:Y:S02]  /*24d0*/  FADD.FTZ R75, R75, 1 ;  /* 0x3f8000004b4b7421 */ /* 0x010fe40000010000 */
[----:B------:R-:W4:Y:S01]  /*24e0*/  MUFU.RCP R157, R157 ;  /* 0x0000009d009d7308 */ /* 0x000f220000001000 */
[----:B------:R-:W-:Y:S01]  /*24f0*/  FFMA.FTZ R156, R111, R156, 1 ;  /* 0x3f8000006f9c7423 */ /* 0x000fe2000001009c */
[----:B--2---:R-:W-:Y:S01]  /*2500*/  FADD.FTZ R95, R109, 1 ;  /* 0x3f8000006d5f7421 */ /* 0x004fe20000010000 */
[----:B------:R-:W-:Y:S01]  /*2510*/  FADD.FTZ R109, R87, 1 ;  /* 0x3f800000576d7421 */ /* 0x000fe20000010000 */
[----:B------:R-:W-:Y:S01]  /*2520*/  FMUL.FTZ R63, R73, R158 ;  /* 0x0000009e493f7220 */ /* 0x000fe20000410000 */
[----:B0-----:R-:W-:Y:S01]  /*2530*/  FADD.FTZ R87, R154, 1 ;  /* 0x3f8000009a577421 */ /* 0x001fe20000010000 */
[----:B------:R-:W-:Y:S01]  /*2540*/  FFMA.FTZ R76, R46, R134, R49 ;  /* 0x000000862e4c7223 */ /* 0x000fe20000010031 */
[----:B------:R-:W-:Y:S01]  /*2550*/  FMUL.FTZ R73, R107, R156 ;  /* 0x0000009c6b497220 */ /* 0x000fe20000410000 */
[----:B------:R-:W-:Y:S01]  /*2560*/  MUFU.EX2 R141, R141 ;  /* 0x0000008d008d7308 */ /* 0x000fe20000000800 */
[----:B-1----:R-:W-:Y:S01]  /*2570*/  FADD.FTZ R154, -R71, 1 ;  /* 0x3f800000479a7421 */ /* 0x002fe20000010100 */
[----:B------:R-:W-:Y:S01]  /*2580*/  FMUL.FTZ R54, R53, R54 ;  /* 0x0000003635367220 */ /* 0x000fe20000410000 */
[----:B-----5:R-:W-:Y:S01]  /*2590*/  FADD.FTZ R107, R155, 1 ;  /* 0x3f8000009b6b7421 */ /* 0x020fe20000010000 */
[----:B------:R-:W-:-:S04]  /*25a0*/  FMUL.FTZ R138, R53, R138 ;  /* 0x0000008a358a7220 */ /* 0x000fc80000410000 */
[----:B------:R-:W0:Y:S01]  /*25b0*/  MUFU.RCP R75, R75 ;  /* 0x0000004b004b7308 */ /* 0x000e220000001000 */
[----:B------:R-:W-:Y:S01]  /*25c0*/  FMUL.FTZ R137, R76, -1.4426950216293334961 ;  /* 0xbfb8aa3b4c897820 */ /* 0x000fe20000410000 */
[----:B------:R-:W-:Y:S01]  /*25d0*/  FFMA.FTZ R156, R113, R154, 1 ;  /* 0x3f800000719c7423 */ /* 0x000fe2000001009a */
[----:B------:R-:W-:Y:S01]  /*25e0*/  FFMA.FTZ R85, R47, R54, R48 ;  /* 0x000000362f557223 */ /* 0x000fe20000010030 */
[----:B------:R-:W-:Y:S01]  /*25f0*/  SHF.L.U32 R154, R98, 0x10, RZ ;  /* 0x00000010629a7819 */ /* 0x000fe200000006ff */
[----:B------:R-:W-:Y:S01]  /*2600*/  FFMA.FTZ R84, R46, R138, R49 ;  /* 0x0000008a2e547223 */ /* 0x000fe20000010031 */
[----:B------:R-:W-:Y:S02]  /*2610*/  PRMT R98, R98, 0x7632, R98 ;  /* 0x0000763262627816 */ /* 0x000fe40000000062 */
[----:B------:R-:W1:Y:S01]  /*2620*/  MUFU.RCP R87, R87 ;  /* 0x0000005700577308 */ /* 0x000e620000001000 */
[----:B------:R-:W-:Y:S01]  /*2630*/  FMUL.FTZ R146, R85, -1.4426950216293334961 ;  /* 0xbfb8aa3b55927820 */ /* 0x000fe20000410000 */
[----:B------:R-:W-:Y:S01]  /*2640*/  FMUL.FTZ R143, R84, -1.4426950216293334961 ;  /* 0xbfb8aa3b548f7820 */ /* 0x000fe20000410000 */
[----:B------:R-:W-:Y:S01]  /*2650*/  SHF.L.U32 R98, R98, 0x10, RZ ;  /* 0x0000001062627819 */ /* 0x000fe200000006ff */
[----:B----4-:R-:W-:-:S04]  /*2660*/  FADD.FTZ R158, -R157, 1 ;  /* 0x3f8000009d9e7421 */ /* 0x010fc80000010100 */
[----:B------:R-:W2:Y:S01]  /*2670*/  MUFU.RCP R107, R107 ;  /* 0x0000006b006b7308 */ /* 0x000ea20000001000 */
[----:B------:R-:W-:Y:S01]  /*2680*/  FMUL.FTZ R61, R154, R61 ;  /* 0x0000003d9a3d7220 */ /* 0x000fe20000410000 */
[C---:B------:R-:W-:Y:S01]  /*2690*/  SHF.L.U32 R154, R99.reuse, 0x10, RZ ;  /* 0x00000010639a7819 */ /* 0x040fe200000006ff */
[----:B------:R-:W-:Y:S01]  /*26a0*/  FMUL.FTZ R73, R98, R73 ;  /* 0x0000004962497220 */ /* 0x000fe20000410000 */
[----:B------:R-:W-:-:S04]  /*26b0*/  PRMT R99, R99, 0x7632, R99 ;  /* 0x0000763263637816 */ /* 0x000fc80000000063 */
[----:B------:R-:W4:Y:S01]  /*26c0*/  MUFU.EX2 R137, R137 ;  /* 0x0000008900897308 */ /* 0x000f220000000800 */
[----:B------:R-:W-:Y:S01]  /*26d0*/  FFMA.FTZ R158, R67, R158, 1 ;  /* 0x3f800000439e7423 */ /* 0x000fe2000001009e */
[----:B0-----:R-:W-:Y:S01]  /*26e0*/  FADD.FTZ R98, -R75, 1 ;  /* 0x3f8000004b627421 */ /* 0x001fe20000010100 */
[----:B------:R-:W-:Y:S01]  /*26f0*/  FADD.FTZ R67, R141, 1 ;  /* 0x3f8000008d437421 */ /* 0x000fe20000010000 */
[----:B------:R-:W-:Y:S01]  /*2700*/  FMUL.FTZ R156, R71, R156 ;  /* 0x0000009c479c7220 */ /* 0x000fe20000410000 */
[----:B------:R-:W-:-:S03]  /*2710*/  SHF.L.U32 R71, R99, 0x10, RZ ;  /* 0x0000001063477819 */ /* 0x000fc600000006ff */
[----:B------:R-:W0:Y:S01]  /*2720*/  MUFU.EX2 R146, R146 ;  /* 0x0000009200927308 */ /* 0x000e220000000800 */
[----:B------:R-:W-:Y:S01]  /*2730*/  FMUL.FTZ R63, R154, R63 ;  /* 0x0000003f9a3f7220 */ /* 0x000fe20000410000 */
[----:B------:R-:W-:-:S06]  /*2740*/  FFMA.FTZ R154, R65, R98, 1 ;  /* 0x3f800000419a7423 */ /* 0x000fcc0000010062 */
[----:B------:R-:W5:Y:S01]  /*2750*/  MUFU.EX2 R143, R143 ;  /* 0x0000008f008f7308 */ /* 0x000f620000000800 */
[----:B-1----:R-:W-:Y:S01]  /*2760*/  FADD.FTZ R65, -R87, 1 ;  /* 0x3f80000057417421 */ /* 0x002fe20000010100 */
[----:B------:R-:W-:Y:S01]  /*2770*/  FMUL.FTZ R71, R71, R156 ;  /* 0x0000009c47477220 */ /* 0x000fe20000410000 */
[----:B--2---:R-:W-:Y:S01]  /*2780*/  FADD.FTZ R156, -R107, 1 ;  /* 0x3f8000006b9c7421 */ /* 0x004fe20000010100 */
[----:B------:R-:W-:-:S04]  /*2790*/  FMUL.FTZ R154, R75, R154 ;  /* 0x0000009a4b9a7220 */ /* 0x000fc80000410000 */
[----:B------:R-:W1:Y:S01]  /*27a0*/  MUFU.RCP R95, R95 ;  /* 0x0000005f005f7308 */ /* 0x000e620000001000 */
[----:B------:R-:W-:Y:S01]  /*27b0*/  SHF.L.U32 R75, R102, 0x10, RZ ;  /* 0x00000010664b7819 */ /* 0x000fe200000006ff */
[----:B------:R-:W-:Y:S01]  /*27c0*/  FFMA.FTZ R82, R82, R65, 1 ;  /* 0x3f80000052527423 */ /* 0x000fe20000010041 */
[----:B------:R-:W-:-:S05]  /*27d0*/  PRMT R102, R102, 0x7632, R102 ;  /* 0x0000763266667816 */ /* 0x000fca0000000066 */
[----:B------:R-:W2:Y:S01]  /*27e0*/  MUFU.RCP R67, R67 ;  /* 0x0000004300437308 */ /* 0x000ea20000001000 */
[----:B----4-:R-:W-:Y:S01]  /*27f0*/  FADD.FTZ R137, R137, 1 ;  /* 0x3f80000089897421 */ /* 0x010fe20000010000 */
[----:B------:R-:W-:Y:S01]  /*2800*/  FFMA.FTZ R156, R83, R156, 1 ;  /* 0x3f800000539c7423 */ /* 0x000fe2000001009c */
[----:B------:R-:W-:Y:S01]  /*2810*/  PRMT R65, R103, 0x7632, R65 ;  /* 0x0000763267417816 */ /* 0x000fe20000000041 */
[----:B------:R-:W-:Y:S01]  /*2820*/  FMUL.FTZ R83, R87, R82 ;  /* 0x0000005257537220 */ /* 0x000fe20000410000 */
[----:B------:R-:W-:-:S03]  /*2830*/  SHF.L.U32 R102, R102, 0x10, RZ ;  /* 0x0000001066667819 */ /* 0x000fc600000006ff */
[----:B------:R-:W4:Y:S01]  /*2840*/  MUFU.RCP R94, R94 ;  /* 0x0000005e005e7308 */ /* 0x000f220000001000 */
[----:B------:R-:W-:Y:S01]  /*2850*/  FADD.FTZ R97, R97, 1 ;  /* 0x3f80000061617421 */ /* 0x000fe20000010000 */
[----:B------:R-:W-:Y:S01]  /*2860*/  FMUL.FTZ R156, R107, R156 ;  /* 0x0000009c6b9c7220 */ /* 0x000fe20000410000 */
[----:B0-----:R-:W-:Y:S01]  /*2870*/  FADD.FTZ R111, R146, 1 ;  /* 0x3f800000926f7421 */ /* 0x001fe20000010000 */
[----:B-----5:R-:W-:Y:S01]  /*2880*/  FADD.FTZ R82, R143, 1 ;  /* 0x3f8000008f527421 */ /* 0x020fe20000010000 */
[----:B------:R-:W-:-:S03]  /*2890*/  SHF.L.U32 R107, R65, 0x10, RZ ;  /* 0x00000010416b7819 */ /* 0x000fc600000006ff */
[----:B------:R-:W-:Y:S01]  /*28a0*/  MUFU.RCP R109, R109 ;  /* 0x0000006d006d7308 */ /* 0x000fe20000001000 */
[----:B------:R-:W-:Y:S01]  /*28b0*/  FMUL.FTZ R65, R75, R154 ;  /* 0x0000009a4b417220 */ /* 0x000fe20000410000 */
[----:B------:R-:W-:-:S06]  /*28c0*/  FMUL.FTZ R75, R102, R83 ;  /* 0x00000053664b7220 */ /* 0x000fcc0000410000 */
[----:B------:R-:W0:Y:S01]  /*28d0*/  MUFU.RCP R98, R137 ;  /* 0x0000008900627308 */ /* 0x000e220000001000 */
[----:B-1----:R-:W-:Y:S01]  /*28e0*/  FADD.FTZ R102, -R95, 1 ;  /* 0x3f8000005f667421 */ /* 0x002fe20000010100 */
[----:B--2---:R-:W-:-:S06]  /*28f0*/  FADD.FTZ R146, -R67, 1 ;  /* 0x3f80000043927421 */ /* 0x004fcc0000010100 */
[----:B------:R-:W1:Y:S01]  /*2900*/  MUFU.RCP R83, R111 ;  /* 0x0000006f00537308 */ /* 0x000e620000001000 */
[----:B------:R-:W-:Y:S01]  /*2910*/  FFMA.FTZ R102, R101, R102, 1 ;  /* 0x3f80000065667423 */ /* 0x000fe20000010066 */
[----:B------:R-:W-:-:S06]  /*2920*/  FFMA.FTZ R146, R77, R146, 1 ;  /* 0x3f8000004d927423 */ /* 0x000fcc0000010092 */
[----:B------:R-:W2:Y:S01]  /*2930*/  MUFU.RCP R97, R97 ;  /* 0x0000006100617308 */ /* 0x000ea20000001000 */
[----:B----4-:R-:W-:-:S07]  /*2940*/  FADD.FTZ R99, -R94, 1 ;  /* 0x3f8000005e637421 */ /* 0x010fce0000010100 */
[----:B------:R-:W4:Y:S01]  /*2950*/  MUFU.RCP R82, R82 ;  /* 0x0000005200527308 */ /* 0x000f220000001000 */
[----:B------:R-:W-:Y:S01]  /*2960*/  FMUL.FTZ R102, R95, R102 ;  /* 0x000000665f667220 */ /* 0x000fe20000410000 */
[----:B------:R-:W-:Y:S01]  /*2970*/  SHF.L.U32 R87, R103, 0x10, RZ ;  /* 0x0000001067577819 */ /* 0x000fe200000006ff */
[----:B------:R-:W-:Y:S01]  /*2980*/  FMUL.FTZ R95, R67, R146 ;  /* 0x00000092435f7220 */ /* 0x000fe20000410000 */
[----:B0-----:R-:W-:Y:S01]  /*2990*/  FADD.FTZ R103, -R98, 1 ;  /* 0x3f80000062677421 */ /* 0x001fe20000010100 */
[----:B------:R-:W-:Y:S01]  /*29a0*/  FADD.FTZ R67, -R109, 1 ;  /* 0x3f8000006d437421 */ /* 0x000fe20000010100 */
[----:B------:R-:W-:Y:S02]  /*29b0*/  FFMA.FTZ R99, R100, R99, 1 ;  /* 0x3f80000064637423 */ /* 0x000fe40000010063 */
[----:B------:R-:W-:Y:S01]  /*29c0*/  FFMA.FTZ R103, R76, R103, 1 ;  /* 0x3f8000004c677423 */ /* 0x000fe20000010067 */
[----:B------:R-:W-:Y:S01]  /*29d0*/  FFMA.FTZ R96, R96, R67, 1 ;  /* 0x3f80000060607423 */ /* 0x000fe20000010043 */
[----:B-1----:R-:W-:Y:S01]  /*29e0*/  FADD.FTZ R76, -R83, 1 ;  /* 0x3f800000534c7421 */ /* 0x002fe20000010100 */
[----:B------:R-:W-:Y:S01]  /*29f0*/  PRMT R67, R90, 0x7632, R67 ;  /* 0x000076325a437816 */ /* 0x000fe20000000043 */
[----:B------:R-:W-:Y:S01]  /*2a00*/  FMUL.FTZ R94, R94, R99 ;  /* 0x000000635e5e7220 */ /* 0x000fe20000410000 */
[----:B--2---:R-:W-:Y:S01]  /*2a10*/  FADD.FTZ R99, -R97, 1 ;  /* 0x3f80000061637421 */ /* 0x004fe20000010100 */
[----:B------:R-:W-:Y:S01]  /*2a20*/  FFMA.FTZ R76, R85, R76, 1 ;  /* 0x3f800000554c7423 */ /* 0x000fe2000001004c */
[----:B------:R-:W-:Y:S01]  /*2a30*/  SHF.L.U32 R67, R67, 0x10, RZ ;  /* 0x0000001043437819 */ /* 0x000fe200000006ff */
[----:B----4-:R-:W-:Y:S01]  /*2a40*/  FADD.FTZ R77, -R82, 1 ;  /* 0x3f800000524d7421 */ /* 0x010fe20000010100 */
[----:B------:R-:W-:Y:S01]  /*2a50*/  FMUL.FTZ R98, R98, R103 ;  /* 0x0000006762627220 */ /* 0x000fe20000410000 */
[----:B------:R-:W-:Y:S01]  /*2a60*/  FFMA.FTZ R86, R86, R99, 1 ;  /* 0x3f80000056567423 */ /* 0x000fe20000010063 */
[----:B------:R-:W-:Y:S01]  /*2a70*/  FMUL.FTZ R76, R83, R76 ;  /* 0x0000004c534c7220 */ /* 0x000fe20000410000 */
[----:B------:R-:W-:Y:S01]  /*2a80*/  FFMA.FTZ R77, R84, R77, 1 ;  /* 0x3f800000544d7423 */ /* 0x000fe2000001004d */
[----:B------:R-:W-:Y:S01]  /*2a90*/  FMUL.FTZ R83, R67, R98 ;  /* 0x0000006243537220 */ /* 0x000fe20000410000 */
[----:B------:R-:W-:Y:S01]  /*2aa0*/  FMUL.FTZ R84, R97, R86 ;  /* 0x0000005661547220 */ /* 0x000fe20000410000 */
[----:B------:R-:W-:Y:S01]  /*2ab0*/  FFMA.FTZ R67, R3, R140, R80 ;  /* 0x0000008c03437223 */ /* 0x000fe20000010050 */
[----:B------:R-:W-:Y:S01]  /*2ac0*/  FMUL.FTZ R86, R82, R77 ;  /* 0x0000004d52567220 */ /* 0x000fe20000410000 */
[----:B------:R-:W-:Y:S01]  /*2ad0*/  FADD.FTZ R80, R140, R81 ;  /* 0x000000518c507221 */ /* 0x000fe20000010000 */
[----:B------:R-:W-:Y:S01]  /*2ae0*/  PRMT R77, R91, 0x7632, R77 ;  /* 0x000076325b4d7816 */ /* 0x000fe2000000004d */
[----:B------:R-:W-:Y:S01]  /*2af0*/  FMUL.FTZ R96, R109, R96 ;  /* 0x000000606d607220 */ /* 0x000fe20000410000 */
[----:B------:R-:W-:Y:S01]  /*2b00*/  SHF.L.U32 R91, R91, 0x10, RZ ;  /* 0x000000105b5b7819 */ /* 0x000fe200000006ff */
[----:B------:R-:W-:Y:S01]  /*2b10*/  FADD.FTZ R80, R80, R135 ;  /* 0x0000008750507221 */ /* 0x000fe20000010000 */
[----:B------:R-:W-:Y:S01]  /*2b20*/  SHF.L.U32 R109, R90, 0x10, RZ ;  /* 0x000000105a6d7819 */ /* 0x000fe200000006ff */
[----:B------:R-:W-:Y:S01]  /*2b30*/  FADD.FTZ R90, R144, R89 ;  /* 0x00000059905a7221 */ /* 0x000fe20000010000 */
[----:B------:R-:W-:Y:S01]  /*2b40*/  SHF.L.U32 R82, R77, 0x10, RZ ;  /* 0x000000104d527819 */ /* 0x000fe200000006ff */
[----:B------:R-:W-:Y:S01]  /*2b50*/  FMUL.FTZ R77, R91, R102 ;  /* 0x000000665b4d7220 */ /* 0x000fe20000410000 */
[----:B------:R-:W-:Y:S01]  /*2b60*/  FFMA.FTZ R91, R55, R144, R88 ;  /* 0x00000090375b7223 */ /* 0x000fe20000010058 */
[----:B------:R-:W-:Y:S01]  /*2b70*/  FADD.FTZ R90, R90, R131 ;  /* 0x000000835a5a7221 */ /* 0x000fe20000010000 */
[----:B------:R-:W-:Y:S01]  /*2b80*/  FADD.FTZ R80, R80, R127 ;  /* 0x0000007f50507221 */ /* 0x000fe20000010000 */
[----:B------:R-:W-:Y:S01]  /*2b90*/  FMUL.FTZ R140, R34, R140 ;  /* 0x0000008c228c7220 */ /* 0x000fe20000410000 */
[----:B---3--:R-:W-:Y:S01]  /*2ba0*/  SHF.L.U32 R85, R104, 0x10, RZ ;  /* 0x0000001068557819 */ /* 0x008fe200000006ff */
[----:B------:R-:W-:Y:S01]  /*2bb0*/  FMUL.FTZ R109, R109, R94 ;  /* 0x0000005e6d6d7220 */ /* 0x000fe20000410000 */
[----:B------:R-:W-:Y:S01]  /*2bc0*/  FFMA.FTZ R81, R59, R142, R92 ;  /* 0x0000008e3b517223 */ /* 0x000fe2000001005c */
[----:B------:R-:W-:Y:S01]  /*2bd0*/  FFMA.FTZ R89, R57, R139, R78 ;  /* 0x0000008b39597223 */ /* 0x000fe2000001004e */
[----:B------:R-:W-:Y:S01]  /*2be0*/  FADD.FTZ R88, R139, R79 ;  /* 0x0000004f8b587221 */ /* 0x000fe20000010000 */
[----:B------:R-:W-:Y:S01]  /*2bf0*/  FFMA.FTZ R91, R58, R131, R91 ;  /* 0x000000833a5b7223 */ /* 0x000fe2000001005b */
[----:B------:R-:W-:Y:S01]  /*2c00*/  FADD.FTZ R92, R90, R123 ;  /* 0x0000007b5a5c7221 */ /* 0x000fe20000010000 */
[----:B------:R-:W-:Y:S01]  /*2c10*/  FADD.FTZ R94, R80, R119 ;  /* 0x00000077505e7221 */ /* 0x000fe20000010000 */
[----:B------:R-:W-:Y:S01]  /*2c20*/  FMUL.FTZ R139, R46, R139 ;  /* 0x0000008b2e8b7220 */ /* 0x000fe20000410000 */
[----:B------:R-:W-:Y:S01]  /*2c30*/  FADD.FTZ R80, RZ, R140 ;  /* 0x0000008cff507221 */ /* 0x000fe20000010000 */
[----:B------:R-:W-:Y:S01]  /*2c40*/  FFMA.FTZ R90, R3, R140, RZ ;  /* 0x0000008c035a7223 */ /* 0x000fe200000100ff */
[----:B------:R-:W-:Y:S01]  /*2c50*/  FMUL.FTZ R85, R85, R96 ;  /* 0x0000006055557220 */ /* 0x000fe20000410000 */
[----:B------:R-:W-:Y:S01]  /*2c60*/  PRMT R104, R104, 0x7632, R104 ;  /* 0x0000763268687816 */ /* 0x000fe20000000068 */
[----:B------:R-:W-:Y:S01]  /*2c70*/  FFMA.FTZ R91, R62, R123, R91 ;  /* 0x0000007b3e5b7223 */ /* 0x000fe2000001005b */
[----:B------:R-:W-:Y:S01]  /*2c80*/  FADD.FTZ R96, R92, R115 ;  /* 0x000000735c607221 */ /* 0x000fe20000010000 */
[----:B------:R-:W-:Y:S01]  /*2c90*/  FMUL.FTZ R137, R35, R144 ;  /* 0x0000009023897220 */ /* 0x000fe20000410000 */
[----:B------:R-:W-:Y:S01]  /*2ca0*/  FADD.FTZ R92, R80, R139 ;  /* 0x0000008b505c7221 */ /* 0x000fe20000010000 */
[----:B------:R-:W-:Y:S01]  /*2cb0*/  FFMA.FTZ R90, R57, R139, R90 ;  /* 0x0000008b395a7223 */ /* 0x000fe2000001005a */
[----:B------:R-:W-:Y:S01]  /*2cc0*/  FMUL.FTZ R82, R82, R95 ;  /* 0x0000005f52527220 */ /* 0x000fe20000410000 */
        /* <DEDUP_REMOVED lines=15> */
[----:B------:R-:W-:Y:S02]  /*2dc0*/  FMUL.FTZ R131, R35, R131 ;  /* 0x0000008323837220 */ /* 0x000fe40000410000 */
[----:B------:R-:W-:Y:S01]  /*2dd0*/  FADD.FTZ R88, R88, R133 ;  /* 0x0000008558587221 */ /* 0x000fe20000010000 */
[----:B------:R-:W-:Y:S01]  /*2de0*/  FFMA.FTZ R89, R106, R133, R89 ;  /* 0x000000856a597223 */ /* 0x000fe20000010059 */
[-C--:B------:R-:W-:Y:S01]  /*2df0*/  FFMA.FTZ R91, R108, R129.reuse, R81 ;  /* 0x000000816c5b7223 */ /* 0x080fe20000010051 */
[----:B------:R-:W-:Y:S01]  /*2e00*/  FADD.FTZ R90, R78, R129 ;  /* 0x000000814e5a7221 */ /* 0x000fe20000010000 */
        /* <DEDUP_REMOVED lines=30> */
[----:B------:R-:W-:Y:S01]  /*2ff0*/  FFMA.FTZ R67, R68, R61, R67 ;  /* 0x0000003d44437223 */ /* 0x000fe20000010043 */
[----:B------:R-:W-:Y:S01]  /*3000*/  FMUL.FTZ R115, R35, R115 ;  /* 0x0000007323737220 */ /* 0x000fe20000410000 */
        /* <DEDUP_REMOVED lines=9> */
[C---:B------:R-:W-:Y:S01]  /*30a0*/  FFMA.FTZ R91, R118.reuse, R67, R91 ;  /* 0x00000043765b7223 */ /* 0x040fe2000001005b */
[----:B------:R-:W-:Y:S01]  /*30b0*/  FFMA.FTZ R95, R118, R69, R95 ;  /* 0x00000045765f7223 */ /* 0x000fe2000001005f */
[----:B------:R-:W-:Y:S01]  /*30c0*/  FADD.FTZ R90, R90, R69 ;  /* 0x000000455a5a7221 */ /* 0x000fe20000010000 */
[----:B------:R-:W-:Y:S01]  /*30d0*/  FMUL.FTZ R69, R46, R73 ;  /* 0x000000492e457220 */ /* 0x000fe20000410000 */
[----:B------:R-:W-:Y:S01]  /*30e0*/  FADD.FTZ R88, R88, R61 ;  /* 0x0000003d58587221 */ /* 0x000fe20000010000 */
[----:B------:R-:W-:Y:S01]  /*30f0*/  FFMA.FTZ R91, R68, R61, R91 ;  /* 0x0000003d445b7223 */ /* 0x000fe2000001005b */
        /* <DEDUP_REMOVED lines=17> */
[-C--:B------:R-:W-:Y:S01]  /*3210*/  FFMA.FTZ R81, R74, R87.reuse, R81 ;  /* 0x000000574a517223 */ /* 0x080fe20000010051 */
[----:B------:R-:W-:Y:S01]  /*3220*/  FADD.FTZ R78, R78, R87 ;  /* 0x000000574e4e7221 */ /* 0x000fe20000010000 */
[----:B------:R-:W-:Y:S01]  /*3230*/  FMUL.FTZ R73, R35, R87 ;  /* 0x0000005723497220 */ /* 0x000fe20000410000 */
        /* <DEDUP_REMOVED lines=24> */
[----:B------:R-:W-:Y:S02]  /*33c0*/  FMUL.FTZ R147, R47, R82 ;  /* 0x000000522f937220 */ /* 0x000fe40000410000 */
        /* <DEDUP_REMOVED lines=8> */
[----:B------:R-:W-:Y:S01]  /*3450*/  IADD3 R38, P1, PT, R38, 0x10, RZ ;  /* 0x0000001026267810 */ /* 0x000fe20007f3e0ff */
[----:B------:R-:W-:Y:S01]  /*3460*/  FMUL.FTZ R86, R105, R84 ;  /* 0x0000005469567220 */ /* 0x000fe20000410000 */
[----:B------:R-:W-:Y:S01]  /*3470*/  SHF.L.U32 R95, R80, 0x10, RZ ;  /* 0x00000010505f7819 */ /* 0x000fe200000006ff */
[----:B------:R-:W-:Y:S01]  /*3480*/  FMUL.FTZ R143, R46, R79 ;  /* 0x0000004f2e8f7220 */ /* 0x000fe20000410000 */
[----:B------:R-:W-:Y:S01]  /*3490*/  FADD.FTZ R92, R92, R145 ;  /* 0x000000915c5c7221 */ /* 0x000fe20000010000 */
[----:B------:R-:W-:Y:S01]  /*34a0*/  FFMA.FTZ R97, R122, R145, R97 ;  /* 0x000000917a617223 */ /* 0x000fe20000010061 */
[----:B------:R-:W-:-:S02]  /*34b0*/  ISETP.GE.U32.AND P0, PT, R38, UR9, PT ;  /* 0x0000000926007c0c */ /* 0x000fc4000bf06070 */
[----:B------:R-:W-:Y:S01]  /*34c0*/  IADD3.X R41, PT, PT, RZ, R41, RZ, P1, !PT ;  /* 0x00000029ff297210 */ /* 0x000fe20000ffe4ff */
[----:B------:R-:W-:Y:S01]  /*34d0*/  FMUL.FTZ R94, R95, R76 ;  /* 0x0000004c5f5e7220 */ /* 0x000fe20000410000 */
[----:B------:R-:W-:Y:S01]  /*34e0*/  FMUL.FTZ R141, R35, R86 ;  /* 0x00000056238d7220 */ /* 0x000fe20000410000 */
[----:B------:R-:W-:Y:S01]  /*34f0*/  FADD.FTZ R92, R92, R143 ;  /* 0x0000008f5c5c7221 */ /* 0x000fe20000010000 */
[----:B------:R-:W-:Y:S01]  /*3500*/  FFMA.FTZ R97, R138, R143, R97 ;  /* 0x0000008f8a617223 */ /* 0x000fe20000010061 */
[----:B------:R-:W-:Y:S01]  /*3510*/  ISETP.GE.AND.EX P0, PT, R41, UR7, PT, P0 ;  /* 0x0000000729007c0c */ /* 0x000fe2000bf06300 */
[----:B------:R-:W-:Y:S01]  /*3520*/  FMUL.FTZ R105, R47, R94 ;  /* 0x0000005e2f697220 */ /* 0x000fe20000410000 */
[----:B------:R-:W-:Y:S01]  /*3530*/  FADD.FTZ R76, R92, R141 ;  /* 0x0000008d5c4c7221 */ /* 0x000fe20000010000 */
[----:B------:R-:W-:Y:S01]  /*3540*/  FFMA.FTZ R97, R124, R141, R97 ;  /* 0x0000008d7c617223 */ /* 0x000fe20000010061 */
[----:B------:R-:W-:Y:S01]  /*3550*/  FFMA.FTZ R95, R120, R77, R81 ;  /* 0x0000004d785f7223 */ /* 0x000fe20000010051 */
[----:B------:R-:W-:Y:S01]  /*3560*/  FADD.FTZ R78, R78, R77 ;  /* 0x0000004d4e4e7221 */ /* 0x000fe20000010000 */
[----:B------:R-:W-:Y:S01]  /*3570*/  FADD.FTZ R76, R76, R105 ;  /* 0x000000694c4c7221 */ /* 0x000fe20000010000 */
[----:B------:R-:W-:Y:S01]  /*3580*/  FFMA.FTZ R77, R54, R105, R97 ;  /* 0x00000069364d7223 */ /* 0x000fe20000010061 */
[----:B------:R-:W-:Y:S01]  /*3590*/  FFMA.FTZ R87, R134, R83, R87 ;  /* 0x0000005386577223 */ /* 0x000fe20000010057 */
[----:B------:R-:W-:Y:S01]  /*35a0*/  FFMA.FTZ R91, R136, R82, R91 ;  /* 0x00000052885b7223 */ /* 0x000fe2000001005b */
[----:B------:R-:W-:Y:S01]  /*35b0*/  FADD.FTZ R93, R93, R82 ;  /* 0x000000525d5d7221 */ /* 0x000fe20000010000 */
[----:B------:R-:W-:Y:S01]  /*35c0*/  FADD.FTZ R84, R88, R83 ;  /* 0x0000005358547221 */ /* 0x000fe20000010000 */
[----:B------:R0:W-:Y:S01]  /*35d0*/  STS.64 [R33], R76 ;  /* 0x0000004c21007388 */ /* 0x0001e20000000a00 */
[----:B------:R-:W-:Y:S01]  /*35e0*/  FFMA.FTZ R80, R122, R85, R89 ;  /* 0x000000557a507223 */ /* 0x000fe20000010059 */
[----:B------:R-:W-:Y:S01]  /*35f0*/  FADD.FTZ R89, R78, R86 ;  /* 0x000000564e597221 */ /* 0x000fe20000010000 */
[----:B------:R-:W-:Y:S01]  /*3600*/  FADD.FTZ R81, R90, R85 ;  /* 0x000000555a517221 */ /* 0x000fe20000010000 */
[----:B------:R-:W-:Y:S01]  /*3610*/  FFMA.FTZ R78, R138, R79, R87 ;  /* 0x0000004f8a4e7223 */ /* 0x000fe20000010057 */
[----:B------:R-:W-:Y:S01]  /*3620*/  FFMA.FTZ R92, R54, R94, R91 ;  /* 0x0000005e365c7223 */ /* 0x000fe2000001005b */
[----:B------:R-:W-:Y:S01]  /*3630*/  FADD.FTZ R93, R93, R94 ;  /* 0x0000005e5d5d7221 */ /* 0x000fe20000010000 */
[----:B------:R-:W-:Y:S01]  /*3640*/  FFMA.FTZ R88, R124, R86, R95 ;  /* 0x000000567c587223 */ /* 0x000fe2000001005f */
[----:B------:R-:W-:Y:S01]  /*3650*/  BAR.SYNC.DEFER_BLOCKING 0x0 ;  /* 0x0000000000007b1d */ /* 0x000fe20000010000 */
[----:B------:R-:W-:Y:S01]  /*3660*/  ISETP.GT.U32.AND P1, PT, R5, 0xf, PT ;  /* 0x0000000f0500780c */ /* 0x000fe20003f24070 */
[----:B------:R-:W-:Y:S01]  /*3670*/  FADD.FTZ R79, R84, R79 ;  /* 0x0000004f544f7221 */ /* 0x000fe20000010000 */
[----:B------:R-:W-:-:S02]  /*3680*/  MOV R90, RZ ;  /* 0x000000ff005a7202 */ /* 0x000fc40000000f00 */
[----:B------:R-:W-:Y:S01]  /*3690*/  MOV R94, RZ ;  /* 0x000000ff005e7202 */ /* 0x000fe20000000f00 */
[----:B0-----:R-:W-:Y:S08]  /*36a0*/  @!P0 BRA `(.L_x_540) ;  /* 0x0000000000488947 */ /* 0x001ff00003800000 */
        /* <DEDUP_REMOVED lines=18> */
.L_x_540:
        /* <DEDUP_REMOVED lines=9> */
[----:B------:R-:W5:Y:S04]  /*3860*/  LDS.64 R84, [R19] ;  /* 0x0000000013547984 */ /* 0x000f680000000a00 */
[----:B0-----:R-:W0:Y:S04]  /*3870*/  LDS.64 R86, [R20] ;  /* 0x0000000014567984 */ /* 0x001e280000000a00 */
[----:B------:R-:W0:Y:S01]  /*3880*/  LDS.64 R90, [R21] ;  /* 0x00000000155a7984 */ /* 0x000e220000000a00 */
[----:B-1----:R-:W-:Y:S01]  /*3890*/  FADD.FTZ R155, RZ, R94 ;  /* 0x0000005eff9b7221 */ /* 0x002fe20000010000 */
[----:B------:R-:W-:-:S02]  /*38a0*/  FADD.FTZ R142, RZ, R95 ;  /* 0x0000005fff8e7221 */ /* 0x000fc40000010000 */
[----:B------:R-:W1:Y:S01]  /*38b0*/  LDS.64 R94, [R22] ;  /* 0x00000000165e7984 */ /* 0x000e620000000a00 */
[----:B--2---:R-:W-:Y:S01]  /*38c0*/  FADD.FTZ R155, R155, R96 ;  /* 0x000000609b9b7221 */ /* 0x004fe20000010000 */
[----:B------:R-:W-:Y:S02]  /*38d0*/  FADD.FTZ R142, R142, R97 ;  /* 0x000000618e8e7221 */ /* 0x000fe40000010000 */
[----:B------:R-:W2:Y:S01]  /*38e0*/  LDS.64 R96, [R23] ;  /* 0x0000000017607984 */ /* 0x000ea20000000a00 */
[----:B---3--:R-:W-:Y:S01]  /*38f0*/  FADD.FTZ R155, R155, R98 ;  /* 0x000000629b9b7221 */ /* 0x008fe20000010000 */
[----:B------:R-:W-:Y:S02]  /*3900*/  FADD.FTZ R142, R142, R99 ;  /* 0x000000638e8e7221 */ /* 0x000fe40000010000 */
[----:B------:R-:W3:Y:S01]  /*3910*/  LDS.64 R98, [R24] ;  /* 0x0000000018627984 */ /* 0x000ee20000000a00 */
[----:B----4-:R-:W-:Y:S01]  /*3920*/  FADD.FTZ R155, R155, R100 ;  /* 0x000000649b9b7221 */ /* 0x010fe20000010000 */
[----:B------:R-:W-:-:S02]  /*3930*/  FADD.FTZ R142, R142, R101 ;  /* 0x000000658e8e7221 */ /* 0x000fc40000010000 */
[----:B------:R-:W4:Y:S01]  /*3940*/  LDS.64 R100, [R25] ;  /* 0x0000000019647984 */ /* 0x000f220000000a00 */
[----:B-----5:R-:W-:Y:S01]  /*3950*/  FADD.FTZ R155, R155, R102 ;  /* 0x000000669b9b7221 */ /* 0x020fe20000010000 */
[----:B------:R-:W-:Y:S02]  /*3960*/  FADD.FTZ R142, R142, R103 ;  /* 0x000000678e8e7221 */ /* 0x000fe40000010000 */
        /* <DEDUP_REMOVED lines=8> */
[----:B------:R-:W-:Y:S02]  /*39f0*/  FADD.FTZ R142, R142, R85 ;  /* 0x000000558e8e7221 */ /* 0x000fe40000010000 */
[----:B------:R-:W5:Y:S01]  /*3a00*/  LDS.64 R84, [R29] ;  /* 0x000000001d547984 */ /* 0x000f620000000a00 */
[----:B0-----:R-:W-:Y:S01]  /*3a10*/  FADD.FTZ R155, R155, R86 ;  /* 0x000000569b9b7221 */ /* 0x001fe20000010000 */
[----:B------:R-:W-:Y:S02]  /*3a20*/  FADD.FTZ R142, R142, R87 ;  /* 0x000000578e8e7221 */ /* 0x000fe40000010000 */
[----:B------:R-:W0:Y:S01]  /*3a30*/  LDS.64 R86, [R30] ;  /* 0x000000001e567984 */ /* 0x000e220000000a00 */
[----:B------:R-:W-:Y:S01]  /*3a40*/  FADD.FTZ R155, R155, R90 ;  /* 0x0000005a9b9b7221 */ /* 0x000fe20000010000 */
[----:B------:R-:W-:-:S02]  /*3a50*/  FADD.FTZ R142, R142, R91 ;  /* 0x0000005b8e8e7221 */ /* 0x000fc40000010000 */
[----:B------:R-:W0:Y:S01]  /*3a60*/  LDS.64 R90, [R31] ;  /* 0x000000001f5a7984 */ /* 0x000e220000000a00 */
[----:B-1----:R-:W-:Y:S01]  /*3a70*/  FADD.FTZ R155, R155, R94 ;  /* 0x0000005e9b9b7221 */ /* 0x002fe20000010000 */
[----:B------:R-:W-:-:S03]  /*3a80*/  FADD.FTZ R142, R142, R95 ;  /* 0x0000005f8e8e7221 */ /* 0x000fc60000010000 */
        /* <DEDUP_REMOVED lines=14> */
[----:B0-----:R-:W-:Y:S01]  /*3b70*/  FADD.FTZ R155, R155, R86 ;  /* 0x000000569b9b7221 */ /* 0x001fe20000010000 */
[----:B------:R-:W-:-:S03]  /*3b80*/  FADD.FTZ R142, R142, R87 ;  /* 0x000000578e8e7221 */ /* 0x000fc60000010000 */
[----:B------:R-:W-:Y:S01]  /*3b90*/  FADD.FTZ R94, R155, R90 ;  /* 0x0000005a9b5e7221 */ /* 0x000fe20000010000 */
[----:B------:R-:W-:-:S07]  /*3ba0*/  FADD.FTZ R90, R142, R91 ;  /* 0x0000005b8e5a7221 */ /* 0x000fce0000010000 */
.L_x_542:
[----:B------:R-:W-:Y:S05]  /*3bb0*/  BSYNC.RECONVERGENT B0 ;  /* 0x0000000000007941 */ /* 0x000fea0003800200 */
.L_x_541:
        /* <DEDUP_REMOVED lines=24> */
.L_x_545:
[----:B------:R-:W2:Y:S04]  /*3d40*/  LD.E.STRONG.GPU R77, desc[UR10][R148.64+0x40] ;  /* 0x0000400a944d7980 */ /* 0x000ea8000c10f900 */
[----:B--2---:R-:W-:Y:S01]  /*3d50*/  CCTL.IVALL ;  /* 0x00000000ff00798f */ /* 0x004fe20002000000 */
[----:B------:R-:W-:Y:S05]  /*3d60*/  YIELD ;  /* 0x0000000000007946 */ /* 0x000fea0003800000 */
[----:B-----5:R-:W-:-:S04]  /*3d70*/  LOP3.LUT R77, R77, R76, RZ, 0x3c, !PT ;  /* 0x0000004c4d4d7212 */ /* 0x020fc800078e3cff */
[----:B------:R-:W-:-:S13]  /*3d80*/  ISETP.GT.AND P1, PT, R77, -0x1, PT ;  /* 0xffffffff4d00780c */ /* 0x000fda0003f24270 */
[----:B------:R-:W-:Y:S05]  /*3d90*/  @P1 BRA `(.L_x_545) ;  /* 0xfffffffc00e81947 */ /* 0x000fea000383ffff */
.L_x_544:
[----:B------:R-:W-:Y:S05]  /*3da0*/  WARPSYNC.ALL ;  /* 0x0000000000007948 */ /* 0x000fea0003800000 */
[----:B------:R-:W-:Y:S06]  /*3db0*/  BAR.SYNC.DEFER_BLOCKING 0x0 ;  /* 0x0000000000007b1d */ /* 0x000fec0000010000 */
[----:B------:R-:W-:Y:S05]  /*3dc0*/  BRA `(.L_x_546) ;  /* 0x00000000003c7947 */ /* 0x000fea0003800000 */
.L_x_543:
[----:B------:R-:W-:Y:S01]  /*3dd0*/  BAR.SYNC.DEFER_BLOCKING 0x0 ;  /* 0x0000000000007b1d */ /* 0x000fe20000010000 */
[----:B------:R-:W-:-:S13]  /*3de0*/  ISETP.NE.AND P1, PT, R5, RZ, PT ;  /* 0x000000ff0500720c */ /* 0x000fda0003f25270 */
[----:B------:R-:W-:Y:S05]  /*3df0*/  @P1 BRA `(.L_x_547) ;  /* 0x0000000000281947 */ /* 0x000fea0003800000 */
[----:B------:R-:W-:Y:S06]  /*3e00*/  MEMBAR.ALL.GPU ;  /* 0x0000000000007992 */ /* 0x000fec000000a000 */
[----:B------:R-:W-:-:S00]  /*3e10*/  ERRBAR ;  /* 0x00000000000079ab */ /* 0x000fc00000000000 */
[----:B------:R-:W-:Y:S06]  /*3e20*/  CGAERRBAR ;  /* 0x00000000000075ab */ /* 0x000fec0000000000 */
[----:B------:R0:W5:Y:S02]  /*3e30*/  ATOM.E.ADD.STRONG.GPU PT, R76, desc[UR10][R152.64], R40 ;  /* 0x80000028984c798a */ /* 0x00016400081ef10a */
.L_x_548:
[----:B------:R-:W2:Y:S04]  /*3e40*/  LD.E.STRONG.GPU R77, desc[UR10][R152.64] ;  /* 0x0000000a984d7980 */ /* 0x000ea8000c10f900 */
[----:B--2---:R-:W-:Y:S01]  /*3e50*/  CCTL.IVALL ;  /* 0x00000000ff00798f */ /* 0x004fe20002000000 */
[----:B------:R-:W-:Y:S05]  /*3e60*/  YIELD ;  /* 0x0000000000007946 */ /* 0x000fea0003800000 */
[----:B-----5:R-:W-:-:S04]  /*3e70*/  LOP3.LUT R77, R77, R76, RZ, 0x3c, !PT ;  /* 0x0000004c4d4d7212 */ /* 0x020fc800078e3cff */
[----:B------:R-:W-:-:S13]  /*3e80*/  ISETP.GT.AND P1, PT, R77, -0x1, PT ;  /* 0xffffffff4d00780c */ /* 0x000fda0003f24270 */
[----:B------:R-:W-:Y:S05]  /*3e90*/  @P1 BRA `(.L_x_548) ;  /* 0xfffffffc00e81947 */ /* 0x000fea000383ffff */
.L_x_547:
[----:B------:R-:W-:Y:S05]  /*3ea0*/  WARPSYNC.ALL ;  /* 0x0000000000007948 */ /* 0x000fea0003800000 */
[----:B------:R-:W-:Y:S06]  /*3eb0*/  BAR.SYNC.DEFER_BLOCKING 0x0 ;  /* 0x0000000000007b1d */ /* 0x000fec0000010000 */
.L_x_546:
        /* <DEDUP_REMOVED lines=11> */
.L_x_550:
[----:B------:R-:W-:Y:S05]  /*3f70*/  BSYNC.RECONVERGENT B0 ;  /* 0x0000000000007941 */ /* 0x000fea0003800200 */
.L_x_549:
        /* <DEDUP_REMOVED lines=18> */
[----:B------:R-:W-:Y:S06]  /*40a0*/  BAR.SYNC.DEFER_BLOCKING 0x0 ;  /* 0x0000000000007b1d */ /* 0x000fec0000010000 */
[----:B------:R-:W1:Y:S02]  /*40b0*/  LDS.64 R82, [R50] ;  /* 0x0000000032527984 */ /* 0x000e640000000a00 */
[--C-:B-1----:R-:W-:Y:S01]  /*40c0*/  FADD.FTZ R140, R140, -R82.reuse ;  /* 0x800000528c8c7221 */ /* 0x102fe20000010000 */
        /* <DEDUP_REMOVED lines=8> */
[C---:B------:R-:W-:Y:S01]  /*4150*/  FMUL.FTZ R140, R53.reuse, R140 ;  /* 0x0000008c358c7220 */ /* 0x040fe20000410000 */
[----:B------:R-:W-:Y:S01]  /*4160*/  FMUL.FTZ R3, R53, R84 ;  /* 0x0000005435037220 */ /* 0x000fe20000410000 */
[--C-:B------:R-:W-:Y:S01]  /*4170*/  FADD.FTZ R131, R131, -R82.reuse ;  /* 0x8000005283837221 */ /* 0x100fe20000010000 */
        /* <DEDUP_REMOVED lines=30> */
[----:B------:R-:W-:Y:S01]  /*4360*/  F2FP.BF16.F32.PACK_AB R54, R3, R140 ;  /* 0x0000008c0336723e */ /* 0x000fe200000010ff */
[C---:B------:R-:W-:Y:S01]  /*4370*/  FMUL.FTZ R58, R53.reuse, R76 ;  /* 0x0000004c353a7220 */ /* 0x040fe20000410000 */
[----:B------:R-:W-:Y:S01]  /*4380*/  FMUL.FTZ R3, R53, R106 ;  /* 0x0000006a35037220 */ /* 0x000fe20000410000 */
[----:B--2---:R-:W-:Y:S01]  /*4390*/  IADD3 R56, P1, PT, R51, UR12, RZ ;  /* 0x0000000c33387c10 */ /* 0x004fe2000ff3e0ff */
[-C--:B------:R-:W-:Y:S01]  /*43a0*/  FFMA.FTZ R64, R64, -R83.reuse, R119 ;  /* 0x8000005340407223 */ /* 0x080fe20000010077 */
[-C--:B------:R-:W-:Y:S01]  /*43b0*/  FFMA.FTZ R114, R114, -R83.reuse, R117 ;  /* 0x8000005372727223 */ /* 0x080fe20000010075 */
        /* <DEDUP_REMOVED lines=25> */
[C---:B------:R-:W-:Y:S01]  /*4550*/  FMUL.FTZ R64, R53.reuse, R64 ;  /* 0x0000004035407220 */ /* 0x040fe20000410000 */
        /* <DEDUP_REMOVED lines=43> */
[----:B------:R-:W-:-:S03]  /*4810*/  F2FP.BF16.F32.PACK_AB R53, R53, R124 ;  /* 0x0000007c3535723e */ /* 0x000fc600000010ff */
[----:B------:R1:W-:Y:S04]  /*4820*/  STG.E.64 desc[UR10][R56.64+0xa000], R64 ;  /* 0x00a0004038007986 */ /* 0x0003e8000c101b0a */
[----:B------:R1:W-:Y:S04]  /*4830*/  STG.E.64 desc[UR10][R56.64+0xc800], R68 ;  /* 0x00c8004438007986 */ /* 0x0003e8000c101b0a */
[----:B------:R1:W-:Y:S04]  /*4840*/  STG.E.64 desc[UR10][R56.64+0xf000], R72 ;  /* 0x00f0004838007986 */ /* 0x0003e8000c101b0a */
[----:B------:R1:W-:Y:S01]  /*4850*/  STG.E.64 desc[UR10][R56.64+0x11800], R52 ;  /* 0x0118003438007986 */ /* 0x0003e2000c101b0a */
[----:B------:R-:W-:Y:S05]  /*4860*/  @!P0 BRA `(.L_x_551) ;  /* 0xffffffc4003c8947 */ /* 0x000fea000383ffff */
.L_x_539:
        /* <DEDUP_REMOVED lines=57> */
.L_x_563:
        /* <DEDUP_REMOVED lines=25> */
.L_x_556:
        /* <DEDUP_REMOVED lines=33> */
.L_x_555:
[----:B------:R-:W-:Y:S05]  /*4fa0*/  BSYNC.RECONVERGENT B1 ;  /* 0x0000000000017941 */ /* 0x000fea0003800200 */
.L_x_554:
        /* <DEDUP_REMOVED lines=25> */
.L_x_558:
[----:B------:R-:W-:Y:S05]  /*5140*/  BSYNC.RECONVERGENT B1 ;  /* 0x0000000000017941 */ /* 0x000fea0003800200 */
.L_x_557:
[----:B------:R-:W-:Y:S05]  /*5150*/  @!P1 BRA `(.L_x_553) ;  /* 0x0000000000749947 */ /* 0x000fea0003800000 */
[C---:B------:R-:W-:Y:S02]  /*5160*/  LOP3.LUT P2, RZ, R47.reuse, 0x3, RZ, 0xc0, !PT ;  /* 0x000000032fff7812 */ /* 0x040fe4000784c0ff */
[----:B------:R-:W-:-:S11]  /*5170*/  LOP3.LUT P1, RZ, R47, 0x1, RZ, 0xc0, !PT ;  /* 0x000000012fff7812 */ /* 0x000fd6000782c0ff */
[----:B------:R-:W0:Y:S01]  /*5180*/  @P2 LDC.64 R24, c[0x0][0x3d0] ;  /* 0x0000f400ff182b82 */ /* 0x000e220000000a00 */
[----:B------:R-:W-:Y:S01]  /*5190*/  @P2 MOV R12, R16 ;  /* 0x00000010000c2202 */ /* 0x000fe20000000f00 */
[----:B------:R-:W-:Y:S01]  /*51a0*/  @P2 IMAD R19, R38, 0x500, RZ ;  /* 0x0000050026132824 */ /* 0x000fe200078e02ff */
[----:B------:R-:W-:-:S05]  /*51b0*/  @P2 MOV R13, R17 ;  /* 0x00000011000d2202 */ /* 0x000fca0000000f00 */
[----:B------:R-:W2:Y:S01]  /*51c0*/  @!P1 LDC.64 R26, c[0x0][0x3d0] ;  /* 0x0000f400ff1a9b82 */ /* 0x000ea20000000a00 */
        /* <DEDUP_REMOVED lines=22> */
.L_x_553:
[----:B------:R-:W-:Y:S05]  /*5330*/  BSYNC.RECONVERGENT B0 ;  /* 0x0000000000007941 */ /* 0x000fea0003800200 */
.L_x_552:
[----:B------:R0:W-:Y:S01]  /*5340*/  STS [R10], R23 ;  /* 0x000000170a007388 */ /* 0x0001e20000000800 */
[----:B------:R-:W2:Y:S01]  /*5350*/  LDC.64 R16, c[0x0][0x388] ;  /* 0x0000e200ff107b82 */ /* 0x000ea20000000a00 */
[----:B------:R-:W-:Y:S02]  /*5360*/  ISETP.GT.U32.AND P1, PT, R48, 0x9, PT ;  /* 0x000000093000780c */ /* 0x000fe40003f24070 */
[----:B------:R0:W-:Y:S01]  /*5370*/  STS [R10+0x500], R22 ;  /* 0x000500160a007388 */ /* 0x0001e20000000800 */
[----:B------:R-:W-:-:S04]  /*5380*/  MOV R24, R9 ;  /* 0x0000000900187202 */ /* 0x000fc80000000f00 */
[----:B------:R-:W3:Y:S08]  /*5390*/  LDC.64 R18, c[0x0][0x390] ;  /* 0x0000e400ff127b82 */ /* 0x000ef00000000a00 */
[----:B0-----:R-:W-:Y:S06]  /*53a0*/  BAR.SYNC.DEFER_BLOCKING 0x0 ;  /* 0x0000000000007b1d */ /* 0x001fec0000010000 */
.L_x_562:
        /* <DEDUP_REMOVED lines=31> */
.L_x_573:
        /* <DEDUP_REMOVED lines=11> */
.L_x_561:
[----:B------:R-:W-:Y:S05]  /*5650*/  BSYNC.RECONVERGENT B0 ;  /* 0x0000000000007941 */ /* 0x000fea0003800200 */
.L_x_560:
        /* <DEDUP_REMOVED lines=9> */
.L_x_559:
        /* <DEDUP_REMOVED lines=8> */
.L_x_565:
[----:B------:R-:W-:Y:S05]  /*5770*/  BSYNC B0 ;  /* 0x0000000000007941 */ /* 0x000fea0003800000 */
.L_x_564:
        /* <DEDUP_REMOVED lines=8> */
.L_x_566:
[----:B------:R-:W-:Y:S01]  /*5800*/  FADD.FTZ R15, R15, R12 ;  /* 0x0000000c0f0f7221 */ /* 0x000fe20000010000 */
[----:B------:R-:W-:-:S04]  /*5810*/  HFMA2 R29, -RZ, RZ, 0, 2.384185791015625e-07 ;  /* 0x00000004ff1d7431 */ /* 0x000fc800000001ff */
[----:B------:R-:W-:Y:S02]  /*5820*/  MOV R30, R15 ;  /* 0x0000000f001e7202 */ /* 0x000fe40000000f00 */
[----:B------:R-:W-:-:S07]  /*5830*/  MOV R14, R28 ;  /* 0x0000001c000e7202 */ /* 0x000fce0000000f00 */
[----:B------:R-:W-:Y:S05]  /*5840*/  WARPSYNC.COLLECTIVE R27, `(.L_x_567) ;  /* 0x000000001b087348 */ /* 0x000fea0003c00000 */
[----:B------:R0:W1:Y:S02]  /*5850*/  SHFL.BFLY P3, R28, R30, R29, R32 ;  /* 0x0c00001d1e1c7389 */ /* 0x0000640000060020 */
[----:B01----:R-:W-:Y:S05]  /*5860*/  ENDCOLLECTIVE ;  /* 0x000000000000791b */ /* 0x003fea0003800000 */
.L_x_567:
[----:B------:R-:W-:-:S05]  /*5870*/  FADD.FTZ R14, R14, R13 ;  /* 0x0000000d0e0e7221 */ /* 0x000fca0000010000 */
[----:B------:R-:W-:Y:S02]  /*5880*/  MOV R30, R14 ;  /* 0x0000000e001e7202 */ /* 0x000fe40000000f00 */
[----:B------:R-:W-:-:S07]  /*5890*/  MOV R22, R28 ;  /* 0x0000001c00167202 */ /* 0x000fce0000000f00 */
[----:B------:R-:W-:Y:S05]  /*58a0*/  WARPSYNC.COLLECTIVE R27, `(.L_x_568) ;  /* 0x000000001b087348 */ /* 0x000fea0003c00000 */
[----:B------:R0:W1:Y:S02]  /*58b0*/  SHFL.BFLY P3, R28, R30, R29, R32 ;  /* 0x0c00001d1e1c7389 */ /* 0x0000640000060020 */
[----:B01----:R-:W-:Y:S05]  /*58c0*/  ENDCOLLECTIVE ;  /* 0x000000000000791b */ /* 0x003fea0003800000 */
.L_x_568:
[----:B------:R-:W-:Y:S01]  /*58d0*/  FADD.FTZ R22, R15, R22 ;  /* 0x000000160f167221 */ /* 0x000fe20000010000 */
[----:B------:R-:W-:-:S04]  /*58e0*/  HFMA2 R29, -RZ, RZ, 0, 1.1920928955078125e-07 ;  /* 0x00000002ff1d7431 */ /* 0x000fc800000001ff */
[----:B------:R-:W-:Y:S02]  /*58f0*/  MOV R30, R22 ;  /* 0x00000016001e7202 */ /* 0x000fe40000000f00 */
[----:B------:R-:W-:-:S07]  /*5900*/  MOV R23, R28 ;  /* 0x0000001c00177202 */ /* 0x000fce0000000f00 */
[----:B------:R-:W-:Y:S05]  /*5910*/  WARPSYNC.COLLECTIVE R27, `(.L_x_569) ;  /* 0x000000001b087348 */ /* 0x000fea0003c00000 */
[----:B------:R0:W1:Y:S02]  /*5920*/  SHFL.BFLY P3, R28, R30, R29, R32 ;  /* 0x0c00001d1e1c7389 */ /* 0x0000640000060020 */
[----:B01----:R-:W-:Y:S05]  /*5930*/  ENDCOLLECTIVE ;  /* 0x000000000000791b */ /* 0x003fea0003800000 */
.L_x_569:
[----:B------:R-:W-:-:S05]  /*5940*/  FADD.FTZ R23, R14, R23 ;  /* 0x000000170e177221 */ /* 0x000fca0000010000 */
[----:B------:R-:W-:Y:S02]  /*5950*/  MOV R30, R23 ;  /* 0x00000017001e7202 */ /* 0x000fe40000000f00 */
[----:B------:R-:W-:-:S07]  /*5960*/  MOV R25, R28 ;  /* 0x0000001c00197202 */ /* 0x000fce0000000f00 */
[----:B------:R-:W-:Y:S05]  /*5970*/  WARPSYNC.COLLECTIVE R27, `(.L_x_570) ;  /* 0x000000001b087348 */ /* 0x000fea0003c00000 */
[----:B------:R0:W1:Y:S02]  /*5980*/  SHFL.BFLY P3, R28, R30, R29, R32 ;  /* 0x0c00001d1e1c7389 */ /* 0x0000640000060020 */
[----:B01----:R-:W-:Y:S05]  /*5990*/  ENDCOLLECTIVE ;  /* 0x000000000000791b */ /* 0x003fea0003800000 */
.L_x_570:
[----:B------:R-:W-:Y:S01]  /*59a0*/  FADD.FTZ R25, R22, R25 ;  /* 0x0000001916197221 */ /* 0x000fe20000010000 */
[----:B------:R-:W-:-:S04]  /*59b0*/  HFMA2 R29, -RZ, RZ, 0, 5.9604644775390625e-08 ;  /* 0x00000001ff1d7431 */ /* 0x000fc800000001ff */
[----:B------:R-:W-:Y:S02]  /*59c0*/  MOV R30, R25 ;  /* 0x00000019001e7202 */ /* 0x000fe40000000f00 */
[----:B------:R-:W-:-:S07]  /*59d0*/  MOV R12, R28 ;  /* 0x0000001c000c7202 */ /* 0x000fce0000000f00 */
[----:B------:R-:W-:Y:S05]  /*59e0*/  WARPSYNC.COLLECTIVE R27, `(.L_x_571) ;  /* 0x000000001b087348 */ /* 0x000fea0003c00000 */
[----:B------:R0:W1:Y:S02]  /*59f0*/  SHFL.BFLY P3, R28, R30, R29, R32 ;  /* 0x0c00001d1e1c7389 */ /* 0x0000640000060020 */
[----:B01----:R-:W-:Y:S05]  /*5a00*/  ENDCOLLECTIVE ;  /* 0x000000000000791b */ /* 0x003fea0003800000 */
.L_x_571:
[----:B------:R-:W-:-:S05]  /*5a10*/  FADD.FTZ R12, R23, R12 ;  /* 0x0000000c170c7221 */ /* 0x000fca0000010000 */
[----:B------:R-:W-:Y:S02]  /*5a20*/  MOV R30, R12 ;  /* 0x0000000c001e7202 */ /* 0x000fe40000000f00 */
[----:B------:R-:W-:-:S07]  /*5a30*/  MOV R26, R28 ;  /* 0x0000001c001a7202 */ /* 0x000fce0000000f00 */
[----:B------:R-:W-:Y:S05]  /*5a40*/  WARPSYNC.COLLECTIVE R27, `(.L_x_572) ;  /* 0x000000001b087348 */ /* 0x000fea0003c00000 */
[----:B------:R0:W1:Y:S02]  /*5a50*/  SHFL.BFLY P3, R28, R30, R29, R32 ;  /* 0x0c00001d1e1c7389 */ /* 0x0000640000060020 */
[----:B01----:R-:W-:Y:S05]  /*5a60*/  ENDCOLLECTIVE ;  /* 0x000000000000791b */ /* 0x003fea0003800000 */
.L_x_572:
[----:B------:R-:W-:Y:S01]  /*5a70*/  FADD.FTZ R26, R25, R26 ;  /* 0x0000001a191a7221 */ /* 0x000fe20000010000 */
[----:B------:R-:W-:Y:S01]  /*5a80*/  MOV R13, R28 ;  /* 0x0000001c000d7202 */ /* 0x000fe20000000f00 */
[----:B------:R-:W-:Y:S06]  /*5a90*/  BRA `(.L_x_573) ;  /* 0xfffffff800c07947 */ /* 0x000fec000383ffff */
.L_x_574:
        /* <DEDUP_REMOVED lines=14> */
.L_x_1674:


//--------------------- .text._ZN13group_norm_v218gn_bwd_cuda_kernelI13__nv_bfloat16Li320ELi1ELi16ELi80ELi256ELb1ELb1ELi64ELi320ELi320ELi4ELb1ELi36ELb0ELb0ELNS_15WgradSyncMethodE3ENS_16CompileConditionILi1000EEEEEvPT_S6_S6_PKS5_S8_S8_S8_PKfflPfPj --------------------------
	.section	.text._ZN13group_norm_v218gn_bwd_cuda_kernelI13__nv_bfloat16Li320ELi1ELi16ELi80ELi256ELb1ELb1ELi64ELi320ELi320ELi4ELb1ELi36ELb0ELb0ELNS_15WgradSyncMethodE3ENS_16CompileConditionILi1000EEEEEvPT_S6_S6_PKS5_S8_S8_S8_PKfflPfPj,"ax",@progbits
	.align	128
        .global         _ZN13group_norm_v218gn_bwd_cuda_kernelI13__nv_bfloat16Li320ELi1ELi16ELi80ELi256ELb1ELb1ELi64ELi320ELi320ELi4ELb1ELi36ELb0ELb0ELNS_15WgradSyncMethodE3ENS_16CompileConditionILi1000EEEEEvPT_S6_S6_PKS5_S8_S8_S8_PKfflPfPj
        .type           _ZN13group_norm_v218gn_bwd_cuda_kernelI13__nv_bfloat16Li320ELi1ELi16ELi80ELi256ELb1ELb1ELi64ELi320ELi320ELi4ELb1ELi36ELb0ELb0ELNS_15WgradSyncMethodE3ENS_16CompileConditionILi1000EEEEEvPT_S6_S6_PKS5_S8_S8_S8_PKfflPfPj,@function
        .size           _ZN13group_norm_v218gn_bwd_cuda_kernelI13__nv_bfloat16Li320ELi1ELi16ELi80ELi256ELb1ELb1ELi64ELi320ELi320ELi4ELb1ELi36ELb0ELb0ELNS_15WgradSyncMethodE3ENS_16CompileConditionILi1000EEEEEvPT_S6_S6_PKS5_S8_S8_S8_PKfflPfPj,(.L_x_1675 - _ZN13group_norm_v218gn_bwd_cuda_kernelI13__nv_bfloat16Li320ELi1ELi16ELi80ELi256ELb1ELb1ELi64ELi320ELi320ELi4ELb1ELi36ELb0ELb0ELNS_15WgradSyncMethodE3ENS_16CompileConditionILi1000EEEEEvPT_S6_S6_PKS5_S8_S8_S8_PKfflPfPj)
        .other          _ZN13group_norm_v218gn_bwd_cuda_kernelI13__nv_bfloat16Li320ELi1ELi16ELi80ELi256ELb1ELb1ELi64ELi320ELi320ELi4ELb1ELi36ELb0ELb0ELNS_15WgradSyncMethodE3ENS_16CompileConditionILi1000EEEEEvPT_S6_S6_PKS5_S8_S8_S8_PKfflPfPj,@"STO_CUDA_ENTRY STV_DEFAULT"
_ZN13group_norm_v218gn_bwd_cuda_kernelI13__nv_bfloat16Li320ELi1ELi16ELi80ELi256ELb1ELb1ELi64ELi320ELi320ELi4ELb1ELi36ELb0ELb0ELNS_15WgradSyncMethodE3ENS_16CompileConditionILi1000EEEEEvPT_S6_S6_PKS5_S8_S8_S8_PKfflPfPj:
.text._ZN13group_norm_v218gn_bwd_cuda_kernelI13__nv_bfloat16Li320ELi1ELi16ELi80ELi256ELb1ELb1ELi64ELi320ELi320ELi4ELb1ELi36ELb0ELb0ELNS_15WgradSyncMethodE3ENS_16CompileConditionILi1000EEEEEvPT_S6_S6_PKS5_S8_S8_S8_PKfflPfPj:
        /* <DEDUP_REMOVED lines=28> */
.L_x_577:
[----:B0-----:R-:W2:Y:S04]  /*01c0*/  LD.E.STRONG.GPU R5, desc[UR16][R2.64+0x90] ;  /* 0x0000901002057980 */ /* 0x001ea8000c10f900 */
[----:B--2---:R-:W-:Y:S01]  /*01d0*/  CCTL.IVALL ;  /* 0x00000000ff00798f */ /* 0x004fe20002000000 */
[----:B------:R-:W-:Y:S05]  /*01e0*/  YIELD ;  /* 0x0000000000007946 */ /* 0x000fea0003800000 */
[----:B-----5:R-:W-:-:S04]  /*01f0*/  LOP3.LUT R5, R5, R0, RZ, 0x3c, !PT ;  /* 0x0000000005057212 */ /* 0x020fc800078e3cff */
[----:B------:R-:W-:-:S13]  /*0200*/  ISETP.GT.AND P0, PT, R5, -0x1, PT ;  /* 0xffffffff0500780c */ /* 0x000fda0003f04270 */
[----:B------:R-:W-:Y:S05]  /*0210*/  @P0 BRA `(.L_x_577) ;  /* 0xfffffffc00e80947 */ /* 0x000fea000383ffff */
.L_x_576:
[----:B------:R-:W-:Y:S05]  /*0220*/  WARPSYNC.ALL ;  /* 0x0000000000007948 */ /* 0x000fea0003800000 */
[----:B------:R-:W-:Y:S06]  /*0230*/  BAR.SYNC.DEFER_BLOCKING 0x0 ;  /* 0x0000000000007b1d */ /* 0x000fec0000010000 */
[----:B------:R-:W-:Y:S05]  /*0240*/  BRA `(.L_x_578) ;  /* 0x0000007800807947 */ /* 0x000fea0003800000 */
.L_x_575:
[----:B------:R-:W0:Y:S01]  /*0250*/  S2R R12, SR_TID.X ;  /* 0x00000000000c7919 */ /* 0x000e220000002100 */
[----:B------:R-:W1:Y:S01]  /*0260*/  LDC.64 R4, c[0x0][0x3a8] ;  /* 0x0000ea00ff047b82 */ /* 0x000e620000000a00 */
[----:B------:R-:W-:-:S07]  /*0270*/  UIMAD UR5, UR15, 0x140, URZ ;  /* 0x000001400f0578a4 */ /* 0x000fce000f8e02ff */
[----:B------:R-:W2:Y:S01]  /*0280*/  LDC.64 R2, c[0x0][0x3b0] ;  /* 0x0000ec00ff027b82 */ /* 0x000ea20000000a00 */
[----:B------:R-:W4:Y:S01]  /*0290*/  S2R R7, SR_CgaCtaId ;  /* 0x0000000000077919 */ /* 0x000f220000008800 */
[----:B------:R-:W-:Y:S01]  /*02a0*/  ULOP3.LUT UR4, UR11, 0xfffc, URZ, 0xc0, !UPT ;  /* 0x0000fffc0b047892 */ /* 0x000fe2000f8ec0ff */
[----:B------:R-:W-:Y:S01]  /*02b0*/  MOV R11, UR15 ;  /* 0x0000000f000b7c02 */ /* 0x000fe20008000f00 */
[----:B------:R-:W5:Y:S01]  /*02c0*/  LDCU.128 UR24, c[0x0][0x3d0] ;  /* 0x00007a00ff1877ac */ /* 0x000f620008000c00 */
        /* <DEDUP_REMOVED lines=11> */
[----:B-1----:R-:W-:-:S04]  /*0380*/  IMAD.WIDE.U32 R4, R9, 0x2, R4 ;  /* 0x0000000209047825 */ /* 0x002fc800078e0004 */
[----:B--2---:R-:W-:Y:S02]  /*0390*/  IMAD.WIDE.U32 R2, R9, 0x2, R2 ;  /* 0x0000000209027825 */ /* 0x004fe400078e0002 */
[----:B------:R-:W2:Y:S04]  /*03a0*/  LDG.E.64.CONSTANT R4, desc[UR16][R4.64] ;  /* 0x0000001004047981 */ /* 0x000ea8000c1e9b00 */
[----:B------:R-:W2:Y:S01]  /*03b0*/  LDG.E.64.CONSTANT R2, desc[UR16][R2.64] ;  /* 0x0000001002027981 */ /* 0x000ea2000c1e9b00 */
[----:B------:R-:W-:Y:S01]  /*03c0*/  SHF.R.U32.HI R6, RZ, 0x2, R12 ;  /* 0x00000002ff067819 */ /* 0x000fe2000001160c */
[----:B---3--:R-:W-:Y:S01]  /*03d0*/  ULOP3.LUT UR4, UR4, 0x3, UR19, 0xf8, !UPT ;  /* 0x0000000304047892 */ /* 0x008fe2000f8ef813 */
[----:B------:R-:W-:Y:S01]  /*03e0*/  MOV R0, 0x400 ;  /* 0x0000040000007802 */ /* 0x000fe20000000f00 */
[----:B-----5:R-:W-:Y:S01]  /*03f0*/  ULEA UR8, UP0, UR11, UR8, 0x2 ;  /* 0x000000080b087291 */ /* 0x020fe2000f8010ff */
[----:B------:R-:W-:-:S02]  /*0400*/  LEA R6, R11, R6, 0x2 ;  /* 0x000000060b067211 */ /* 0x000fc400078e10ff */
[----:B------:R-:W-:Y:S02]  /*0410*/  CS2R R78, SRZ ;  /* 0x00000000004e7805 */ /* 0x000fe4000001ff00 */
[----:B------:R-:W-:Y:S02]  /*0420*/  MOV R11, UR5 ;  /* 0x00000005000b7c02 */ /* 0x000fe40008000f00 */
[----:B------:R-:W-:Y:S02]  /*0430*/  CS2R R80, SRZ ;  /* 0x0000000000507805 */ /* 0x000fe4000001ff00 */
[----:B------:R-:W-:Y:S02]  /*0440*/  MOV R8, UR4 ;  /* 0x0000000400087c02 */ /* 0x000fe40008000f00 */
[----:B------:R-:W-:Y:S02]  /*0450*/  CS2R R82, SRZ ;  /* 0x0000000000527805 */ /* 0x000fe4000001ff00 */
[----:B------:R-:W-:Y:S01]  /*0460*/  SHF.L.U32 R48, R12, 0x3, RZ ;  /* 0x000000030c307819 */ /* 0x000fe200000006ff */
[----:B------:R-:W-:Y:S01]  /*0470*/  IMAD R10, R6, 0x50, -R11 ;  /* 0x00000050060a7824 */ /* 0x000fe200078e0a0b */
[----:B------:R-:W-:Y:S01]  /*0480*/  IADD3 R0, PT, PT, R0, 0x2800, RZ ;  /* 0x0000280000007810 */ /* 0x000fe20007ffe0ff */
[----:B------:R-:W-:Y:S01]  /*0490*/  IMAD R8, R8, 0x500, R12 ;  /* 0x0000050008087824 */ /* 0x000fe200078e020c */
[----:B------:R-:W-:-:S02]  /*04a0*/  MOV R6, UR24 ;  /* 0x0000001800067c02 */ /* 0x000fc40008000f00 */
[----:B------:R-:W-:Y:S02]  /*04b0*/  CS2R R84, SRZ ;  /* 0x0000000000547805 */ /* 0x000fe4000001ff00 */
[C---:B------:R-:W-:Y:S01]  /*04c0*/  LOP3.LUT R12, R10.reuse, 0x4, RZ, 0xfc, !PT ;  /* 0x000000040a0c7812 */ /* 0x040fe200078efcff */
[----:B------:R-:W-:Y:S01]  /*04d0*/  UIMAD.WIDE.U32 UR6, UR15, 0x4, UR26 ;  /* 0x000000040f0678a5 */ /* 0x000fe2000f8e001a */
[C---:B------:R-:W-:Y:S01]  /*04e0*/  LOP3.LUT R14, R10.reuse, 0x8, RZ, 0xfc, !PT ;  /* 0x000000080a0e7812 */ /* 0x040fe200078efcff */
[----:B------:R-:W-:Y:S01]  /*04f0*/  ULEA.HI.X UR9, UR11, UR9, URZ, 0x2, UP0 ;  /* 0x000000090b097291 */ /* 0x000fe200080f14ff */
[C---:B------:R-:W-:Y:S01]  /*0500*/  LOP3.LUT R16, R10.reuse, 0xc, RZ, 0xfc, !PT ;  /* 0x0000000c0a107812 */ /* 0x040fe200078efcff */
[----:B------:R-:W0:Y:S01]  /*0510*/  LDCU UR20, c[0x0][0x374] ;  /* 0x00006e80ff1477ac */ /* 0x000e220008000800 */
[C---:B------:R-:W-:Y:S02]  /*0520*/  IADD3 R18, PT, PT, R10.reuse, 0x10, RZ ;  /* 0x000000100a127810 */ /* 0x040fe40007ffe0ff */
[C---:B------:R-:W-:Y:S01]  /*0530*/  IADD3 R20, PT, PT, R10.reuse, 0x14, RZ ;  /* 0x000000140a147810 */ /* 0x040fe20007ffe0ff */
[----:B------:R-:W-:Y:S01]  /*0540*/  UMOV UR4, URZ ;  /* 0x000000ff00047c82 */ /* 0x000fe20008000000 */
[C---:B------:R-:W-:Y:S01]  /*0550*/  IADD3 R22, PT, PT, R10.reuse, 0x18, RZ ;  /* 0x000000180a167810 */ /* 0x040fe20007ffe0ff */
[----:B------:R-:W-:Y:S01]  /*0560*/  UMOV UR12, UR11 ;  /* 0x0000000b000c7c82 */ /* 0x000fe20008000000 */
        /* <DEDUP_REMOVED lines=11> */
[----:B------:R-:W-:Y:S02]  /*0620*/  IADD3 R46, PT, PT, R10, 0x48, RZ ;  /* 0x000000480a2e7810 */ /* 0x000fe40007ffe0ff */
[----:B------:R-:W-:-:S02]  /*0630*/  SHF.R.U32.HI R13, RZ, 0x2, R10 ;  /* 0x00000002ff0d7819 */ /* 0x000fc4000001160a */
[----:B------:R-:W-:Y:S02]  /*0640*/  IADD3 R10, PT, PT, R10, 0x4c, RZ ;  /* 0x0000004c0a0a7810 */ /* 0x000fe40007ffe0ff */
[----:B----4-:R-:W-:Y:S02]  /*0650*/  LEA R0, R7, R0, 0x18 ;  /* 0x0000000007007211 */ /* 0x010fe400078ec0ff */
[----:B------:R-:W-:Y:S01]  /*0660*/  IADD3 R8, PT, PT, R8, UR5, RZ ;  /* 0x0000000508087c10 */ /* 0x000fe2000fffe0ff */
[----:B------:R-:W-:Y:S01]  /*0670*/  UMOV UR5, URZ ;  /* 0x000000ff00057c82 */ /* 0x000fe20008000000 */
        /* <DEDUP_REMOVED lines=37> */
[----:B------:R-:W-:Y:S01]  /*08d0*/  MOV R7, UR25 ;  /* 0x0000001900077c02 */ /* 0x000fe20008000f00 */
[--C-:B------:R-:W-:Y:S01]  /*08e0*/  IMAD R49, R49, 0x28, R0.reuse ;  /* 0x0000002831317824 */ /* 0x100fe200078e0200 */
[----:B------:R-:W-:Y:S01]  /*08f0*/  SHF.L.U32 R11, R8, 0x1, RZ ;  /* 0x00000001080b7819 */ /* 0x000fe200000006ff */
[----:B------:R-:W-:Y:S01]  /*0900*/  IMAD R51, R51, 0x28, R0 ;  /* 0x0000002833337824 */ /* 0x000fe200078e0200 */
[----:B------:R-:W-:-:S02]  /*0910*/  LOP3.LUT R0, R48, 0x18, RZ, 0xc0, !PT ;  /* 0x0000001830007812 */ /* 0x000fc400078ec0ff */
[----:B------:R-:W-:Y:S01]  /*0920*/  LOP3.LUT R9, R9, 0xffff, RZ, 0xc0, !PT ;  /* 0x0000ffff09097812 */ /* 0x000fe200078ec0ff */
[----:B------:R-:W-:Y:S01]  /*0930*/  IMAD.WIDE.U32 R10, R11, 0x4, R6 ;  /* 0x000000040b0a7825 */ /* 0x000fe200078e0006 */
[----:B------:R-:W-:Y:S02]  /*0940*/  IADD3 R6, PT, PT, R13, R0, RZ ;  /* 0x000000000d067210 */ /* 0x000fe40007ffe0ff */
[C---:B------:R-:W-:Y:S01]  /*0950*/  IADD3 R8, PT, PT, R0.reuse, R15, RZ ;  /* 0x0000000f00087210 */ /* 0x040fe20007ffe0ff */
[----:B------:R-:W-:Y:S01]  /*0960*/  IMAD R9, R9, 0x667, RZ ;  /* 0x0000066709097824 */ /* 0x000fe200078e02ff */
[----:B------:R-:W-:Y:S01]  /*0970*/  STL.64 [R1+0x8], R10 ;  /* 0x0000080a01007387 */ /* 0x000fe20000100a00 */
[----:B------:R-:W-:-:S03]  /*0980*/  IADD3 R7, PT, PT, R0, R17, RZ ;  /* 0x0000001100077210 */ /* 0x000fc60007ffe0ff */
[----:B------:R1:W-:Y:S04]  /*0990*/  STL [R1+0x5c], R6 ;  /* 0x00005c0601007387 */ /* 0x0003e80000100800 */
[----:B------:R3:W-:Y:S04]  /*09a0*/  STL [R1+0x58], R8 ;  /* 0x0000580801007387 */ /* 0x0007e80000100800 */
[----:B------:R4:W-:Y:S01]  /*09b0*/  STL [R1+0x54], R7 ;  /* 0x0000540701007387 */ /* 0x0009e20000100800 */
[C---:B-1----:R-:W-:Y:S02]  /*09c0*/  IADD3 R6, PT, PT, R0.reuse, R19, RZ ;  /* 0x0000001300067210 */ /* 0x042fe40007ffe0ff */
[----:B---3--:R-:W-:-:S03]  /*09d0*/  IADD3 R8, PT, PT, R0, R21, RZ ;  /* 0x0000001500087210 */ /* 0x008fc60007ffe0ff */
[----:B------:R1:W-:Y:S01]  /*09e0*/  STL [R1+0x50], R6 ;  /* 0x0000500601007387 */ /* 0x0003e20000100800 */
[----:B----4-:R-:W-:-:S03]  /*09f0*/  IADD3 R7, PT, PT, R0, R23, RZ ;  /* 0x0000001700077210 */ /* 0x010fc60007ffe0ff */
        /* <DEDUP_REMOVED lines=24> */
[----:B------:R-:W-:Y:S04]  /*0b80*/  STL [R1+0x1c], R8 ;  /* 0x00001c0801007387 */ /* 0x000fe80000100800 */
[----:B------:R-:W-:Y:S01]  /*0b90*/  STL [R1+0x18], R7 ;  /* 0x0000180701007387 */ /* 0x000fe20000100800 */
[C---:B-1----:R-:W-:Y:S02]  /*0ba0*/  IADD3 R6, PT, PT, R0.reuse, R49, RZ ;  /* 0x0000003100067210 */ /* 0x042fe40007ffe0ff */
[----:B------:R-:W-:-:S03]  /*0bb0*/  IADD3 R0, PT, PT, R0, R51, RZ ;  /* 0x0000003300007210 */ /* 0x000fc60007ffe0ff */
[----:B------:R-:W-:Y:S04]  /*0bc0*/  STL [R1+0x14], R6 ;  /* 0x0000140601007387 */ /* 0x000fe80000100800 */
[----:B------:R1:W-:Y:S02]  /*0bd0*/  STL [R1+0x10], R0 ;  /* 0x0000100001007387 */ /* 0x0003e40000100800 */
[----:B-1----:R-:W-:-:S05]  /*0be0*/  SHF.R.U32.HI R0, RZ, 0x11, R9 ;  /* 0x00000011ff007819 */ /* 0x002fca0000011609 */
[----:B------:R1:W-:Y:S01]  /*0bf0*/  STL [R1], R0 ;  /* 0x0000000001007387 */ /* 0x0003e20000100800 */
[----:B--2---:R-:W-:Y:S02]  /*0c00*/  PRMT R66, R4, 0x7632, R66 ;  /* 0x0000763204427816 */ /* 0x004fe40000000042 */
[----:B------:R-:W-:Y:S02]  /*0c10*/  PRMT R67, R5, 0x7632, R67 ;  /* 0x0000763205437816 */ /* 0x000fe40000000043 */
[----:B------:R-:W-:Y:S02]  /*0c20*/  PRMT R65, R2, 0x7632, R65 ;  /* 0x0000763202417816 */ /* 0x000fe40000000041 */
[----:B------:R-:W-:Y:S02]  /*0c30*/  PRMT R64, R3, 0x7632, R64 ;  /* 0x0000763203407816 */ /* 0x000fe40000000040 */
[----:B------:R-:W-:Y:S02]  /*0c40*/  SHF.L.U32 R71, R4, 0x10, RZ ;  /* 0x0000001004477819 */ /* 0x000fe400000006ff */
[----:B------:R-:W-:-:S02]  /*0c50*/  SHF.L.U32 R70, R5, 0x10, RZ ;  /* 0x0000001005467819 */ /* 0x000fc400000006ff */
[----:B------:R-:W-:Y:S02]  /*0c60*/  SHF.L.U32 R69, R2, 0x10, RZ ;  /* 0x0000001002457819 */ /* 0x000fe400000006ff */
[----:B------:R-:W-:Y:S02]  /*0c70*/  SHF.L.U32 R68, R3, 0x10, RZ ;  /* 0x0000001003447819 */ /* 0x000fe400000006ff */
[----:B------:R-:W-:Y:S02]  /*0c80*/  SHF.L.U32 R66, R66, 0x10, RZ ;  /* 0x0000001042427819 */ /* 0x000fe400000006ff */
[----:B------:R-:W-:Y:S02]  /*0c90*/  SHF.L.U32 R67, R67, 0x10, RZ ;  /* 0x0000001043437819 */ /* 0x000fe400000006ff */
[----:B------:R-:W-:Y:S02]  /*0ca0*/  SHF.L.U32 R65, R65, 0x10, RZ ;  /* 0x0000001041417819 */ /* 0x000fe400000006ff */
[----:B01----:R-:W-:-:S07]  /*0cb0*/  SHF.L.U32 R64, R64, 0x10, RZ ;  /* 0x0000001040407819 */ /* 0x003fce00000006ff */
.L_x_588:
[----:B0-----:R-:W2:Y:S01]  /*0cc0*/  LDL R8, [R1] ;  /* 0x0000000001087983 */ /* 0x001ea20000100800 */
[----:B------:R-:W0:Y:S01]  /*0cd0*/  S2R R2, SR_TID.X ;  /* 0x0000000000027919 */ /* 0x000e220000002100 */
[----:B------:R-:W-:Y:S02]  /*0ce0*/  USHF.L.U32 UR14, UR19, 0x6, URZ ;  /* 0x00000006130e7899 */ /* 0x000fe400080006ff */
[----:B------:R-:W-:Y:S02]  /*0cf0*/  USHF.R.U64 UR22, UR12, 0x2, UR5 ;  /* 0x000000020c167899 */ /* 0x000fe40008001205 */
[----:B------:R-:W-:Y:S02]  /*0d00*/  USHF.R.U32.HI UR10, URZ, 0x2, UR5 ;  /* 0x00000002ff0a7899 */ /* 0x000fe40008011605 */
[----:B------:R-:W-:Y:S01]  /*0d10*/  UIMAD UR28, UR15, 0x140, URZ ;  /* 0x000001400f1c78a4 */ /* 0x000fe2000f8e02ff */
[----:B------:R-:W1:Y:S01]  /*0d20*/  LDCU.64 UR24, c[0x0][0x3b8] ;  /* 0x00007700ff1877ac */ /* 0x000e620008000a00 */
[----:B------:R-:W3:Y:S01]  /*0d30*/  LDCU.64 UR26, c[0x0][0x3a0] ;  /* 0x00007400ff1a77ac */ /* 0x000ee20008000a00 */
[----:B0-----:R-:W-:-:S05]  /*0d40*/  LOP3.LUT R0, R2, 0xffff, RZ, 0xc0, !PT ;  /* 0x0000ffff02007812 */ /* 0x001fca00078ec0ff */
[----:B------:R-:W-:-:S05]  /*0d50*/  IMAD R0, R0, 0x334, RZ ;  /* 0x0000033400007824 */ /* 0x000fca00078e02ff */
[----:B------:R-:W-:-:S04]  /*0d60*/  SHF.R.U32.HI R165, RZ, 0x10, R0 ;  /* 0x00000010ffa57819 */ /* 0x000fc80000011600 */
[----:B------:R-:W-:-:S05]  /*0d70*/  PRMT R0, R165, 0x9910, RZ ;  /* 0x00009910a5007816 */ /* 0x000fca00000000ff */
[----:B------:R-:W-:-:S05]  /*0d80*/  IMAD R0, R0, 0x50, RZ ;  /* 0x0000005000007824 */ /* 0x000fca00078e02ff */
[----:B------:R-:W-:-:S04]  /*0d90*/  IADD3 R0, PT, PT, RZ, -R0, RZ ;  /* 0x80000000ff007210 */ /* 0x000fc80007ffe0ff */
[----:B------:R-:W-:Y:S01]  /*0da0*/  PRMT R0, R0, 0x7710, RZ ;  /* 0x0000771000007816 */ /* 0x000fe200000000ff */
[----:B------:R-:W-:-:S03]  /*0db0*/  HFMA2 R5, -RZ, RZ, 0, 0 ;  /* 0x00000000ff057431 */ /* 0x000fc600000001ff */
[----:B------:R-:W-:Y:S01]  /*0dc0*/  IADD3 R0, PT, PT, R0, R2, RZ ;  /* 0x0000000200007210 */ /* 0x000fe20007ffe0ff */
[----:B------:R-:W-:Y:S01]  /*0dd0*/  USHF.L.U64.HI UR21, UR22, 0x5, UR10 ;  /* 0x0000000516157899 */ /* 0x000fe2000801020a */
[----:B------:R-:W-:Y:S02]  /*0de0*/  MOV R6, UR14 ;  /* 0x0000000e00067c02 */ /* 0x000fe40008000f00 */
[----:B------:R-:W-:Y:S01]  /*0df0*/  LOP3.LUT R122, R0, 0xffff, RZ, 0xc0, !PT ;  /* 0x0000ffff007a7812 */ /* 0x000fe200078ec0ff */
[----:B------:R-:W-:Y:S02]  /*0e00*/  USHF.L.U32 UR18, UR22, 0x5, URZ ;  /* 0x0000000516127899 */ /* 0x000fe400080006ff */
[----:B------:R-:W-:Y:S02]  /*0e10*/  MOV R7, UR22 ;  /* 0x0000001600077c02 */ /* 0x000fe40008000f00 */
[----:B------:R-:W-:Y:S02]  /*0e20*/  LEA R4, R122, UR28, 0x2 ;  /* 0x0000001c7a047c11 */ /* 0x000fe4000f8e10ff */
[----:B------:R-:W-:-:S02]  /*0e30*/  LOP3.LUT R0, R165, 0xc0, R6, 0xf8, !PT ;  /* 0x000000c0a5007812 */ /* 0x000fc400078ef806 */
[----:B------:R-:W-:Y:S01]  /*0e40*/  MOV R2, UR18 ;  /* 0x0000001200027c02 */ /* 0x000fe20008000f00 */
[----:B------:R-:W-:Y:S01]  /*0e50*/  IMAD.WIDE.U32 R4, R7, 0x50000, R4 ;  /* 0x0005000007047825 */ /* 0x000fe200078e0004 */
[----:B------:R-:W-:-:S03]  /*0e60*/  MOV R3, UR21 ;  /* 0x0000001500037c02 */ /* 0x000fc60008000f00 */
[----:B------:R-:W-:Y:S01]  /*0e70*/  IMAD R7, R0, 0x500, RZ ;  /* 0x0000050000077824 */ /* 0x000fe200078e02ff */
[----:B------:R-:W-:-:S04]  /*0e80*/  UIMAD UR10, UR10, 0x50000, URZ ;  /* 0x000500000a0a78a4 */ /* 0x000fc8000f8e02ff */
[----:B------:R-:W-:-:S04]  /*0e90*/  IADD3 R164, P1, PT, R7, R4, RZ ;  /* 0x0000000407a47210 */ /* 0x000fc80007f3e0ff */
[----:B------:R-:W-:Y:S02]  /*0ea0*/  IADD3.X R5, PT, PT, R5, UR10, RZ, P1, !PT ;  /* 0x0000000a05057c10 */ /* 0x000fe40008ffe4ff */
[C---:B------:R-:W-:Y:S01]  /*0eb0*/  SHF.L.U32 R163, R164.reuse, 0x1, RZ ;  /* 0x00000001a4a37819 */ /* 0x040fe200000006ff */
[----:B------:R-:W0:Y:S01]  /*0ec0*/  LDCU UR10, c[0x0][0x3c0] ;  /* 0x00007800ff0a77ac */ /* 0x000e220008000800 */
[----:B------:R-:W-:Y:S01]  /*0ed0*/  SHF.L.U64.HI R164, R164, 0x1, R5 ;  /* 0x00000001a4a47819 */ /* 0x000fe20000010205 */
[----:B--2---:R-:W-:-:S03]  /*0ee0*/  IMAD.WIDE.U32 R2, R8, 0x2, R2 ;  /* 0x0000000208027825 */ /* 0x004fc600078e0002 */
[----:B-1----:R-:W-:-:S04]  /*0ef0*/  LEA R6, P0, R2, UR24, 0x2 ;  /* 0x0000001802067c11 */ /* 0x002fc8000f8010ff */
[----:B------:R-:W-:Y:S01]  /*0f00*/  LEA.HI.X R7, R2, UR25, R3, 0x2, P0 ;  /* 0x0000001902077c11 */ /* 0x000fe200080f1403 */
[----:B------:R-:W1:Y:S01]  /*0f10*/  LDCU.64 UR24, c[0x0][0x398] ;  /* 0x00007300ff1877ac */ /* 0x000e620008000a00 */
[----:B---3--:R-:W-:-:S04]  /*0f20*/  IADD3 R10, P0, PT, R163, UR26, RZ ;  /* 0x0000001aa30a7c10 */ /* 0x008fc8000ff1e0ff */
[----:B------:R-:W-:Y:S01]  /*0f30*/  IADD3.X R11, PT, PT, R164, UR27, RZ, P0, !PT ;  /* 0x0000001ba40b7c10 */ /* 0x000fe200087fe4ff */
[----:B------:R-:W0:Y:S04]  /*0f40*/  LDG.E.64.CONSTANT R6, desc[UR16][R6.64] ;  /* 0x0000001006067981 */ /* 0x000e28000c1e9b00 */
[----:B------:R-:W2:Y:S04]  /*0f50*/  LDG.E.64.CONSTANT R30, desc[UR16][R10.64] ;  /* 0x000000100a1e7981 */ /* 0x000ea8000c1e9b00 */
[----:B------:R-:W3:Y:S04]  /*0f60*/  LDG.E.64.CONSTANT R26, desc[UR16][R10.64+0x2800] ;  /* 0x002800100a1a7981 */ /* 0x000ee8000c1e9b00 */
[----:B------:R-:W4:Y:S04]  /*0f70*/  LDG.E.64.CONSTANT R12, desc[UR16][R10.64+0x5000] ;  /* 0x005000100a0c7981 */ /* 0x000f28000c1e9b00 */
        /* <DEDUP_REMOVED lines=8> */
[----:B-1----:R-:W-:-:S04]  /*1000*/  IADD3 R2, P0, PT, R163, UR24, RZ ;  /* 0x00000018a3027c10 */ /* 0x002fc8000ff1e0ff */
[----:B------:R-:W-:-:S05]  /*1010*/  IADD3.X R3, PT, PT, R164, UR25, RZ, P0, !PT ;  /* 0x00000019a4037c10 */ /* 0x000fca00087fe4ff */
[----:B------:R-:W5:Y:S04]  /*1020*/  LDG.E.64.CONSTANT R36, desc[UR16][R2.64+0x2800] ;  /* 0x0028001002247981 */ /* 0x000f68000c1e9b00 */
[----:B------:R-:W5:Y:S01]  /*1030*/  LDG.E.64.CONSTANT R34, desc[UR16][R2.64+0x5000] ;  /* 0x0050001002227981 */ /* 0x000f62000c1e9b00 */
[----:B------:R-:W1:Y:S01]  /*1040*/  S2R R126, SR_CgaCtaId ;  /* 0x00000000007e7919 */ /* 0x000e620000008800 */
[----:B--2---:R-:W-:Y:S01]  /*1050*/  SHF.L.U32 R5, R30, 0x10, RZ ;  /* 0x000000101e057819 */ /* 0x004fe200000006ff */
[----:B0-----:R-:W-:-:S04]  /*1060*/  FADD.FTZ R7, R7, UR10 ;  /* 0x0000000a07077e21 */ /* 0x001fc80008010000 */
[----:B------:R-:W-:Y:S02]  /*1070*/  FADD.FTZ R0, -R6, R5 ;  /* 0x0000000506007221 */ /* 0x000fe40000010100 */
[----:B------:R-:W2:Y:S01]  /*1080*/  LDG.E.64.CONSTANT R4, desc[UR16][R2.64] ;  /* 0x0000001002047981 */ /* 0x000ea2000c1e9b00 */
[----:B------:R0:W1:Y:S01]  /*1090*/  MUFU.RSQ R63, R7 ;  /* 0x00000007003f7308 */ /* 0x0000620000001400 */
[----:B------:R-:W-:-:S05]  /*10a0*/  SHF.L.U32 R33, R31, 0x10, RZ ;  /* 0x000000101f217819 */ /* 0x000fca00000006ff */
[----:B------:R-:W-:Y:S01]  /*10b0*/  FADD.FTZ R32, -R6, R33 ;  /* 0x0000002106207221 */ /* 0x000fe20000010100 */
[----:B---3--:R-:W-:Y:S02]  /*10c0*/  SHF.L.U32 R33, R26, 0x10, RZ ;  /* 0x000000101a217819 */ /* 0x008fe400000006ff */
[----:B0-----:R-:W-:Y:S01]  /*10d0*/  SHF.L.U32 R7, R27, 0x10, RZ ;  /* 0x000000101b077819 */ /* 0x001fe200000006ff */
[----:B-1----:R-:W-:Y:S02]  /*10e0*/  FMUL.FTZ R149, R63, R32 ;  /* 0x000000203f957220 */ /* 0x002fe40000410000 */
[----:B------:R-:W-:-:S04]  /*10f0*/  FADD.FTZ R32, -R6, R33 ;  /* 0x0000002106207221 */ /* 0x000fc80000010100 */
[----:B------:R-:W-:Y:S01]  /*1100*/  FMUL.FTZ R147, R63, R32 ;  /* 0x000000203f937220 */ /* 0x000fe20000410000 */
[----:B------:R-:W-:Y:S01]  /*1110*/  FADD.FTZ R32, -R6, R7 ;  /* 0x0000000706207221 */ /* 0x000fe20000010100 */
[----:B----4-:R-:W-:-:S05]  /*1120*/  SHF.L.U32 R7, R12, 0x10, RZ ;  /* 0x000000100c077819 */ /* 0x010fca00000006ff */
[----:B------:R-:W-:Y:S01]  /*1130*/  FADD.FTZ R62, -R6, R7 ;  /* 0x00000007063e7221 */ /* 0x000fe20000010100 */
[----:B------:R-:W-:Y:S01]  /*1140*/  SHF.L.U32 R7, R13, 0x10, RZ ;  /* 0x000000100d077819 */ /* 0x000fe200000006ff */
[----:B------:R-:W-:-:S04]  /*1150*/  FMUL.FTZ R145, R63, R32 ;  /* 0x000000203f917220 */ /* 0x000fc80000410000 */
[----:B------:R-:W-:Y:S01]  /*1160*/  FADD.FTZ R32, -R6, R7 ;  /* 0x0000000706207221 */ /* 0x000fe20000010100 */
[----:B-----5:R-:W-:-:S05]  /*1170*/  SHF.L.U32 R7, R24, 0x10, RZ ;  /* 0x0000001018077819 */ /* 0x020fca00000006ff */
[----:B------:R-:W-:Y:S01]  /*1180*/  FADD.FTZ R60, -R6, R7 ;  /* 0x00000007063c7221 */ /* 0x000fe20000010100 */
[----:B------:R-:W-:Y:S01]  /*1190*/  SHF.L.U32 R7, R25, 0x10, RZ ;  /* 0x0000001019077819 */ /* 0x000fe200000006ff */
[----:B------:R-:W-:-:S04]  /*11a0*/  FMUL.FTZ R61, R63, R32 ;  /* 0x000000203f3d7220 */ /* 0x000fc80000410000 */
[----:B------:R-:W-:Y:S01]  /*11b0*/  FADD.FTZ R32, -R6, R7 ;  /* 0x0000000706207221 */ /* 0x000fe20000010100 */
[----:B------:R-:W-:-:S05]  /*11c0*/  SHF.L.U32 R7, R14, 0x10, RZ ;  /* 0x000000100e077819 */ /* 0x000fca00000006ff */
        /* <DEDUP_REMOVED lines=19> */
[----:B------:R-:W-:-:S03]  /*1300*/  SHF.L.U32 R7, R28, 0x10, RZ ;  /* 0x000000101c077819 */ /* 0x000fc600000006ff */
[----:B------:R-:W-:Y:S02]  /*1310*/  FMUL.FTZ R51, R63, R32 ;  /* 0x000000203f337220 */ /* 0x000fe40000410000 */
[C---:B------:R-:W-:Y:S01]  /*1320*/  FADD.FTZ R50, -R6.reuse, R7 ;  /* 0x0000000706327221 */ /* 0x040fe20000010100 */
[----:B------:R-:W-:Y:S01]  /*1330*/  SHF.L.U32 R7, R29, 0x10, RZ ;  /* 0x000000101d077819 */ /* 0x000fe200000006ff */
[----:B------:R-:W3:Y:S04]  /*1340*/  LDG.E.64.CONSTANT R32, desc[UR16][R2.64+0x7800] ;  /* 0x0078001002207981 */ /* 0x000ee8000c1e9b00 */
[----:B------:R-:W-:Y:S01]  /*1350*/  FADD.FTZ R42, -R6, R7 ;  /* 0x00000007062a7221 */ /* 0x000fe20000010100 */
[----:B------:R-:W-:-:S05]  /*1360*/  SHF.L.U32 R7, R8, 0x10, RZ ;  /* 0x0000001008077819 */ /* 0x000fca00000006ff */
[----:B------:R-:W-:Y:S01]  /*1370*/  FADD.FTZ R48, -R6, R7 ;  /* 0x0000000706307221 */ /* 0x000fe20000010100 */
[----:B------:R-:W-:Y:S01]  /*1380*/  SHF.L.U32 R7, R9, 0x10, RZ ;  /* 0x0000001009077819 */ /* 0x000fe200000006ff */
[----:B------:R-:W-:Y:S01]  /*1390*/  FMUL.FTZ R49, R63, R42 ;  /* 0x0000002a3f317220 */ /* 0x000fe20000410000 */
[----:B------:R-:W-:-:S03]  /*13a0*/  PRMT R30, R30, 0x7632, R30 ;  /* 0x000076321e1e7816 */ /* 0x000fc6000000001e */
[----:B------:R-:W-:Y:S01]  /*13b0*/  FADD.FTZ R42, -R6, R7 ;  /* 0x00000007062a7221 */ /* 0x000fe20000010100 */
[----:B------:R-:W-:Y:S02]  /*13c0*/  SHF.L.U32 R7, R22, 0x10, RZ ;  /* 0x0000001016077819 */ /* 0x000fe400000006ff */
[----:B------:R-:W-:-:S03]  /*13d0*/  PRMT R8, R31, 0x7632, R8 ;  /* 0x000076321f087816 */ /* 0x000fc60000000008 */
[----:B------:R-:W-:Y:S01]  /*13e0*/  FADD.FTZ R46, -R6, R7 ;  /* 0x00000007062e7221 */ /* 0x000fe20000010100 */
[----:B------:R-:W-:Y:S02]  /*13f0*/  SHF.L.U32 R7, R30, 0x10, RZ ;  /* 0x000000101e077819 */ /* 0x000fe400000006ff */
[----:B------:R-:W4:Y:S01]  /*1400*/  LDG.E.64.CONSTANT R30, desc[UR16][R2.64+0xa000] ;  /* 0x00a00010021e7981 */ /* 0x000f22000c1e9b00 */
[----:B------:R-:W-:Y:S02]  /*1410*/  SHF.L.U32 R43, R8, 0x10, RZ ;  /* 0x00000010082b7819 */ /* 0x000fe400000006ff */
[----:B------:R-:W-:-:S03]  /*1420*/  PRMT R26, R26, 0x7632, R26 ;  /* 0x000076321a1a7816 */ /* 0x000fc6000000001a */
[----:B------:R-:W-:Y:S01]  /*1430*/  FADD.FTZ R148, -R6, R43 ;  /* 0x0000002b06947221 */ /* 0x000fe20000010100 */
[----:B------:R-:W-:Y:S02]  /*1440*/  SHF.L.U32 R43, R26, 0x10, RZ ;  /* 0x000000101a2b7819 */ /* 0x000fe400000006ff */
[----:B------:R-:W-:-:S03]  /*1450*/  PRMT R8, R27, 0x7632, R8 ;  /* 0x000076321b087816 */ /* 0x000fc60000000008 */
[----:B------:R-:W-:Y:S01]  /*1460*/  FADD.FTZ R146, -R6, R43 ;  /* 0x0000002b06927221 */ /* 0x000fe20000010100 */
[----:B------:R-:W-:Y:S02]  /*1470*/  SHF.L.U32 R43, R8, 0x10, RZ ;  /* 0x00000010082b7819 */ /* 0x000fe400000006ff */
[----:B------:R-:W-:Y:S02]  /*1480*/  PRMT R12, R12, 0x7632, R12 ;  /* 0x000076320c0c7816 */ /* 0x000fe4000000000c */
[----:B------:R-:W-:Y:S01]  /*1490*/  PRMT R8, R13, 0x7632, R8 ;  /* 0x000076320d087816 */ /* 0x000fe20000000008 */
[----:B------:R-:W-:Y:S01]  /*14a0*/  FADD.FTZ R144, -R6, R43 ;  /* 0x0000002b06907221 */ /* 0x000fe20000010100 */
[----:B------:R-:W-:Y:S02]  /*14b0*/  SHF.L.U32 R43, R12, 0x10, RZ ;  /* 0x000000100c2b7819 */ /* 0x000fe400000006ff */
[----:B------:R-:W5:Y:S01]  /*14c0*/  LDG.E.64.CONSTANT R12, desc[UR16][R2.64+0xc800] ;  /* 0x00c80010020c7981 */ /* 0x000f62000c1e9b00 */
[----:B------:R-:W-:Y:S01]  /*14d0*/  FMUL.FTZ R0, R63, R0 ;  /* 0x000000003f007220 */ /* 0x000fe20000410000 */
[----:B------:R-:W-:-:S03]  /*14e0*/  FFMA.FTZ R38, R70, R149, R68 ;  /* 0x0000009546267223 */ /* 0x000fc60000010044 */
[----:B------:R-:W-:Y:S01]  /*14f0*/  FFMA.FTZ R39, R71, R0, R69 ;  /* 0x0000000047277223 */ /* 0x000fe20000010045 */
[----:B------:R-:W-:Y:S01]  /*1500*/  FADD.FTZ R150, -R6, R7 ;  /* 0x0000000706967221 */ /* 0x000fe20000010100 */
[----:B------:R-:W-:Y:S02]  /*1510*/  FMUL.FTZ R40, R38, -1.4426950216293334961 ;  /* 0xbfb8aa3b26287820 */ /* 0x000fe40000410000 */
[----:B------:R-:W-:Y:S01]  /*1520*/  FMUL.FTZ R41, R39, -1.4426950216293334961 ;  /* 0xbfb8aa3b27297820 */ /* 0x000fe20000410000 */
[----:B------:R-:W-:Y:S01]  /*1530*/  FMUL.FTZ R150, R63, R150 ;  /* 0x000000963f967220 */ /* 0x000fe20000410000 */
[----:B------:R-:W-:Y:S02]  /*1540*/  PRMT R25, R25, 0x7632, R25 ;  /* 0x0000763219197816 */ /* 0x000fe40000000019 */
[----:B------:R-:W0:Y:S01]  /*1550*/  MUFU.EX2 R40, R40 ;  /* 0x0000002800287308 */ /* 0x000e220000000800 */
[----:B------:R-:W-:Y:S01]  /*1560*/  FFMA.FTZ R115, R66, R150, R65 ;  /* 0x0000009642737223 */ /* 0x000fe20000010041 */
[----:B------:R-:W-:-:S06]  /*1570*/  FMUL.FTZ R47, R63, R42 ;  /* 0x0000002a3f2f7220 */ /* 0x000fcc0000410000 */
[----:B------:R-:W1:Y:S01]  /*1580*/  MUFU.EX2 R41, R41 ;  /* 0x0000002900297308 */ /* 0x000e620000000800 */
[----:B------:R-:W-:Y:S01]  /*1590*/  FMUL.FTZ R42, R115, -1.4426950216293334961 ;  /* 0xbfb8aa3b732a7820 */ /* 0x000fe20000410000 */
[----:B------:R-:W-:Y:S01]  /*15a0*/  FMUL.FTZ R148, R63, R148 ;  /* 0x000000943f947220 */ /* 0x000fe20000410000 */
[----:B------:R-:W-:-:S03]  /*15b0*/  SHF.L.U32 R25, R25, 0x10, RZ ;  /* 0x0000001019197819 */ /* 0x000fc600000006ff */
[----:B------:R-:W-:Y:S02]  /*15c0*/  FFMA.FTZ R125, R67, R148, R64 ;  /* 0x00000094437d7223 */ /* 0x000fe40000010040 */
[----:B------:R-:W1:Y:S01]  /*15d0*/  MUFU.EX2 R27, R42 ;  /* 0x0000002a001b7308 */ /* 0x000e620000000800 */
[----:B------:R-:W-:Y:S01]  /*15e0*/  FADD.FTZ R124, -R6, R25 ;  /* 0x00000019067c7221 */ /* 0x000fe20000010100 */
[----:B------:R-:W-:Y:S01]  /*15f0*/  MOV R25, 0x400 ;  /* 0x0000040000197802 */ /* 0x000fe20000000f00 */
[----:B------:R-:W-:Y:S01]  /*1600*/  FMUL.FTZ R26, R125, -1.4426950216293334961 ;  /* 0xbfb8aa3b7d1a7820 */ /* 0x000fe20000410000 */
[----:B------:R-:W-:Y:S01]  /*1610*/  PRMT R14, R14, 0x7632, R14 ;  /* 0x000076320e0e7816 */ /* 0x000fe2000000000e */
[----:B0-----:R-:W-:Y:S01]  /*1620*/  FADD.FTZ R123, R40, 1 ;  /* 0x3f800000287b7421 */ /* 0x001fe20000010000 */
[----:B------:R-:W-:Y:S01]  /*1630*/  IADD3 R25, PT, PT, R25, 0x2800, RZ ;  /* 0x0000280019197810 */ /* 0x000fe20007ffe0ff */
[----:B-1----:R-:W-:Y:S02]  /*1640*/  FADD.FTZ R137, R41, 1 ;  /* 0x3f80000029897421 */ /* 0x002fe40000010000 */
[----:B------:R-:W0:Y:S01]  /*1650*/  MUFU.EX2 R26, R26 ;  /* 0x0000001a001a7308 */ /* 0x000e220000000800 */
[----:B------:R-:W-:-:S02]  /*1660*/  SHF.L.U32 R14, R14, 0x10, RZ ;  /* 0x000000100e0e7819 */ /* 0x000fc400000006ff */
[----:B------:R-:W-:Y:S02]  /*1670*/  LEA R25, R126, R25, 0x18 ;  /* 0x000000197e197211 */ /* 0x000fe400078ec0ff */
[----:B------:R-:W-:-:S03]  /*1680*/  SHF.L.U32 R117, R8, 0x10, RZ ;  /* 0x0000001008757819 */ /* 0x000fc600000006ff */
[----:B------:R-:W1:Y:S01]  /*1690*/  MUFU.RCP R137, R137 ;  /* 0x0000008900897308 */ /* 0x000e620000001000 */
[----:B------:R-:W-:Y:S01]  /*16a0*/  PRMT R8, R15, 0x7632, R8 ;  /* 0x000076320f087816 */ /* 0x000fe20000000008 */
[----:B------:R-:W-:Y:S01]  /*16b0*/  FADD.FTZ R41, -R6, R14 ;  /* 0x0000000e06297221 */ /* 0x000fe20000010100 */
[----:B------:R-:W-:Y:S01]  /*16c0*/  IMAD R122, R122, 0x28, R25 ;  /* 0x000000287a7a7824 */ /* 0x000fe200078e0219 */
[----:B------:R-:W5:Y:S01]  /*16d0*/  LDG.E.64.CONSTANT R14, desc[UR16][R2.64+0xf000] ;  /* 0x00f00010020e7981 */ /* 0x000f62000c1e9b00 */
[----:B------:R-:W-:-:S03]  /*16e0*/  FADD.FTZ R25, R27, 1 ;  /* 0x3f8000001b197421 */ /* 0x000fc60000010000 */
[----:B------:R-:W1:Y:S01]  /*16f0*/  MUFU.RCP R123, R123 ;  /* 0x0000007b007b7308 */ /* 0x000e620000001000 */
[----:B------:R-:W-:Y:S01]  /*1700*/  FFMA.FTZ R127, R71, R147, R69 ;  /* 0x00000093477f7223 */ /* 0x000fe20000010045 */
[----:B------:R-:W-:Y:S01]  /*1710*/  SHF.L.U32 R40, R8, 0x10, RZ ;  /* 0x0000001008287819 */ /* 0x000fe200000006ff */
[----:B0-----:R-:W-:-:S05]  /*1720*/  FADD.FTZ R26, R26, 1 ;  /* 0x3f8000001a1a7421 */ /* 0x001fca0000010000 */
[----:B------:R-:W0:Y:S01]  /*1730*/  MUFU.RCP R25, R25 ;  /* 0x0000001900197308 */ /* 0x000e220000001000 */
[----:B------:R-:W-:Y:S01]  /*1740*/  PRMT R8, R20, 0x7632, R8 ;  /* 0x0000763214087816 */ /* 0x000fe20000000008 */
[----:B-1----:R-:W-:Y:S01]  /*1750*/  FADD.FTZ R20, -R137, 1 ;  /* 0x3f80000089147421 */ /* 0x002fe20000010100 */
[----:B------:R-:W-:Y:S01]  /*1760*/  FMUL.FTZ R72, R127, -1.4426950216293334961 ;  /* 0xbfb8aa3b7f487820 */ /* 0x000fe20000410000 */
[----:B------:R-:W-:Y:S02]  /*1770*/  LEA R165, R165, R122, 0x3 ;  /* 0x0000007aa5a57211 */ /* 0x000fe400078e18ff */
[----:B------:R-:W-:Y:S02]  /*1780*/  SHF.L.U32 R122, R8, 0x10, RZ ;  /* 0x00000010087a7819 */ /* 0x000fe400000006ff */
[----:B------:R1:W1:Y:S01]  /*1790*/  MUFU.RCP R138, R26 ;  /* 0x0000001a008a7308 */ /* 0x0002620000001000 */
[----:B------:R-:W-:Y:S01]  /*17a0*/  FADD.FTZ R27, -R123, 1 ;  /* 0x3f8000007b1b7421 */ /* 0x000fe20000010100 */
[----:B------:R-:W-:Y:S01]  /*17b0*/  FFMA.FTZ R20, R39, R20, 1 ;  /* 0x3f80000027147423 */ /* 0x000fe20000010014 */
[----:B------:R-:W-:-:S02]  /*17c0*/  PRMT R8, R21, 0x7632, R8 ;  /* 0x0000763215087816 */ /* 0x000fc40000000008 */
[----:B------:R-:W-:Y:S01]  /*17d0*/  FFMA.FTZ R21, R38, R27, 1 ;  /* 0x3f80000026157423 */ /* 0x000fe2000001001b */
[----:B------:R-:W-:Y:S01]  /*17e0*/  FFMA.FTZ R92, R70, R145, R68 ;  /* 0x00000091465c7223 */ /* 0x000fe20000010044 */
[----:B------:R-:W-:Y:S01]  /*17f0*/  FMUL.FTZ R137, R137, R20 ;  /* 0x0000001489897220 */ /* 0x000fe20000410000 */
[----:B------:R-:W1:Y:S01]  /*1800*/  MUFU.EX2 R72, R72 ;  /* 0x0000004800487308 */ /* 0x000e620000000800 */
[----:B------:R-:W-:Y:S01]  /*1810*/  FMUL.FTZ R20, R123, R21 ;  /* 0x000000157b147220 */ /* 0x000fe20000410000 */
[----:B0-----:R-:W-:Y:S01]  /*1820*/  FADD.FTZ R21, -R25, 1 ;  /* 0x3f80000019157421 */ /* 0x001fe20000010100 */
[----:B------:R-:W-:Y:S01]  /*1830*/  FMUL.FTZ R76, R92, -1.4426950216293334961 ;  /* 0xbfb8aa3b5c4c7820 */ /* 0x000fe20000410000 */
[C---:B------:R-:W-:Y:S01]  /*1840*/  FMUL.FTZ R144, R63.reuse, R144 ;  /* 0x000000903f907220 */ /* 0x040fe20000410000 */
[----:B------:R-:W-:Y:S01]  /*1850*/  FMUL.FTZ R146, R63, R146 ;  /* 0x000000923f927220 */ /* 0x000fe20000410000 */
[----:B------:R-:W-:Y:S01]  /*1860*/  FFMA.FTZ R21, R115, R21, 1 ;  /* 0x3f80000073157423 */ /* 0x000fe20000010015 */
[----:B-1----:R-:W5:Y:S02]  /*1870*/  LDG.E.64.CONSTANT R26, desc[UR16][R2.64+0x11800] ;  /* 0x01180010021a7981 */ /* 0x002f64000c1e9b00 */
[----:B------:R-:W0:Y:S01]  /*1880*/  MUFU.EX2 R76, R76 ;  /* 0x0000004c004c7308 */ /* 0x000e220000000800 */
[----:B------:R-:W-:Y:S01]  /*1890*/  FMUL.FTZ R21, R25, R21 ;  /* 0x0000001519157220 */ /* 0x000fe20000410000 */
[----:B------:R-:W-:Y:S01]  /*18a0*/  FADD.FTZ R25, -R138, 1 ;  /* 0x3f8000008a197421 */ /* 0x000fe20000010100 */
[----:B------:R-:W-:Y:S01]  /*18b0*/  FMUL.FTZ R62, R63, R62 ;  /* 0x0000003e3f3e7220 */ /* 0x000fe20000410000 */
[----:B------:R-:W-:Y:S01]  /*18c0*/  FADD.FTZ R42, -R6, R43 ;  /* 0x0000002b062a7221 */ /* 0x000fe20000010100 */
[----:B------:R-:W-:Y:S01]  /*18d0*/  FFMA.FTZ R134, R67, R144, R64 ;  /* 0x0000009043867223 */ /* 0x000fe20000010040 */
[----:B------:R-:W-:Y:S01]  /*18e0*/  FFMA.FTZ R25, R125, R25, 1 ;  /* 0x3f8000007d197423 */ /* 0x000fe20000010019 */
[----:B------:R-:W-:Y:S01]  /*18f0*/  FFMA.FTZ R133, R66, R146, R65 ;  /* 0x0000009242857223 */ /* 0x000fe20000010041 */
[----:B------:R-:W-:Y:S01]  /*1900*/  FADD.FTZ R72, R72, 1 ;  /* 0x3f80000048487421 */ /* 0x000fe20000010000 */
[----:B------:R-:W-:Y:S01]  /*1910*/  PRMT R24, R24, 0x7632, R24 ;  /* 0x0000763218187816 */ /* 0x000fe20000000018 */
[----:B------:R-:W-:Y:S01]  /*1920*/  FFMA.FTZ R75, R71, R62, R69 ;  /* 0x0000003e474b7223 */ /* 0x000fe20000010045 */
[----:B------:R-:W-:Y:S01]  /*1930*/  FMUL.FTZ R45, R63, R42 ;  /* 0x0000002a3f2d7220 */ /* 0x000fe20000410000 */
[----:B------:R-:W-:Y:S01]  /*1940*/  FMUL.FTZ R42, R134, -1.4426950216293334961 ;  /* 0xbfb8aa3b862a7820 */ /* 0x000fe20000410000 */
[----:B------:R-:W-:Y:S01]  /*1950*/  FMUL.FTZ R138, R138, R25 ;  /* 0x000000198a8a7220 */ /* 0x000fe20000410000 */
[----:B------:R-:W-:Y:S01]  /*1960*/  FMUL.FTZ R136, R133, -1.4426950216293334961 ;  /* 0xbfb8aa3b85887820 */ /* 0x000fe20000410000 */
[----:B------:R2:W1:Y:S01]  /*1970*/  MUFU.RCP R25, R72 ;  /* 0x0000004800197308 */ /* 0x0004620000001000 */
[----:B------:R-:W-:Y:S01]  /*1980*/  FMUL.FTZ R120, R75, -1.4426950216293334961 ;  /* 0xbfb8aa3b4b787820 */ /* 0x000fe20000410000 */
[----:B------:R-:W-:Y:S01]  /*1990*/  SHF.L.U32 R43, R24, 0x10, RZ ;  /* 0x00000010182b7819 */ /* 0x000fe200000006ff */
[----:B0-----:R-:W-:-:S05]  /*19a0*/  FADD.FTZ R76, R76, 1 ;  /* 0x3f8000004c4c7421 */ /* 0x001fca0000010000 */
[----:B------:R-:W0:Y:S01]  /*19b0*/  MUFU.EX2 R24, R42 ;  /* 0x0000002a00187308 */ /* 0x000e220000000800 */
[----:B------:R-:W-:-:S07]  /*19c0*/  FFMA.FTZ R74, R70, R61, R68 ;  /* 0x0000003d464a7223 */ /* 0x000fce0000010044 */
[----:B------:R-:W0:Y:S08]  /*19d0*/  MUFU.EX2 R136, R136 ;  /* 0x0000008800887308 */ /* 0x000e300000000800 */
[----:B------:R-:W0:Y:S01]  /*19e0*/  MUFU.EX2 R120, R120 ;  /* 0x0000007800787308 */ /* 0x000e220000000800 */
[----:B------:R-:W-:Y:S01]  /*19f0*/  FMUL.FTZ R95, R74, -1.4426950216293334961 ;  /* 0xbfb8aa3b4a5f7820 */ /* 0x000fe20000410000 */
[----:B------:R-:W-:Y:S01]  /*1a00*/  FADD.FTZ R44, -R6, R117 ;  /* 0x00000075062c7221 */ /* 0x000fe20000010100 */
[----:B------:R-:W-:Y:S01]  /*1a10*/  FMUL.FTZ R60, R63, R60 ;  /* 0x0000003c3f3c7220 */ /* 0x000fe20000410000 */
[----:B--2---:R-:W-:-:S02]  /*1a20*/  SHF.L.U32 R72, R4, 0x10, RZ ;  /* 0x0000001004487819 */ /* 0x004fc400000006ff */
[----:B------:R-:W-:-:S03]  /*1a30*/  PRMT R125, R4, 0x7632, R125 ;  /* 0x00007632047d7816 */ /* 0x000fc6000000007d */
[----:B------:R-:W-:Y:S02]  /*1a40*/  FMUL.FTZ R72, R72, R137 ;  /* 0x0000008948487220 */ /* 0x000fe40000410000 */
[----:B------:R2:W0:Y:S01]  /*1a50*/  MUFU.RCP R137, R76 ;  /* 0x0000004c00897308 */ /* 0x0004220000001000 */
[----:B------:R-:W-:Y:S02]  /*1a60*/  SHF.L.U32 R125, R125, 0x10, RZ ;  /* 0x000000107d7d7819 */ /* 0x000fe400000006ff */
[----:B--2---:R-:W-:-:S03]  /*1a70*/  SHF.L.U32 R76, R5, 0x10, RZ ;  /* 0x00000010054c7819 */ /* 0x004fc600000006ff */
[----:B------:R-:W-:Y:S02]  /*1a80*/  FMUL.FTZ R125, R125, R21 ;  /* 0x000000157d7d7220 */ /* 0x000fe40000410000 */
[----:B------:R-:W-:Y:S01]  /*1a90*/  FMUL.FTZ R76, R76, R20 ;  /* 0x000000144c4c7220 */ /* 0x000fe20000410000 */
[----:B-1----:R-:W-:Y:S01]  /*1aa0*/  FADD.FTZ R20, -R25, 1 ;  /* 0x3f80000019147421 */ /* 0x002fe20000010100 */
[----:B0-----:R-:W-:Y:S01]  /*1ab0*/  FADD.FTZ R21, R24, 1 ;  /* 0x3f80000018157421 */ /* 0x001fe20000010000 */
[----:B------:R-:W0:Y:S02]  /*1ac0*/  MUFU.EX2 R95, R95 ;  /* 0x0000005f005f7308 */ /* 0x000e240000000800 */
[----:B------:R-:W-:Y:S01]  /*1ad0*/  FFMA.FTZ R24, R127, R20, 1 ;  /* 0x3f8000007f187423 */ /* 0x000fe20000010014 */
[----:B------:R-:W-:Y:S01]  /*1ae0*/  SHF.L.U32 R38, R8, 0x10, RZ ;  /* 0x0000001008267819 */ /* 0x000fe200000006ff */
[----:B------:R-:W-:Y:S01]  /*1af0*/  FADD.FTZ R4, R136, 1 ;  /* 0x3f80000088047421 */ /* 0x000fe20000010000 */
[----:B------:R-:W-:Y:S01]  /*1b00*/  FMUL.FTZ R44, R63, R44 ;  /* 0x0000002c3f2c7220 */ /* 0x000fe20000410000 */
[----:B------:R-:W-:Y:S01]  /*1b10*/  PRMT R8, R5, 0x7632, R8 ;  /* 0x0000763205087816 */ /* 0x000fe20000000008 */
[----:B------:R-:W-:Y:S01]  /*1b20*/  FADD.FTZ R136, R120, 1 ;  /* 0x3f80000078887421 */ /* 0x000fe20000010000 */
[----:B------:R-:W-:Y:S01]  /*1b30*/  FMUL.FTZ R120, R25, R24 ;  /* 0x0000001819787220 */ /* 0x000fe20000410000 */
[----:B------:R-:W-:Y:S01]  /*1b40*/  FFMA.FTZ R100, R71, R60, R69 ;  /* 0x0000003c47647223 */ /* 0x000fe20000010045 */
[----:B------:R-:W-:Y:S01]  /*1b50*/  FFMA.FTZ R119, R66, R45, R65 ;  /* 0x0000002d42777223 */ /* 0x000fe20000010041 */
[----:B------:R-:W2:Y:S01]  /*1b60*/  LDG.E.64.CONSTANT R24, desc[UR16][R2.64+0x14000] ;  /* 0x0140001002187981 */ /* 0x000ea2000c1e9b00 */
[----:B------:R1:W-:Y:S01]  /*1b70*/  MUFU.RCP R5, R21 ;  /* 0x0000001500057308 */ /* 0x0003e20000001000 */
[----:B------:R-:W-:Y:S01]  /*1b80*/  FFMA.FTZ R118, R67, R44, R64 ;  /* 0x0000002c43767223 */ /* 0x000fe20000010040 */
[----:B------:R-:W-:Y:S01]  /*1b90*/  SHF.L.U32 R127, R8, 0x10, RZ ;  /* 0x00000010087f7819 */ /* 0x000fe200000006ff */
[----:B------:R-:W-:Y:S01]  /*1ba0*/  FMUL.FTZ R99, R100, -1.4426950216293334961 ;  /* 0xbfb8aa3b64637820 */ /* 0x000fe20000410000 */
[----:B------:R-:W-:Y:S01]  /*1bb0*/  FMUL.FTZ R135, R119, -1.4426950216293334961 ;  /* 0xbfb8aa3b77877820 */ /* 0x000fe20000410000 */
[----:B------:R-:W-:-:S03]  /*1bc0*/  FMUL.FTZ R128, R118, -1.4426950216293334961 ;  /* 0xbfb8aa3b76807820 */ /* 0x000fc60000410000 */
[----:B------:R-:W0:Y:S01]  /*1bd0*/  MUFU.RCP R4, R4 ;  /* 0x0000000400047308 */ /* 0x000e220000001000 */
[----:B------:R-:W-:Y:S01]  /*1be0*/  FMUL.FTZ R127, R127, R138 ;  /* 0x0000008a7f7f7220 */ /* 0x000fe20000410000 */
[----:B------:R-:W-:Y:S01]  /*1bf0*/  FADD.FTZ R138, -R137, 1 ;  /* 0x3f800000898a7421 */ /* 0x000fe20000010100 */
[----:B-1----:R-:W2:Y:S03]  /*1c00*/  LDG.E.64.CONSTANT R20, desc[UR16][R10.64+0x1b800] ;  /* 0x01b800100a147981 */ /* 0x002ea6000c1e9b00 */
[----:B------:R-:W-:Y:S02]  /*1c10*/  FFMA.FTZ R138, R92, R138, 1 ;  /* 0x3f8000005c8a7423 */ /* 0x000fe4000001008a */
[----:B------:R-:W1:Y:S01]  /*1c20*/  MUFU.EX2 R99, R99 ;  /* 0x0000006300637308 */ /* 0x000e620000000800 */
[----:B0-----:R-:W-:Y:S01]  /*1c30*/  FADD.FTZ R92, R95, 1 ;  /* 0x3f8000005f5c7421 */ /* 0x001fe20000010000 */
[----:B------:R-:W-:-:S06]  /*1c40*/  FMUL.FTZ R95, R137, R138 ;  /* 0x0000008a895f7220 */ /* 0x000fcc0000410000 */
[----:B------:R-:W0:Y:S01]  /*1c50*/  MUFU.EX2 R135, R135 ;  /* 0x0000008700877308 */ /* 0x000e220000000800 */
[----:B------:R-:W-:-:S07]  /*1c60*/  FFMA.FTZ R101, R70, R59, R68 ;  /* 0x0000003b46657223 */ /* 0x000fce0000010044 */
[----:B------:R-:W0:Y:S01]  /*1c70*/  MUFU.EX2 R128, R128 ;  /* 0x0000008000807308 */ /* 0x000e220000000800 */
[----:B------:R-:W-:Y:S01]  /*1c80*/  FADD.FTZ R116, -R6, R43 ;  /* 0x0000002b06747221 */ /* 0x000fe20000010100 */
[----:B------:R-:W-:Y:S01]  /*1c90*/  FADD.FTZ R138, -R4, 1 ;  /* 0x3f800000048a7421 */ /* 0x000fe20000010100 */
[----:B------:R-:W-:-:S05]  /*1ca0*/  FMUL.FTZ R98, R101, -1.4426950216293334961 ;  /* 0xbfb8aa3b65627820 */ /* 0x000fca0000410000 */
[----:B------:R1:W-:Y:S01]  /*1cb0*/  MUFU.RCP R137, R92 ;  /* 0x0000005c00897308 */ /* 0x0003e20000001000 */
[----:B------:R-:W-:Y:S01]  /*1cc0*/  FMUL.FTZ R43, R63, R116 ;  /* 0x000000743f2b7220 */ /* 0x000fe20000410000 */
[----:B------:R-:W-:Y:S01]  /*1cd0*/  FFMA.FTZ R133, R133, R138, 1 ;  /* 0x3f80000085857423 */ /* 0x000fe2000001008a */
[----:B-1----:R-:W-:-:S04]  /*1ce0*/  FADD.FTZ R92, -R5, 1 ;  /* 0x3f800000055c7421 */ /* 0x002fc80000010100 */
[----:B------:R-:W-:Y:S01]  /*1cf0*/  FFMA.FTZ R134, R134, R92, 1 ;  /* 0x3f80000086867423 */ /* 0x000fe2000001005c */
[----:B------:R-:W-:Y:S01]  /*1d00*/  SHF.L.U32 R92, R36, 0x10, RZ ;  /* 0x00000010245c7819 */ /* 0x000fe200000006ff */
[----:B------:R-:W1:Y:S01]  /*1d10*/  MUFU.EX2 R98, R98 ;  /* 0x0000006200627308 */ /* 0x000e620000000800 */
[----:B------:R-:W-:Y:S01]  /*1d20*/  FMUL.FTZ R42, R63, R124 ;  /* 0x0000007c3f2a7220 */ /* 0x000fe20000410000 */
[----:B------:R-:W-:Y:S01]  /*1d30*/  FADD.FTZ R138, R99, 1 ;  /* 0x3f800000638a7421 */ /* 0x000fe20000010000 */
[----:B0-----:R-:W-:Y:S01]  /*1d40*/  FADD.FTZ R135, R135, 1 ;  /* 0x3f80000087877421 */ /* 0x001fe20000010000 */
[----:B------:R-:W-:Y:S01]  /*1d50*/  FFMA.FTZ R116, R66, R43, R65 ;  /* 0x0000002b42747223 */ /* 0x000fe20000010041 */
[----:B------:R-:W-:Y:S01]  /*1d60*/  FMUL.FTZ R99, R4, R133 ;  /* 0x0000008504637220 */ /* 0x000fe20000410000 */
[----:B------:R-:W-:Y:S01]  /*1d70*/  FMUL.FTZ R134, R5, R134 ;  /* 0x0000008605867220 */ /* 0x000fe20000410000 */
[----:B------:R-:W-:Y:S01]  /*1d80*/  FMUL.FTZ R92, R92, R120 ;  /* 0x000000785c5c7220 */ /* 0x000fe20000410000 */
[----:B------:R-:W0:Y:S01]  /*1d90*/  MUFU.RCP R136, R136 ;  /* 0x0000008800887308 */ /* 0x000e220000001000 */
[----:B------:R-:W-:Y:S01]  /*1da0*/  SHF.L.U32 R120, R37, 0x10, RZ ;  /* 0x0000001025787819 */ /* 0x000fe200000006ff */
[----:B------:R-:W2:Y:S01]  /*1db0*/  LDG.E.64.CONSTANT R4, desc[UR16][R10.64+0x1e000] ;  /* 0x01e000100a047981 */ /* 0x000ea2000c1e9b00 */
[----:B------:R-:W-:Y:S01]  /*1dc0*/  FADD.FTZ R128, R128, 1 ;  /* 0x3f80000080807421 */ /* 0x000fe20000010000 */
[----:B------:R-:W-:Y:S01]  /*1dd0*/  FFMA.FTZ R117, R67, R42, R64 ;  /* 0x0000002a43757223 */ /* 0x000fe20000010040 */
[----:B------:R-:W-:Y:S01]  /*1de0*/  PRMT R37, R36, 0x7632, R37 ;  /* 0x0000763224257816 */ /* 0x000fe20000000025 */
[----:B------:R-:W-:-:S02]  /*1df0*/  FMUL.FTZ R121, R116, -1.4426950216293334961 ;  /* 0xbfb8aa3b74797820 */ /* 0x000fc40000410000 */
[----:B------:R-:W3:Y:S01]  /*1e00*/  MUFU.RCP R36, R135 ;  /* 0x0000008700247308 */ /* 0x000ee20000001000 */
[----:B------:R-:W-:Y:S01]  /*1e10*/  FMUL.FTZ R95, R120, R95 ;  /* 0x0000005f785f7220 */ /* 0x000fe20000410000 */
[----:B------:R-:W-:Y:S01]  /*1e20*/  FMUL.FTZ R132, R117, -1.4426950216293334961 ;  /* 0xbfb8aa3b75847820 */ /* 0x000fe20000410000 */
[----:B------:R-:W-:-:S05]  /*1e30*/  PRMT R120, R37, 0x7632, R120 ;  /* 0x0000763225787816 */ /* 0x000fca0000000078 */
[----:B------:R1:W4:Y:S01]  /*1e40*/  MUFU.RCP R135, R128 ;  /* 0x0000008000877308 */ /* 0x0003220000001000 */
[----:B------:R-:W-:Y:S01]  /*1e50*/  FMUL.FTZ R58, R63, R58 ;  /* 0x0000003a3f3a7220 */ /* 0x000fe20000410000 */
[----:B------:R-:W-:Y:S02]  /*1e60*/  SHF.L.U32 R37, R37, 0x10, RZ ;  /* 0x0000001025257819 */ /* 0x000fe400000006ff */
[----:B------:R-:W-:-:S04]  /*1e70*/  SHF.L.U32 R120, R120, 0x10, RZ ;  /* 0x0000001078787819 */ /* 0x000fc800000006ff */
[----:B------:R-:W4:Y:S01]  /*1e80*/  MUFU.EX2 R121, R121 ;  /* 0x0000007900797308 */ /* 0x000f220000000800 */
[----:B------:R-:W-:Y:S01]  /*1e90*/  FFMA.FTZ R103, R71, R58, R69 ;  /* 0x0000003a47677223 */ /* 0x000fe20000010045 */
[----:B-1----:R-:W-:Y:S01]  /*1ea0*/  FMUL.FTZ R128, R37, R99 ;  /* 0x0000006325807220 */ /* 0x002fe20000410000 */
[----:B------:R-:W-:Y:S01]  /*1eb0*/  FMUL.FTZ R120, R120, R134 ;  /* 0x0000008678787220 */ /* 0x000fe20000410000 */
[----:B------:R-:W-:-:S04]  /*1ec0*/  FADD.FTZ R99, R98, 1 ;  /* 0x3f80000062637421 */ /* 0x000fc80000010000 */
[----:B------:R-:W1:Y:S01]  /*1ed0*/  MUFU.EX2 R132, R132 ;  /* 0x0000008400847308 */ /* 0x000e620000000800 */
[----:B0-----:R-:W-:Y:S01]  /*1ee0*/  FADD.FTZ R37, -R136, 1 ;  /* 0x3f80000088257421 */ /* 0x001fe20000010100 */
[----:B------:R-:W-:Y:S01]  /*1ef0*/  FADD.FTZ R134, -R137, 1 ;  /* 0x3f80000089867421 */ /* 0x000fe20000010100 */
[----:B------:R-:W-:Y:S01]  /*1f00*/  FMUL.FTZ R114, R103, -1.4426950216293334961 ;  /* 0xbfb8aa3b67727820 */ /* 0x000fe20000410000 */
[----:B------:R-:W-:Y:S01]  /*1f10*/  PRMT R8, R18, 0x7632, R8 ;  /* 0x0000763212087816 */ /* 0x000fe20000000008 */
[----:B------:R-:W-:Y:S01]  /*1f20*/  FFMA.FTZ R111, R70, R57, R68 ;  /* 0x00000039466f7223 */ /* 0x000fe20000010044 */
[----:B------:R-:W-:Y:S01]  /*1f30*/  FMUL.FTZ R41, R63, R41 ;  /* 0x000000293f297220 */ /* 0x000fe20000410000 */
[----:B------:R-:W-:Y:S01]  /*1f40*/  FFMA.FTZ R98, R75, R37, 1 ;  /* 0x3f8000004b627423 */ /* 0x000fe20000010025 */
[----:B------:R0:W-:Y:S01]  /*1f50*/  MUFU.RCP R18, R99 ;  /* 0x0000006300127308 */ /* 0x0001e20000001000 */
[----:B------:R-:W-:Y:S01]  /*1f60*/  FADD.FTZ R40, -R6, R40 ;  /* 0x0000002806287221 */ /* 0x000fe20000010100 */
[----:B------:R-:W-:Y:S01]  /*1f70*/  SHF.L.U32 R75, R8, 0x10, RZ ;  /* 0x00000010084b7819 */ /* 0x000fe200000006ff */
[----:B---3--:R-:W-:Y:S01]  /*1f80*/  FADD.FTZ R37, -R36, 1 ;  /* 0x3f80000024257421 */ /* 0x008fe20000010100 */
[----:B------:R-:W-:Y:S01]  /*1f90*/  FMUL.FTZ R113, R111, -1.4426950216293334961 ;  /* 0xbfb8aa3b6f717820 */ /* 0x000fe20000410000 */
[----:B------:R-:W-:Y:S01]  /*1fa0*/  FFMA.FTZ R124, R66, R41, R65 ;  /* 0x00000029427c7223 */ /* 0x000fe20000010041 */
[----:B0-----:R-:W-:Y:S01]  /*1fb0*/  FFMA.FTZ R99, R74, R134, 1 ;  /* 0x3f8000004a637423 */ /* 0x001fe20000010086 */
[----:B----4-:R-:W-:Y:S01]  /*1fc0*/  FADD.FTZ R74, -R135, 1 ;  /* 0x3f800000874a7421 */ /* 0x010fe20000010100 */
[----:B------:R-:W0:Y:S01]  /*1fd0*/  MUFU.EX2 R114, R114 ;  /* 0x0000007200727308 */ /* 0x000e220000000800 */
[----:B------:R-:W-:Y:S01]  /*1fe0*/  FMUL.FTZ R40, R63, R40 ;  /* 0x000000283f287220 */ /* 0x000fe20000410000 */
[----:B------:R-:W-:Y:S01]  /*1ff0*/  FFMA.FTZ R119, R119, R37, 1 ;  /* 0x3f80000077777423 */ /* 0x000fe20000010025 */
[----:B------:R-:W-:Y:S01]  /*2000*/  FADD.FTZ R121, R121, 1 ;  /* 0x3f80000079797421 */ /* 0x000fe20000010000 */
[----:B------:R-:W-:Y:S01]  /*2010*/  FADD.FTZ R37, -R6, R75 ;  /* 0x0000004b06257221 */ /* 0x000fe20000010100 */
[----:B------:R-:W-:-:S03]  /*2020*/  FFMA.FTZ R118, R118, R74, 1 ;  /* 0x3f80000076767423 */ /* 0x000fc6000001004a */
[----:B------:R-:W3:Y:S01]  /*2030*/  MUFU.RCP R133, R138 ;  /* 0x0000008a00857308 */ /* 0x000ee20000001000 */
[----:B------:R-:W4:Y:S01]  /*2040*/  LDG.E.64.CONSTANT R74, desc[UR16][R2.64+0x16800] ;  /* 0x01680010024a7981 */ /* 0x000f22000c1e9b00 */
[----:B------:R-:W-:Y:S01]  /*2050*/  FMUL.FTZ R130, R124, -1.4426950216293334961 ;  /* 0xbfb8aa3b7c827820 */ /* 0x000fe20000410000 */
[----:B------:R-:W-:Y:S01]  /*2060*/  FFMA.FTZ R126, R67, R40, R64 ;  /* 0x00000028437e7223 */ /* 0x000fe20000010040 */
[----:B-1----:R-:W-:-:S04]  /*2070*/  FADD.FTZ R132, R132, 1 ;  /* 0x3f80000084847421 */ /* 0x002fc80000010000 */
[----:B------:R-:W1:Y:S01]  /*2080*/  MUFU.EX2 R113, R113 ;  /* 0x0000007100717308 */ /* 0x000e620000000800 */
[----:B------:R-:W-:Y:S01]  /*2090*/  FMUL.FTZ R119, R36, R119 ;  /* 0x0000007724777220 */ /* 0x000fe20000410000 */
[----:B------:R-:W-:Y:S01]  /*20a0*/  FMUL.FTZ R131, R126, -1.4426950216293334961 ;  /* 0xbfb8aa3b7e837820 */ /* 0x000fe20000410000 */
[----:B------:R-:W-:Y:S01]  /*20b0*/  FMUL.FTZ R118, R135, R118 ;  /* 0x0000007687767220 */ /* 0x000fe20000410000 */
[----:B------:R-:W-:-:S04]  /*20c0*/  PRMT R9, R34, 0x7632, R9 ;  /* 0x0000763222097816 */ /* 0x000fc80000000009 */
[----:B------:R-:W1:Y:S01]  /*20d0*/  MUFU.RCP R134, R121 ;  /* 0x0000007900867308 */ /* 0x000e620000001000 */
[----:B------:R-:W-:Y:S01]  /*20e0*/  SHF.L.U32 R135, R35, 0x10, RZ ;  /* 0x0000001023877819 */ /* 0x000fe200000006ff */
[----:B------:R-:W-:Y:S01]  /*20f0*/  FMUL.FTZ R99, R137, R99 ;  /* 0x0000006389637220 */ /* 0x000fe20000410000 */
[----:B------:R-:W-:Y:S01]  /*2100*/  FMUL.FTZ R56, R63, R56 ;  /* 0x000000383f387220 */ /* 0x000fe20000410000 */
[----:B------:R-:W-:-:S04]  /*2110*/  FMUL.FTZ R98, R136, R98 ;  /* 0x0000006288627220 */ /* 0x000fc80000410000 */
[----:B------:R0:W1:Y:S01]  /*2120*/  MUFU.RCP R36, R132 ;  /* 0x0000008400247308 */ /* 0x0000620000001000 */
[----:B------:R-:W-:Y:S01]  /*2130*/  PRMT R8, R35, 0x7632, R8 ;  /* 0x0000763223087816 */ /* 0x000fe20000000008 */
[----:B------:R-:W-:Y:S01]  /*2140*/  FMUL.FTZ R99, R135, R99 ;  /* 0x0000006387637220 */ /* 0x000fe20000410000 */
[----:B------:R-:W-:-:S05]  /*2150*/  SHF.L.U32 R35, R9, 0x10, RZ ;  /* 0x0000001009237819 */ /* 0x000fca00000006ff */
[----:B------:R-:W1:Y:S01]  /*2160*/  MUFU.EX2 R130, R130 ;  /* 0x0000008200827308 */ /* 0x000e620000000800 */
[----:B0-----:R-:W-:Y:S01]  /*2170*/  SHF.L.U32 R132, R34, 0x10, RZ ;  /* 0x0000001022847819 */ /* 0x001fe200000006ff */
[----:B------:R-:W-:Y:S01]  /*2180*/  FFMA.FTZ R105, R71, R56, R69 ;  /* 0x0000003847697223 */ /* 0x000fe20000010045 */
[----:B------:R-:W-:Y:S01]  /*2190*/  FADD.FTZ R135, R114, 1 ;  /* 0x3f80000072877421 */ /* 0x000fe20000010000 */
[----:B------:R-:W-:Y:S02]  /*21a0*/  FADD.FTZ R39, -R6, R122 ;  /* 0x0000007a06277221 */ /* 0x000fe40000010100 */
[----:B------:R-:W-:Y:S02]  /*21b0*/  FMUL.FTZ R98, R132, R98 ;  /* 0x0000006284627220 */ /* 0x000fe40000410000 */
[----:B------:R-:W0:Y:S01]  /*21c0*/  MUFU.EX2 R131, R131 ;  /* 0x0000008300837308 */ /* 0x000e220000000800 */
[----:B---3--:R-:W-:Y:S01]  /*21d0*/  FADD.FTZ R132, -R133, 1 ;  /* 0x3f80000085847421 */ /* 0x008fe20000010100 */
[----:B------:R-:W-:Y:S01]  /*21e0*/  FMUL.FTZ R119, R35, R119 ;  /* 0x0000007723777220 */ /* 0x000fe20000410000 */
[----:B------:R-:W-:Y:S01]  /*21f0*/  FMUL.FTZ R112, R105, -1.4426950216293334961 ;  /* 0xbfb8aa3b69707820 */ /* 0x000fe20000410000 */
[----:B------:R-:W-:Y:S01]  /*2200*/  FADD.FTZ R38, -R6, R38 ;  /* 0x0000002606267221 */ /* 0x000fe20000010100 */
[----:B-1----:R-:W-:Y:S01]  /*2210*/  FADD.FTZ R113, R113, 1 ;  /* 0x3f80000071717421 */ /* 0x002fe20000010000 */
[----:B------:R-:W-:-:S02]  /*2220*/  FFMA.FTZ R109, R70, R55, R68 ;  /* 0x00000037466d7223 */ /* 0x000fc40000010044 */
[----:B------:R1:W-:Y:S01]  /*2230*/  MUFU.RCP R35, R135 ;  /* 0x0000008700237308 */ /* 0x0003e20000001000 */
[C---:B------:R-:W-:Y:S01]  /*2240*/  FMUL.FTZ R39, R63.reuse, R39 ;  /* 0x000000273f277220 */ /* 0x040fe20000410000 */
[----:B------:R-:W-:Y:S01]  /*2250*/  FFMA.FTZ R132, R100, R132, 1 ;  /* 0x3f80000064847423 */ /* 0x000fe20000010084 */
[----:B------:R-:W-:Y:S01]  /*2260*/  FADD.FTZ R100, -R134, 1 ;  /* 0x3f80000086647421 */ /* 0x000fe20000010100 */
[----:B------:R-:W-:Y:S01]  /*2270*/  FMUL.FTZ R38, R63, R38 ;  /* 0x000000263f267220 */ /* 0x000fe20000410000 */
[----:B-1----:R-:W-:-:S03]  /*2280*/  FADD.FTZ R135, -R18, 1 ;  /* 0x3f80000012877421 */ /* 0x002fc60000010100 */
[----:B------:R-:W1:Y:S01]  /*2290*/  MUFU.EX2 R112, R112 ;  /* 0x0000007000707308 */ /* 0x000e620000000800 */
[----:B------:R-:W-:Y:S01]  /*22a0*/  FMUL.FTZ R102, R109, -1.4426950216293334961 ;  /* 0xbfb8aa3b6d667820 */ /* 0x000fe20000410000 */
[----:B------:R-:W-:Y:S01]  /*22b0*/  FFMA.FTZ R122, R66, R39, R65 ;  /* 0x00000027427a7223 */ /* 0x000fe20000010041 */
[----:B------:R-:W-:Y:S01]  /*22c0*/  FFMA.FTZ R135, R101, R135, 1 ;  /* 0x3f80000065877423 */ /* 0x000fe20000010087 */
[----:B------:R-:W-:Y:S01]  /*22d0*/  FADD.FTZ R101, -R36, 1 ;  /* 0x3f80000024657421 */ /* 0x000fe20000010100 */
[----:B------:R-:W-:Y:S01]  /*22e0*/  FFMA.FTZ R100, R116, R100, 1 ;  /* 0x3f80000074647423 */ /* 0x000fe20000010064 */
[----:B------:R-:W-:Y:S02]  /*22f0*/  FADD.FTZ R130, R130, 1 ;  /* 0x3f80000082827421 */ /* 0x000fe40000010000 */
[----:B------:R-:W3:Y:S01]  /*2300*/  MUFU.RCP R113, R113 ;  /* 0x0000007100717308 */ /* 0x000ee20000001000 */
[----:B------:R-:W-:Y:S01]  /*2310*/  FFMA.FTZ R123, R67, R38, R64 ;  /* 0x00000026437b7223 */ /* 0x000fe20000010040 */
[----:B------:R-:W-:Y:S01]  /*2320*/  FMUL.FTZ R129, R122, -1.4426950216293334961 ;  /* 0xbfb8aa3b7a817820 */ /* 0x000fe20000410000 */
[----:B------:R-:W-:Y:S01]  /*2330*/  FFMA.FTZ R101, R117, R101, 1 ;  /* 0x3f80000075657423 */ /* 0x000fe20000010065 */
[----:B------:R-:W-:Y:S01]  /*2340*/  FMUL.FTZ R135, R18, R135 ;  /* 0x0000008712877220 */ /* 0x000fe20000410000 */
[----:B------:R-:W-:Y:S01]  /*2350*/  FMUL.FTZ R117, R134, R100 ;  /* 0x0000006486757220 */ /* 0x000fe20000410000 */
[C---:B------:R-:W-:Y:S01]  /*2360*/  SHF.L.U32 R100, R32.reuse, 0x10, RZ ;  /* 0x0000001020647819 */ /* 0x040fe200000006ff */
[----:B0-----:R-:W-:Y:S01]  /*2370*/  FADD.FTZ R18, R131, 1 ;  /* 0x3f80000083127421 */ /* 0x001fe20000010000 */
[----:B------:R-:W0:Y:S01]  /*2380*/  MUFU.EX2 R102, R102 ;  /* 0x0000006600667308 */ /* 0x000e220000000800 */
[----:B------:R-:W-:Y:S01]  /*2390*/  FMUL.FTZ R115, R123, -1.4426950216293334961 ;  /* 0xbfb8aa3b7b737820 */ /* 0x000fe20000410000 */
[----:B------:R-:W-:Y:S01]  /*23a0*/  PRMT R32, R32, 0x7632, R32 ;  /* 0x0000763220207816 */ /* 0x000fe20000000020 */
[----:B------:R-:W-:-:S05]  /*23b0*/  FMUL.FTZ R54, R63, R54 ;  /* 0x000000363f367220 */ /* 0x000fca0000410000 */
[----:B------:R-:W5:Y:S01]  /*23c0*/  MUFU.RCP R130, R130 ;  /* 0x0000008200827308 */ /* 0x000f620000001000 */
[----:B------:R-:W-:Y:S01]  /*23d0*/  SHF.L.U32 R32, R32, 0x10, RZ ;  /* 0x0000001020207819 */ /* 0x000fe200000006ff */
[----:B------:R-:W-:Y:S01]  /*23e0*/  FMUL.FTZ R116, R36, R101 ;  /* 0x0000006524747220 */ /* 0x000fe20000410000 */
[----:B------:R-:W-:-:S05]  /*23f0*/  SHF.L.U32 R101, R33, 0x10, RZ ;  /* 0x0000001021657819 */ /* 0x000fca00000006ff */
[----:B------:R-:W5:Y:S01]  /*2400*/  MUFU.EX2 R129, R129 ;  /* 0x0000008100817308 */ /* 0x000f620000000800 */
[----:B------:R-:W-:Y:S01]  /*2410*/  PRMT R33, R33, 0x7632, R33 ;  /* 0x0000763221217816 */ /* 0x000fe20000000021 */
[----:B------:R-:W-:Y:S01]  /*2420*/  FFMA.FTZ R97, R71, R54, R69 ;  /* 0x0000003647617223 */ /* 0x000fe20000010045 */
[----:B------:R-:W-:-:S05]  /*2430*/  FMUL.FTZ R117, R32, R117 ;  /* 0x0000007520757220 */ /* 0x000fca0000410000 */
[----:B------:R-:W5:Y:S01]  /*2440*/  MUFU.RCP R18, R18 ;  /* 0x0000001200127308 */ /* 0x000f620000001000 */
[----:B-1----:R-:W-:Y:S01]  /*2450*/  FADD.FTZ R32, R112, 1 ;  /* 0x3f80000070207421 */ /* 0x002fe20000010000 */
[----:B------:R-:W-:Y:S01]  /*2460*/  SHF.L.U32 R33, R33, 0x10, RZ ;  /* 0x0000001021217819 */ /* 0x000fe200000006ff */
[----:B------:R-:W-:-:S05]  /*2470*/  FADD.FTZ R112, -R35, 1 ;  /* 0x3f80000023707421 */ /* 0x000fca0000010100 */
[----:B------:R-:W1:Y:S01]  /*2480*/  MUFU.EX2 R115, R115 ;  /* 0x0000007300737308 */ /* 0x000e620000000800 */
[----:B---3--:R-:W-:Y:S01]  /*2490*/  FADD.FTZ R36, -R113, 1 ;  /* 0x3f80000071247421 */ /* 0x008fe20000010100 */
[----:B------:R-:W-:Y:S01]  /*24a0*/  FMUL.FTZ R104, R97, -1.4426950216293334961 ;  /* 0xbfb8aa3b61687820 */ /* 0x000fe20000410000 */
[----:B------:R-:W-:Y:S01]  /*24b0*/  FFMA.FTZ R112, R103, R112, 1 ;  /* 0x3f80000067707423 */ /* 0x000fe20000010070 */
[----:B------:R-:W-:Y:S01]  /*24c0*/  FFMA.FTZ R106, R70, R53, R68 ;  /* 0x00000035466a7223 */ /* 0x000fe20000010044 */
[----:B------:R-:W-:Y:S01]  /*24d0*/  FFMA.FTZ R36, R111, R36, 1 ;  /* 0x3f8000006f247423 */ /* 0x000fe20000010024 */
[----:B------:R-:W-:Y:S01]  /*24e0*/  FMUL.FTZ R116, R33, R116 ;  /* 0x0000007421747220 */ /* 0x000fe20000410000 */
[----:B0-----:R-:W-:Y:S01]  /*24f0*/  FADD.FTZ R111, R102, 1 ;  /* 0x3f800000666f7421 */ /* 0x001fe20000010000 */
[----:B------:R-:W0:Y:S01]  /*2500*/  MUFU.RCP R32, R32 ;  /* 0x0000002000207308 */ /* 0x000e220000001000 */
[----:B-----5:R-:W-:Y:S01]  /*2510*/  FADD.FTZ R33, -R130, 1 ;  /* 0x3f80000082217421 */ /* 0x020fe20000010100 */
[----:B------:R-:W-:Y:S01]  /*2520*/  SHF.L.U32 R114, R8, 0x10, RZ ;  /* 0x0000001008727819 */ /* 0x000fe200000006ff */
[----:B------:R-:W-:Y:S01]  /*2530*/  FMUL.FTZ R102, R35, R112 ;  /* 0x0000007023667220 */ /* 0x000fe20000410000 */
[----:B------:R-:W-:Y:S01]  /*2540*/  FMUL.FTZ R110, R106, -1.4426950216293334961 ;  /* 0xbfb8aa3b6a6e7820 */ /* 0x000fe20000410000 */
[----:B------:R-:W-:Y:S01]  /*2550*/  PRMT R8, R19, 0x7632, R8 ;  /* 0x0000763213087816 */ /* 0x000fe20000000008 */
[----:B------:R-:W-:-:S02]  /*2560*/  FADD.FTZ R112, R129, 1 ;  /* 0x3f80000081707421 */ /* 0x000fc40000010000 */
[----:B------:R-:W3:Y:S01]  /*2570*/  MUFU.EX2 R104, R104 ;  /* 0x0000006800687308 */ /* 0x000ee20000000800 */
[----:B------:R-:W-:Y:S01]  /*2580*/  FFMA.FTZ R19, R124, R33, 1 ;  /* 0x3f8000007c137423 */ /* 0x000fe20000010021 */
[----:B------:R-:W-:Y:S01]  /*2590*/  FADD.FTZ R33, -R18, 1 ;  /* 0x3f80000012217421 */ /* 0x000fe20000010100 */
[----:B------:R-:W-:Y:S01]  /*25a0*/  FMUL.FTZ R103, R113, R36 ;  /* 0x0000002471677220 */ /* 0x000fe20000410000 */
[----:B-1----:R-:W-:-:S04]  /*25b0*/  FADD.FTZ R113, R115, 1 ;  /* 0x3f80000073717421 */ /* 0x002fc80000010000 */
[----:B------:R1:W5:Y:S01]  /*25c0*/  MUFU.RCP R35, R111 ;  /* 0x0000006f00237308 */ /* 0x0003620000001000 */
[----:B------:R-:W-:Y:S01]  /*25d0*/  FMUL.FTZ R37, R63, R37 ;  /* 0x000000253f257220 */ /* 0x000fe20000410000 */
[----:B------:R-:W-:Y:S01]  /*25e0*/  SHF.L.U32 R131, R8, 0x10, RZ ;  /* 0x0000001008837819 */ /* 0x000fe200000006ff */
[----:B------:R-:W-:Y:S01]  /*25f0*/  FFMA.FTZ R33, R126, R33, 1 ;  /* 0x3f8000007e217423 */ /* 0x000fe20000010021 */
[C---:B------:R-:W-:Y:S02]  /*2600*/  PRMT R115, R30.reuse, 0x7632, R115 ;  /* 0x000076321e737816 */ /* 0x040fe40000000073 */
[C---:B------:R-:W-:Y:S02]  /*2610*/  PRMT R8, R31.reuse, 0x7632, R8 ;  /* 0x000076321f087816 */ /* 0x040fe40000000008 */
[----:B-1----:R-:W-:Y:S01]  /*2620*/  SHF.L.U32 R111, R30, 0x10, RZ ;  /* 0x000000101e6f7819 */ /* 0x002fe200000006ff */
[----:B------:R-:W-:Y:S01]  /*2630*/  MUFU.EX2 R110, R110 ;  /* 0x0000006e006e7308 */ /* 0x000fe20000000800 */
[----:B------:R-:W-:Y:S01]  /*2640*/  SHF.L.U32 R124, R31, 0x10, RZ ;  /* 0x000000101f7c7819 */ /* 0x000fe200000006ff */
[----:B------:R-:W-:Y:S01]  /*2650*/  FFMA.FTZ R121, R66, R37, R65 ;  /* 0x0000002542797223 */ /* 0x000fe20000010041 */
[----:B------:R-:W-:Y:S01]  /*2660*/  FMUL.FTZ R118, R114, R118 ;  /* 0x0000007672767220 */ /* 0x000fe20000410000 */
[----:B------:R-:W-:-:S04]  /*2670*/  FMUL.FTZ R102, R111, R102 ;  /* 0x000000666f667220 */ /* 0x000fc80000410000 */
[----:B------:R-:W1:Y:S01]  /*2680*/  MUFU.RCP R112, R112 ;  /* 0x0000007000707308 */ /* 0x000e620000001000 */
[----:B------:R-:W-:Y:S01]  /*2690*/  FMUL.FTZ R130, R130, R19 ;  /* 0x0000001382827220 */ /* 0x000fe20000410000 */
[----:B------:R-:W-:Y:S01]  /*26a0*/  FMUL.FTZ R114, R18, R33 ;  /* 0x0000002112727220 */ /* 0x000fe20000410000 */
[----:B------:R-:W-:Y:S01]  /*26b0*/  SHF.L.U32 R111, R8, 0x10, RZ ;  /* 0x00000010086f7819 */ /* 0x000fe200000006ff */
[----:B------:R-:W4:Y:S04]  /*26c0*/  LDG.E.64.CONSTANT R18, desc[UR16][R2.64+0x19000] ;  /* 0x0190001002127981 */ /* 0x000f28000c1e9b00 */
[----:B------:R1:W1:Y:S01]  /*26d0*/  MUFU.RCP R30, R113 ;  /* 0x00000071001e7308 */ /* 0x0002620000001000 */
[----:B------:R-:W-:Y:S01]  /*26e0*/  FMUL.FTZ R136, R121, -1.4426950216293334961 ;  /* 0xbfb8aa3b79887820 */ /* 0x000fe20000410000 */
[----:B------:R-:W-:Y:S01]  /*26f0*/  FMUL.FTZ R103, R124, R103 ;  /* 0x000000677c677220 */ /* 0x000fe20000410000 */
[----:B0-----:R-:W-:Y:S01]  /*2700*/  FADD.FTZ R124, -R32, 1 ;  /* 0x3f800000207c7421 */ /* 0x001fe20000010100 */
[----:B------:R-:W-:Y:S01]  /*2710*/  FMUL.FTZ R114, R111, R114 ;  /* 0x000000726f727220 */ /* 0x000fe20000410000 */
[----:B---3--:R-:W-:Y:S01]  /*2720*/  FADD.FTZ R111, R104, 1 ;  /* 0x3f800000686f7421 */ /* 0x008fe20000010000 */
[----:B-----5:R-:W-:Y:S01]  /*2730*/  FADD.FTZ R104, -R35, 1 ;  /* 0x3f80000023687421 */ /* 0x020fe20000010100 */
[----:B------:R-:W-:Y:S01]  /*2740*/  FFMA.FTZ R105, R105, R124, 1 ;  /* 0x3f80000069697423 */ /* 0x000fe2000001007c */
[----:B------:R-:W0:Y:S01]  /*2750*/  MUFU.EX2 R34, R136 ;  /* 0x0000008800227308 */ /* 0x000e220000000800 */
[----:B------:R-:W-:Y:S01]  /*2760*/  PRMT R16, R16, 0x7632, R16 ;  /* 0x0000763210107816 */ /* 0x000fe20000000010 */
[----:B------:R-:W-:Y:S01]  /*2770*/  FFMA.FTZ R124, R109, R104, 1 ;  /* 0x3f8000006d7c7423 */ /* 0x000fe20000010068 */
[----:B------:R-:W-:Y:S01]  /*2780*/  FMUL.FTZ R104, R32, R105 ;  /* 0x0000006920687220 */ /* 0x000fe20000410000 */
[----:B-1----:R-:W-:Y:S01]  /*2790*/  FADD.FTZ R113, -R112, 1 ;  /* 0x3f80000070717421 */ /* 0x002fe20000010100 */
[----:B------:R-:W-:Y:S01]  /*27a0*/  FADD.FTZ R32, R110, 1 ;  /* 0x3f8000006e207421 */ /* 0x000fe20000010000 */
[----:B------:R-:W-:-:S02]  /*27b0*/  SHF.L.U32 R109, R16, 0x10, RZ ;  /* 0x00000010106d7819 */ /* 0x000fc400000006ff */
[----:B------:R-:W-:Y:S01]  /*27c0*/  PRMT R17, R17, 0x7632, R17 ;  /* 0x0000763211117816 */ /* 0x000fe20000000011 */
[----:B------:R-:W-:Y:S01]  /*27d0*/  FADD.FTZ R110, -R30, 1 ;  /* 0x3f8000001e6e7421 */ /* 0x000fe20000010100 */
[----:B------:R-:W-:Y:S01]  /*27e0*/  FFMA.FTZ R113, R122, R113, 1 ;  /* 0x3f8000007a717423 */ /* 0x000fe20000010071 */
[----:B------:R-:W-:Y:S01]  /*27f0*/  FMUL.FTZ R105, R35, R124 ;  /* 0x0000007c23697220 */ /* 0x000fe20000410000 */
[----:B------:R-:W-:Y:S01]  /*2800*/  FADD.FTZ R16, -R6, R109 ;  /* 0x0000006d06107221 */ /* 0x000fe20000010100 */
[----:B------:R-:W-:Y:S01]  /*2810*/  FFMA.FTZ R35, R123, R110, 1 ;  /* 0x3f8000007b237423 */ /* 0x000fe2000001006e */
[----:B------:R-:W-:Y:S01]  /*2820*/  SHF.L.U32 R17, R17, 0x10, RZ ;  /* 0x0000001011117819 */ /* 0x000fe200000006ff */
[----:B------:R-:W-:Y:S02]  /*2830*/  FMUL.FTZ R113, R112, R113 ;  /* 0x0000007170717220 */ /* 0x000fe40000410000 */
[----:B------:R-:W-:Y:S01]  /*2840*/  FMUL.FTZ R112, R30, R35 ;  /* 0x000000231e707220 */ /* 0x000fe20000410000 */
[----:B------:R-:W-:Y:S01]  /*2850*/  FMUL.FTZ R35, R63, R16 ;  /* 0x000000103f237220 */ /* 0x000fe20000410000 */
[----:B0-----:R-:W-:Y:S01]  /*2860*/  FADD.FTZ R34, R34, 1 ;  /* 0x3f80000022227421 */ /* 0x001fe20000010000 */
[----:B------:R-:W-:-:S03]  /*2870*/  FADD.FTZ R16, -R6, R17 ;  /* 0x0000001106107221 */ /* 0x000fc60000010100 */
[----:B------:R0:W-:Y:S01]  /*2880*/  MUFU.RCP R109, R34 ;  /* 0x00000022006d7308 */ /* 0x0001e20000001000 */
[----:B------:R-:W-:Y:S01]  /*2890*/  FADD.FTZ R36, -R6, R131 ;  /* 0x0000008306247221 */ /* 0x000fe20000010100 */
[C---:B0-----:R-:W-:Y:S02]  /*28a0*/  FMUL.FTZ R34, R63.reuse, R16 ;  /* 0x000000103f227220 */ /* 0x041fe40000410000 */
[----:B------:R-:W3:Y:S01]  /*28b0*/  LDG.E.64.CONSTANT R16, desc[UR16][R2.64+0x1b800] ;  /* 0x01b8001002107981 */ /* 0x000ee2000c1e9b00 */
[----:B------:R-:W-:-:S04]  /*28c0*/  FMUL.FTZ R36, R63, R36 ;  /* 0x000000243f247220 */ /* 0x000fc80000410000 */
[----:B------:R-:W-:-:S04]  /*28d0*/  FFMA.FTZ R33, R67, R36, R64 ;  /* 0x0000002443217223 */ /* 0x000fc80000010040 */
[----:B------:R-:W-:-:S06]  /*28e0*/  FMUL.FTZ R31, R33, -1.4426950216293334961 ;  /* 0xbfb8aa3b211f7820 */ /* 0x000fcc0000410000 */
[----:B------:R-:W0:Y:S01]  /*28f0*/  MUFU.EX2 R31, R31 ;  /* 0x0000001f001f7308 */ /* 0x000e220000000800 */
[----:B------:R-:W-:Y:S01]  /*2900*/  FMUL.FTZ R52, R63, R52 ;  /* 0x000000343f347220 */ /* 0x000fe20000410000 */
[----:B------:R-:W-:-:S03]  /*2910*/  SHF.L.U32 R123, R12, 0x10, RZ ;  /* 0x000000100c7b7819 */ /* 0x000fc600000006ff */
[----:B------:R-:W-:-:S03]  /*2920*/  FFMA.FTZ R91, R71, R52, R69 ;  /* 0x00000034475b7223 */ /* 0x000fc60000010045 */
[----:B------:R-:W1:Y:S01]  /*2930*/  MUFU.RCP R111, R111 ;  /* 0x0000006f006f7308 */ /* 0x000e620000001000 */
[----:B------:R-:W-:Y:S01]  /*2940*/  FMUL.FTZ R107, R91, -1.4426950216293334961 ;  /* 0xbfb8aa3b5b6b7820 */ /* 0x000fe20000410000 */
[----:B------:R-:W-:Y:S01]  /*2950*/  PRMT R12, R12, 0x7632, R12 ;  /* 0x000076320c0c7816 */ /* 0x000fe2000000000c */
[----:B0-----:R-:W-:-:S03]  /*2960*/  FADD.FTZ R122, R31, 1 ;  /* 0x3f8000001f7a7421 */ /* 0x001fc60000010000 */
[----:B------:R-:W-:Y:S02]  /*2970*/  SHF.L.U32 R12, R12, 0x10, RZ ;  /* 0x000000100c0c7819 */ /* 0x000fe400000006ff */
[----:B------:R-:W0:Y:S08]  /*2980*/  MUFU.EX2 R107, R107 ;  /* 0x0000006b006b7308 */ /* 0x000e300000000800 */
[----:B------:R-:W5:Y:S01]  /*2990*/  MUFU.RCP R122, R122 ;  /* 0x0000007a007a7308 */ /* 0x000f620000001000 */
[----:B------:R-:W-:Y:S01]  /*29a0*/  FMUL.FTZ R113, R12, R113 ;  /* 0x000000710c717220 */ /* 0x000fe20000410000 */
[----:B-1----:R-:W-:Y:S01]  /*29b0*/  FADD.FTZ R12, -R111, 1 ;  /* 0x3f8000006f0c7421 */ /* 0x002fe20000010100 */
[----:B------:R-:W-:-:S03]  /*29c0*/  PRMT R8, R13, 0x7632, R8 ;  /* 0x000076320d087816 */ /* 0x000fc60000000008 */
[----:B------:R-:W-:Y:S02]  /*29d0*/  FFMA.FTZ R12, R97, R12, 1 ;  /* 0x3f800000610c7423 */ /* 0x000fe4000001000c */
[----:B------:R-:W1:Y:S01]  /*29e0*/  MUFU.RCP R32, R32 ;  /* 0x0000002000207308 */ /* 0x000e620000001000 */
[----:B------:R-:W-:Y:S01]  /*29f0*/  SHF.L.U32 R110, R13, 0x10, RZ ;  /* 0x000000100d6e7819 */ /* 0x000fe200000006ff */
[----:B------:R-:W-:Y:S01]  /*2a00*/  FMUL.FTZ R126, R111, R12 ;  /* 0x0000000c6f7e7220 */ /* 0x000fe20000410000 */
[----:B------:R-:W-:Y:S01]  /*2a10*/  SHF.L.U32 R13, R8, 0x10, RZ ;  /* 0x00000010080d7819 */ /* 0x000fe200000006ff */
[----:B------:R-:W-:Y:S01]  /*2a20*/  FFMA.FTZ R93, R70, R51, R68 ;  /* 0x00000033465d7223 */ /* 0x000fe20000010044 */
[----:B0-----:R-:W-:Y:S01]  /*2a30*/  FADD.FTZ R97, R107, 1 ;  /* 0x3f8000006b617421 */ /* 0x001fe20000010000 */
[----:B-----5:R-:W-:Y:S02]  /*2a40*/  FADD.FTZ R12, -R122, 1 ;  /* 0x3f8000007a0c7421 */ /* 0x020fe40000010100 */
[----:B------:R-:W-:Y:S01]  /*2a50*/  FMUL.FTZ R112, R13, R112 ;  /* 0x000000700d707220 */ /* 0x000fe20000410000 */
[----:B------:R-:W-:Y:S01]  /*2a60*/  FFMA.FTZ R31, R67, R34, R64 ;  /* 0x00000022431f7223 */ /* 0x000fe20000010040 */
[----:B------:R-:W-:Y:S01]  /*2a70*/  FFMA.FTZ R107, R33, R12, 1 ;  /* 0x3f800000216b7423 */ /* 0x000fe2000001000c */
[----:B------:R-:W-:Y:S01]  /*2a80*/  FMUL.FTZ R108, R93, -1.4426950216293334961 ;  /* 0xbfb8aa3b5d6c7820 */ /* 0x000fe20000410000 */
[----:B------:R-:W5:Y:S01]  /*2a90*/  LDG.E.64.CONSTANT R12, desc[UR16][R10.64+0x20800] ;  /* 0x020800100a0c7981 */ /* 0x000f62000c1e9b00 */
[----:B------:R-:W-:Y:S01]  /*2aa0*/  FFMA.FTZ R30, R66, R35, R65 ;  /* 0x00000023421e7223 */ /* 0x000fe20000010041 */
[----:B------:R-:W-:Y:S01]  /*2ab0*/  FMUL.FTZ R105, R110, R105 ;  /* 0x000000696e697220 */ /* 0x000fe20000410000 */
[----:B------:R-:W-:Y:S01]  /*2ac0*/  FMUL.FTZ R110, R31, -1.4426950216293334961 ;  /* 0xbfb8aa3b1f6e7820 */ /* 0x000fe20000410000 */
[----:B------:R-:W-:Y:S01]  /*2ad0*/  FMUL.FTZ R104, R123, R104 ;  /* 0x000000687b687220 */ /* 0x000fe20000410000 */
[----:B------:R-:W-:Y:S01]  /*2ae0*/  FMUL.FTZ R123, R30, -1.4426950216293334961 ;  /* 0xbfb8aa3b1e7b7820 */ /* 0x000fe20000410000 */
[----:B-1----:R-:W-:Y:S01]  /*2af0*/  FADD.FTZ R129, -R32, 1 ;  /* 0x3f80000020817421 */ /* 0x002fe20000010100 */
[----:B------:R-:W0:Y:S01]  /*2b00*/  MUFU.EX2 R108, R108 ;  /* 0x0000006c006c7308 */ /* 0x000e220000000800 */
[----:B------:R-:W-:-:S02]  /*2b10*/  PRMT R29, R29, 0x7632, R29 ;  /* 0x000076321d1d7816 */ /* 0x000fc4000000001d */
[----:B------:R-:W-:Y:S01]  /*2b20*/  FFMA.FTZ R129, R106, R129, 1 ;  /* 0x3f8000006a817423 */ /* 0x000fe20000010081 */
[----:B------:R-:W-:-:S04]  /*2b30*/  FADD.FTZ R106, -R109, 1 ;  /* 0x3f8000006d6a7421 */ /* 0x000fc80000010100 */
[----:B------:R-:W1:Y:S01]  /*2b40*/  MUFU.EX2 R110, R110 ;  /* 0x0000006e006e7308 */ /* 0x000e620000000800 */
[----:B------:R-:W-:Y:S01]  /*2b50*/  SHF.L.U32 R115, R115, 0x10, RZ ;  /* 0x0000001073737819 */ /* 0x000fe200000006ff */
[----:B------:R-:W-:Y:S01]  /*2b60*/  FFMA.FTZ R106, R121, R106, 1 ;  /* 0x3f800000796a7423 */ /* 0x000fe2000001006a */
[----:B------:R-:W-:Y:S01]  /*2b70*/  FMUL.FTZ R50, R63, R50 ;  /* 0x000000323f327220 */ /* 0x000fe20000410000 */
[----:B------:R-:W-:-:S04]  /*2b80*/  SHF.L.U32 R121, R29, 0x10, RZ ;  /* 0x000000101d797819 */ /* 0x000fc800000006ff */
[----:B------:R-:W2:Y:S01]  /*2b90*/  MUFU.EX2 R123, R123 ;  /* 0x0000007b007b7308 */ /* 0x000ea20000000800 */
[----:B------:R-:W-:Y:S01]  /*2ba0*/  PRMT R28, R28, 0x7632, R28 ;  /* 0x000076321c1c7816 */ /* 0x000fe2000000001c */
[----:B------:R-:W-:Y:S01]  /*2bb0*/  FMUL.FTZ R115, R115, R130 ;  /* 0x0000008273737220 */ /* 0x000fe20000410000 */
[----:B------:R-:W-:-:S05]  /*2bc0*/  FFMA.FTZ R90, R71, R50, R69 ;  /* 0x00000032475a7223 */ /* 0x000fca0000010045 */
[----:B------:R-:W2:Y:S01]  /*2bd0*/  MUFU.RCP R97, R97 ;  /* 0x0000006100617308 */ /* 0x000ea20000001000 */
[----:B------:R-:W-:Y:S01]  /*2be0*/  FMUL.FTZ R130, R32, R129 ;  /* 0x0000008120827220 */ /* 0x000fe20000410000 */
[----:B------:R-:W-:Y:S01]  /*2bf0*/  FMUL.FTZ R111, R109, R106 ;  /* 0x0000006a6d6f7220 */ /* 0x000fe20000410000 */
[----:B------:R-:W-:Y:S01]  /*2c00*/  SHF.L.U32 R33, R14, 0x10, RZ ;  /* 0x000000100e217819 */ /* 0x000fe200000006ff */
[----:B------:R-:W-:Y:S01]  /*2c10*/  FFMA.FTZ R89, R70, R49, R68 ;  /* 0x0000003146597223 */ /* 0x000fe20000010044 */
[----:B------:R-:W-:Y:S01]  /*2c20*/  SHF.L.U32 R109, R28, 0x10, RZ ;  /* 0x000000101c6d7819 */ /* 0x000fe200000006ff */
[----:B------:R-:W-:Y:S01]  /*2c30*/  FADD.FTZ R32, -R6, R121 ;  /* 0x0000007906207221 */ /* 0x000fe20000010100 */
[----:B------:R-:W-:Y:S01]  /*2c40*/  PRMT R14, R14, 0x7632, R14 ;  /* 0x000076320e0e7816 */ /* 0x000fe2000000000e */
[----:B------:R-:W-:Y:S01]  /*2c50*/  FMUL.FTZ R94, R90, -1.4426950216293334961 ;  /* 0xbfb8aa3b5a5e7820 */ /* 0x000fe20000410000 */
[----:B------:R-:W-:Y:S01]  /*2c60*/  SHF.L.U32 R29, R15, 0x10, RZ ;  /* 0x000000100f1d7819 */ /* 0x000fe200000006ff */
[----:B0-----:R-:W-:Y:S01]  /*2c70*/  FADD.FTZ R108, R108, 1 ;  /* 0x3f8000006c6c7421 */ /* 0x001fe20000010000 */
[----:B------:R-:W-:Y:S01]  /*2c80*/  FMUL.FTZ R96, R89, -1.4426950216293334961 ;  /* 0xbfb8aa3b59607820 */ /* 0x000fe20000410000 */
[----:B------:R-:W-:Y:S01]  /*2c90*/  SHF.L.U32 R14, R14, 0x10, RZ ;  /* 0x000000100e0e7819 */ /* 0x000fe200000006ff */
[----:B------:R-:W-:Y:S01]  /*2ca0*/  FMUL.FTZ R32, R63, R32 ;  /* 0x000000203f207220 */ /* 0x000fe20000410000 */
[----:B------:R-:W-:Y:S01]  /*2cb0*/  PRMT R15, R15, 0x7632, R15 ;  /* 0x000076320f0f7816 */ /* 0x000fe2000000000f */
[----:B------:R-:W-:Y:S01]  /*2cc0*/  FADD.FTZ R28, -R6, R109 ;  /* 0x0000006d061c7221 */ /* 0x000fe20000010100 */
[----:B------:R-:W-:Y:S01]  /*2cd0*/  FMUL.FTZ R132, R133, R132 ;  /* 0x0000008485847220 */ /* 0x000fe20000410000 */
[----:B-1----:R-:W-:Y:S01]  /*2ce0*/  FADD.FTZ R109, R110, 1 ;  /* 0x3f8000006e6d7421 */ /* 0x002fe20000010000 */
[----:B------:R0:W1:Y:S01]  /*2cf0*/  MUFU.RCP R106, R108 ;  /* 0x0000006c006a7308 */ /* 0x0000620000001000 */
[----:B------:R-:W-:Y:S01]  /*2d00*/  FMUL.FTZ R122, R122, R107 ;  /* 0x0000006b7a7a7220 */ /* 0x000fe20000410000 */
[----:B------:R-:W-:Y:S01]  /*2d10*/  FMUL.FTZ R130, R29, R130 ;  /* 0x000000821d827220 */ /* 0x000fe20000410000 */
[----:B--2---:R-:W-:Y:S01]  /*2d20*/  FADD.FTZ R107, R123, 1 ;  /* 0x3f8000007b6b7421 */ /* 0x004fe20000010000 */
[----:B------:R-:W-:Y:S01]  /*2d30*/  FFMA.FTZ R29, R67, R32, R64 ;  /* 0x00000020431d7223 */ /* 0x000fe20000010040 */
[----:B------:R-:W-:Y:S01]  /*2d40*/  FMUL.FTZ R111, R14, R111 ;  /* 0x0000006f0e6f7220 */ /* 0x000fe20000410000 */
[----:B------:R-:W-:Y:S01]  /*2d50*/  SHF.L.U32 R123, R15, 0x10, RZ ;  /* 0x000000100f7b7819 */ /* 0x000fe200000006ff */
[----:B------:R-:W-:Y:S01]  /*2d60*/  FMUL.FTZ R100, R100, R132 ;  /* 0x0000008464647220 */ /* 0x000fe20000410000 */
[----:B------:R-:W2:Y:S01]  /*2d70*/  MUFU.EX2 R94, R94 ;  /* 0x0000005e005e7308 */ /* 0x000ea20000000800 */
[----:B------:R-:W5:Y:S01]  /*2d80*/  LDG.E.64.CONSTANT R14, desc[UR16][R2.64+0x1e000] ;  /* 0x01e00010020e7981 */ /* 0x000f62000c1e9b00 */
[----:B------:R-:W-:Y:S01]  /*2d90*/  FADD.FTZ R132, -R97, 1 ;  /* 0x3f80000061847421 */ /* 0x000fe20000010100 */
[----:B------:R-:W-:Y:S01]  /*2da0*/  FMUL.FTZ R121, R29, -1.4426950216293334961 ;  /* 0xbfb8aa3b1d797820 */ /* 0x000fe20000410000 */
[----:B------:R-:W-:-:S04]  /*2db0*/  FMUL.FTZ R126, R33, R126 ;  /* 0x0000007e217e7220 */ /* 0x000fc80000410000 */
[----:B------:R-:W2:Y:S01]  /*2dc0*/  MUFU.EX2 R96, R96 ;  /* 0x0000006000607308 */ /* 0x000ea20000000800 */
[----:B------:R-:W-:Y:S01]  /*2dd0*/  FMUL.FTZ R110, R123, R122 ;  /* 0x0000007a7b6e7220 */ /* 0x000fe20000410000 */
[----:B------:R-:W-:Y:S01]  /*2de0*/  FMUL.FTZ R33, R63, R28 ;  /* 0x0000001c3f217220 */ /* 0x000fe20000410000 */
[----:B------:R-:W-:-:S05]  /*2df0*/  FFMA.FTZ R122, R91, R132, 1 ;  /* 0x3f8000005b7a7423 */ /* 0x000fca0000010084 */
[----:B------:R-:W2:Y:S01]  /*2e00*/  MUFU.RCP R109, R109 ;  /* 0x0000006d006d7308 */ /* 0x000ea20000001000 */
[----:B------:R-:W-:-:S07]  /*2e10*/  FFMA.FTZ R28, R66, R33, R65 ;  /* 0x00000021421c7223 */ /* 0x000fce0000010041 */
[----:B------:R-:W2:Y:S01]  /*2e20*/  MUFU.RCP R107, R107 ;  /* 0x0000006b006b7308 */ /* 0x000ea20000001000 */
[----:B0-----:R-:W-:-:S07]  /*2e30*/  FMUL.FTZ R108, R28, -1.4426950216293334961 ;  /* 0xbfb8aa3b1c6c7820 */ /* 0x001fce0000410000 */
[----:B------:R-:W0:Y:S01]  /*2e40*/  MUFU.EX2 R91, R121 ;  /* 0x00000079005b7308 */ /* 0x000e220000000800 */
[----:B-1----:R-:W-:Y:S01]  /*2e50*/  FADD.FTZ R124, -R106, 1 ;  /* 0x3f8000006a7c7421 */ /* 0x002fe20000010100 */
[----:B------:R-:W-:Y:S01]  /*2e60*/  FMUL.FTZ R48, R63, R48 ;  /* 0x000000303f307220 */ /* 0x000fe20000410000 */
[----:B--2---:R-:W-:Y:S01]  /*2e70*/  FADD.FTZ R94, R94, 1 ;  /* 0x3f8000005e5e7421 */ /* 0x004fe20000010000 */
[----:B------:R-:W-:Y:S01]  /*2e80*/  FADD.FTZ R96, R96, 1 ;  /* 0x3f80000060607421 */ /* 0x000fe20000010000 */
[----:B------:R-:W-:Y:S01]  /*2e90*/  FFMA.FTZ R93, R93, R124, 1 ;  /* 0x3f8000005d5d7423 */ /* 0x000fe2000001007c */
[----:B------:R-:W-:Y:S01]  /*2ea0*/  FFMA.FTZ R73, R71, R48, R69 ;  /* 0x0000003047497223 */ /* 0x000fe20000010045 */
[----:B------:R-:W-:Y:S01]  /*2eb0*/  FADD.FTZ R124, -R109, 1 ;  /* 0x3f8000006d7c7421 */ /* 0x000fe20000010100 */
[----:B------:R-:W1:Y:S01]  /*2ec0*/  MUFU.EX2 R108, R108 ;  /* 0x0000006c006c7308 */ /* 0x000e620000000800 */
[----:B------:R-:W-:Y:S01]  /*2ed0*/  FMUL.FTZ R134, R106, R93 ;  /* 0x0000005d6a867220 */ /* 0x000fe20000410000 */
[----:B------:R-:W-:Y:S01]  /*2ee0*/  FMUL.FTZ R88, R73, -1.4426950216293334961 ;  /* 0xbfb8aa3b49587820 */ /* 0x000fe20000410000 */
[----:B------:R-:W-:Y:S01]  /*2ef0*/  FADD.FTZ R123, -R107, 1 ;  /* 0x3f8000006b7b7421 */ /* 0x000fe20000010100 */
[----:B------:R-:W-:-:S04]  /*2f00*/  FFMA.FTZ R124, R31, R124, 1 ;  /* 0x3f8000001f7c7423 */ /* 0x000fc8000001007c */
[----:B------:R-:W2:Y:S01]  /*2f10*/  MUFU.RCP R137, R94 ;  /* 0x0000005e00897308 */ /* 0x000ea20000001000 */
[----:B0-----:R-:W-:Y:S01]  /*2f20*/  FADD.FTZ R106, R91, 1 ;  /* 0x3f8000005b6a7421 */ /* 0x001fe20000010000 */
[----:B------:R-:W-:Y:S01]  /*2f30*/  FMUL.FTZ R122, R97, R122 ;  /* 0x0000007a617a7220 */ /* 0x000fe20000410000 */
[----:B------:R-:W-:-:S05]  /*2f40*/  SHF.L.U32 R31, R26, 0x10, RZ ;  /* 0x000000101a1f7819 */ /* 0x000fca00000006ff */
[----:B------:R-:W0:Y:S01]  /*2f50*/  MUFU.RCP R138, R96 ;  /* 0x00000060008a7308 */ /* 0x000e220000001000 */
[----:B------:R-:W-:Y:S02]  /*2f60*/  PRMT R26, R26, 0x7632, R26 ;  /* 0x000076321a1a7816 */ /* 0x000fe4000000001a */
[----:B------:R-:W-:Y:S01]  /*2f70*/  SHF.L.U32 R97, R23, 0x10, RZ ;  /* 0x0000001017617819 */ /* 0x000fe200000006ff */
[----:B------:R-:W-:Y:S01]  /*2f80*/  FFMA.FTZ R30, R30, R123, 1 ;  /* 0x3f8000001e1e7423 */ /* 0x000fe2000001007b */
[----:B------:R-:W-:Y:S01]  /*2f90*/  PRMT R8, R8, 0x7632, R8 ;  /* 0x0000763208087816 */ /* 0x000fe20000000008 */
[----:B------:R-:W-:Y:S01]  /*2fa0*/  FMUL.FTZ R93, R109, R124 ;  /* 0x0000007c6d5d7220 */ /* 0x000fe20000410000 */
[----:B------:R-:W-:Y:S01]  /*2fb0*/  SHF.L.U32 R109, R26, 0x10, RZ ;  /* 0x000000101a6d7819 */ /* 0x000fe200000006ff */
[----:B------:R-:W-:Y:S01]  /*2fc0*/  MUFU.EX2 R88, R88 ;  /* 0x0000005800587308 */ /* 0x000fe20000000800 */
[----:B------:R-:W-:Y:S01]  /*2fd0*/  FADD.FTZ R26, -R6, R97 ;  /* 0x00000061061a7221 */ /* 0x000fe20000010100 */
[----:B------:R-:W-:Y:S01]  /*2fe0*/  FMUL.FTZ R30, R107, R30 ;  /* 0x0000001e6b1e7220 */ /* 0x000fe20000410000 */
[----:B------:R-:W-:Y:S01]  /*2ff0*/  FMUL.FTZ R132, R31, R122 ;  /* 0x0000007a1f847220 */ /* 0x000fe20000410000 */
[----:B------:R-:W-:-:S04]  /*3000*/  SHF.L.U32 R97, R8, 0x10, RZ ;  /* 0x0000001008617819 */ /* 0x000fc800000006ff */
[----:B------:R-:W0:Y:S01]  /*3010*/  MUFU.RCP R106, R106 ;  /* 0x0000006a006a7308 */ /* 0x000e220000001000 */
[C---:B------:R-:W-:Y:S02]  /*3020*/  SHF.L.U32 R31, R27.reuse, 0x10, RZ ;  /* 0x000000101b1f7819 */ /* 0x040fe400000006ff */
[----:B------:R-:W-:Y:S01]  /*3030*/  PRMT R27, R27, 0x7632, R27 ;  /* 0x000076321b1b7816 */ /* 0x000fe2000000001b */
[----:B------:R-:W-:Y:S01]  /*3040*/  FFMA.FTZ R86, R70, R47, R68 ;  /* 0x0000002f46567223 */ /* 0x000fe20000010044 */
[----:B------:R-:W-:Y:S01]  /*3050*/  FMUL.FTZ R109, R109, R30 ;  /* 0x0000001e6d6d7220 */ /* 0x000fe20000410000 */
[----:B-1----:R-:W-:Y:S01]  /*3060*/  FADD.FTZ R107, R108, 1 ;  /* 0x3f8000006c6b7421 */ /* 0x002fe20000010000 */
[----:B------:R-:W-:Y:S01]  /*3070*/  FADD.FTZ R30, -R6, R97 ;  /* 0x00000061061e7221 */ /* 0x000fe20000010100 */
[----:B--2---:R-:W-:Y:S01]  /*3080*/  FADD.FTZ R97, -R137, 1 ;  /* 0x3f80000089617421 */ /* 0x004fe20000010100 */
[----:B------:R-:W-:Y:S01]  /*3090*/  SHF.L.U32 R108, R27, 0x10, RZ ;  /* 0x000000101b6c7819 */ /* 0x000fe200000006ff */
[----:B0-----:R-:W-:Y:S01]  /*30a0*/  FADD.FTZ R8, -R138, 1 ;  /* 0x3f8000008a087421 */ /* 0x001fe20000010100 */
[----:B------:R-:W-:Y:S01]  /*30b0*/  PRMT R27, R9, 0x7632, R27 ;  /* 0x00007632091b7816 */ /* 0x000fe2000000001b */
[----:B------:R-:W-:Y:S01]  /*30c0*/  FMUL.FTZ R87, R86, -1.4426950216293334961 ;  /* 0xbfb8aa3b56577820 */ /* 0x000fe20000410000 */
[----:B------:R-:W-:Y:S01]  /*30d0*/  FFMA.FTZ R90, R90, R97, 1 ;  /* 0x3f8000005a5a7423 */ /* 0x000fe20000010061 */
[----:B------:R-:W-:Y:S01]  /*30e0*/  FFMA.FTZ R89, R89, R8, 1 ;  /* 0x3f80000059597423 */ /* 0x000fe20000010008 */
[----:B------:R-:W-:Y:S01]  /*30f0*/  SHF.L.U32 R27, R27, 0x10, RZ ;  /* 0x000000101b1b7819 */ /* 0x000fe200000006ff */
[----:B------:R-:W2:Y:S01]  /*3100*/  LDG.E.64.CONSTANT R8, desc[UR16][R10.64+0x23000] ;  /* 0x023000100a087981 */ /* 0x000ea2000c1e9b00 */
[----:B------:R-:W-:Y:S01]  /*3110*/  FMUL.FTZ R137, R137, R90 ;  /* 0x0000005a89897220 */ /* 0x000fe20000410000 */
[----:B------:R-:W0:Y:S01]  /*3120*/  MUFU.EX2 R87, R87 ;  /* 0x0000005700577308 */ /* 0x000e220000000800 */
[----:B------:R-:W-:Y:S01]  /*3130*/  FADD.FTZ R90, -R106, 1 ;  /* 0x3f8000006a5a7421 */ /* 0x000fe20000010100 */
[----:B------:R-:W-:Y:S01]  /*3140*/  FADD.FTZ R141, R88, 1 ;  /* 0x3f800000588d7421 */ /* 0x000fe20000010000 */
[----:B------:R-:W-:Y:S01]  /*3150*/  FADD.FTZ R88, -R6, R27 ;  /* 0x0000001b06587221 */ /* 0x000fe20000010100 */
[----:B------:R-:W-:Y:S01]  /*3160*/  FMUL.FTZ R138, R138, R89 ;  /* 0x000000598a8a7220 */ /* 0x000fe20000410000 */
[----:B------:R-:W-:Y:S01]  /*3170*/  FFMA.FTZ R89, R29, R90, 1 ;  /* 0x3f8000001d597423 */ /* 0x000fe2000001005a */
[C---:B------:R-:W-:Y:S01]  /*3180*/  FMUL.FTZ R30, R63.reuse, R30 ;  /* 0x0000001e3f1e7220 */ /* 0x040fe20000410000 */
[----:B------:R-:W-:Y:S01]  /*3190*/  FMUL.FTZ R29, R63, R88 ;  /* 0x000000583f1d7220 */ /* 0x000fe20000410000 */
[----:B------:R-:W1:Y:S01]  /*31a0*/  MUFU.RCP R107, R107 ;  /* 0x0000006b006b7308 */ /* 0x000e620000001000 */
[----:B------:R-:W-:Y:S01]  /*31b0*/  FMUL.FTZ R134, R31, R134 ;  /* 0x000000861f867220 */ /* 0x000fe20000410000 */
[----:B------:R-:W-:Y:S01]  /*31c0*/  FFMA.FTZ R97, R66, R30, R65 ;  /* 0x0000001e42617223 */ /* 0x000fe20000010041 */
[----:B------:R-:W-:Y:S01]  /*31d0*/  FFMA.FTZ R122, R67, R29, R64 ;  /* 0x0000001d437a7223 */ /* 0x000fe20000010040 */
[----:B------:R-:W-:Y:S01]  /*31e0*/  FMUL.FTZ R31, R63, R26 ;  /* 0x0000001a3f1f7220 */ /* 0x000fe20000410000 */
[C---:B------:R-:W-:Y:S01]  /*31f0*/  SHF.L.U32 R96, R24.reuse, 0x10, RZ ;  /* 0x0000001018607819 */ /* 0x040fe200000006ff */
[----:B------:R-:W-:Y:S01]  /*3200*/  FMUL.FTZ R26, R97, -1.4426950216293334961 ;  /* 0xbfb8aa3b611a7820 */ /* 0x000fe20000410000 */
[----:B------:R-:W-:Y:S01]  /*3210*/  PRMT R88, R24, 0x7632, R88 ;  /* 0x0000763218587816 */ /* 0x000fe20000000058 */
[----:B------:R-:W-:Y:S01]  /*3220*/  FMUL.FTZ R24, R122, -1.4426950216293334961 ;  /* 0xbfb8aa3b7a187820 */ /* 0x000fe20000410000 */
[----:B0-----:R-:W-:Y:S01]  /*3230*/  FADD.FTZ R87, R87, 1 ;  /* 0x3f80000057577421 */ /* 0x001fe20000010000 */
[----:B------:R-:W0:Y:S01]  /*3240*/  MUFU.RCP R141, R141 ;  /* 0x0000008d008d7308 */ /* 0x000e220000001000 */
[----:B------:R-:W-:Y:S01]  /*3250*/  FMUL.FTZ R108, R108, R93 ;  /* 0x0000005d6c6c7220 */ /* 0x000fe20000410000 */
[----:B------:R-:W-:Y:S01]  /*3260*/  SHF.L.U32 R27, R20, 0x10, RZ ;  /* 0x00000010141b7819 */ /* 0x000fe200000006ff */
[----:B------:R-:W-:Y:S01]  /*3270*/  FMUL.FTZ R46, R63, R46 ;  /* 0x0000002e3f2e7220 */ /* 0x000fe20000410000 */
[----:B------:R-:W-:Y:S01]  /*3280*/  PRMT R23, R23, 0x7632, R23 ;  /* 0x0000763217177816 */ /* 0x000fe20000000017 */
[----:B------:R-:W2:Y:S03]  /*3290*/  LDG.E.64.CONSTANT R10, desc[UR16][R10.64+0x25800] ;  /* 0x025800100a0a7981 */ /* 0x000ea6000c1e9b00 */
[----:B------:R-:W4:Y:S01]  /*32a0*/  MUFU.EX2 R26, R26 ;  /* 0x0000001a001a7308 */ /* 0x000f220000000800 */
[----:B-1----:R-:W-:-:S07]  /*32b0*/  FADD.FTZ R93, -R107, 1 ;  /* 0x3f8000006b5d7421 */ /* 0x002fce0000010100 */
[----:B------:R-:W1:Y:S01]  /*32c0*/  MUFU.EX2 R24, R24 ;  /* 0x0000001800187308 */ /* 0x000e620000000800 */
[----:B------:R-:W-:-:S07]  /*32d0*/  FFMA.FTZ R28, R28, R93, 1 ;  /* 0x3f8000001c1c7423 */ /* 0x000fce000001005d */
[----:B------:R-:W1:Y:S01]  /*32e0*/  MUFU.RCP R142, R87 ;  /* 0x00000057008e7308 */ /* 0x000e620000001000 */
[----:B------:R-:W-:Y:S01]  /*32f0*/  FMUL.FTZ R107, R107, R28 ;  /* 0x0000001c6b6b7220 */ /* 0x000fe20000410000 */
[----:B------:R-:W-:Y:S01]  /*3300*/  FADD.FTZ R28, -R6, R27 ;  /* 0x0000001b061c7221 */ /* 0x000fe20000010100 */
[C---:B------:R-:W-:Y:S01]  /*3310*/  SHF.L.U32 R27, R25.reuse, 0x10, RZ ;  /* 0x00000010191b7819 */ /* 0x040fe200000006ff */
[----:B------:R-:W-:Y:S01]  /*3320*/  FMUL.FTZ R106, R106, R89 ;  /* 0x000000596a6a7220 */ /* 0x000fe20000410000 */
[----:B------:R-:W-:Y:S02]  /*3330*/  SHF.L.U32 R88, R88, 0x10, RZ ;  /* 0x0000001058587819 */ /* 0x000fe400000006ff */
[----:B------:R-:W-:Y:S01]  /*3340*/  PRMT R89, R25, 0x7632, R89 ;  /* 0x0000763219597816 */ /* 0x000fe20000000059 */
[----:B0-----:R-:W-:Y:S01]  /*3350*/  FADD.FTZ R25, -R141, 1 ;  /* 0x3f8000008d197421 */ /* 0x001fe20000010100 */
[----:B------:R-:W-:Y:S01]  /*3360*/  FMUL.FTZ R138, R27, R138 ;  /* 0x0000008a1b8a7220 */ /* 0x000fe20000410000 */
[----:B----4-:R-:W-:Y:S01]  /*3370*/  FADD.FTZ R26, R26, 1 ;  /* 0x3f8000001a1a7421 */ /* 0x010fe20000010000 */
[----:B-1----:R-:W-:Y:S01]  /*3380*/  FADD.FTZ R24, R24, 1 ;  /* 0x3f80000018187421 */ /* 0x002fe20000010000 */
[----:B------:R-:W-:Y:S01]  /*3390*/  SHF.L.U32 R27, R21, 0x10, RZ ;  /* 0x00000010151b7819 */ /* 0x000fe200000006ff */
[----:B------:R-:W-:Y:S01]  /*33a0*/  FMUL.FTZ R107, R88, R107 ;  /* 0x0000006b586b7220 */ /* 0x000fe20000410000 */
[----:B------:R-:W-:Y:S01]  /*33b0*/  FFMA.FTZ R88, R73, R25, 1 ;  /* 0x3f80000049587423 */ /* 0x000fe20000010019 */
[----:B------:R-:W-:Y:S01]  /*33c0*/  FADD.FTZ R87, -R142, 1 ;  /* 0x3f8000008e577421 */ /* 0x000fe20000010100 */
[----:B------:R0:W1:Y:S03]  /*33d0*/  MUFU.RCP R73, R26 ;  /* 0x0000001a00497308 */ /* 0x0000660000001000 */
[----:B------:R-:W-:Y:S01]  /*33e0*/  FFMA.FTZ R25, R86, R87, 1 ;  /* 0x3f80000056197423 */ /* 0x000fe20000010057 */
[----:B------:R-:W-:-:S04]  /*33f0*/  FADD.FTZ R86, -R6, R27 ;  /* 0x0000001b06567221 */ /* 0x000fc80000010100 */
[----:B------:R4:W1:Y:S01]  /*3400*/  MUFU.RCP R124, R24 ;  /* 0x00000018007c7308 */ /* 0x0008620000001000 */
[----:B0-----:R-:W-:Y:S02]  /*3410*/  SHF.L.U32 R26, R4, 0x10, RZ ;  /* 0x00000010041a7819 */ /* 0x001fe400000006ff */
[----:B------:R-:W-:Y:S02]  /*3420*/  PRMT R4, R22, 0x7632, R4 ;  /* 0x0000763216047816 */ /* 0x000fe40000000004 */
[----:B----4-:R-:W-:Y:S01]  /*3430*/  SHF.L.U32 R24, R5, 0x10, RZ ;  /* 0x0000001005187819 */ /* 0x010fe200000006ff */
[----:B------:R-:W-:Y:S01]  /*3440*/  FMUL.FTZ R27, R63, R86 ;  /* 0x000000563f1b7220 */ /* 0x000fe20000410000 */
[----:B------:R-:W-:Y:S01]  /*3450*/  SHF.L.U32 R89, R89, 0x10, RZ ;  /* 0x0000001059597819 */ /* 0x000fe200000006ff */
[----:B------:R-:W4:Y:S02]  /*3460*/  LDG.E.64.CONSTANT R86, desc[UR16][R2.64+0x20800] ;  /* 0x0208001002567981 */ /* 0x000f24000c1e9b00 */
[----:B------:R-:W-:Y:S01]  /*3470*/  FADD.FTZ R22, -R6, R24 ;  /* 0x0000001806167221 */ /* 0x000fe20000010100 */
[----:B------:R-:W-:Y:S01]  /*3480*/  FMUL.FTZ R142, R142, R25 ;  /* 0x000000198e8e7220 */ /* 0x000fe20000410000 */
[----:B------:R-:W-:-:S02]  /*3490*/  FFMA.FTZ R7, R71, R46, R69 ;  /* 0x0000002e47077223 */ /* 0x000fc40000010045 */
[----:B------:R-:W-:Y:S01]  /*34a0*/  FMUL.FTZ R25, R63, R22 ;  /* 0x000000163f197220 */ /* 0x000fe20000410000 */
[----:B------:R-:W-:Y:S01]  /*34b0*/  SHF.L.U32 R24, R4, 0x10, RZ ;  /* 0x0000001004187819 */ /* 0x000fe200000006ff */
[----:B------:R-:W-:Y:S01]  /*34c0*/  FMUL.FTZ R106, R89, R106 ;  /* 0x0000006a596a7220 */ /* 0x000fe20000410000 */
[----:B------:R-:W-:Y:S01]  /*34d0*/  FMUL.FTZ R77, R7, -1.4426950216293334961 ;  /* 0xbfb8aa3b074d7820 */ /* 0x000fe20000410000 */
[C-C-:B------:R-:W-:Y:S01]  /*34e0*/  FFMA.FTZ R89, R70.reuse, R25, R68.reuse ;  /* 0x0000001946597223 */ /* 0x140fe20000010044 */
[----:B------:R-:W-:Y:S01]  /*34f0*/  FFMA.FTZ R91, R70, R31, R68 ;  /* 0x0000001f465b7223 */ /* 0x000fe20000010044 */
[----:B------:R-:W-:Y:S01]  /*3500*/  SHF.L.U32 R22, R23, 0x10, RZ ;  /* 0x0000001017167819 */ /* 0x000fe200000006ff */
[----:B------:R-:W-:Y:S01]  /*3510*/  FADD.FTZ R24, -R6, R24 ;  /* 0x0000001806187221 */ /* 0x000fe20000010100 */
[----:B-1----:R-:W-:Y:S01]  /*3520*/  FADD.FTZ R129, -R73, 1 ;  /* 0x3f80000049817421 */ /* 0x002fe20000010100 */
[----:B------:R-:W-:Y:S01]  /*3530*/  FADD.FTZ R23, -R124, 1 ;  /* 0x3f8000007c177421 */ /* 0x000fe20000010100 */
[----:B------:R-:W-:Y:S01]  /*3540*/  FMUL.FTZ R131, R89, -1.4426950216293334961 ;  /* 0xbfb8aa3b59837820 */ /* 0x000fe20000410000 */
[----:B------:R-:W-:Y:S01]  /*3550*/  FMUL.FTZ R94, R91, -1.4426950216293334961 ;  /* 0xbfb8aa3b5b5e7820 */ /* 0x000fe20000410000 */
[----:B------:R-:W0:Y:S01]  /*3560*/  MUFU.EX2 R77, R77 ;  /* 0x0000004d004d7308 */ /* 0x000e220000000800 */
[----:B------:R-:W-:Y:S01]  /*3570*/  FMUL.FTZ R24, R63, R24 ;  /* 0x000000183f187220 */ /* 0x000fe20000410000 */
[----:B------:R-:W-:Y:S01]  /*3580*/  FFMA.FTZ R129, R97, R129, 1 ;  /* 0x3f80000061817423 */ /* 0x000fe20000010081 */
[----:B------:R-:W-:-:S02]  /*3590*/  FFMA.FTZ R23, R122, R23, 1 ;  /* 0x3f8000007a177423 */ /* 0x000fc40000010017 */
[----:B------:R-:W-:-:S03]  /*35a0*/  FFMA.FTZ R122, R66, R24, R65 ;  /* 0x00000018427a7223 */ /* 0x000fc60000010041 */
[----:B------:R1:W-:Y:S01]  /*35b0*/  MUFU.EX2 R97, R131 ;  /* 0x0000008300617308 */ /* 0x0003e20000000800 */
[----:B------:R-:W-:Y:S01]  /*35c0*/  FMUL.FTZ R73, R73, R129 ;  /* 0x0000008149497220 */ /* 0x000fe20000410000 */
[----:B-1----:R-:W-:-:S06]  /*35d0*/  FADD.FTZ R131, -R6, R22 ;  /* 0x0000001606837221 */ /* 0x002fcc0000010100 */
[----:B------:R-:W1:Y:S01]  /*35e0*/  MUFU.EX2 R94, R94 ;  /* 0x0000005e005e7308 */ /* 0x000e620000000800 */
[----:B------:R-:W-:Y:S01]  /*35f0*/  FMUL.FTZ R22, R124, R23 ;  /* 0x000000177c167220 */ /* 0x000fe20000410000 */
[----:B------:R-:W-:Y:S01]  /*3600*/  FMUL.FTZ R23, R63, R131 ;  /* 0x000000833f177220 */ /* 0x000fe20000410000 */
[----:B------:R-:W-:Y:S01]  /*3610*/  PRMT R131, R74, 0x7632, R131 ;  /* 0x000076324a837816 */ /* 0x000fe20000000083 */
[----:B------:R-:W-:Y:S01]  /*3620*/  FMUL.FTZ R124, R122, -1.4426950216293334961 ;  /* 0xbfb8aa3b7a7c7820 */ /* 0x000fe20000410000 */
[----:B------:R-:W-:Y:S01]  /*3630*/  SHF.L.U32 R129, R74, 0x10, RZ ;  /* 0x000000104a817819 */ /* 0x000fe200000006ff */
[----:B------:R-:W-:Y:S01]  /*3640*/  FMUL.FTZ R141, R141, R88 ;  /* 0x000000588d8d7220 */ /* 0x000fe20000410000 */
[----:B------:R-:W-:Y:S01]  /*3650*/  SHF.L.U32 R131, R131, 0x10, RZ ;  /* 0x0000001083837819 */ /* 0x000fe200000006ff */
[----:B------:R3:W1:Y:S01]  /*3660*/  MUFU.EX2 R74, R124 ;  /* 0x0000007c004a7308 */ /* 0x0006620000000800 */
[----:B0-----:R-:W-:Y:S01]  /*3670*/  FADD.FTZ R77, R77, 1 ;  /* 0x3f8000004d4d7421 */ /* 0x001fe20000010000 */
[----:B------:R-:W-:-:S02]  /*3680*/  FMUL.FTZ R141, R129, R141 ;  /* 0x0000008d818d7220 */ /* 0x000fc40000410000 */
[----:B------:R-:W-:Y:S01]  /*3690*/  FMUL.FTZ R73, R131, R73 ;  /* 0x0000004983497220 */ /* 0x000fe20000410000 */
[----:B------:R-:W-:Y:S01]  /*36a0*/  SHF.L.U32 R131, R75, 0x10, RZ ;  /* 0x000000104b837819 */ /* 0x000fe200000006ff */
[----:B---3--:R-:W-:-:S04]  /*36b0*/  FFMA.FTZ R124, R67, R23, R64 ;  /* 0x00000017437c7223 */ /* 0x008fc80000010040 */
[----:B------:R-:W-:Y:S01]  /*36c0*/  FMUL.FTZ R129, R124, -1.4426950216293334961 ;  /* 0xbfb8aa3b7c817820 */ /* 0x000fe20000410000 */
[----:B-1----:R-:W-:Y:S01]  /*36d0*/  FADD.FTZ R94, R94, 1 ;  /* 0x3f8000005e5e7421 */ /* 0x002fe20000010000 */
[----:B------:R-:W0:Y:S01]  /*36e0*/  MUFU.RCP R77, R77 ;  /* 0x0000004d004d7308 */ /* 0x000e220000001000 */
[----:B------:R-:W-:Y:S01]  /*36f0*/  FMUL.FTZ R142, R131, R142 ;  /* 0x0000008e838e7220 */ /* 0x000fe20000410000 */
[----:B------:R-:W-:Y:S02]  /*3700*/  PRMT R131, R75, 0x7632, R131 ;  /* 0x000076324b837816 */ /* 0x000fe40000000083 */
[----:B------:R-:W-:-:S04]  /*3710*/  PRMT R75, R20, 0x7632, R75 ;  /* 0x00007632144b7816 */ /* 0x000fc8000000004b */
[----:B------:R-:W1:Y:S01]  /*3720*/  MUFU.EX2 R129, R129 ;  /* 0x0000008100817308 */ /* 0x000e620000000800 */
[----:B------:R-:W-:Y:S02]  /*3730*/  SHF.L.U32 R131, R131, 0x10, RZ ;  /* 0x0000001083837819 */ /* 0x000fe400000006ff */
[----:B------:R-:W-:-:S05]  /*3740*/  PRMT R21, R21, 0x7632, R21 ;  /* 0x0000763215157816 */ /* 0x000fca0000000015 */
[----:B------:R3:W1:Y:S01]  /*3750*/  MUFU.RCP R20, R94 ;  /* 0x0000005e00147308 */ /* 0x0006620000001000 */
[----:B------:R-:W-:Y:S01]  /*3760*/  SHF.L.U32 R75, R75, 0x10, RZ ;  /* 0x000000104b4b7819 */ /* 0x000fe200000006ff */
[----:B------:R-:W-:Y:S01]  /*3770*/  FFMA.FTZ R93, R70, R27, R68 ;  /* 0x0000001b465d7223 */ /* 0x000fe20000010044 */
[----:B------:R-:W-:Y:S01]  /*3780*/  SHF.L.U32 R21, R21, 0x10, RZ ;  /* 0x0000001015157819 */ /* 0x000fe200000006ff */
[----:B------:R-:W-:Y:S01]  /*3790*/  FMUL.FTZ R28, R63, R28 ;  /* 0x0000001c3f1c7220 */ /* 0x000fe20000410000 */
[----:B---3--:R-:W-:Y:S01]  /*37a0*/  FADD.FTZ R94, R74, 1 ;  /* 0x3f8000004a5e7421 */ /* 0x008fe20000010000 */
[----:B------:R-:W-:Y:S01]  /*37b0*/  FMUL.FTZ R74, R131, R22 ;  /* 0x00000016834a7220 */ /* 0x000fe20000410000 */
[C---:B------:R-:W-:Y:S01]  /*37c0*/  FADD.FTZ R22, -R6.reuse, R75 ;  /* 0x0000004b06167221 */ /* 0x040fe20000010100 */
[----:B------:R-:W-:Y:S01]  /*37d0*/  FMUL.FTZ R123, R93, -1.4426950216293334961 ;  /* 0xbfb8aa3b5d7b7820 */ /* 0x000fe20000410000 */
[----:B------:R1:W3:Y:S01]  /*37e0*/  MUFU.RCP R75, R94 ;  /* 0x0000005e004b7308 */ /* 0x0002e20000001000 */
[----:B0-----:R-:W-:Y:S01]  /*37f0*/  FADD.FTZ R143, -R77, 1 ;  /* 0x3f8000004d8f7421 */ /* 0x001fe20000010100 */
[----:B------:R-:W-:Y:S01]  /*3800*/  FADD.FTZ R21, -R6, R21 ;  /* 0x0000001506157221 */ /* 0x000fe20000010100 */
[----:B------:R-:W-:Y:S01]  /*3810*/  FFMA.FTZ R90, R71, R28, R69 ;  /* 0x0000001c475a7223 */ /* 0x000fe20000010045 */
[----:B------:R-:W-:Y:S01]  /*3820*/  FMUL.FTZ R22, R63, R22 ;  /* 0x000000163f167220 */ /* 0x000fe20000410000 */
[----:B------:R-:W-:Y:S01]  /*3830*/  FFMA.FTZ R143, R7, R143, 1 ;  /* 0x3f800000078f7423 */ /* 0x000fe2000001008f */
[----:B------:R-:W-:Y:S01]  /*3840*/  FMUL.FTZ R21, R63, R21 ;  /* 0x000000153f157220 */ /* 0x000fe20000410000 */
[----:B-1----:R-:W-:Y:S01]  /*3850*/  FADD.FTZ R94, R129, 1 ;  /* 0x3f800000815e7421 */ /* 0x002fe20000010000 */
[----:B------:R-:W-:Y:S01]  /*3860*/  FADD.FTZ R129, -R20, 1 ;  /* 0x3f80000014817421 */ /* 0x000fe20000010100 */
[----:B------:R-:W-:Y:S01]  /*3870*/  FMUL.FTZ R121, R90, -1.4426950216293334961 ;  /* 0xbfb8aa3b5a797820 */ /* 0x000fe20000410000 */
[----:B------:R-:W-:Y:S01]  /*3880*/  FFMA.FTZ R7, R66, R22, R65 ;  /* 0x0000001642077223 */ /* 0x000fe20000010041 */
[----:B------:R-:W0:Y:S01]  /*3890*/  MUFU.EX2 R123, R123 ;  /* 0x0000007b007b7308 */ /* 0x000e220000000800 */
[----:B------:R-:W-:Y:S01]  /*38a0*/  FFMA.FTZ R129, R91, R129, 1 ;  /* 0x3f8000005b817423 */ /* 0x000fe20000010081 */
[----:B------:R-:W-:Y:S01]  /*38b0*/  FMUL.FTZ R143, R77, R143 ;  /* 0x0000008f4d8f7220 */ /* 0x000fe20000410000 */
[----:B------:R-:W-:Y:S01]  /*38c0*/  FFMA.FTZ R91, R67, R21, R64 ;  /* 0x00000015435b7223 */ /* 0x000fe20000010040 */
[----:B------:R-:W-:-:S04]  /*38d0*/  FMUL.FTZ R77, R7, -1.4426950216293334961 ;  /* 0xbfb8aa3b074d7820 */ /* 0x000fc80000410000 */
[----:B------:R-:W1:Y:S01]  /*38e0*/  MUFU.RCP R94, R94 ;  /* 0x0000005e005e7308 */ /* 0x000e620000001000 */
[----:B------:R-:W-:Y:S01]  /*38f0*/  FMUL.FTZ R140, R20, R129 ;  /* 0x00000081148c7220 */ /* 0x000fe20000410000 */
[----:B------:R-:W-:-:S06]  /*3900*/  FMUL.FTZ R129, R91, -1.4426950216293334961 ;  /* 0xbfb8aa3b5b817820 */ /* 0x000fcc0000410000 */
[----:B------:R-:W5:Y:S01]  /*3910*/  MUFU.EX2 R121, R121 ;  /* 0x0000007900797308 */ /* 0x000f620000000800 */
[----:B---3--:R-:W-:-:S07]  /*3920*/  FADD.FTZ R20, -R75, 1 ;  /* 0x3f8000004b147421 */ /* 0x008fce0000010100 */
[----:B------:R-:W3:Y:S01]  /*3930*/  MUFU.EX2 R77, R77 ;  /* 0x0000004d004d7308 */ /* 0x000ee20000000800 */
[----:B------:R-:W-:Y:S01]  /*3940*/  FADD.FTZ R26, -R6, R26 ;  /* 0x0000001a061a7221 */ /* 0x000fe20000010100 */
[----:B------:R-:W-:Y:S01]  /*3950*/  FFMA.FTZ R122, R122, R20, 1 ;  /* 0x3f8000007a7a7423 */ /* 0x000fe20000010014 */
[----:B0-----:R-:W-:-:S05]  /*3960*/  FADD.FTZ R123, R123, 1 ;  /* 0x3f8000007b7b7421 */ /* 0x001fca0000010000 */
[----:B------:R-:W0:Y:S01]  /*3970*/  MUFU.EX2 R129, R129 ;  /* 0x0000008100817308 */ /* 0x000e220000000800 */
[----:B-1----:R-:W-:Y:S01]  /*3980*/  FADD.FTZ R20, -R94, 1 ;  /* 0x3f8000005e147421 */ /* 0x002fe20000010100 */
[----:B------:R-:W-:Y:S01]  /*3990*/  FMUL.FTZ R26, R63, R26 ;  /* 0x0000001a3f1a7220 */ /* 0x000fe20000410000 */
[----:B------:R-:W-:Y:S01]  /*39a0*/  PRMT R5, R4, 0x7632, R5 ;  /* 0x0000763204057816 */ /* 0x000fe20000000005 */
[----:B-----5:R-:W-:Y:S01]  /*39b0*/  FADD.FTZ R121, R121, 1 ;  /* 0x3f80000079797421 */ /* 0x020fe20000010000 */
[----:B------:R-:W-:Y:S01]  /*39c0*/  FFMA.FTZ R124, R124, R20, 1 ;  /* 0x3f8000007c7c7423 */ /* 0x000fe20000010014 */
[----:B------:R-:W-:Y:S02]  /*39d0*/  SHF.L.U32 R20, R19, 0x10, RZ ;  /* 0x0000001013147819 */ /* 0x000fe400000006ff */
[----:B------:R0:W1:Y:S01]  /*39e0*/  MUFU.RCP R4, R123 ;  /* 0x0000007b00047308 */ /* 0x0000620000001000 */
[----:B------:R-:W-:Y:S01]  /*39f0*/  FFMA.FTZ R88, R71, R26, R69 ;  /* 0x0000001a47587223 */ /* 0x000fe20000010045 */
[----:B------:R-:W-:Y:S01]  /*3a00*/  FMUL.FTZ R75, R75, R122 ;  /* 0x0000007a4b4b7220 */ /* 0x000fe20000410000 */
[----:B---3--:R-:W-:Y:S01]  /*3a10*/  FADD.FTZ R77, R77, 1 ;  /* 0x3f8000004d4d7421 */ /* 0x008fe20000010000 */
[----:B------:R-:W-:Y:S01]  /*3a20*/  FMUL.FTZ R137, R96, R137 ;  /* 0x0000008960897220 */ /* 0x000fe20000410000 */
[----:B------:R-:W-:Y:S01]  /*3a30*/  FMUL.FTZ R96, R88, -1.4426950216293334961 ;  /* 0xbfb8aa3b58607820 */ /* 0x000fe20000410000 */
[----:B------:R-:W-:-:S02]  /*3a40*/  FMUL.FTZ R140, R20, R140 ;  /* 0x0000008c148c7220 */ /* 0x000fc40000410000 */
[----:B------:R3:W5:Y:S01]  /*3a50*/  MUFU.RCP R122, R121 ;  /* 0x00000079007a7308 */ /* 0x0007620000001000 */
[----:B------:R-:W-:Y:S01]  /*3a60*/  PRMT R19, R18, 0x7632, R19 ;  /* 0x0000763212137816 */ /* 0x000fe20000000013 */
[----:B0-----:R-:W-:Y:S01]  /*3a70*/  FADD.FTZ R123, R129, 1 ;  /* 0x3f800000817b7421 */ /* 0x001fe20000010000 */
[C---:B------:R-:W-:Y:S01]  /*3a80*/  SHF.L.U32 R20, R5.reuse, 0x10, RZ ;  /* 0x0000001005147819 */ /* 0x040fe200000006ff */
[----:B---3--:R-:W-:Y:S01]  /*3a90*/  FMUL.FTZ R121, R94, R124 ;  /* 0x0000007c5e797220 */ /* 0x008fe20000410000 */
[----:B------:R-:W-:Y:S02]  /*3aa0*/  SHF.L.U32 R94, R18, 0x10, RZ ;  /* 0x00000010125e7819 */ /* 0x000fe400000006ff */
[----:B------:R-:W-:Y:S02]  /*3ab0*/  PRMT R18, R5, 0x7632, R18 ;  /* 0x0000763205127816 */ /* 0x000fe40000000012 */
[----:B------:R-:W0:Y:S01]  /*3ac0*/  MUFU.RCP R5, R77 ;  /* 0x0000004d00057308 */ /* 0x000e220000001000 */
[----:B-1----:R-:W-:-:S07]  /*3ad0*/  FADD.FTZ R136, -R4, 1 ;  /* 0x3f80000004887421 */ /* 0x002fce0000010100 */
[----:B------:R-:W1:Y:S01]  /*3ae0*/  MUFU.EX2 R96, R96 ;  /* 0x0000006000607308 */ /* 0x000e620000000800 */
[----:B------:R-:W-:-:S07]  /*3af0*/  FFMA.FTZ R136, R93, R136, 1 ;  /* 0x3f8000005d887423 */ /* 0x000fce0000010088 */
[----:B------:R-:W3:Y:S01]  /*3b00*/  MUFU.RCP R123, R123 ;  /* 0x0000007b007b7308 */ /* 0x000ee20000001000 */
[----:B-----5:R-:W-:Y:S01]  /*3b10*/  FADD.FTZ R139, -R122, 1 ;  /* 0x3f8000007a8b7421 */ /* 0x020fe20000010100 */
[----:B------:R-:W-:Y:S01]  /*3b20*/  FMUL.FTZ R136, R4, R136 ;  /* 0x0000008804887220 */ /* 0x000fe20000410000 */
[----:B0-----:R-:W-:Y:S02]  /*3b30*/  FADD.FTZ R4, -R5, 1 ;  /* 0x3f80000005047421 */ /* 0x001fe40000010100 */
[----:B------:R-:W-:Y:S02]  /*3b40*/  FFMA.FTZ R139, R90, R139, 1 ;  /* 0x3f8000005a8b7423 */ /* 0x000fe4000001008b */
[----:B------:R-:W-:Y:S01]  /*3b50*/  FFMA.FTZ R7, R7, R4, 1 ;  /* 0x3f80000007077423 */ /* 0x000fe20000010004 */
[----:B------:R-:W-:Y:S01]  /*3b60*/  SHF.L.U32 R4, R16, 0x10, RZ ;  /* 0x0000001010047819 */ /* 0x000fe200000006ff */
[----:B-1----:R-:W-:Y:S01]  /*3b70*/  FADD.FTZ R93, R96, 1 ;  /* 0x3f800000605d7421 */ /* 0x002fe20000010000 */
[----:B------:R-:W-:Y:S01]  /*3b80*/  FMUL.FTZ R139, R122, R139 ;  /* 0x0000008b7a8b7220 */ /* 0x000fe20000410000 */
[----:B---3--:R-:W-:-:S03]  /*3b90*/  FADD.FTZ R96, -R123, 1 ;  /* 0x3f8000007b607421 */ /* 0x008fc60000010100 */
[----:B------:R-:W-:Y:S01]  /*3ba0*/  FMUL.FTZ R139, R4, R139 ;  /* 0x0000008b048b7220 */ /* 0x000fe20000410000 */
[----:B------:R-:W-:Y:S01]  /*3bb0*/  FFMA.FTZ R96, R91, R96, 1 ;  /* 0x3f8000005b607423 */ /* 0x000fe20000010060 */
[----:B------:R-:W-:Y:S02]  /*3bc0*/  FMUL.FTZ R91, R5, R7 ;  /* 0x00000007055b7220 */ /* 0x000fe40000410000 */
[----:B------:R-:W3:Y:S01]  /*3bd0*/  LDG.E.64.CONSTANT R4, desc[UR16][R2.64+0x23000] ;  /* 0x0230001002047981 */ /* 0x000ee2000c1e9b00 */
[----:B------:R-:W-:Y:S01]  /*3be0*/  FMUL.FTZ R143, R94, R143 ;  /* 0x0000008f5e8f7220 */ /* 0x000fe20000410000 */
[C---:B------:R-:W-:Y:S01]  /*3bf0*/  PRMT R94, R19.reuse, 0x7632, R94 ;  /* 0x00007632135e7816 */ /* 0x040fe2000000005e */
[----:B------:R-:W-:Y:S01]  /*3c00*/  FADD.FTZ R20, -R6, R20 ;  /* 0x0000001406147221 */ /* 0x000fe20000010100 */
[----:B------:R-:W-:Y:S02]  /*3c10*/  SHF.L.U32 R19, R19, 0x10, RZ ;  /* 0x0000001013137819 */ /* 0x000fe400000006ff */
[----:B------:R-:W-:Y:S01]  /*3c20*/  SHF.L.U32 R18, R18, 0x10, RZ ;  /* 0x0000001012127819 */ /* 0x000fe200000006ff */
[----:B------:R-:W-:-:S02]  /*3c30*/  FMUL.FTZ R20, R63, R20 ;  /* 0x000000143f147220 */ /* 0x000fc40000410000 */
[----:B------:R-:W-:Y:S01]  /*3c40*/  FMUL.FTZ R75, R19, R75 ;  /* 0x0000004b134b7220 */ /* 0x000fe20000410000 */
[----:B------:R-:W5:Y:S01]  /*3c50*/  LDG.E.64.CONSTANT R2, desc[UR16][R2.64+0x25800] ;  /* 0x0258001002027981 */ /* 0x000f62000c1e9b00 */
[----:B------:R-:W-:Y:S01]  /*3c60*/  FADD.FTZ R19, -R6, R18 ;  /* 0x0000001206137221 */ /* 0x000fe20000010100 */
[----:B------:R-:W-:Y:S01]  /*3c70*/  SHF.L.U32 R77, R94, 0x10, RZ ;  /* 0x000000105e4d7819 */ /* 0x000fe200000006ff */
[----:B------:R-:W-:Y:S02]  /*3c80*/  FFMA.FTZ R94, R66, R20, R65 ;  /* 0x00000014425e7223 */ /* 0x000fe40000010041 */
[----:B------:R-:W-:Y:S02]  /*3c90*/  FMUL.FTZ R19, R63, R19 ;  /* 0x000000133f137220 */ /* 0x000fe40000410000 */
[----:B------:R-:W-:Y:S01]  /*3ca0*/  FMUL.FTZ R77, R77, R121 ;  /* 0x000000794d4d7220 */ /* 0x000fe20000410000 */
[----:B------:R-:W-:Y:S01]  /*3cb0*/  FMUL.FTZ R18, R94, -1.4426950216293334961 ;  /* 0xbfb8aa3b5e127820 */ /* 0x000fe20000410000 */
[----:B------:R-:W-:-:S04]  /*3cc0*/  FFMA.FTZ R121, R67, R19, R64 ;  /* 0x0000001343797223 */ /* 0x000fc80000010040 */
[----:B------:R-:W-:Y:S01]  /*3cd0*/  FMUL.FTZ R90, R121, -1.4426950216293334961 ;  /* 0xbfb8aa3b795a7820 */ /* 0x000fe20000410000 */
[----:B------:R-:W0:Y:S01]  /*3ce0*/  MUFU.EX2 R18, R18 ;  /* 0x0000001200127308 */ /* 0x000e220000000800 */
[----:B------:R-:W-:-:S07]  /*3cf0*/  FADD.FTZ R97, R97, 1 ;  /* 0x3f80000061617421 */ /* 0x000fce0000010000 */
[----:B------:R-:W1:Y:S01]  /*3d00*/  MUFU.EX2 R90, R90 ;  /* 0x0000005a005a7308 */ /* 0x000e620000000800 */
[----:B------:R-:W-:Y:S01]  /*3d10*/  PRMT R16, R16, 0x7632, R16 ;  /* 0x0000763210107816 */ /* 0x000fe20000000010 */
[----:B------:R-:W-:-:S06]  /*3d20*/  FMUL.FTZ R123, R123, R96 ;  /* 0x000000607b7b7220 */ /* 0x000fcc0000410000 */
[----:B------:R-:W2:Y:S01]  /*3d30*/  MUFU.RCP R93, R93 ;  /* 0x0000005d005d7308 */ /* 0x000ea20000001000 */
[----:B0-----:R-:W-:Y:S01]  /*3d40*/  FADD.FTZ R122, R18, 1 ;  /* 0x3f800000127a7421 */ /* 0x001fe20000010000 */
[----:B------:R-:W-:-:S06]  /*3d50*/  PRMT R96, R17, 0x7632, R96 ;  /* 0x0000763211607816 */ /* 0x000fcc0000000060 */
[----:B------:R0:W2:Y:S01]  /*3d60*/  MUFU.RCP R7, R97 ;  /* 0x0000006100077308 */ /* 0x0000a20000001000 */
[----:B------:R-:W-:-:S07]  /*3d70*/  SHF.L.U32 R18, R16, 0x10, RZ ;  /* 0x0000001010127819 */ /* 0x000fce00000006ff */
[----:B------:R-:W2:Y:S01]  /*3d80*/  MUFU.RCP R16, R122 ;  /* 0x0000007a00107308 */ /* 0x000ea20000001000 */
[----:B0-----:R-:W-:Y:S02]  /*3d90*/  SHF.L.U32 R97, R17, 0x10, RZ ;  /* 0x0000001011617819 */ /* 0x001fe400000006ff */
[----:B------:R-:W-:Y:S01]  /*3da0*/  SHF.L.U32 R17, R96, 0x10, RZ ;  /* 0x0000001060117819 */ /* 0x000fe200000006ff */
[----:B-1----:R-:W-:Y:S01]  /*3db0*/  FADD.FTZ R96, R90, 1 ;  /* 0x3f8000005a607421 */ /* 0x002fe20000010000 */
[----:B------:R-:W-:Y:S01]  /*3dc0*/  FMUL.FTZ R90, R18, R91 ;  /* 0x0000005b125a7220 */ /* 0x000fe20000410000 */
[----:B------:R-:W-:Y:S01]  /*3dd0*/  FMUL.FTZ R136, R97, R136 ;  /* 0x0000008861887220 */ /* 0x000fe20000410000 */
[----:B--2---:R-:W-:Y:S01]  /*3de0*/  FADD.FTZ R97, -R93, 1 ;  /* 0x3f8000005d617421 */ /* 0x004fe20000010100 */
[----:B------:R-:W-:Y:S01]  /*3df0*/  FMUL.FTZ R91, R17, R123 ;  /* 0x0000007b115b7220 */ /* 0x000fe20000410000 */
[----:B------:R-:W-:Y:S01]  /*3e00*/  SHF.L.U32 R17, R12, 0x10, RZ ;  /* 0x000000100c117819 */ /* 0x000fe200000006ff */
[----:B------:R-:W0:Y:S01]  /*3e10*/  MUFU.RCP R96, R96 ;  /* 0x0000006000607308 */ /* 0x000e220000001000 */
[----:B------:R-:W-:Y:S01]  /*3e20*/  FADD.FTZ R18, -R7, 1 ;  /* 0x3f80000007127421 */ /* 0x000fe20000010100 */
[----:B------:R-:W-:Y:S01]  /*3e30*/  FFMA.FTZ R97, R88, R97, 1 ;  /* 0x3f80000058617423 */ /* 0x000fe20000010061 */
[----:B------:R-:W-:Y:S01]  /*3e40*/  SHF.L.U32 R88, R13, 0x10, RZ ;  /* 0x000000100d587819 */ /* 0x000fe200000006ff */
[----:B------:R-:W-:Y:S01]  /*3e50*/  FADD.FTZ R17, -R6, R17 ;  /* 0x0000001106117221 */ /* 0x000fe20000010100 */
[----:B------:R-:W-:Y:S01]  /*3e60*/  PRMT R13, R12, 0x7632, R13 ;  /* 0x000076320c0d7816 */ /* 0x000fe2000000000d */
[----:B------:R-:W-:Y:S01]  /*3e70*/  FFMA.FTZ R133, R89, R18, 1 ;  /* 0x3f80000059857423 */ /* 0x000fe20000010012 */
[----:B------:R-:W-:Y:S01]  /*3e80*/  FMUL.FTZ R101, R101, R135 ;  /* 0x0000008765657220 */ /* 0x000fe20000410000 */
[----:B------:R-:W-:Y:S01]  /*3e90*/  FMUL.FTZ R18, R63, R17 ;  /* 0x000000113f127220 */ /* 0x000fe20000410000 */
[----:B------:R-:W-:Y:S01]  /*3ea0*/  FMUL.FTZ R135, R93, R97 ;  /* 0x000000615d877220 */ /* 0x000fe20000410000 */
[----:B------:R-:W-:Y:S01]  /*3eb0*/  FADD.FTZ R17, -R6, R88 ;  /* 0x0000005806117221 */ /* 0x000fe20000010100 */
[----:B------:R-:W-:Y:S01]  /*3ec0*/  FADD.FTZ R93, -R16, 1 ;  /* 0x3f800000105d7421 */ /* 0x000fe20000010100 */
[----:B------:R-:W-:Y:S01]  /*3ed0*/  SHF.L.U32 R88, R13, 0x10, RZ ;  /* 0x000000100d587819 */ /* 0x000fe200000006ff */
[----:B------:R-:W-:Y:S01]  /*3ee0*/  FFMA.FTZ R12, R71, R18, R69 ;  /* 0x00000012470c7223 */ /* 0x000fe20000010045 */
[----:B------:R-:W-:Y:S01]  /*3ef0*/  FMUL.FTZ R17, R63, R17 ;  /* 0x000000113f117220 */ /* 0x000fe20000410000 */
[----:B------:R-:W-:-:S02]  /*3f00*/  FFMA.FTZ R93, R94, R93, 1 ;  /* 0x3f8000005e5d7423 */ /* 0x000fc4000001005d */
[----:B------:R-:W-:Y:S01]  /*3f10*/  FADD.FTZ R88, -R6, R88 ;  /* 0x0000005806587221 */ /* 0x000fe20000010100 */
[----:B------:R-:W-:Y:S01]  /*3f20*/  FMUL.FTZ R89, R12, -1.4426950216293334961 ;  /* 0xbfb8aa3b0c597820 */ /* 0x000fe20000410000 */
[----:B------:R-:W-:Y:S01]  /*3f30*/  FMUL.FTZ R133, R7, R133 ;  /* 0x0000008507857220 */ /* 0x000fe20000410000 */
[----:B0-----:R-:W-:Y:S01]  /*3f40*/  FADD.FTZ R94, -R96, 1 ;  /* 0x3f800000605e7421 */ /* 0x001fe20000010100 */
[----:B------:R-:W-:Y:S01]  /*3f50*/  FFMA.FTZ R7, R70, R17, R68 ;  /* 0x0000001146077223 */ /* 0x000fe20000010044 */
[----:B------:R-:W-:Y:S01]  /*3f60*/  FMUL.FTZ R93, R16, R93 ;  /* 0x0000005d105d7220 */ /* 0x000fe20000410000 */
[----:B------:R-:W-:Y:S01]  /*3f70*/  FMUL.FTZ R16, R63, R88 ;  /* 0x000000583f107220 */ /* 0x000fe20000410000 */
[----:B------:R-:W-:Y:S01]  /*3f80*/  FFMA.FTZ R94, R121, R94, 1 ;  /* 0x3f800000795e7423 */ /* 0x000fe2000001005e */
[----:B------:R-:W0:Y:S01]  /*3f90*/  MUFU.EX2 R89, R89 ;  /* 0x0000005900597308 */ /* 0x000e220000000800 */
[----:B------:R-:W-:Y:S01]  /*3fa0*/  FMUL.FTZ R97, R7, -1.4426950216293334961 ;  /* 0xbfb8aa3b07617820 */ /* 0x000fe20000410000 */
[----:B------:R-:W-:Y:S01]  /*3fb0*/  FFMA.FTZ R88, R66, R16, R65 ;  /* 0x0000001042587223 */ /* 0x000fe20000010041 */
[----:B------:R-:W-:Y:S01]  /*3fc0*/  FMUL.FTZ R94, R96, R94 ;  /* 0x0000005e605e7220 */ /* 0x000fe20000410000 */
[----:B------:R-:W-:-:S04]  /*3fd0*/  SHF.L.U32 R121, R14, 0x10, RZ ;  /* 0x000000100e797819 */ /* 0x000fc800000006ff */
[----:B------:R1:W2:Y:S01]  /*3fe0*/  MUFU.EX2 R96, R97 ;  /* 0x0000006100607308 */ /* 0x0002a20000000800 */
[----:B------:R-:W-:Y:S01]  /*3ff0*/  PRMT R13, R14, 0x7632, R13 ;  /* 0x000076320e0d7816 */ /* 0x000fe2000000000d */
[----:B-1----:R-:W-:-:S06]  /*4000*/  FMUL.FTZ R97, R88, -1.4426950216293334961 ;  /* 0xbfb8aa3b58617820 */ /* 0x002fcc0000410000 */
[----:B------:R1:W4:Y:S01]  /*4010*/  MUFU.EX2 R14, R97 ;  /* 0x00000061000e7308 */ /* 0x0003220000000800 */
[----:B0-----:R-:W-:-:S07]  /*4020*/  FADD.FTZ R89, R89, 1 ;  /* 0x3f80000059597421 */ /* 0x001fce0000010000 */
[----:B------:R0:W0:Y:S01]  /*4030*/  MUFU.RCP R131, R89 ;  /* 0x0000005900837308 */ /* 0x0000220000001000 */
[C---:B-1----:R-:W-:Y:S02]  /*4040*/  SHF.L.U32 R97, R13.reuse, 0x10, RZ ;  /* 0x000000100d617819 */ /* 0x042fe400000006ff */
[----:B------:R-:W-:Y:S01]  /*4050*/  PRMT R13, R13, 0x7632, R13 ;  /* 0x000076320d0d7816 */ /* 0x000fe2000000000d */
[----:B--2---:R-:W-:-:S03]  /*4060*/  FADD.FTZ R96, R96, 1 ;  /* 0x3f80000060607421 */ /* 0x004fc60000010000 */
[----:B------:R-:W-:Y:S01]  /*4070*/  SHF.L.U32 R13, R13, 0x10, RZ ;  /* 0x000000100d0d7819 */ /* 0x000fe200000006ff */
[----:B----4-:R-:W-:Y:S01]  /*4080*/  FADD.FTZ R14, R14, 1 ;  /* 0x3f8000000e0e7421 */ /* 0x010fe20000010000 */
[----:B0-----:R-:W-:-:S03]  /*4090*/  SHF.L.U32 R89, R15, 0x10, RZ ;  /* 0x000000100f597819 */ /* 0x001fc600000006ff */
[----:B------:R-:W0:Y:S01]  /*40a0*/  MUFU.RCP R129, R14 ;  /* 0x0000000e00817308 */ /* 0x000e220000001000 */
[----:B------:R-:W-:Y:S01]  /*40b0*/  PRMT R15, R15, 0x7632, R15 ;  /* 0x000076320f0f7816 */ /* 0x000fe2000000000f */
[----:B------:R-:W-:Y:S01]  /*40c0*/  FADD.FTZ R13, -R6, R13 ;  /* 0x0000000d060d7221 */ /* 0x000fe20000010100 */
[----:B------:R-:W-:Y:S02]  /*40d0*/  FMUL.FTZ R133, R89, R133 ;  /* 0x0000008559857220 */ /* 0x000fe40000410000 */
[----:B------:R-:W-:Y:S01]  /*40e0*/  SHF.L.U32 R89, R15, 0x10, RZ ;  /* 0x000000100f597819 */ /* 0x000fe200000006ff */
[----:B------:R-:W-:Y:S02]  /*40f0*/  FMUL.FTZ R15, R63, R13 ;  /* 0x0000000d3f0f7220 */ /* 0x000fe40000410000 */
[----:B------:R-:W1:Y:S01]  /*4100*/  MUFU.RCP R96, R96 ;  /* 0x0000006000607308 */ /* 0x000e620000001000 */
[----:B------:R-:W-:Y:S01]  /*4110*/  FADD.FTZ R13, -R131, 1 ;  /* 0x3f800000830d7421 */ /* 0x000fe20000010100 */
[----:B------:R-:W-:Y:S01]  /*4120*/  FMUL.FTZ R94, R89, R94 ;  /* 0x0000005e595e7220 */ /* 0x000fe20000410000 */
[----:B------:R-:W-:-:S02]  /*4130*/  FFMA.FTZ R89, R67, R15, R64 ;  /* 0x0000000f43597223 */ /* 0x000fc40000010040 */
[----:B------:R-:W-:Y:S02]  /*4140*/  FFMA.FTZ R13, R12, R13, 1 ;  /* 0x3f8000000c0d7423 */ /* 0x000fe4000001000d */
[----:B------:R-:W-:Y:S02]  /*4150*/  FMUL.FTZ R12, R89, -1.4426950216293334961 ;  /* 0xbfb8aa3b590c7820 */ /* 0x000fe40000410000 */
[----:B------:R-:W-:Y:S01]  /*4160*/  FMUL.FTZ R131, R131, R13 ;  /* 0x0000000d83837220 */ /* 0x000fe20000410000 */
[----:B0-----:R-:W-:-:S04]  /*4170*/  FADD.FTZ R13, -R129, 1 ;  /* 0x3f800000810d7421 */ /* 0x001fc80000010100 */
[----:B------:R-:W-:Y:S01]  /*4180*/  FFMA.FTZ R88, R88, R13, 1 ;  /* 0x3f80000058587423 */ /* 0x000fe2000001000d */
[----:B------:R-:W-:Y:S01]  /*4190*/  SHF.L.U32 R13, R8, 0x10, RZ ;  /* 0x00000010080d7819 */ /* 0x000fe200000006ff */
[----:B------:R-:W0:Y:S01]  /*41a0*/  MUFU.EX2 R12, R12 ;  /* 0x0000000c000c7308 */ /* 0x000e220000000800 */
[----:B-1----:R-:W-:-:S04]  /*41b0*/  FADD.FTZ R14, -R96, 1 ;  /* 0x3f800000600e7421 */ /* 0x002fc80000010100 */
[----:B------:R-:W-:Y:S01]  /*41c0*/  FFMA.FTZ R7, R7, R14, 1 ;  /* 0x3f80000007077423 */ /* 0x000fe2000001000e */
[----:B------:R-:W-:Y:S01]  /*41d0*/  FADD.FTZ R14, -R6, R13 ;  /* 0x0000000d060e7221 */ /* 0x000fe20000010100 */
[----:B------:R-:W-:-:S05]  /*41e0*/  SHF.L.U32 R13, R9, 0x10, RZ ;  /* 0x00000010090d7819 */ /* 0x000fca00000006ff */
[----:B------:R-:W-:Y:S01]  /*41f0*/  FADD.FTZ R13, -R6, R13 ;  /* 0x0000000d060d7221 */ /* 0x000fe20000010100 */
[----:B------:R-:W-:-:S03]  /*4200*/  FMUL.FTZ R14, R63, R14 ;  /* 0x0000000e3f0e7220 */ /* 0x000fc60000410000 */
[----:B------:R-:W-:Y:S01]  /*4210*/  FMUL.FTZ R13, R63, R13 ;  /* 0x0000000d3f0d7220 */ /* 0x000fe20000410000 */
[----:B------:R-:W-:Y:S01]  /*4220*/  FMUL.FTZ R96, R96, R7 ;  /* 0x0000000760607220 */ /* 0x000fe20000410000 */
[----:B0-----:R-:W-:Y:S01]  /*4230*/  FADD.FTZ R12, R12, 1 ;  /* 0x3f8000000c0c7421 */ /* 0x001fe20000010000 */
[----:B------:R-:W-:Y:S01]  /*4240*/  FMUL.FTZ R135, R121, R135 ;  /* 0x0000008779877220 */ /* 0x000fe20000410000 */
[----:B------:R-:W-:Y:S01]  /*4250*/  FFMA.FTZ R7, R70, R13, R68 ;  /* 0x0000000d46077223 */ /* 0x000fe20000010044 */
[----:B------:R-:W-:Y:S01]  /*4260*/  FFMA.FTZ R121, R71, R14, R69 ;  /* 0x0000000e47797223 */ /* 0x000fe20000010045 */
[----:B------:R-:W-:Y:S01]  /*4270*/  FMUL.FTZ R93, R97, R93 ;  /* 0x0000005d615d7220 */ /* 0x000fe20000410000 */
[----:B------:R-:W-:Y:S01]  /*4280*/  FMUL.FTZ R129, R129, R88 ;  /* 0x0000005881817220 */ /* 0x000fe20000410000 */
[----:B------:R0:W1:Y:S01]  /*4290*/  MUFU.RCP R97, R12 ;  /* 0x0000000c00617308 */ /* 0x0000620000001000 */
[----:B------:R-:W-:Y:S01]  /*42a0*/  FMUL.FTZ R88, R121, -1.4426950216293334961 ;  /* 0xbfb8aa3b79587820 */ /* 0x000fe20000410000 */
[----:B0-----:R-:W-:-:S06]  /*42b0*/  FMUL.FTZ R12, R7, -1.4426950216293334961 ;  /* 0xbfb8aa3b070c7820 */ /* 0x001fcc0000410000 */
[----:B------:R-:W0:Y:S01]  /*42c0*/  MUFU.EX2 R88, R88 ;  /* 0x0000005800587308 */ /* 0x000e220000000800 */
[----:B------:R-:W-:-:S07]  /*42d0*/  PRMT R8, R8, 0x7632, R8 ;  /* 0x0000763208087816 */ /* 0x000fce0000000008 */
[----:B------:R-:W2:Y:S01]  /*42e0*/  MUFU.EX2 R12, R12 ;  /* 0x0000000c000c7308 */ /* 0x000ea20000000800 */
[----:B-1----:R-:W-:Y:S01]  /*42f0*/  FADD.FTZ R122, -R97, 1 ;  /* 0x3f800000617a7421 */ /* 0x002fe20000010100 */
[----:B------:R-:W-:-:S03]  /*4300*/  SHF.L.U32 R8, R8, 0x10, RZ ;  /* 0x0000001008087819 */ /* 0x000fc600000006ff */
[----:B------:R-:W-:Y:S02]  /*4310*/  FFMA.FTZ R89, R89, R122, 1 ;  /* 0x3f80000059597423 */ /* 0x000fe4000001007a */
[----:B------:R-:W-:Y:S01]  /*4320*/  FADD.FTZ R122, -R6, R8 ;  /* 0x00000008067a7221 */ /* 0x000fe20000010100 */
[----:B0-----:R-:W-:Y:S01]  /*4330*/  FADD.FTZ R88, R88, 1 ;  /* 0x3f80000058587421 */ /* 0x001fe20000010000 */
[----:B------:R-:W-:Y:S01]  /*4340*/  FMUL.FTZ R97, R97, R89 ;  /* 0x0000005961617220 */ /* 0x000fe20000410000 */
[----:B------:R-:W-:Y:S01]  /*4350*/  SHF.L.U32 R89, R86, 0x10, RZ ;  /* 0x0000001056597819 */ /* 0x000fe200000006ff */
[----:B--2---:R-:W-:Y:S01]  /*4360*/  FADD.FTZ R8, R12, 1 ;  /* 0x3f8000000c087421 */ /* 0x004fe20000010000 */
[----:B------:R-:W-:Y:S02]  /*4370*/  FMUL.FTZ R12, R63, R122 ;  /* 0x0000007a3f0c7220 */ /* 0x000fe40000410000 */
[----:B------:R-:W0:Y:S02]  /*4380*/  MUFU.RCP R88, R88 ;  /* 0x0000005800587308 */ /* 0x000e240000001000 */
[----:B------:R-:W-:Y:S01]  /*4390*/  FFMA.FTZ R155, R66, R12, R65 ;  /* 0x0000000c429b7223 */ /* 0x000fe20000010041 */
[----:B------:R-:W-:-:S05]  /*43a0*/  FMUL.FTZ R131, R89, R131 ;  /* 0x0000008359837220 */ /* 0x000fca0000410000 */
[----:B------:R-:W1:Y:S01]  /*43b0*/  MUFU.RCP R8, R8 ;  /* 0x0000000800087308 */ /* 0x000e620000001000 */
[----:B------:R-:W-:Y:S01]  /*43c0*/  FMUL.FTZ R89, R155, -1.4426950216293334961 ;  /* 0xbfb8aa3b9b597820 */ /* 0x000fe20000410000 */
[----:B------:R-:W-:Y:S02]  /*43d0*/  PRMT R9, R86, 0x7632, R9 ;  /* 0x0000763256097816 */ /* 0x000fe40000000009 */
[C---:B------:R-:W-:Y:S02]  /*43e0*/  PRMT R86, R87.reuse, 0x7632, R86 ;  /* 0x0000763257567816 */ /* 0x040fe40000000056 */
[----:B------:R-:W-:Y:S02]  /*43f0*/  SHF.L.U32 R122, R87, 0x10, RZ ;  /* 0x00000010577a7819 */ /* 0x000fe400000006ff */
[C---:B------:R-:W-:Y:S01]  /*4400*/  SHF.L.U32 R87, R9.reuse, 0x10, RZ ;  /* 0x0000001009577819 */ /* 0x040fe200000006ff */
[----:B------:R-:W2:Y:S01]  /*4410*/  MUFU.EX2 R89, R89 ;  /* 0x0000005900597308 */ /* 0x000ea20000000800 */
[----:B------:R-:W-:-:S04]  /*4420*/  PRMT R9, R9, 0x7632, R9 ;  /* 0x0000763209097816 */ /* 0x000fc80000000009 */
[----:B------:R-:W-:Y:S01]  /*4430*/  SHF.L.U32 R9, R9, 0x10, RZ ;  /* 0x0000001009097819 */ /* 0x000fe200000006ff */
[----:B------:R-:W-:Y:S01]  /*4440*/  FMUL.FTZ R129, R87, R129 ;  /* 0x0000008157817220 */ /* 0x000fe20000410000 */
[----:B0-----:R-:W-:Y:S01]  /*4450*/  FADD.FTZ R123, -R88, 1 ;  /* 0x3f800000587b7421 */ /* 0x001fe20000010100 */
[----:B-1----:R-:W-:Y:S01]  /*4460*/  FADD.FTZ R87, -R8, 1 ;  /* 0x3f80000008577421 */ /* 0x002fe20000010100 */
[----:B------:R-:W-:Y:S01]  /*4470*/  SHF.L.U32 R86, R86, 0x10, RZ ;  /* 0x0000001056567819 */ /* 0x000fe200000006ff */
[----:B------:R-:W-:Y:S01]  /*4480*/  FADD.FTZ R9, -R6, R9 ;  /* 0x0000000906097221 */ /* 0x000fe20000010100 */
[----:B------:R-:W-:Y:S01]  /*4490*/  FFMA.FTZ R121, R121, R123, 1 ;  /* 0x3f80000079797423 */ /* 0x000fe2000001007b */
[----:B------:R-:W-:Y:S02]  /*44a0*/  FFMA.FTZ R87, R7, R87, 1 ;  /* 0x3f80000007577423 */ /* 0x000fe40000010057 */
[----:B------:R-:W-:Y:S01]  /*44b0*/  FMUL.FTZ R9, R63, R9 ;  /* 0x000000093f097220 */ /* 0x000fe20000410000 */
[----:B------:R-:W-:Y:S01]  /*44c0*/  FMUL.FTZ R97, R86, R97 ;  /* 0x0000006156617220 */ /* 0x000fe20000410000 */
[----:B------:R-:W-:Y:S01]  /*44d0*/  FMUL.FTZ R87, R8, R87 ;  /* 0x0000005708577220 */ /* 0x000fe20000410000 */
[----:B------:R-:W-:Y:S01]  /*44e0*/  FMUL.FTZ R86, R88, R121 ;  /* 0x0000007958567220 */ /* 0x000fe20000410000 */
[C---:B------:R-:W-:Y:S01]  /*44f0*/  PRMT R8, R10.reuse, 0x7632, R8 ;  /* 0x000076320a087816 */ /* 0x040fe20000000008 */
[----:B--2---:R-:W-:Y:S01]  /*4500*/  FADD.FTZ R88, R89, 1 ;  /* 0x3f80000059587421 */ /* 0x004fe20000010000 */
[----:B------:R-:W-:Y:S01]  /*4510*/  SHF.L.U32 R10, R10, 0x10, RZ ;  /* 0x000000100a0a7819 */ /* 0x000fe200000006ff */
[----:B------:R-:W-:Y:S01]  /*4520*/  FFMA.FTZ R124, R67, R9, R64 ;  /* 0x00000009437c7223 */ /* 0x000fe20000010040 */
[----:B------:R-:W-:-:S02]  /*4530*/  PRMT R7, R11, 0x7632, R7 ;  /* 0x000076320b077816 */ /* 0x000fc40000000007 */
[----:B------:R-:W-:Y:S01]  /*4540*/  SHF.L.U32 R89, R11, 0x10, RZ ;  /* 0x000000100b597819 */ /* 0x000fe200000006ff */
[----:B------:R-:W-:Y:S01]  /*4550*/  FMUL.FTZ R154, R124, -1.4426950216293334961 ;  /* 0xbfb8aa3b7c9a7820 */ /* 0x000fe20000410000 */
[----:B------:R-:W-:Y:S01]  /*4560*/  FADD.FTZ R11, -R6, R10 ;  /* 0x0000000a060b7221 */ /* 0x000fe20000010100 */
[----:B------:R-:W0:Y:S01]  /*4570*/  MUFU.RCP R88, R88 ;  /* 0x0000005800587308 */ /* 0x000e220000001000 */
[----:B------:R-:W-:Y:S01]  /*4580*/  SHF.L.U32 R8, R8, 0x10, RZ ;  /* 0x0000001008087819 */ /* 0x000fe200000006ff */
[----:B------:R-:W-:Y:S01]  /*4590*/  FADD.FTZ R10, -R6, R89 ;  /* 0x00000059060a7221 */ /* 0x000fe20000010100 */
[----:B------:R-:W-:-:S05]  /*45a0*/  FMUL.FTZ R11, R63, R11 ;  /* 0x0000000b3f0b7220 */ /* 0x000fca0000410000 */
[----:B------:R-:W1:Y:S01]  /*45b0*/  MUFU.EX2 R154, R154 ;  /* 0x0000009a009a7308 */ /* 0x000e620000000800 */
[----:B------:R-:W-:Y:S01]  /*45c0*/  FFMA.FTZ R153, R71, R11, R69 ;  /* 0x0000000b47997223 */ /* 0x000fe20000010045 */
[----:B------:R-:W-:Y:S01]  /*45d0*/  FMUL.FTZ R10, R63, R10 ;  /* 0x0000000a3f0a7220 */ /* 0x000fe20000410000 */
[----:B------:R-:W-:Y:S01]  /*45e0*/  SHF.L.U32 R7, R7, 0x10, RZ ;  /* 0x0000001007077819 */ /* 0x000fe200000006ff */
[----:B------:R-:W-:Y:S01]  /*45f0*/  FADD.FTZ R8, -R6, R8 ;  /* 0x0000000806087221 */ /* 0x000fe20000010100 */
[----:B------:R-:W-:Y:S01]  /*4600*/  FMUL.FTZ R121, R153, -1.4426950216293334961 ;  /* 0xbfb8aa3b99797820 */ /* 0x000fe20000410000 */
[----:B------:R-:W-:Y:S02]  /*4610*/  FFMA.FTZ R152, R70, R10, R68 ;  /* 0x0000000a46987223 */ /* 0x000fe40000010044 */
[C---:B------:R-:W-:Y:S01]  /*4620*/  FMUL.FTZ R8, R63.reuse, R8 ;  /* 0x000000083f087220 */ /* 0x040fe20000410000 */
[----:B------:R-:W-:Y:S01]  /*4630*/  FADD.FTZ R7, -R6, R7 ;  /* 0x0000000706077221 */ /* 0x000fe20000010100 */
[----:B------:R-:W-:Y:S01]  /*4640*/  FMUL.FTZ R96, R122, R96 ;  /* 0x000000607a607220 */ /* 0x000fe20000410000 */
[----:B------:R-:W-:Y:S01]  /*4650*/  FMUL.FTZ R122, R152, -1.4426950216293334961 ;  /* 0xbfb8aa3b987a7820 */ /* 0x000fe20000410000 */
[----:B0-----:R-:W-:Y:S01]  /*4660*/  FADD.FTZ R6, -R88, 1 ;  /* 0x3f80000058067421 */ /* 0x001fe20000010100 */
[----:B------:R-:W0:Y:S01]  /*4670*/  MUFU.EX2 R121, R121 ;  /* 0x0000007900797308 */ /* 0x000e220000000800 */
[----:B------:R-:W-:Y:S01]  /*4680*/  FFMA.FTZ R151, R66, R8, R65 ;  /* 0x0000000842977223 */ /* 0x000fe20000010041 */
[----:B------:R-:W-:Y:S01]  /*4690*/  FMUL.FTZ R7, R63, R7 ;  /* 0x000000073f077220 */ /* 0x000fe20000410000 */
[----:B------:R-:W-:Y:S01]  /*46a0*/  FFMA.FTZ R155, R155, R6, 1 ;  /* 0x3f8000009b9b7423 */ /* 0x000fe20000010006 */
[----:B-1----:R-:W-:Y:S01]  /*46b0*/  FADD.FTZ R154, R154, 1 ;  /* 0x3f8000009a9a7421 */ /* 0x002fe20000010000 */
[----:B------:R-:W-:Y:S01]  /*46c0*/  FMUL.FTZ R123, R151, -1.4426950216293334961 ;  /* 0xbfb8aa3b977b7820 */ /* 0x000fe20000410000 */
[----:B------:R-:W-:-:S02]  /*46d0*/  FFMA.FTZ R6, R67, R7, R64 ;  /* 0x0000000743067223 */ /* 0x000fc40000010040 */
[----:B------:R-:W1:Y:S02]  /*46e0*/  MUFU.EX2 R122, R122 ;  /* 0x0000007a007a7308 */ /* 0x000e640000000800 */
[----:B------:R-:W-:-:S06]  /*46f0*/  FMUL.FTZ R89, R6, -1.4426950216293334961 ;  /* 0xbfb8aa3b06597820 */ /* 0x000fcc0000410000 */
[----:B------:R-:W2:Y:S01]  /*4700*/  MUFU.EX2 R123, R123 ;  /* 0x0000007b007b7308 */ /* 0x000ea20000000800 */
[----:B0-----:R-:W-:-:S07]  /*4710*/  FADD.FTZ R121, R121, 1 ;  /* 0x3f80000079797421 */ /* 0x001fce0000010000 */
[----:B------:R-:W0:Y:S01]  /*4720*/  MUFU.RCP R154, R154 ;  /* 0x0000009a009a7308 */ /* 0x000e220000001000 */
[----:B-1----:R-:W-:-:S07]  /*4730*/  FADD.FTZ R122, R122, 1 ;  /* 0x3f8000007a7a7421 */ /* 0x002fce0000010000 */
[----:B------:R-:W1:Y:S01]  /*4740*/  MUFU.EX2 R89, R89 ;  /* 0x0000005900597308 */ /* 0x000e620000000800 */
[----:B------:R-:W-:Y:S01]  /*4750*/  FMUL.FTZ R88, R88, R155 ;  /* 0x0000009b58587220 */ /* 0x000fe20000410000 */
[----:B--2---:R-:W-:-:S06]  /*4760*/  FADD.FTZ R123, R123, 1 ;  /* 0x3f8000007b7b7421 */ /* 0x004fcc0000010000 */
[----:B------:R-:W2:Y:S01]  /*4770*/  MUFU.RCP R121, R121 ;  /* 0x0000007900797308 */ /* 0x000ea20000001000 */
[----:B0-----:R-:W-:-:S04]  /*4780*/  FADD.FTZ R155, -R154, 1 ;  /* 0x3f8000009a9b7421 */ /* 0x001fc80000010100 */
[----:B------:R-:W-:-:S03]  /*4790*/  FFMA.FTZ R155, R124, R155, 1 ;  /* 0x3f8000007c9b7423 */ /* 0x000fc6000001009b */
[----:B------:R-:W0:Y:S01]  /*47a0*/  MUFU.RCP R122, R122 ;  /* 0x0000007a007a7308 */ /* 0x000e220000001000 */
[----:B-1----:R-:W-:Y:S01]  /*47b0*/  FADD.FTZ R124, R89, 1 ;  /* 0x3f800000597c7421 */ /* 0x002fe20000010000 */
[----:B------:R-:W-:-:S06]  /*47c0*/  FMUL.FTZ R89, R154, R155 ;  /* 0x0000009b9a597220 */ /* 0x000fcc0000410000 */
[----:B------:R-:W1:Y:S01]  /*47d0*/  MUFU.RCP R123, R123 ;  /* 0x0000007b007b7308 */ /* 0x000e620000001000 */
[----:B--2---:R-:W-:-:S07]  /*47e0*/  FADD.FTZ R154, -R121, 1 ;  /* 0x3f800000799a7421 */ /* 0x004fce0000010100 */
[----:B------:R-:W2:Y:S01]  /*47f0*/  MUFU.RCP R124, R124 ;  /* 0x0000007c007c7308 */ /* 0x000ea20000001000 */
[----:B------:R-:W-:Y:S01]  /*4800*/  FFMA.FTZ R153, R153, R154, 1 ;  /* 0x3f80000099997423 */ /* 0x000fe2000001009a */
[----:B0-----:R-:W-:-:S04]  /*4810*/  FADD.FTZ R154, -R122, 1 ;  /* 0x3f8000007a9a7421 */ /* 0x001fc80000010100 */
[----:B------:R-:W-:Y:S01]  /*4820*/  FFMA.FTZ R152, R152, R154, 1 ;  /* 0x3f80000098987423 */ /* 0x000fe2000001009a */
[----:B-1----:R-:W-:-:S04]  /*4830*/  FADD.FTZ R154, -R123, 1 ;  /* 0x3f8000007b9a7421 */ /* 0x002fc80000010100 */
[----:B------:R-:W-:Y:S01]  /*4840*/  FFMA.FTZ R151, R151, R154, 1 ;  /* 0x3f80000097977423 */ /* 0x000fe2000001009a */
[----:B--2---:R-:W-:-:S04]  /*4850*/  FADD.FTZ R154, -R124, 1 ;  /* 0x3f8000007c9a7421 */ /* 0x004fc80000010100 */
[----:B------:R-:W-:-:S04]  /*4860*/  FFMA.FTZ R6, R6, R154, 1 ;  /* 0x3f80000006067423 */ /* 0x000fc8000001009a */
[----:B------:R-:W-:Y:S01]  /*4870*/  FMUL.FTZ R124, R124, R6 ;  /* 0x000000067c7c7220 */ /* 0x000fe20000410000 */
[----:B---3--:R-:W-:Y:S01]  /*4880*/  SHF.L.U32 R6, R4, 0x10, RZ ;  /* 0x0000001004067819 */ /* 0x008fe200000006ff */
[----:B------:R-:W-:-:S04]  /*4890*/  FMUL.FTZ R154, R71, R72 ;  /* 0x00000048479a7220 */ /* 0x000fc80000410000 */
[----:B------:R-:W-:Y:S01]  /*48a0*/  FMUL.FTZ R86, R6, R86 ;  /* 0x0000005606567220 */ /* 0x000fe20000410000 */
[----:B------:R-:W-:Y:S01]  /*48b0*/  SHF.L.U32 R6, R5, 0x10, RZ ;  /* 0x0000001005067819 */ /* 0x000fe200000006ff */
[----:B------:R-:W-:Y:S01]  /*48c0*/  FMUL.FTZ R123, R123, R151 ;  /* 0x000000977b7b7220 */ /* 0x000fe20000410000 */
[----:B------:R-:W-:Y:S01]  /*48d0*/  FFMA.FTZ R78, R0, R72, R78 ;  /* 0x00000048004e7223 */ /* 0x000fe2000001004e */
[----:B------:R-:W-:Y:S01]  /*48e0*/  PRMT R151, R4, 0x7632, R151 ;  /* 0x0000763204977816 */ /* 0x000fe20000000097 */
[----:B------:R-:W-:Y:S01]  /*48f0*/  FADD.FTZ R79, R72, R79 ;  /* 0x0000004f484f7221 */ /* 0x000fe20000010000 */
[----:B------:R-:W-:Y:S01]  /*4900*/  FMUL.FTZ R87, R6, R87 ;  /* 0x0000005706577220 */ /* 0x000fe20000410000 */
[----:B------:R-:W-:Y:S01]  /*4910*/  FFMA.FTZ R82, R149, R76, R82 ;  /* 0x0000004c95527223 */ /* 0x000fe20000010052 */
[-C--:B------:R-:W-:Y:S01]  /*4920*/  FFMA.FTZ R80, R150, R125.reuse, R80 ;  /* 0x0000007d96507223 */ /* 0x080fe20000010050 */
[----:B------:R-:W-:Y:S01]  /*4930*/  FADD.FTZ R81, R125, R81 ;  /* 0x000000517d517221 */ /* 0x000fe20000010000 */
[----:B------:R-:W-:Y:S01]  /*4940*/  PRMT R4, R5, 0x7632, R4 ;  /* 0x0000763205047816 */ /* 0x000fe20000000004 */
[----:B------:R-:W-:Y:S01]  /*4950*/  FMUL.FTZ R125, R66, R125 ;  /* 0x0000007d427d7220 */ /* 0x000fe20000410000 */
[----:B------:R-:W-:Y:S01]  /*4960*/  FADD.FTZ R6, RZ, R154 ;  /* 0x0000009aff067221 */ /* 0x000fe20000010000 */
[----:B------:R-:W-:Y:S01]  /*4970*/  FFMA.FTZ R72, R0, R154, RZ ;  /* 0x0000009a00487223 */ /* 0x000fe200000100ff */
[----:B------:R-:W-:Y:S01]  /*4980*/  FFMA.FTZ R78, R147, R92, R78 ;  /* 0x0000005c934e7223 */ /* 0x000fe2000001004e */
[----:B------:R-:W-:Y:S01]  /*4990*/  FADD.FTZ R79, R79, R92 ;  /* 0x0000005c4f4f7221 */ /* 0x000fe20000010000 */
[----:B------:R-:W-:Y:S01]  /*49a0*/  FFMA.FTZ R82, R145, R95, R82 ;  /* 0x0000005f91527223 */ /* 0x000fe20000010052 */
[----:B------:R-:W-:Y:S01]  /*49b0*/  SHF.L.U32 R4, R4, 0x10, RZ ;  /* 0x0000001004047819 */ /* 0x000fe200000006ff */
[----:B------:R-:W-:Y:S01]  /*49c0*/  FMUL.FTZ R162, R70, R76 ;  /* 0x0000004c46a27220 */ /* 0x000fe20000410000 */
[----:B------:R-:W-:Y:S01]  /*49d0*/  FADD.FTZ R6, R6, R125 ;  /* 0x0000007d06067221 */ /* 0x000fe20000010000 */
[----:B------:R-:W-:Y:S01]  /*49e0*/  FFMA.FTZ R72, R150, R125, R72 ;  /* 0x0000007d96487223 */ /* 0x000fe20000010048 */
[----:B------:R-:W-:Y:S01]  /*49f0*/  FFMA.FTZ R78, R62, R98, R78 ;  /* 0x000000623e4e7223 */ /* 0x000fe2000001004e */
[----:B------:R-:W-:Y:S01]  /*4a00*/  SHF.L.U32 R5, R151, 0x10, RZ ;  /* 0x0000001097057819 */ /* 0x000fe200000006ff */
[----:B------:R-:W-:Y:S01]  /*4a10*/  FFMA.FTZ R84, R148, R127, R84 ;  /* 0x0000007f94547223 */ /* 0x000fe20000010054 */
[----:B------:R-:W-:Y:S01]  /*4a20*/  FADD.FTZ R85, R127, R85 ;  /* 0x000000557f557221 */ /* 0x000fe20000010000 */
[----:B------:R-:W-:Y:S01]  /*4a30*/  FADD.FTZ R79, R79, R98 ;  /* 0x000000624f4f7221 */ /* 0x000fe20000010000 */
[----:B------:R-:W-:Y:S01]  /*4a40*/  FFMA.FTZ R82, R61, R99, R82 ;  /* 0x000000633d527223 */ /* 0x000fe20000010052 */
[----:B------:R-:W-:Y:S01]  /*4a50*/  FMUL.FTZ R127, R67, R127 ;  /* 0x0000007f437f7220 */ /* 0x000fe20000410000 */
[----:B------:R-:W-:Y:S01]  /*4a60*/  FADD.FTZ R6, R6, R162 ;  /* 0x000000a206067221 */ /* 0x000fe20000010000 */
[----:B------:R-:W-:Y:S01]  /*4a70*/  FFMA.FTZ R72, R149, R162, R72 ;  /* 0x000000a295487223 */ /* 0x000fe20000010048 */
[----:B------:R-:W-:Y:S01]  /*4a80*/  FMUL.FTZ R89, R4, R89 ;  /* 0x0000005904597220 */ /* 0x000fe20000410000 */
[----:B-----5:R-:W-:Y:S01]  /*4a90*/  SHF.L.U32 R4, R2, 0x10, RZ ;  /* 0x0000001002047819 */ /* 0x020fe200000006ff */
[----:B------:R-:W-:Y:S01]  /*4aa0*/  FFMA.FTZ R78, R60, R100, R78 ;  /* 0x000000643c4e7223 */ /* 0x000fe2000001004e */
[----:B------:R-:W-:Y:S01]  /*4ab0*/  FMUL.FTZ R121, R121, R153 ;  /* 0x0000009979797220 */ /* 0x000fe20000410000 */
[----:B------:R-:W-:Y:S01]  /*4ac0*/  FADD.FTZ R79, R79, R100 ;  /* 0x000000644f4f7221 */ /* 0x000fe20000010000 */
[----:B------:R-:W-:Y:S01]  /*4ad0*/  FFMA.FTZ R82, R59, R101, R82 ;  /* 0x000000653b527223 */ /* 0x000fe20000010052 */
[----:B------:R-:W-:Y:S01]  /*4ae0*/  FMUL.FTZ R88, R5, R88 ;  /* 0x0000005805587220 */ /* 0x000fe20000410000 */
[----:B------:R-:W-:Y:S01]  /*4af0*/  FMUL.FTZ R161, R71, R92 ;  /* 0x0000005c47a17220 */ /* 0x000fe20000410000 */
[----:B------:R-:W-:Y:S01]  /*4b00*/  FADD.FTZ R6, R6, R127 ;  /* 0x0000007f06067221 */ /* 0x000fe20000010000 */
[----:B------:R-:W-:Y:S01]  /*4b10*/  FFMA.FTZ R72, R148, R127, R72 ;  /* 0x0000007f94487223 */ /* 0x000fe20000010048 */
[----:B------:R-:W-:Y:S01]  /*4b20*/  PRMT R5, R2, 0x7632, R5 ;  /* 0x0000763202057816 */ /* 0x000fe20000000005 */
[----:B------:R-:W-:Y:S01]  /*4b30*/  FFMA.FTZ R78, R58, R102, R78 ;  /* 0x000000663a4e7223 */ /* 0x000fe2000001004e */
[----:B------:R-:W-:Y:S01]  /*4b40*/  FMUL.FTZ R121, R4, R121 ;  /* 0x0000007904797220 */ /* 0x000fe20000410000 */
[----:B------:R-:W-:Y:S01]  /*4b50*/  FADD.FTZ R83, R76, R83 ;  /* 0x000000534c537221 */ /* 0x000fe20000010000 */
[----:B------:R-:W-:Y:S01]  /*4b60*/  FADD.FTZ R79, R79, R102 ;  /* 0x000000664f4f7221 */ /* 0x000fe20000010000 */
[----:B------:R-:W-:Y:S01]  /*4b70*/  FFMA.FTZ R82, R57, R103, R82 ;  /* 0x0000006739527223 */ /* 0x000fe20000010052 */
[-C--:B------:R-:W-:Y:S01]  /*4b80*/  FFMA.FTZ R80, R146, R128.reuse, R80 ;  /* 0x0000008092507223 */ /* 0x080fe20000010050 */
[----:B------:R-:W-:Y:S01]  /*4b90*/  FADD.FTZ R81, R81, R128 ;  /* 0x0000008051517221 */ /* 0x000fe20000010000 */
[C---:B------:R-:W-:Y:S01]  /*4ba0*/  PRMT R2, R3.reuse, 0x7632, R2 ;  /* 0x0000763203027816 */ /* 0x040fe20000000002 */
[----:B------:R-:W-:Y:S01]  /*4bb0*/  FMUL.FTZ R128, R66, R128 ;  /* 0x0000008042807220 */ /* 0x000fe20000410000 */
[----:B------:R-:W-:Y:S01]  /*4bc0*/  SHF.L.U32 R4, R3, 0x10, RZ ;  /* 0x0000001003047819 */ /* 0x000fe200000006ff */
[----:B------:R-:W-:Y:S01]  /*4bd0*/  FADD.FTZ R76, R6, R161 ;  /* 0x000000a1064c7221 */ /* 0x000fe20000010000 */
[----:B------:R-:W-:Y:S01]  /*4be0*/  FFMA.FTZ R72, R147, R161, R72 ;  /* 0x000000a193487223 */ /* 0x000fe20000010048 */
[----:B------:R-:W-:Y:S01]  /*4bf0*/  SHF.L.U32 R3, R5, 0x10, RZ ;  /* 0x0000001005037819 */ /* 0x000fe200000006ff */
[----:B------:R-:W-:Y:S01]  /*4c00*/  FMUL.FTZ R122, R122, R152 ;  /* 0x000000987a7a7220 */ /* 0x000fe20000410000 */
[----:B------:R-:W-:Y:S01]  /*4c10*/  FFMA.FTZ R78, R56, R104, R78 ;  /* 0x00000068384e7223 */ /* 0x000fe2000001004e */
[----:B------:R-:W-:Y:S01]  /*4c20*/  FADD.FTZ R79, R79, R104 ;  /* 0x000000684f4f7221 */ /* 0x000fe20000010000 */
[----:B------:R-:W-:Y:S01]  /*4c30*/  FFMA.FTZ R82, R55, R105, R82 ;  /* 0x0000006937527223 */ /* 0x000fe20000010052 */
[----:B------:R-:W-:Y:S01]  /*4c40*/  FMUL.FTZ R160, R70, R95 ;  /* 0x0000005f46a07220 */ /* 0x000fe20000410000 */
[----:B------:R-:W-:Y:S01]  /*4c50*/  FADD.FTZ R76, R76, R128 ;  /* 0x000000804c4c7221 */ /* 0x000fe20000010000 */
[----:B------:R-:W-:Y:S01]  /*4c60*/  FFMA.FTZ R72, R146, R128, R72 ;  /* 0x0000008092487223 */ /* 0x000fe20000010048 */
[----:B------:R-:W-:Y:S01]  /*4c70*/  FMUL.FTZ R122, R4, R122 ;  /* 0x0000007a047a7220 */ /* 0x000fe20000410000 */
[----:B------:R-:W-:Y:S01]  /*4c80*/  FMUL.FTZ R123, R3, R123 ;  /* 0x0000007b037b7220 */ /* 0x000fe20000410000 */
[----:B------:R-:W-:Y:S01]  /*4c90*/  FFMA.FTZ R5, R54, R126, R78 ;  /* 0x0000007e36057223 */ /* 0x000fe2000001004e */
[----:B------:R-:W-:Y:S01]  /*4ca0*/  FADD.FTZ R4, R79, R126 ;  /* 0x0000007e4f047221 */ /* 0x000fe20000010000 */
[----:B------:R-:W-:Y:S01]  /*4cb0*/  FFMA.FTZ R3, R53, R130, R82 ;  /* 0x0000008235037223 */ /* 0x000fe20000010052 */
[-C--:B------:R-:W-:Y:S01]  /*4cc0*/  FFMA.FTZ R84, R144, R120.reuse, R84 ;  /* 0x0000007890547223 */ /* 0x080fe20000010054 */
[----:B------:R-:W-:Y:S01]  /*4cd0*/  FADD.FTZ R78, R85, R120 ;  /* 0x00000078554e7221 */ /* 0x000fe20000010000 */
[----:B------:R-:W-:Y:S01]  /*4ce0*/  FMUL.FTZ R120, R67, R120 ;  /* 0x0000007843787220 */ /* 0x000fe20000410000 */
[----:B------:R-:W-:Y:S01]  /*4cf0*/  FADD.FTZ R79, R76, R160 ;  /* 0x000000a04c4f7221 */ /* 0x000fe20000010000 */
[----:B------:R-:W-:Y:S01]  /*4d00*/  FFMA.FTZ R82, R145, R160, R72 ;  /* 0x000000a091527223 */ /* 0x000fe20000010048 */
[----:B------:R-:W-:Y:S01]  /*4d10*/  FADD.FTZ R83, R83, R95 ;  /* 0x0000005f53537221 */ /* 0x000fe20000010000 */
[----:B------:R-:W-:Y:S01]  /*4d20*/  FADD.FTZ R4, R4, R132 ;  /* 0x0000008404047221 */ /* 0x000fe20000010000 */
[----:B------:R-:W-:Y:S01]  /*4d30*/  FMUL.FTZ R159, R71, R98 ;  /* 0x00000062479f7220 */ /* 0x000fe20000410000 */
[----:B------:R-:W-:Y:S01]  /*4d40*/  FADD.FTZ R79, R79, R120 ;  /* 0x000000784f4f7221 */ /* 0x000fe20000010000 */
[----:B------:R-:W-:Y:S01]  /*4d50*/  FFMA.FTZ R82, R144, R120, R82 ;  /* 0x0000007890527223 */ /* 0x000fe20000010052 */
[----:B------:R-:W-:Y:S01]  /*4d60*/  FADD.FTZ R83, R83, R99 ;  /* 0x0000006353537221 */ /* 0x000fe20000010000 */
[----:B------:R-:W-:Y:S01]  /*4d70*/  FADD.FTZ R4, R4, R137 ;  /* 0x0000008904047221 */ /* 0x000fe20000010000 */
        /* <DEDUP_REMOVED lines=11> */
[-C--:B------:R-:W-:Y:S01]  /*4e30*/  FFMA.FTZ R84, R44, R118.reuse, R84 ;  /* 0x000000762c547223 */ /* 0x080fe20000010054 */
[----:B------:R-:W-:Y:S01]  /*4e40*/  FADD.FTZ R78, R78, R118 ;  /* 0x000000764e4e7221 */ /* 0x000fe20000010000 */
[----:B------:R-:W-:Y:S01]  /*4e50*/  FADD.FTZ R80, R4, R143 ;  /* 0x0000008f04507221 */ /* 0x000fe20000010000 */
[----:B------:R-:W-:Y:S01]  /*4e60*/  FMUL.FTZ R118, R67, R118 ;  /* 0x0000007643767220 */ /* 0x000fe20000410000 */
[----:B------:R-:W-:Y:S01]  /*4e70*/  FADD.FTZ R4, R79, R158 ;  /* 0x0000009e4f047221 */ /* 0x000fe20000010000 */
[----:B------:R-:W-:Y:S01]  /*4e80*/  FFMA.FTZ R82, R61, R158, R82 ;  /* 0x0000009e3d527223 */ /* 0x000fe20000010052 */
[----:B------:R-:W-:Y:S01]  /*4e90*/  SHF.L.U32 R2, R2, 0x10, RZ ;  /* 0x0000001002027819 */ /* 0x000fe200000006ff */
[----:B------:R-:W-:Y:S01]  /*4ea0*/  FADD.FTZ R83, R83, R105 ;  /* 0x0000006953537221 */ /* 0x000fe20000010000 */
[----:B------:R-:W-:Y:S01]  /*4eb0*/  FMUL.FTZ R157, R71, R100 ;  /* 0x00000064479d7220 */ /* 0x000fe20000410000 */
[----:B------:R-:W-:Y:S01]  /*4ec0*/  FADD.FTZ R4, R4, R118 ;  /* 0x0000007604047221 */ /* 0x000fe20000010000 */
[----:B------:R-:W-:Y:S01]  /*4ed0*/  FFMA.FTZ R82, R44, R118, R82 ;  /* 0x000000762c527223 */ /* 0x000fe20000010052 */
[----:B------:R-:W-:Y:S01]  /*4ee0*/  FMUL.FTZ R124, R2, R124 ;  /* 0x0000007c027c7220 */ /* 0x000fe20000410000 */
[----:B------:R-:W-:Y:S01]  /*4ef0*/  FADD.FTZ R2, R83, R130 ;  /* 0x0000008253027221 */ /* 0x000fe20000010000 */
[CC--:B------:R-:W-:Y:S01]  /*4f00*/  FFMA.FTZ R79, R43.reuse, R117.reuse, R72 ;  /* 0x000000752b4f7223 */ /* 0x0c0fe20000010048 */
        /* <DEDUP_REMOVED lines=10> */
[-C--:B------:R-:W-:Y:S01]  /*4fb0*/  FFMA.FTZ R72, R42, R116.reuse, R84 ;  /* 0x000000742a487223 */ /* 0x080fe20000010054 */
[----:B------:R-:W-:Y:S01]  /*4fc0*/  FADD.FTZ R78, R78, R116 ;  /* 0x000000744e4e7221 */ /* 0x000fe20000010000 */
[----:B------:R-:W-:Y:S01]  /*4fd0*/  FMUL.FTZ R116, R67, R116 ;  /* 0x0000007443747220 */ /* 0x000fe20000410000 */
[----:B------:R-:W-:Y:S01]  /*4fe0*/  FADD.FTZ R4, R4, R156 ;  /* 0x0000009c04047221 */ /* 0x000fe20000010000 */
[----:B------:R-:W-:Y:S01]  /*4ff0*/  FFMA.FTZ R82, R59, R156, R82 ;  /* 0x0000009c3b527223 */ /* 0x000fe20000010052 */
[----:B------:R-:W-:Y:S01]  /*5000*/  FFMA.FTZ R3, R49, R138, R3 ;  /* 0x0000008a31037223 */ /* 0x000fe20000010003 */
[----:B------:R-:W-:Y:S01]  /*5010*/  FADD.FTZ R2, R2, R142 ;  /* 0x0000008e02027221 */ /* 0x000fe20000010000 */
[----:B------:R-:W-:Y:S01]  /*5020*/  FMUL.FTZ R155, R71, R102 ;  /* 0x00000066479b7220 */ /* 0x000fe20000410000 */
[----:B------:R-:W-:Y:S01]  /*5030*/  FADD.FTZ R4, R4, R116 ;  /* 0x0000007404047221 */ /* 0x000fe20000010000 */
[----:B------:R-:W-:Y:S01]  /*5040*/  FFMA.FTZ R82, R42, R116, R82 ;  /* 0x000000742a527223 */ /* 0x000fe20000010052 */
[----:B------:R-:W-:Y:S01]  /*5050*/  FFMA.FTZ R3, R47, R142, R3 ;  /* 0x0000008e2f037223 */ /* 0x000fe20000010003 */
[-C--:B------:R-:W-:Y:S01]  /*5060*/  FFMA.FTZ R79, R41, R115.reuse, R79 ;  /* 0x00000073294f7223 */ /* 0x080fe2000001004f */
[----:B------:R-:W-:Y:S01]  /*5070*/  FADD.FTZ R76, R76, R115 ;  /* 0x000000734c4c7221 */ /* 0x000fe20000010000 */
        /* <DEDUP_REMOVED lines=68> */
[----:B------:R-:W-:Y:S01]  /*54c0*/  FFMA.FTZ R82, R32, R106, R72 ;  /* 0x0000006a20527223 */ /* 0x000fe20000010048 */
[----:B------:R-:W-:Y:S01]  /*54d0*/  FMUL.FTZ R107, R66, R107 ;  /* 0x0000006b426b7220 */ /* 0x000fe20000410000 */
[----:B------:R-:W-:Y:S01]  /*54e0*/  FADD.FTZ R92, R92, R137 ;  /* 0x000000895c5c7221 */ /* 0x000fe20000010000 */
[----:B------:R-:W-:Y:S01]  /*54f0*/  FFMA.FTZ R72, R50, R137, R76 ;  /* 0x0000008932487223 */ /* 0x000fe2000001004c */
[----:B------:R-:W-:-:S02]  /*5500*/  FMUL.FTZ R138, R70, R138 ;  /* 0x0000008a468a7220 */ /* 0x000fc40000410000 */
[----:B------:R-:W-:Y:S01]  /*5510*/  FADD.FTZ R92, R92, R107 ;  /* 0x0000006b5c5c7221 */ /* 0x000fe20000010000 */
[----:B------:R-:W-:Y:S01]  /*5520*/  FFMA.FTZ R72, R33, R107, R72 ;  /* 0x0000006b21487223 */ /* 0x000fe20000010048 */
        /* <DEDUP_REMOVED lines=91> */
[C---:B------:R-:W-:Y:S01]  /*5ae0*/  FFMA.FTZ R99, R16.reuse, R95, R99 ;  /* 0x0000005f10637223 */ /* 0x040fe20000010063 */
        /* <DEDUP_REMOVED lines=27> */
[----:B------:R-:W0:Y:S01]  /*5ca0*/  S2R R140, SR_TID.X ;  /* 0x00000000008c7919 */ /* 0x000e220000002100 */
[----:B------:R-:W-:Y:S01]  /*5cb0*/  FMUL.FTZ R105, R67, R124 ;  /* 0x0000007c43697220 */ /* 0x000fe20000410000 */
[----:B------:R-:W-:Y:S01]  /*5cc0*/  FADD.FTZ R78, R78, R104 ;  /* 0x000000684e4e7221 */ /* 0x000fe20000010000 */
[----:B------:R-:W-:-:S03]  /*5cd0*/  FFMA.FTZ R79, R10, R104, R79 ;  /* 0x000000680a4f7223 */ /* 0x000fc6000001004f */
[----:B------:R-:W-:Y:S01]  /*5ce0*/  FADD.FTZ R78, R78, R105 ;  /* 0x000000694e4e7221 */ /* 0x000fe20000010000 */
[----:B------:R-:W-:Y:S01]  /*5cf0*/  FFMA.FTZ R79, R7, R105, R79 ;  /* 0x00000069074f7223 */ /* 0x000fe2000001004f */
[----:B------:R-:W-:-:S04]  /*5d00*/  UIADD3 UR12, UP0, UPT, UR12, 0x24, URZ ;  /* 0x000000240c0c7890 */ /* 0x000fc8000ff1e0ff */
[----:B------:R1:W-:Y:S01]  /*5d10*/  STS.64 [R165], R78 ;  /* 0x0000004ea5007388 */ /* 0x0003e20000000a00 */
[----:B------:R-:W-:Y:S02]  /*5d20*/  UIADD3.X UR5, UPT, UPT, URZ, UR5, URZ, UP0, !UPT ;  /* 0x00000005ff057290 */ /* 0x000fe400087fe4ff */
[----:B------:R-:W-:-:S04]  /*5d30*/  UISETP.GE.U32.AND UP0, UPT, UR12, UR23, UPT ;  /* 0x000000170c00728c */ /* 0x000fc8000bf06070 */
[----:B------:R-:W-:Y:S01]  /*5d40*/  UISETP.GE.AND.EX UP0, UPT, UR5, UR13, UPT, UP0 ;  /* 0x0000000d0500728c */ /* 0x000fe2000bf06300 */
        /* <DEDUP_REMOVED lines=8> */
[----:B-1----:R-:W-:Y:S01]  /*5dd0*/  FADD.FTZ R79, R80, R121 ;  /* 0x00000079504f7221 */ /* 0x002fe20000010000 */
[----:B------:R-:W-:Y:S01]  /*5de0*/  FFMA.FTZ R78, R11, R121, R81 ;  /* 0x000000790b4e7223 */ /* 0x000fe20000010051 */
[----:B------:R-:W-:Y:S01]  /*5df0*/  FFMA.FTZ R82, R10, R122, R84 ;  /* 0x0000007a0a527223 */ /* 0x000fe20000010054 */
[----:B------:R-:W-:Y:S01]  /*5e00*/  FFMA.FTZ R80, R8, R123, R85 ;  /* 0x0000007b08507223 */ /* 0x000fe20000010055 */
[----:B------:R-:W-:Y:S01]  /*5e10*/  FADD.FTZ R83, R87, R122 ;  /* 0x0000007a57537221 */ /* 0x000fe20000010000 */
[----:B------:R-:W-:Y:S01]  /*5e20*/  FADD.FTZ R81, R88, R123 ;  /* 0x0000007b58517221 */ /* 0x000fe20000010000 */
[----:B------:R-:W-:Y:S01]  /*5e30*/  BAR.SYNC.DEFER_BLOCKING 0x0 ;  /* 0x0000000000007b1d */ /* 0x000fe20000010000 */
[----:B0-----:R-:W-:Y:S01]  /*5e40*/  ISETP.GT.U32.AND P0, PT, R140, 0xf, PT ;  /* 0x0000000f8c00780c */ /* 0x001fe20003f04070 */
[----:B------:R-:W-:Y:S01]  /*5e50*/  FFMA.FTZ R84, R7, R124, R129 ;  /* 0x0000007c07547223 */ /* 0x000fe20000010081 */
[----:B------:R-:W-:-:S03]  /*5e60*/  FADD.FTZ R85, R131, R124 ;  /* 0x0000007c83557221 */ /* 0x000fc60000010000 */
[----:B------:R-:W-:Y:S08]  /*5e70*/  BRA.U !UP0, `(.L_x_579) ;  /* 0x0000000108a07547 */ /* 0x000ff0000b800000 */
[----:B------:R-:W2:Y:S01]  /*5e80*/  LDL.64 R142, [R1+0x8] ;  /* 0x00000800018e7983 */ /* 0x000ea20000100a00 */
[----:B------:R-:W0:Y:S01]  /*5e90*/  S2UR UR14, SR_CgaCtaId ;  /* 0x00000000000e79c3 */ /* 0x000e220000008800 */
[----:B------:R-:W-:Y:S01]  /*5ea0*/  UMOV UR10, 0x400 ;  /* 0x00000400000a7882 */ /* 0x000fe20000000000 */
[----:B------:R-:W-:Y:S01]  /*5eb0*/  SHF.L.U32 R87, R140, 0x1, RZ ;  /* 0x000000018c577819 */ /* 0x000fe200000006ff */
[----:B------:R-:W1:Y:S03]  /*5ec0*/  S2R R139, SR_TID.X ;  /* 0x00000000008b7919 */ /* 0x000e660000002100 */
[----:B------:R-:W-:Y:S01]  /*5ed0*/  LOP3.LUT R87, R87, 0x18, RZ, 0xc0, !PT ;  /* 0x0000001857577812 */ /* 0x000fe200078ec0ff */
[----:B0-----:R-:W-:-:S06]  /*5ee0*/  ULEA UR10, UR14, UR10, 0x18 ;  /* 0x0000000a0e0a7291 */ /* 0x001fcc000f8ec0ff */
[----:B------:R-:W-:-:S04]  /*5ef0*/  LEA R86, R140, UR10, 0x5 ;  /* 0x0000000a8c567c11 */ /* 0x000fc8000f8e28ff */
[----:B------:R-:W-:Y:S02]  /*5f00*/  IADD3 R88, PT, PT, R86, R87, RZ ;  /* 0x0000005756587210 */ /* 0x000fe40007ffe0ff */
[----:B-1----:R-:W-:-:S03]  /*5f10*/  SHF.L.U32 R139, R139, 0x3, RZ ;  /* 0x000000038b8b7819 */ /* 0x002fc600000006ff */
[----:B------:R0:W-:Y:S01]  /*5f20*/  STS.64 [R88], R78 ;  /* 0x0000004e58007388 */ /* 0x0001e20000000a00 */
[----:B------:R-:W-:Y:S02]  /*5f30*/  LOP3.LUT R121, R139, 0x1fe0, RZ, 0xc0, !PT ;  /* 0x00001fe08b797812 */ /* 0x000fe400078ec0ff */
[----:B0-----:R-:W-:-:S04]  /*5f40*/  LOP3.LUT R88, R87, 0x8, RZ, 0x3c, !PT ;  /* 0x0000000857587812 */ /* 0x001fc800078e3cff */
[----:B------:R-:W-:-:S05]  /*5f50*/  IADD3 R88, PT, PT, R86, R88, RZ ;  /* 0x0000005856587210 */ /* 0x000fca0007ffe0ff */
[----:B------:R0:W-:Y:S02]  /*5f60*/  STS.64 [R88], R80 ;  /* 0x0000005058007388 */ /* 0x0001e40000000a00 */
[C---:B0-----:R-:W-:Y:S02]  /*5f70*/  LOP3.LUT R88, R87.reuse, 0x10, RZ, 0x3c, !PT ;  /* 0x0000001057587812 */ /* 0x041fe400078e3cff */
[----:B------:R-:W-:Y:S02]  /*5f80*/  LOP3.LUT R87, R87, 0x18, RZ, 0x3c, !PT ;  /* 0x0000001857577812 */ /* 0x000fe400078e3cff */
[C---:B------:R-:W-:Y:S02]  /*5f90*/  IADD3 R88, PT, PT, R86.reuse, R88, RZ ;  /* 0x0000005856587210 */ /* 0x040fe40007ffe0ff */
[----:B------:R-:W-:Y:S02]  /*5fa0*/  IADD3 R87, PT, PT, R86, R87, RZ ;  /* 0x0000005756577210 */ /* 0x000fe40007ffe0ff */
[----:B------:R-:W-:Y:S01]  /*5fb0*/  SHF.R.U32.HI R86, RZ, 0x4, R140 ;  /* 0x00000004ff567819 */ /* 0x000fe2000001168c */
[----:B------:R-:W-:Y:S03]  /*5fc0*/  STS.64 [R88], R82 ;  /* 0x0000005258007388 */ /* 0x000fe60000000a00 */
[----:B------:R-:W-:Y:S01]  /*5fd0*/  LOP3.LUT R86, R86, R140, RZ, 0x3c, !PT ;  /* 0x0000008c56567212 */ /* 0x000fe200078e3cff */
[----:B------:R-:W-:Y:S03]  /*5fe0*/  STS.64 [R87], R84 ;  /* 0x0000005457007388 */ /* 0x000fe60000000a00 */
[----:B------:R-:W-:-:S04]  /*5ff0*/  SHF.L.U32 R86, R86, 0x3, RZ ;  /* 0x0000000356567819 */ /* 0x000fc800000006ff */
[----:B------:R-:W-:-:S04]  /*6000*/  LOP3.LUT R86, R86, 0x18, RZ, 0xc0, !PT ;  /* 0x0000001856567812 */ /* 0x000fc800078ec0ff */
[----:B------:R-:W-:Y:S01]  /*6010*/  IADD3 R121, PT, PT, R121, UR10, R86 ;  /* 0x0000000a79797c10 */ /* 0x000fe2000fffe056 */
        /* <DEDUP_REMOVED lines=13> */
[----:B--2---:R0:W-:Y:S02]  /*60f0*/  STG.E.64 desc[UR16][R142.64+0x2400], R86 ;  /* 0x002400568e007986 */ /* 0x0041e4000c101b10 */
.L_x_579:
        /* <DEDUP_REMOVED lines=17> */
[----:B--2---:R-:W0:Y:S04]  /*6210*/  LDS.64 R86, [R87] ;  /* 0x0000000057567984 */ /* 0x004e280000000a00 */
[----:B---3--:R-:W1:Y:S01]  /*6220*/  LDS.64 R88, [R88] ;  /* 0x0000000058587984 */ /* 0x008e620000000a00 */
[----:B0-----:R-:W-:Y:S01]  /*6230*/  FADD.FTZ R86, RZ, R86 ;  /* 0x00000056ff567221 */ /* 0x001fe20000010000 */
[----:B------:R-:W-:-:S03]  /*6240*/  FADD.FTZ R87, RZ, R87 ;  /* 0x00000057ff577221 */ /* 0x000fc60000010000 */
[----:B-1----:R-:W-:Y:S01]  /*6250*/  FADD.FTZ R88, R86, R88 ;  /* 0x0000005856587221 */ /* 0x002fe20000010000 */
[----:B------:R-:W-:Y:S02]  /*6260*/  FADD.FTZ R89, R87, R89 ;  /* 0x0000005957597221 */ /* 0x000fe40000010000 */
[----:B----4-:R0:W1:Y:S04]  /*6270*/  LDS.64 R86, [R129] ;  /* 0x0000000081567984 */ /* 0x0100680000000a00 */
[----:B0-----:R-:W2:Y:S01]  /*6280*/  LDL R129, [R1+0x20] ;  /* 0x0000200001817983 */ /* 0x001ea20000100800 */
[----:B-1----:R-:W-:Y:S01]  /*6290*/  FADD.FTZ R88, R88, R86 ;  /* 0x0000005658587221 */ /* 0x002fe20000010000 */
[----:B------:R-:W-:Y:S02]  /*62a0*/  FADD.FTZ R89, R89, R87 ;  /* 0x0000005759597221 */ /* 0x000fe40000010000 */
[----:B-----5:R0:W1:Y:S04]  /*62b0*/  LDS.64 R86, [R122] ;  /* 0x000000007a567984 */ /* 0x0200680000000a00 */
[----:B0-----:R-:W3:Y:S01]  /*62c0*/  LDL R122, [R1+0x40] ;  /* 0x00004000017a7983 */ /* 0x001ee20000100800 */
[----:B-1----:R-:W-:Y:S01]  /*62d0*/  FADD.FTZ R88, R88, R86 ;  /* 0x0000005658587221 */ /* 0x002fe20000010000 */
[----:B------:R-:W-:-:S02]  /*62e0*/  FADD.FTZ R89, R89, R87 ;  /* 0x0000005759597221 */ /* 0x000fc40000010000 */
[----:B------:R0:W1:Y:S04]  /*62f0*/  LDS.64 R86, [R121] ;  /* 0x0000000079567984 */ /* 0x0000680000000a00 */
[----:B0-----:R-:W4:Y:S01]  /*6300*/  LDL R121, [R1+0x3c] ;  /* 0x00003c0001797983 */ /* 0x001f220000100800 */
[----:B-1----:R-:W-:Y:S01]  /*6310*/  FADD.FTZ R88, R88, R86 ;  /* 0x0000005658587221 */ /* 0x002fe20000010000 */
[----:B------:R-:W-:Y:S02]  /*6320*/  FADD.FTZ R89, R89, R87 ;  /* 0x0000005759597221 */ /* 0x000fe40000010000 */
[----:B------:R0:W1:Y:S04]  /*6330*/  LDS.64 R86, [R124] ;  /* 0x000000007c567984 */ /* 0x0000680000000a00 */
[----:B0-----:R-:W5:Y:S01]  /*6340*/  LDL R124, [R1+0x1c] ;  /* 0x00001c00017c7983 */ /* 0x001f620000100800 */
[----:B-1----:R-:W-:Y:S01]  /*6350*/  FADD.FTZ R88, R88, R86 ;  /* 0x0000005658587221 */ /* 0x002fe20000010000 */
[----:B------:R-:W-:-:S02]  /*6360*/  FADD.FTZ R89, R89, R87 ;  /* 0x0000005759597221 */ /* 0x000fc40000010000 */
[----:B------:R0:W1:Y:S04]  /*6370*/  LDS.64 R86, [R123] ;  /* 0x000000007b567984 */ /* 0x0000680000000a00 */
[----:B0-----:R-:W5:Y:S01]  /*6380*/  LDL R123, [R1+0x18] ;  /* 0x00001800017b7983 */ /* 0x001f620000100800 */
[----:B-1----:R-:W-:Y:S01]  /*6390*/  FADD.FTZ R88, R88, R86 ;  /* 0x0000005658587221 */ /* 0x002fe20000010000 */
[----:B------:R-:W-:Y:S02]  /*63a0*/  FADD.FTZ R89, R89, R87 ;  /* 0x0000005759597221 */ /* 0x000fe40000010000 */
[----:B---3--:R0:W1:Y:S04]  /*63b0*/  LDS.64 R86, [R122] ;  /* 0x000000007a567984 */ /* 0x0080680000000a00 */
[----:B0-----:R-:W3:Y:S01]  /*63c0*/  LDL R122, [R1+0x14] ;  /* 0x00001400017a7983 */ /* 0x001ee20000100800 */
[----:B-1----:R-:W-:Y:S01]  /*63d0*/  FADD.FTZ R88, R88, R86 ;  /* 0x0000005658587221 */ /* 0x002fe20000010000 */
[----:B------:R-:W-:-:S02]  /*63e0*/  FADD.FTZ R89, R89, R87 ;  /* 0x0000005759597221 */ /* 0x000fc40000010000 */
[----:B----4-:R0:W1:Y:S04]  /*63f0*/  LDS.64 R86, [R121] ;  /* 0x0000000079567984 */ /* 0x0100680000000a00 */
[----:B0-----:R-:W4:Y:S01]  /*6400*/  LDL R121, [R1+0x10] ;  /* 0x0000100001797983 */ /* 0x001f220000100800 */
[----:B-1----:R-:W-:Y:S01]  /*6410*/  FADD.FTZ R88, R88, R86 ;  /* 0x0000005658587221 */ /* 0x002fe20000010000 */
        /* <DEDUP_REMOVED lines=19> */
[----:B--2---:R-:W0:Y:S02]  /*6550*/  LDS.64 R86, [R129] ;  /* 0x0000000081567984 */ /* 0x004e240000000a00 */
[----:B0-----:R-:W-:Y:S01]  /*6560*/  FADD.FTZ R88, R88, R86 ;  /* 0x0000005658587221 */ /* 0x001fe20000010000 */
[----:B------:R-:W-:-:S02]  /*6570*/  FADD.FTZ R89, R89, R87 ;  /* 0x0000005759597221 */ /* 0x000fc40000010000 */
[----:B-----5:R-:W0:Y:S02]  /*6580*/  LDS.64 R86, [R124] ;  /* 0x000000007c567984 */ /* 0x020e240000000a00 */
[----:B0-----:R-:W-:Y:S01]  /*6590*/  FADD.FTZ R88, R88, R86 ;  /* 0x0000005658587221 */ /* 0x001fe20000010000 */
[----:B------:R-:W-:Y:S02]  /*65a0*/  FADD.FTZ R89, R89, R87 ;  /* 0x0000005759597221 */ /* 0x000fe40000010000 */
[----:B------:R-:W0:Y:S02]  /*65b0*/  LDS.64 R86, [R123] ;  /* 0x000000007b567984 */ /* 0x000e240000000a00 */
[----:B0-----:R-:W-:Y:S01]  /*65c0*/  FADD.FTZ R88, R88, R86 ;  /* 0x0000005658587221 */ /* 0x001fe20000010000 */
[----:B------:R-:W-:Y:S02]  /*65d0*/  FADD.FTZ R89, R89, R87 ;  /* 0x0000005759597221 */ /* 0x000fe40000010000 */
[----:B---3--:R-:W0:Y:S02]  /*65e0*/  LDS.64 R86, [R122] ;  /* 0x000000007a567984 */ /* 0x008e240000000a00 */
[----:B0-----:R-:W-:Y:S01]  /*65f0*/  FADD.FTZ R88, R88, R86 ;  /* 0x0000005658587221 */ /* 0x001fe20000010000 */
[----:B------:R-:W-:-:S02]  /*6600*/  FADD.FTZ R89, R89, R87 ;  /* 0x0000005759597221 */ /* 0x000fc40000010000 */
[----:B----4-:R-:W0:Y:S02]  /*6610*/  LDS.64 R86, [R121] ;  /* 0x0000000079567984 */ /* 0x010e240000000a00 */
[----:B0-----:R-:W-:Y:S01]  /*6620*/  FADD.FTZ R86, R88, R86 ;  /* 0x0000005658567221 */ /* 0x001fe20000010000 */
[----:B------:R-:W-:-:S07]  /*6630*/  FADD.FTZ R89, R89, R87 ;  /* 0x0000005759597221 */ /* 0x000fce0000010000 */
.L_x_581:
[----:B------:R-:W-:Y:S05]  /*6640*/  BSYNC.RECONVERGENT B0 ;  /* 0x0000000000007941 */ /* 0x000fea0003800200 */
.L_x_580:
        /* <DEDUP_REMOVED lines=34> */
.L_x_584:
        /* <DEDUP_REMOVED lines=8> */
.L_x_583:
[----:B------:R-:W-:Y:S05]  /*68f0*/  WARPSYNC.ALL ;  /* 0x0000000000007948 */ /* 0x000fea0003800000 */
[----:B------:R-:W-:Y:S06]  /*6900*/  BAR.SYNC.DEFER_BLOCKING 0x0 ;  /* 0x0000000000007b1d */ /* 0x000fec0000010000 */
[----:B------:R-:W-:Y:S05]  /*6910*/  BRA `(.L_x_585) ;  /* 0x00000000005c7947 */ /* 0x000fea0003800000 */
.L_x_582:
        /* <DEDUP_REMOVED lines=13> */
.L_x_587:
        /* <DEDUP_REMOVED lines=8> */
.L_x_586:
[----:B------:R-:W-:Y:S05]  /*6a70*/  WARPSYNC.ALL ;  /* 0x0000000000007948 */ /* 0x000fea0003800000 */
[----:B------:R-:W-:Y:S06]  /*6a80*/  BAR.SYNC.DEFER_BLOCKING 0x0 ;  /* 0x0000000000007b1d */ /* 0x000fec0000010000 */
.L_x_585:
[----:B------:R-:W1:Y:S01]  /*6a90*/  S2R R122, SR_TID.X ;  /* 0x00000000007a7919 */ /* 0x000e620000002100 */
[----:B0-----:R-:W0:Y:S01]  /*6aa0*/  @!P0 LDC.64 R88, c[0x0][0x3d0] ;  /* 0x0000f400ff588b82 */ /* 0x001e220000000a00 */
[----:B------:R-:W-:Y:S01]  /*6ab0*/  VOTEU.ALL UP0, P0 ;  /* 0x0000000000ff7886 */ /* 0x000fe20000000000 */
[----:B------:R-:W2:Y:S01]  /*6ac0*/  LDCU.64 UR24, c[0x0][0x380] ;  /* 0x00007000ff1877ac */ /* 0x000ea20008000a00 */
[----:B------:R-:W3:Y:S03]  /*6ad0*/  LDL R121, [R1] ;  /* 0x0000000001797983 */ /* 0x000ee60000100800 */
[----:B------:R-:W-:-:S06]  /*6ae0*/  @!UP0 UIMAD UR10, UR20, UR4, UR11 ;  /* 0x00000004140a82a4 */ /* 0x000fcc000f8e020b */
[----:B------:R-:W-:Y:S02]  /*6af0*/  MOV R87, UR10 ;  /* 0x0000000a00577c02 */ /* 0x000fe40008000f00 */
[----:B-1----:R-:W-:-:S04]  /*6b00*/  @!P0 SHF.L.U32 R86, R122, 0x1, RZ ;  /* 0x000000017a568819 */ /* 0x002fc800000006ff */
[----:B------:R-:W-:-:S04]  /*6b10*/  @!P0 LOP3.LUT R86, R86, 0x1e, RZ, 0xc0, !PT ;  /* 0x0000001e56568812 */ /* 0x000fc800078ec0ff */
[----:B------:R-:W-:-:S05]  /*6b20*/  @!P0 LEA R86, R87, R86, 0x5 ;  /* 0x0000005657568211 */ /* 0x000fca00078e28ff */
[----:B0-----:R-:W-:-:S06]  /*6b30*/  @!P0 IMAD.WIDE.U32 R86, R86, 0x4, R88 ;  /* 0x0000000456568825 */ /* 0x001fcc00078e0058 */
[----:B------:R-:W4:Y:S01]  /*6b40*/  @!P0 LDG.E.64 R86, desc[UR16][R86.64] ;  /* 0x0000001056568981 */ /* 0x000f22000c1e1b00 */
[----:B------:R-:W-:Y:S01]  /*6b50*/  HFMA2 R88, -RZ, RZ, 0, 0 ;  /* 0x00000000ff587431 */ /* 0x000fe200000001ff */
[----:B------:R-:W0:Y:S01]  /*6b60*/  S2UR UR14, SR_CgaCtaId ;  /* 0x00000000000e79c3 */ /* 0x000e220000008800 */
[----:B------:R-:W-:Y:S01]  /*6b70*/  UMOV UR10, 0x400 ;  /* 0x00000400000a7882 */ /* 0x000fe20000000000 */
[----:B------:R-:W-:Y:S02]  /*6b80*/  UISETP.GE.U32.AND UP0, UPT, UR12, UR23, UPT ;  /* 0x000000170c00728c */ /* 0x000fe4000bf06070 */
[----:B------:R-:W-:Y:S02]  /*6b90*/  UIADD3 UR10, UPT, UPT, UR10, 0x3480, URZ ;  /* 0x000034800a0a7890 */ /* 0x000fe4000fffe0ff */
[----:B------:R-:W-:Y:S02]  /*6ba0*/  UISETP.GE.AND.EX UP0, UPT, UR5, UR13, UPT, UP0 ;  /* 0x0000000d0500728c */ /* 0x000fe4000bf06300 */
[----:B------:R-:W-:-:S02]  /*6bb0*/  ULOP3.LUT UR4, UR4, 0x1, URZ, 0x3c, !UPT ;  /* 0x0000000104047892 */ /* 0x000fc4000f8e3cff */
[----:B0-----:R-:W-:Y:S01]  /*6bc0*/  ULEA UR10, UR14, UR10, 0x18 ;  /* 0x0000000a0e0a7291 */ /* 0x001fe2000f8ec0ff */
[----:B----4-:R-:W-:Y:S01]  /*6bd0*/  @!P0 FADD.FTZ R88, RZ, R86 ;  /* 0x00000056ff588221 */ /* 0x010fe20000010000 */
[----:B------:R-:W-:Y:S01]  /*6be0*/  MOV R86, RZ ;  /* 0x000000ff00567202 */ /* 0x000fe20000000f00 */
[----:B------:R-:W-:-:S03]  /*6bf0*/  @!P0 FADD.FTZ R86, RZ, R87 ;  /* 0x00000057ff568221 */ /* 0x000fc60000010000 */
[----:B------:R-:W0:Y:S02]  /*6c00*/  SHFL.BFLY PT, R87, R88, 0x2, 0x1f ;  /* 0x0c401f0058577f89 */ /* 0x000e2400000e0000 */
[----:B0-----:R-:W-:Y:S02]  /*6c10*/  FADD.FTZ R88, R87, R88 ;  /* 0x0000005857587221 */ /* 0x001fe40000010000 */
[----:B------:R-:W0:Y:S02]  /*6c20*/  SHFL.BFLY PT, R87, R86, 0x2, 0x1f ;  /* 0x0c401f0056577f89 */ /* 0x000e2400000e0000 */
[----:B0-----:R-:W-:Y:S02]  /*6c30*/  FADD.FTZ R87, R87, R86 ;  /* 0x0000005657577221 */ /* 0x001fe40000010000 */
[----:B------:R-:W0:Y:S02]  /*6c40*/  SHFL.BFLY PT, R86, R88, 0x1, 0x1f ;  /* 0x0c201f0058567f89 */ /* 0x000e2400000e0000 */
[----:B0-----:R-:W-:-:S02]  /*6c50*/  FADD.FTZ R86, R88, R86 ;  /* 0x0000005658567221 */ /* 0x001fc40000010000 */
[----:B------:R-:W0:Y:S02]  /*6c60*/  SHFL.BFLY PT, R88, R87, 0x1, 0x1f ;  /* 0x0c201f0057587f89 */ /* 0x000e2400000e0000 */
[----:B------:R-:W-:Y:S01]  /*6c70*/  @!P1 FMUL.FTZ R86, R86, 4.8828125727595761418e-05 ;  /* 0x384ccccd56569820 */ /* 0x000fe20000410000 */
[----:B0-----:R-:W-:Y:S01]  /*6c80*/  FADD.FTZ R87, R87, R88 ;  /* 0x0000005857577221 */ /* 0x001fe20000010000 */
[----:B------:R-:W-:-:S03]  /*6c90*/  @!P1 SHF.L.U32 R88, R122, 0x1, RZ ;  /* 0x000000017a589819 */ /* 0x000fc600000006ff */
[----:B------:R-:W-:Y:S01]  /*6ca0*/  @!P1 FMUL.FTZ R87, R87, 4.8828125727595761418e-05 ;  /* 0x384ccccd57579820 */ /* 0x000fe20000410000 */
[----:B------:R-:W-:-:S05]  /*6cb0*/  @!P1 LOP3.LUT R88, R88, 0x7f8, RZ, 0xc0, !PT ;  /* 0x000007f858589812 */ /* 0x000fca00078ec0ff */
[----:B------:R0:W-:Y:S02]  /*6cc0*/  @!P1 STS.64 [R88+UR10], R86 ;  /* 0x0000005658009988 */ /* 0x0001e40008000a0a */
[----:B0-----:R-:W-:-:S05]  /*6cd0*/  MOV R86, UR15 ;  /* 0x0000000f00567c02 */ /* 0x001fca0008000f00 */
[----:B---3--:R-:W-:-:S05]  /*6ce0*/  IMAD R86, R86, -0x4, R121 ;  /* 0xfffffffc56567824 */ /* 0x008fca00078e0279 */
[----:B------:R-:W-:Y:S01]  /*6cf0*/  LEA R86, R86, UR10, 0x3 ;  /* 0x0000000a56567c11 */ /* 0x000fe2000f8e18ff */
[----:B------:R-:W-:Y:S06]  /*6d00*/  BAR.SYNC.DEFER_BLOCKING 0x0 ;  /* 0x0000000000007b1d */ /* 0x000fec0000010000 */
        /* <DEDUP_REMOVED lines=193> */
[----:B--2---:R-:W-:-:S02]  /*7920*/  IADD3 R2, P0, PT, R163, UR24, RZ ;  /* 0x00000018a3027c10 */ /* 0x004fc4000ff1e0ff */
        /* <DEDUP_REMOVED lines=8> */
[----:B------:R-:W-:Y:S02]  /*79b0*/  IADD3.X R3, PT, PT, R164, UR25, RZ, P0, !PT ;  /* 0x00000019a4037c10 */ /* 0x000fe400087fe4ff */
        /* <DEDUP_REMOVED lines=37> */
[----:B------:R0:W-:Y:S04]  /*7c10*/  STG.E.64 desc[UR16][R2.64+0x20800], R54 ;  /* 0x0208003602007986 */ /* 0x0001e8000c101b10 */
[----:B------:R0:W-:Y:S04]  /*7c20*/  STG.E.64 desc[UR16][R2.64+0x23000], R58 ;  /* 0x0230003a02007986 */ /* 0x0001e8000c101b10 */
[----:B------:R0:W-:Y:S01]  /*7c30*/  STG.E.64 desc[UR16][R2.64+0x25800], R62 ;  /* 0x0258003e02007986 */ /* 0x0001e2000c101b10 */
[----:B------:R-:W-:Y:S05]  /*7c40*/  BRA.U !UP0, `(.L_x_588) ;  /* 0xffffff91081c7547 */ /* 0x000fea000b83ffff */
.L_x_578:
[----:B------:R-:W-:Y:S02]  /*7c50*/  ULOP3.LUT UR10, UR11, 0xfffc, URZ, 0xc0, !UPT ;  /* 0x0000fffc0b0a7892 */ /* 0x000fe4000f8ec0ff */
[----:B------:R-:W-:Y:S02]  /*7c60*/  UIMAD UR14, UR15, 0x140, URZ ;  /* 0x000001400f0e78a4 */ /* 0x000fe4000f8e02ff */
[----:B---3--:R-:W-:Y:S02]  /*7c70*/  UIADD3 UR10, UPT, UPT, UR10, UR19, URZ ;  /* 0x000000130a0a7290 */ /* 0x008fe4000fffe0ff */
[----:B------:R-:W-:Y:S02]  /*7c80*/  UIADD3 UR18, UPT, UPT, UR14, 0x140, URZ ;  /* 0x000001400e127890 */ /* 0x000fe4000fffe0ff */
[----:B------:R-:W-:-:S04]  /*7c90*/  ULEA UR10, UR10, UR14, 0x5 ;  /* 0x0000000e0a0a7291 */ /* 0x000fc8000f8e28ff */
[----:B------:R-:W-:-:S06]  /*7ca0*/  UISETP.GE.AND UP0, UPT, UR10, UR18, UPT ;  /* 0x000000120a00728c */ /* 0x000fcc000bf06270 */
[----:B------:R-:W-:-:S13]  /*7cb0*/  PLOP3.LUT P0, PT, PT, PT, UP0, 0x80, 0x8 ;  /* 0x000000000008781c */ /* 0x000fda0003f0f008 */
[----:B------:R-:W-:Y:S05]  /*7cc0*/  @P0 EXIT ;  /* 0x000000000000094d */ /* 0x000fea0003800000 */
[----:B0-----:R-:W0:Y:S01]  /*7cd0*/  S2R R39, SR_TID.X ;  /* 0x0000000000277919 */ /* 0x001e220000002100 */
        /* <DEDUP_REMOVED lines=48> */
.L_x_600:
        /* <DEDUP_REMOVED lines=27> */
.L_x_593:
        /* <DEDUP_REMOVED lines=33> */
.L_x_592:
[----:B------:R-:W-:Y:S05]  /*83a0*/  BSYNC.RECONVERGENT B1 ;  /* 0x0000000000017941 */ /* 0x000fea0003800200 */
.L_x_591:
        /* <DEDUP_REMOVED lines=25> */
.L_x_595:
[----:B------:R-:W-:Y:S05]  /*8540*/  BSYNC.RECONVERGENT B1 ;  /* 0x0000000000017941 */ /* 0x000fea0003800200 */
.L_x_594:
        /* <DEDUP_REMOVED lines=30> */
.L_x_590:
[----:B------:R-:W-:Y:S05]  /*8730*/  BSYNC.RECONVERGENT B0 ;  /* 0x0000000000007941 */ /* 0x000fea0003800200 */
.L_x_589:
[----:B------:R0:W-:Y:S01]  /*8740*/  STS [R9], R21 ;  /* 0x0000001509007388 */ /* 0x0001e20000000800 */
[----:B------:R-:W1:Y:S01]  /*8750*/  LDC.64 R14, c[0x0][0x388] ;  /* 0x0000e200ff0e7b82 */ /* 0x000e620000000a00 */
[----:B------:R-:W-:Y:S02]  /*8760*/  ISETP.GT.U32.AND P1, PT, R47, 0x9, PT ;  /* 0x000000092f00780c */ /* 0x000fe40003f24070 */
[----:B------:R0:W-:Y:S01]  /*8770*/  STS [R9+0x500], R22 ;  /* 0x0005001609007388 */ /* 0x0001e20000000800 */
[----:B------:R-:W-:-:S04]  /*8780*/  MOV R23, R8 ;  /* 0x0000000800177202 */ /* 0x000fc80000000f00 */
[----:B------:R-:W2:Y:S08]  /*8790*/  LDC.64 R16, c[0x0][0x390] ;  /* 0x0000e400ff107b82 */ /* 0x000eb00000000a00 */
[----:B0-----:R-:W-:Y:S06]  /*87a0*/  BAR.SYNC.DEFER_BLOCKING 0x0 ;  /* 0x0000000000007b1d */ /* 0x001fec0000010000 */
.L_x_599:
        /* <DEDUP_REMOVED lines=31> */
.L_x_610:
        /* <DEDUP_REMOVED lines=11> */
.L_x_598:
[----:B------:R-:W-:Y:S05]  /*8a50*/  BSYNC.RECONVERGENT B0 ;  /* 0x0000000000007941 */ /* 0x000fea0003800200 */
.L_x_597:
        /* <DEDUP_REMOVED lines=9> */
.L_x_596:
        /* <DEDUP_REMOVED lines=8> */
.L_x_602:
[----:B------:R-:W-:Y:S05]  /*8b70*/  BSYNC B0 ;  /* 0x0000000000007941 */ /* 0x000fea0003800000 */
.L_x_601:
        /* <DEDUP_REMOVED lines=8> */
.L_x_603:
[----:B------:R-:W-:Y:S01]  /*8c00*/  FADD.FTZ R13, R13, R10 ;  /* 0x0000000a0d0d7221 */ /* 0x000fe20000010000 */
[----:B------:R-:W-:-:S04]  /*8c10*/  HFMA2 R28, -RZ, RZ, 0, 2.384185791015625e-07 ;  /* 0x00000004ff1c7431 */ /* 0x000fc800000001ff */
[----:B------:R-:W-:Y:S02]  /*8c20*/  MOV R29, R13 ;  /* 0x0000000d001d7202 */ /* 0x000fe40000000f00 */
[----:B------:R-:W-:-:S07]  /*8c30*/  MOV R12, R27 ;  /* 0x0000001b000c7202 */ /* 0x000fce0000000f00 */
[----:B------:R-:W-:Y:S05]  /*8c40*/  WARPSYNC.COLLECTIVE R26, `(.L_x_604) ;  /* 0x000000001a087348 */ /* 0x000fea0003c00000 */
[----:B------:R0:W1:Y:S02]  /*8c50*/  SHFL.BFLY P3, R27, R29, R28, R31 ;  /* 0x0c00001c1d1b7389 */ /* 0x000064000006001f */
[----:B01----:R-:W-:Y:S05]  /*8c60*/  ENDCOLLECTIVE ;  /* 0x000000000000791b */ /* 0x003fea0003800000 */
.L_x_604:
[----:B------:R-:W-:-:S05]  /*8c70*/  FADD.FTZ R12, R12, R11 ;  /* 0x0000000b0c0c7221 */ /* 0x000fca0000010000 */
[----:B------:R-:W-:Y:S02]  /*8c80*/  MOV R29, R12 ;  /* 0x0000000c001d7202 */ /* 0x000fe40000000f00 */
[----:B------:R-:W-:-:S07]  /*8c90*/  MOV R22, R27 ;  /* 0x0000001b00167202 */ /* 0x000fce0000000f00 */
[----:B------:R-:W-:Y:S05]  /*8ca0*/  WARPSYNC.COLLECTIVE R26, `(.L_x_605) ;  /* 0x000000001a087348 */ /* 0x000fea0003c00000 */
[----:B------:R0:W1:Y:S02]  /*8cb0*/  SHFL.BFLY P3, R27, R29, R28, R31 ;  /* 0x0c00001c1d1b7389 */ /* 0x000064000006001f */
[----:B01----:R-:W-:Y:S05]  /*8cc0*/  ENDCOLLECTIVE ;  /* 0x000000000000791b */ /* 0x003fea0003800000 */
.L_x_605:
[----:B------:R-:W-:Y:S01]  /*8cd0*/  FADD.FTZ R22, R13, R22 ;  /* 0x000000160d167221 */ /* 0x000fe20000010000 */
[----:B------:R-:W-:-:S04]  /*8ce0*/  HFMA2 R28, -RZ, RZ, 0, 1.1920928955078125e-07 ;  /* 0x00000002ff1c7431 */ /* 0x000fc800000001ff */
[----:B------:R-:W-:Y:S02]  /*8cf0*/  MOV R29, R22 ;  /* 0x00000016001d7202 */ /* 0x000fe40000000f00 */
[----:B------:R-:W-:-:S07]  /*8d00*/  MOV R21, R27 ;  /* 0x0000001b00157202 */ /* 0x000fce0000000f00 */
[----:B------:R-:W-:Y:S05]  /*8d10*/  WARPSYNC.COLLECTIVE R26, `(.L_x_606) ;  /* 0x000000001a087348 */ /* 0x000fea0003c00000 */
[----:B------:R0:W1:Y:S02]  /*8d20*/  SHFL.BFLY P3, R27, R29, R28, R31 ;  /* 0x0c00001c1d1b7389 */ /* 0x000064000006001f */
[----:B01----:R-:W-:Y:S05]  /*8d30*/  ENDCOLLECTIVE ;  /* 0x000000000000791b */ /* 0x003fea0003800000 */
.L_x_606:
[----:B------:R-:W-:-:S05]  /*8d40*/  FADD.FTZ R21, R12, R21 ;  /* 0x000000150c157221 */ /* 0x000fca0000010000 */
[----:B------:R-:W-:Y:S02]  /*8d50*/  MOV R29, R21 ;  /* 0x00000015001d7202 */ /* 0x000fe40000000f00 */
[----:B------:R-:W-:-:S07]  /*8d60*/  MOV R25, R27 ;  /* 0x0000001b00197202 */ /* 0x000fce0000000f00 */
[----:B------:R-:W-:Y:S05]  /*8d70*/  WARPSYNC.COLLECTIVE R26, `(.L_x_607) ;  /* 0x000000001a087348 */ /* 0x000fea0003c00000 */
[----:B------:R0:W1:Y:S02]  /*8d80*/  SHFL.BFLY P3, R27, R29, R28, R31 ;  /* 0x0c00001c1d1b7389 */ /* 0x000064000006001f */
[----:B01----:R-:W-:Y:S05]  /*8d90*/  ENDCOLLECTIVE ;  /* 0x000000000000791b */ /* 0x003fea0003800000 */
.L_x_607:
[----:B------:R-:W-:Y:S01]  /*8da0*/  FADD.FTZ R25, R22, R25 ;  /* 0x0000001916197221 */ /* 0x000fe20000010000 */
[----:B------:R-:W-:-:S04]  /*8db0*/  HFMA2 R28, -RZ, RZ, 0, 5.9604644775390625e-08 ;  /* 0x00000001ff1c7431 */ /* 0x000fc800000001ff */
[----:B------:R-:W-:Y:S02]  /*8dc0*/  MOV R29, R25 ;  /* 0x00000019001d7202 */ /* 0x000fe40000000f00 */
[----:B------:R-:W-:-:S07]  /*8dd0*/  MOV R10, R27 ;  /* 0x0000001b000a7202 */ /* 0x000fce0000000f00 */
[----:B------:R-:W-:Y:S05]  /*8de0*/  WARPSYNC.COLLECTIVE R26, `(.L_x_608) ;  /* 0x000000001a087348 */ /* 0x000fea0003c00000 */
[----:B------:R0:W1:Y:S02]  /*8df0*/  SHFL.BFLY P3, R27, R29, R28, R31 ;  /* 0x0c00001c1d1b7389 */ /* 0x000064000006001f */
[----:B01----:R-:W-:Y:S05]  /*8e00*/  ENDCOLLECTIVE ;  /* 0x000000000000791b */ /* 0x003fea0003800000 */
.L_x_608:
[----:B------:R-:W-:-:S05]  /*8e10*/  FADD.FTZ R10, R21, R10 ;  /* 0x0000000a150a7221 */ /* 0x000fca0000010000 */
[----:B------:R-:W-:Y:S02]  /*8e20*/  MOV R29, R10 ;  /* 0x0000000a001d7202 */ /* 0x000fe40000000f00 */
[----:B------:R-:W-:-:S07]  /*8e30*/  MOV R24, R27 ;  /* 0x0000001b00187202 */ /* 0x000fce0000000f00 */
[----:B------:R-:W-:Y:S05]  /*8e40*/  WARPSYNC.COLLECTIVE R26, `(.L_x_609) ;  /* 0x000000001a087348 */ /* 0x000fea0003c00000 */
[----:B------:R0:W1:Y:S02]  /*8e50*/  SHFL.BFLY P3, R27, R29, R28, R31 ;  /* 0x0c00001c1d1b7389 */ /* 0x000064000006001f */
[----:B01----:R-:W-:Y:S05]  /*8e60*/  ENDCOLLECTIVE ;  /* 0x000000000000791b */ /* 0x003fea0003800000 */
.L_x_609:
[----:B------:R-:W-:Y:S01]  /*8e70*/  FADD.FTZ R24, R25, R24 ;  /* 0x0000001819187221 */ /* 0x000fe20000010000 */
[----:B------:R-:W-:Y:S01]  /*8e80*/  MOV R11, R27 ;  /* 0x0000001b000b7202 */ /* 0x000fe20000000f00 */
[----:B------:R-:W-:Y:S06]  /*8e90*/  BRA `(.L_x_610) ;  /* 0xfffffff800c07947 */ /* 0x000fec000383ffff */
.L_x_611:
        /* <DEDUP_REMOVED lines=14> */
.L_x_1675:


//--------------------- .text._ZN13group_norm_v218gn_bwd_cuda_kernelI13__nv_bfloat16Li320ELi3ELi16ELi80ELi256ELb1ELb1ELi32ELi320ELi320ELi4ELb1ELi40ELb0ELb0ELNS_15WgradSyncMethodE3ENS_16CompileConditionILi1000EEEEEvPT_S6_S6_PKS5_S8_S8_S8_PKfflPfPj --------------------------
	.section	.text._ZN13group_norm_v218gn_bwd_cuda_kernelI13__nv_bfloat16Li320ELi3ELi16ELi80ELi256ELb1ELb1ELi32ELi320ELi320ELi4ELb1ELi40ELb0ELb0ELNS_15WgradSyncMethodE3ENS_16CompileConditionILi1000EEEEEvPT_S6_S6_PKS5_S8_S8_S8_PKfflPfPj,"ax",@progbits
	.align	128
        .global         _ZN13group_norm_v218gn_bwd_cuda_kernelI13__nv_bfloat16Li320ELi3ELi16ELi80ELi256ELb1ELb1ELi32ELi320ELi320ELi4ELb1ELi40ELb0ELb0ELNS_15WgradSyncMethodE3ENS_16CompileConditionILi1000EEEEEvPT_S6_S6_PKS5_S8_S8_S8_PKfflPfPj
        .type           _ZN13group_norm_v218gn_bwd_cuda_kernelI13__nv_bfloat16Li320ELi3ELi16ELi80ELi256ELb1ELb1ELi32ELi320ELi320ELi4ELb1ELi40ELb0ELb0ELNS_15WgradSyncMethodE3ENS_16CompileConditionILi1000EEEEEvPT_S6_S6_PKS5_S8_S8_S8_PKfflPfPj,@function
        .size           _ZN13group_norm_v218gn_bwd_cuda_kernelI13__nv_bfloat16Li320ELi3ELi16ELi80ELi256ELb1ELb1ELi32ELi320ELi320ELi4ELb1ELi40ELb0ELb0ELNS_15WgradSyncMethodE3ENS_16CompileConditionILi1000EEEEEvPT_S6_S6_PKS5_S8_S8_S8_PKfflPfPj,(.L_x_1676 - _ZN13group_norm_v218gn_bwd_cuda_kernelI13__nv_bfloat16Li320ELi3ELi16ELi80ELi256ELb1ELb1ELi32ELi320ELi320ELi4ELb1ELi40ELb0ELb0ELNS_15WgradSyncMethodE3ENS_16CompileConditionILi1000EEEEEvPT_S6_S6_PKS5_S8_S8_S8_PKfflPfPj)
        .other          _ZN13group_norm_v218gn_bwd_cuda_kernelI13__nv_bfloat16Li320ELi3ELi16ELi80ELi256ELb1ELb1ELi32ELi320ELi320ELi4ELb1ELi40ELb0ELb0ELNS_15WgradSyncMethodE3ENS_16CompileConditionILi1000EEEEEvPT_S6_S6_PKS5_S8_S8_S8_PKfflPfPj,@"STO_CUDA_ENTRY STV_DEFAULT"
_ZN13group_norm_v218gn_bwd_cuda_kernelI13__nv_bfloat16Li320ELi3ELi16ELi80ELi256ELb1ELb1ELi32ELi320ELi320ELi4ELb1ELi40ELb0ELb0ELNS_15WgradSyncMethodE3ENS_16CompileConditionILi1000EEEEEvPT_S6_S6_PKS5_S8_S8_S8_PKfflPfPj:
.text._ZN13group_norm_v218gn_bwd_cuda_kernelI13__nv_bfloat16Li320ELi3ELi16ELi80ELi256ELb1ELb1ELi32ELi320ELi320ELi4ELb1ELi40ELb0ELb0ELNS_15WgradSyncMethodE3ENS_16CompileConditionILi1000EEEEEvPT_S6_S6_PKS5_S8_S8_S8_PKfflPfPj:
        /* <DEDUP_REMOVED lines=30> */
.L_x_614:
[----:B0-----:R-:W2:Y:S04]  /*01e0*/  LD.E.STRONG.GPU R5, desc[UR14][R2.64+0xa0] ;  /* 0x0000a00e02057980 */ /* 0x001ea8000c10f900 */
[----:B--2---:R-:W-:Y:S01]  /*01f0*/  CCTL.IVALL ;  /* 0x00000000ff00798f */ /* 0x004fe20002000000 */
[----:B------:R-:W-:Y:S05]  /*0200*/  YIELD ;  /* 0x0000000000007946 */ /* 0x000fea0003800000 */
[----:B-----5:R-:W-:-:S04]  /*0210*/  LOP3.LUT R5, R5, R0, RZ, 0x3c, !PT ;  /* 0x0000000005057212 */ /* 0x020fc800078e3cff */
[----:B------:R-:W-:-:S13]  /*0220*/  ISETP.GT.AND P0, PT, R5, -0x1, PT ;  /* 0xffffffff0500780c */ /* 0x000fda0003f04270 */
[----:B------:R-:W-:Y:S05]  /*0230*/  @P0 BRA `(.L_x_614) ;  /* 0xfffffffc00e80947 */ /* 0x000fea000383ffff */
.L_x_613:
[----:B------:R-:W-:Y:S05]  /*0240*/  WARPSYNC.ALL ;  /* 0x0000000000007948 */ /* 0x000fea0003800000 */
[----:B------:R-:W-:Y:S06]  /*0250*/  BAR.SYNC.DEFER_BLOCKING 0x0 ;  /* 0x0000000000007b1d */ /* 0x000fec0000010000 */
[----:B------:R-:W-:Y:S05]  /*0260*/  BRA `(.L_x_615) ;  /* 0x0000005000f87947 */ /* 0x000fea0003800000 */
.L_x_612:
        /* <DEDUP_REMOVED lines=19> */
[----:B------:R-:W-:Y:S01]  /*03a0*/  LOP3.LUT R5, R5, 0xffff, RZ, 0xc0, !PT ;  /* 0x0000ffff05057812 */ /* 0x000fe200078ec0ff */
[----:B------:R-:W-:Y:S02]  /*03b0*/  UMOV UR4, URZ ;  /* 0x000000ff00047c82 */ /* 0x000fe40008000000 */
[----:B------:R-:W-:Y:S02]  /*03c0*/  STL [R1+0x4c], RZ ;  /* 0x00004cff01007387 */ /* 0x000fe40000100800 */
[----:B------:R-:W-:-:S02]  /*03d0*/  IMAD R5, R5, 0x667, RZ ;  /* 0x0000066705057824 */ /* 0x000fc400078e02ff */
[----:B------:R-:W-:Y:S04]  /*03e0*/  STL [R1+0x64], RZ ;  /* 0x000064ff01007387 */ /* 0x000fe80000100800 */
[----:B------:R-:W-:Y:S04]  /*03f0*/  STL [R1+0x44], RZ ;  /* 0x000044ff01007387 */ /* 0x000fe80000100800 */
[----:B------:R-:W-:Y:S04]  /*0400*/  STL [R1+0x5c], RZ ;  /* 0x00005cff01007387 */ /* 0x000fe80000100800 */
[----:B------:R-:W-:Y:S04]  /*0410*/  STL [R1+0x48], RZ ;  /* 0x000048ff01007387 */ /* 0x000fe80000100800 */
[----:B------:R-:W-:Y:S04]  /*0420*/  STL [R1+0x60], RZ ;  /* 0x000060ff01007387 */ /* 0x000fe80000100800 */
[----:B------:R-:W-:Y:S04]  /*0430*/  STL [R1+0x40], RZ ;  /* 0x000040ff01007387 */ /* 0x000fe80000100800 */
[----:B------:R-:W-:Y:S01]  /*0440*/  STL [R1+0x58], RZ ;  /* 0x000058ff01007387 */ /* 0x000fe20000100800 */
[----:B--2---:R-:W-:-:S02]  /*0450*/  PRMT R11, R7, 0x7632, R11 ;  /* 0x00007632070b7816 */ /* 0x004fc4000000000b */
[----:B------:R-:W-:Y:S02]  /*0460*/  SHF.L.U32 R2, R7, 0x10, RZ ;  /* 0x0000001007027819 */ /* 0x000fe400000006ff */
[----:B------:R-:W-:Y:S02]  /*0470*/  SHF.R.U32.HI R7, RZ, 0x11, R5 ;  /* 0x00000011ff077819 */ /* 0x000fe40000011605 */
[----:B------:R-:W-:Y:S02]  /*0480*/  PRMT R10, R6, 0x7632, R10 ;  /* 0x00007632060a7816 */ /* 0x000fe4000000000a */
[----:B---3--:R-:W-:Y:S01]  /*0490*/  PRMT R12, R8, 0x7632, R12 ;  /* 0x00007632080c7816 */ /* 0x008fe2000000000c */
[----:B------:R0:W-:Y:S01]  /*04a0*/  STL [R1+0xac], R7 ;  /* 0x0000ac0701007387 */ /* 0x0001e20000100800 */
[----:B------:R-:W-:Y:S02]  /*04b0*/  PRMT R13, R9, 0x7632, R13 ;  /* 0x00007632090d7816 */ /* 0x000fe4000000000d */
[----:B------:R-:W-:-:S02]  /*04c0*/  SHF.L.U32 R0, R6, 0x10, RZ ;  /* 0x0000001006007819 */ /* 0x000fc400000006ff */
[----:B------:R-:W-:Y:S02]  /*04d0*/  SHF.L.U32 R3, R8, 0x10, RZ ;  /* 0x0000001008037819 */ /* 0x000fe400000006ff */
[----:B------:R-:W-:Y:S02]  /*04e0*/  SHF.L.U32 R4, R9, 0x10, RZ ;  /* 0x0000001009047819 */ /* 0x000fe400000006ff */
[----:B------:R-:W-:Y:S02]  /*04f0*/  SHF.L.U32 R5, R10, 0x10, RZ ;  /* 0x000000100a057819 */ /* 0x000fe400000006ff */
[----:B------:R-:W-:Y:S02]  /*0500*/  SHF.L.U32 R6, R11, 0x10, RZ ;  /* 0x000000100b067819 */ /* 0x000fe400000006ff */
[----:B0-----:R-:W-:Y:S02]  /*0510*/  SHF.L.U32 R7, R12, 0x10, RZ ;  /* 0x000000100c077819 */ /* 0x001fe400000006ff */
[----:B------:R-:W-:-:S07]  /*0520*/  SHF.L.U32 R8, R13, 0x10, RZ ;  /* 0x000000100d087819 */ /* 0x000fce00000006ff */
.L_x_627:
[----:B-1----:R-:W2:Y:S01]  /*0530*/  LDL R14, [R1+0xac] ;  /* 0x0000ac00010e7983 */ /* 0x002ea20000100800 */
[----:B------:R-:W0:Y:S01]  /*0540*/  S2UR UR8, SR_CTAID.Y ;  /* 0x00000000000879c3 */ /* 0x000e220000002600 */
[----:B------:R-:W-:Y:S01]  /*0550*/  USHF.R.U64 UR13, UR10, 0x2, UR5 ;  /* 0x000000020a0d7899 */ /* 0x000fe20008001205 */
[----:B------:R-:W1:Y:S01]  /*0560*/  S2R R55, SR_TID.X ;  /* 0x0000000000377919 */ /* 0x000e620000002100 */
[----:B------:R-:W-:Y:S01]  /*0570*/  USHF.R.U32.HI UR6, URZ, 0x2, UR5 ;  /* 0x00000002ff067899 */ /* 0x000fe20008011605 */
[----:B------:R-:W3:Y:S03]  /*0580*/  LDCU.64 UR16, c[0x0][0x3b8] ;  /* 0x00007700ff1077ac */ /* 0x000ee60008000a00 */
[----:B------:R-:W-:Y:S01]  /*0590*/  MOV R15, UR13 ;  /* 0x0000000d000f7c02 */ /* 0x000fe20008000f00 */
[----:B------:R-:W4:Y:S01]  /*05a0*/  S2UR UR18, SR_CTAID.X ;  /* 0x00000000001279c3 */ /* 0x000f220000002500 */
[----:B------:R-:W-:-:S02]  /*05b0*/  USHF.L.U32 UR9, UR13, 0x5, URZ ;  /* 0x000000050d097899 */ /* 0x000fc400080006ff */
[----:B------:R-:W-:Y:S01]  /*05c0*/  USHF.L.U64.HI UR12, UR13, 0x5, UR6 ;  /* 0x000000050d0c7899 */ /* 0x000fe20008010206 */
[----:B------:R-:W3:Y:S05]  /*05d0*/  LDCU.64 UR20, c[0x0][0x3a0] ;  /* 0x00007400ff1477ac */ /* 0x000eea0008000a00 */
[----:B------:R-:W-:Y:S01]  /*05e0*/  MOV R11, UR12 ;  /* 0x0000000c000b7c02 */ /* 0x000fe20008000f00 */
[----:B------:R-:W-:Y:S02]  /*05f0*/  UIMAD UR6, UR6, 0x50000, URZ ;  /* 0x00050000060678a4 */ /* 0x000fe4000f8e02ff */
[----:B0-----:R-:W-:Y:S02]  /*0600*/  ULOP3.LUT UR11, UR8, 0x3, URZ, 0xc0, !UPT ;  /* 0x00000003080b7892 */ /* 0x001fe4000f8ec0ff */
[----:B----4-:R-:W-:Y:S01]  /*0610*/  USHF.L.U32 UR7, UR18, 0x5, URZ ;  /* 0x0000000512077899 */ /* 0x010fe200080006ff */
[----:B-1----:R-:W-:-:S05]  /*0620*/  LOP3.LUT R9, R55, 0xffff, RZ, 0xc0, !PT ;  /* 0x0000ffff37097812 */ /* 0x002fca00078ec0ff */
[----:B------:R-:W-:Y:S01]  /*0630*/  MOV R13, UR7 ;  /* 0x00000007000d7c02 */ /* 0x000fe20008000f00 */
        /* <DEDUP_REMOVED lines=9> */
[----:B------:R-:W-:Y:S01]  /*06d0*/  IMAD R9, R10, 0x50, R9 ;  /* 0x000000500a097824 */ /* 0x000fe200078e0209 */
[----:B------:R-:W-:-:S04]  /*06e0*/  MOV R10, UR9 ;  /* 0x00000009000a7c02 */ /* 0x000fc80008000f00 */
[----:B------:R-:W-:Y:S02]  /*06f0*/  SHF.L.U32 R12, R9, 0x2, RZ ;  /* 0x00000002090c7819 */ /* 0x000fe400000006ff */
[----:B------:R-:W-:Y:S01]  /*0700*/  LOP3.LUT R9, R52, 0xe0, R13, 0xf8, !PT ;  /* 0x000000e034097812 */ /* 0x000fe200078ef80d */
[----:B------:R-:W-:-:S04]  /*0710*/  HFMA2 R13, -RZ, RZ, 0, 0 ;  /* 0x00000000ff0d7431 */ /* 0x000fc800000001ff */
[----:B------:R-:W-:Y:S02]  /*0720*/  IMAD R9, R9, 0x500, RZ ;  /* 0x0000050009097824 */ /* 0x000fe400078e02ff */
[----:B------:R-:W-:-:S03]  /*0730*/  IMAD.WIDE.U32 R12, R15, 0x50000, R12 ;  /* 0x000500000f0c7825 */ /* 0x000fc600078e000c */
[----:B------:R-:W-:-:S04]  /*0740*/  IADD3 R9, P1, PT, R9, R12, RZ ;  /* 0x0000000c09097210 */ /* 0x000fc80007f3e0ff */
[----:B------:R-:W-:Y:S01]  /*0750*/  IADD3.X R12, PT, PT, R13, UR6, RZ, P1, !PT ;  /* 0x000000060d0c7c10 */ /* 0x000fe20008ffe4ff */
[----:B------:R-:W0:Y:S01]  /*0760*/  LDCU.64 UR6, c[0x0][0x398] ;  /* 0x00007300ff0677ac */ /* 0x000e220008000a00 */
[----:B------:R-:W-:Y:S01]  /*0770*/  SHF.L.U32 R26, R9, 0x1, RZ ;  /* 0x00000001091a7819 */ /* 0x000fe200000006ff */
[----:B--2---:R-:W-:-:S03]  /*0780*/  IMAD.WIDE.U32 R10, R14, 0x2, R10 ;  /* 0x000000020e0a7825 */ /* 0x004fc600078e000a */
[----:B---3--:R-:W-:-:S04]  /*0790*/  LEA R18, P0, R10, UR16, 0x2 ;  /* 0x000000100a127c11 */ /* 0x008fc8000f8010ff */
[----:B------:R-:W-:Y:S01]  /*07a0*/  LEA.HI.X R19, R10, UR17, R11, 0x2, P0 ;  /* 0x000000110a137c11 */ /* 0x000fe200080f140b */
[----:B------:R1:W-:Y:S01]  /*07b0*/  STL [R1+0xa0], R26 ;  /* 0x0000a01a01007387 */ /* 0x0003e20000100800 */
[----:B------:R-:W-:Y:S01]  /*07c0*/  SHF.L.U64.HI R14, R9, 0x1, R12 ;  /* 0x00000001090e7819 */ /* 0x000fe2000001020c */
[----:B------:R-:W2:Y:S03]  /*07d0*/  LDCU.64 UR16, c[0x0][0x3c8] ;  /* 0x00007900ff1077ac */ /* 0x000ea60008000a00 */
[----:B------:R-:W3:Y:S01]  /*07e0*/  LDG.E.64.CONSTANT R18, desc[UR14][R18.64] ;  /* 0x0000000e12127981 */ /* 0x000ee2000c1e9b00 */
[----:B------:R-:W-:-:S03]  /*07f0*/  IADD3 R16, P0, PT, R26, UR20, RZ ;  /* 0x000000141a107c10 */ /* 0x000fc6000ff1e0ff */
[----:B------:R4:W-:Y:S01]  /*0800*/  STL [R1+0xa4], R14 ;  /* 0x0000a40e01007387 */ /* 0x0009e20000100800 */
[----:B------:R-:W-:-:S05]  /*0810*/  IADD3.X R17, PT, PT, R14, UR21, RZ, P0, !PT ;  /* 0x000000150e117c10 */ /* 0x000fca00087fe4ff */
[----:B------:R-:W4:Y:S01]  /*0820*/  LDG.E.64.CONSTANT R36, desc[UR14][R16.64] ;  /* 0x0000000e10247981 */ /* 0x000f22000c1e9b00 */
[----:B0-----:R-:W-:Y:S01]  /*0830*/  IADD3 R32, P0, PT, R26, UR6, RZ ;  /* 0x000000061a207c10 */ /* 0x001fe2000ff1e0ff */
[----:B------:R-:W3:Y:S02]  /*0840*/  LDCU UR6, c[0x0][0x3c0] ;  /* 0x00007800ff0677ac */ /* 0x000ee40008000800 */
[----:B------:R-:W2:Y:S01]  /*0850*/  LDG.E.64.CONSTANT R22, desc[UR14][R16.64+0x2800] ;  /* 0x0028000e10167981 */ /* 0x000ea2000c1e9b00 */
[----:B------:R-:W-:-:S03]  /*0860*/  IADD3.X R33, PT, PT, R14, UR7, RZ, P0, !PT ;  /* 0x000000070e217c10 */ /* 0x000fc600087fe4ff */
[----:B------:R-:W2:Y:S04]  /*0870*/  LDG.E.64.CONSTANT R20, desc[UR14][R16.64+0x5000] ;  /* 0x0050000e10147981 */ /* 0x000ea8000c1e9b00 */
[----:B------:R-:W2:Y:S04]  /*0880*/  LDG.E.64.CONSTANT R34, desc[UR14][R32.64] ;  /* 0x0000000e20227981 */ /* 0x000ea8000c1e9b00 */
[----:B------:R-:W2:Y:S04]  /*0890*/  LDG.E.64.CONSTANT R24, desc[UR14][R16.64+0x7800] ;  /* 0x0078000e10187981 */ /* 0x000ea8000c1e9b00 */
[----:B------:R-:W2:Y:S01]  /*08a0*/  LDG.E.64.CONSTANT R12, desc[UR14][R16.64+0xa000] ;  /* 0x00a0000e100c7981 */ /* 0x000ea2000c1e9b00 */
[----:B------:R-:W-:-:S02]  /*08b0*/  MOV R61, 0x400 ;  /* 0x00000400003d7802 */ /* 0x000fc40000000f00 */
[----:B------:R-:W-:Y:S01]  /*08c0*/  LOP3.LUT R55, R55, 0xffff, RZ, 0xc0, !PT ;  /* 0x0000ffff37377812 */ /* 0x000fe200078ec0ff */
[----:B-1----:R-:W2:Y:S01]  /*08d0*/  LDG.E.64.CONSTANT R26, desc[UR14][R32.64+0x2800] ;  /* 0x0028000e201a7981 */ /* 0x002ea2000c1e9b00 */
[----:B------:R-:W-:-:S03]  /*08e0*/  IADD3 R61, PT, PT, R61, 0x2800, RZ ;  /* 0x000028003d3d7810 */ /* 0x000fc60007ffe0ff */
[----:B------:R-:W2:Y:S04]  /*08f0*/  LDG.E.64.CONSTANT R30, desc[UR14][R32.64+0x5000] ;  /* 0x0050000e201e7981 */ /* 0x000ea8000c1e9b00 */
[----:B------:R-:W2:Y:S04]  /*0900*/  LDG.E.64.CONSTANT R40, desc[UR14][R32.64+0x7800] ;  /* 0x0078000e20287981 */ /* 0x000ea8000c1e9b00 */
[----:B------:R-:W2:Y:S01]  /*0910*/  LDG.E.64.CONSTANT R38, desc[UR14][R32.64+0xa000] ;  /* 0x00a0000e20267981 */ /* 0x000ea2000c1e9b00 */
[----:B---3--:R-:W-:-:S06]  /*0920*/  FADD.FTZ R9, R19, UR6 ;  /* 0x0000000613097e21 */ /* 0x008fcc0008010000 */
[----:B------:R-:W0:Y:S01]  /*0930*/  MUFU.RSQ R9, R9 ;  /* 0x0000000900097308 */ /* 0x000e220000001400 */
[----:B----4-:R-:W-:-:S05]  /*0940*/  SHF.L.U32 R11, R36, 0x10, RZ ;  /* 0x00000010240b7819 */ /* 0x010fca00000006ff */
[----:B------:R-:W-:Y:S01]  /*0950*/  FADD.FTZ R10, -R18, R11 ;  /* 0x0000000b120a7221 */ /* 0x000fe20000010100 */
[----:B------:R-:W-:-:S03]  /*0960*/  SHF.L.U32 R11, R37, 0x10, RZ ;  /* 0x00000010250b7819 */ /* 0x000fc600000006ff */
[----:B0-----:R-:W-:Y:S02]  /*0970*/  FMUL.FTZ R15, R9, R10 ;  /* 0x0000000a090f7220 */ /* 0x001fe40000410000 */
[----:B------:R-:W-:Y:S01]  /*0980*/  FADD.FTZ R14, -R18, R11 ;  /* 0x0000000b120e7221 */ /* 0x000fe20000010100 */
[----:B--2---:R-:W-:Y:S01]  /*0990*/  STL [R1+0xf8], R35 ;  /* 0x0000f82301007387 */ /* 0x004fe20000100800 */
[----:B-----5:R-:W-:-:S03]  /*09a0*/  FFMA.FTZ R53, R0, R15, R3 ;  /* 0x0000000f00357223 */ /* 0x020fc60000010003 */
[----:B------:R0:W-:Y:S01]  /*09b0*/  STL [R1+0x68], R15 ;  /* 0x0000680f01007387 */ /* 0x0001e20000100800 */
[----:B------:R-:W-:Y:S01]  /*09c0*/  FMUL.FTZ R19, R9, R14 ;  /* 0x0000000e09137220 */ /* 0x000fe20000410000 */
[----:B------:R-:W-:Y:S02]  /*09d0*/  SHF.L.U32 R29, R21, 0x10, RZ ;  /* 0x00000010151d7819 */ /* 0x000fe400000006ff */
[----:B------:R-:W-:Y:S01]  /*09e0*/  SHF.L.U32 R43, R25, 0x10, RZ ;  /* 0x00000010192b7819 */ /* 0x000fe200000006ff */
[----:B------:R-:W2:Y:S01]  /*09f0*/  LDG.E.64.CONSTANT R10, desc[UR14][R16.64+0xc800] ;  /* 0x00c8000e100a7981 */ /* 0x000ea2000c1e9b00 */
[----:B0-----:R-:W-:-:S03]  /*0a00*/  SHF.L.U32 R15, R22, 0x10, RZ ;  /* 0x00000010160f7819 */ /* 0x001fc600000006ff */
[----:B------:R0:W-:Y:S01]  /*0a10*/  STL [R1+0x7c], R19 ;  /* 0x00007c1301007387 */ /* 0x0001e20000100800 */
[----:B------:R-:W-:Y:S01]  /*0a20*/  FFMA.FTZ R49, R2, R19, R4 ;  /* 0x0000001302317223 */ /* 0x000fe20000010004 */
[----:B------:R-:W-:Y:S01]  /*0a30*/  FADD.FTZ R14, -R18, R15 ;  /* 0x0000000f120e7221 */ /* 0x000fe20000010100 */
[----:B------:R-:W-:Y:S02]  /*0a40*/  SHF.L.U32 R15, R23, 0x10, RZ ;  /* 0x00000010170f7819 */ /* 0x000fe400000006ff */
[----:B0-----:R-:W-:-:S03]  /*0a50*/  SHF.L.U32 R19, R20, 0x10, RZ ;  /* 0x0000001014137819 */ /* 0x001fc600000006ff */
[C---:B------:R-:W-:Y:S01]  /*0a60*/  FADD.FTZ R28, -R18.reuse, R15 ;  /* 0x0000000f121c7221 */ /* 0x040fe20000010100 */
[C---:B------:R-:W-:Y:S01]  /*0a70*/  FMUL.FTZ R14, R9.reuse, R14 ;  /* 0x0000000e090e7220 */ /* 0x040fe20000410000 */
[----:B------:R-:W-:Y:S02]  /*0a80*/  FADD.FTZ R19, -R18, R19 ;  /* 0x0000001312137221 */ /* 0x000fe40000010100 */
[C---:B------:R-:W-:Y:S02]  /*0a90*/  FMUL.FTZ R28, R9.reuse, R28 ;  /* 0x0000001c091c7220 */ /* 0x040fe40000410000 */
[----:B------:R-:W-:Y:S01]  /*0aa0*/  FMUL.FTZ R19, R9, R19 ;  /* 0x0000001309137220 */ /* 0x000fe20000410000 */
[----:B------:R-:W-:Y:S01]  /*0ab0*/  STL [R1+0x80], R14 ;  /* 0x0000800e01007387 */ /* 0x000fe20000100800 */
[----:B------:R-:W-:-:S03]  /*0ac0*/  FFMA.FTZ R42, R2, R28, R4 ;  /* 0x0000001c022a7223 */ /* 0x000fc60000010004 */
[----:B------:R0:W-:Y:S04]  /*0ad0*/  STL [R1+0x8c], R28 ;  /* 0x00008c1c01007387 */ /* 0x0001e80000100800 */
[----:B------:R1:W-:Y:S01]  /*0ae0*/  STL [R1+0x98], R19 ;  /* 0x0000981301007387 */ /* 0x0003e20000100800 */
[----:B------:R-:W-:Y:S01]  /*0af0*/  FADD.FTZ R29, -R18, R29 ;  /* 0x0000001d121d7221 */ /* 0x000fe20000010100 */
[----:B0-----:R-:W-:Y:S01]  /*0b00*/  FFMA.FTZ R28, R0, R19, R3 ;  /* 0x00000013001c7223 */ /* 0x001fe20000010003 */
[----:B-1----:R-:W-:Y:S01]  /*0b10*/  SHF.L.U32 R19, R24, 0x10, RZ ;  /* 0x0000001018137819 */ /* 0x002fe200000006ff */
[----:B------:R-:W-:Y:S01]  /*0b20*/  FADD.FTZ R43, -R18, R43 ;  /* 0x0000002b122b7221 */ /* 0x000fe20000010100 */
[----:B------:R-:W-:-:S03]  /*0b30*/  FMUL.FTZ R29, R9, R29 ;  /* 0x0000001d091d7220 */ /* 0x000fc60000410000 */
[----:B------:R-:W-:Y:S01]  /*0b40*/  FADD.FTZ R19, -R18, R19 ;  /* 0x0000001312137221 */ /* 0x000fe20000010100 */
[----:B------:R-:W-:-:S03]  /*0b50*/  FMUL.FTZ R35, R9, R43 ;  /* 0x0000002b09237220 */ /* 0x000fc60000410000 */
[----:B------:R-:W-:Y:S01]  /*0b60*/  FMUL.FTZ R19, R9, R19 ;  /* 0x0000001309137220 */ /* 0x000fe20000410000 */
[----:B------:R-:W-:Y:S01]  /*0b70*/  STL [R1+0x9c], R29 ;  /* 0x00009c1d01007387 */ /* 0x000fe20000100800 */
[----:B------:R-:W-:Y:S01]  /*0b80*/  PRMT R37, R36, 0x7632, R37 ;  /* 0x0000763224257816 */ /* 0x000fe20000000025 */
[----:B------:R-:W-:Y:S01]  /*0b90*/  FFMA.FTZ R45, R2, R35, R4 ;  /* 0x00000023022d7223 */ /* 0x000fe20000010004 */
[----:B------:R-:W-:Y:S01]  /*0ba0*/  SHF.L.U32 R36, R13, 0x10, RZ ;  /* 0x000000100d247819 */ /* 0x000fe200000006ff */
[----:B------:R0:W-:Y:S01]  /*0bb0*/  STL [R1+0x94], R19 ;  /* 0x0000941301007387 */ /* 0x0001e20000100800 */
[----:B------:R-:W-:-:S03]  /*0bc0*/  FFMA.FTZ R44, R0, R19, R3 ;  /* 0x00000013002c7223 */ /* 0x000fc60000010003 */
[----:B------:R1:W-:Y:S01]  /*0bd0*/  STL [R1+0x90], R35 ;  /* 0x0000902301007387 */ /* 0x0003e20000100800 */
[----:B------:R-:W-:Y:S01]  /*0be0*/  FADD.FTZ R36, -R18, R36 ;  /* 0x0000002412247221 */ /* 0x000fe20000010100 */
[----:B0-----:R-:W-:Y:S01]  /*0bf0*/  SHF.L.U32 R19, R12, 0x10, RZ ;  /* 0x000000100c137819 */ /* 0x001fe200000006ff */
[----:B-1----:R-:W0:Y:S01]  /*0c00*/  S2R R35, SR_CgaCtaId ;  /* 0x0000000000237919 */ /* 0x002e220000008800 */
[----:B------:R-:W-:Y:S01]  /*0c10*/  PRMT R12, R37, 0x7632, R12 ;  /* 0x00007632250c7816 */ /* 0x000fe2000000000c */
[----:B------:R-:W-:Y:S01]  /*0c20*/  FMUL.FTZ R43, R9, R36 ;  /* 0x00000024092b7220 */ /* 0x000fe20000410000 */
[----:B------:R-:W-:Y:S02]  /*0c30*/  SHF.L.U32 R37, R37, 0x10, RZ ;  /* 0x0000001025257819 */ /* 0x000fe400000006ff */
[----:B------:R-:W-:Y:S01]  /*0c40*/  SHF.L.U32 R36, R12, 0x10, RZ ;  /* 0x000000100c247819 */ /* 0x000fe200000006ff */
[C---:B------:R-:W-:Y:S02]  /*0c50*/  FADD.FTZ R19, -R18.reuse, R19 ;  /* 0x0000001312137221 */ /* 0x040fe40000010100 */
[----:B------:R-:W-:-:S02]  /*0c60*/  FADD.FTZ R37, -R18, R37 ;  /* 0x0000002512257221 */ /* 0x000fc40000010100 */
[----:B------:R-:W-:Y:S01]  /*0c70*/  FADD.FTZ R36, -R18, R36 ;  /* 0x0000002412247221 */ /* 0x000fe20000010100 */
[C---:B------:R-:W-:Y:S01]  /*0c80*/  FMUL.FTZ R19, R9.reuse, R19 ;  /* 0x0000001309137220 */ /* 0x040fe20000410000 */
[C---:B------:R-:W-:Y:S02]  /*0c90*/  FMUL.FTZ R57, R9.reuse, R37 ;  /* 0x0000002509397220 */ /* 0x040fe40000410000 */
[----:B------:R-:W-:Y:S02]  /*0ca0*/  FMUL.FTZ R54, R9, R36 ;  /* 0x0000002409367220 */ /* 0x000fe40000410000 */
[----:B------:R-:W-:Y:S04]  /*0cb0*/  STL [R1+0x88], R19 ;  /* 0x0000881301007387 */ /* 0x000fe80000100800 */
[----:B------:R-:W-:Y:S04]  /*0cc0*/  STL [R1+0x84], R43 ;  /* 0x0000842b01007387 */ /* 0x000fe80000100800 */
[----:B------:R-:W-:Y:S04]  /*0cd0*/  STL [R1+0x78], R57 ;  /* 0x0000783901007387 */ /* 0x000fe80000100800 */
[----:B------:R1:W-:Y:S01]  /*0ce0*/  STL [R1+0x74], R54 ;  /* 0x0000743601007387 */ /* 0x0003e20000100800 */
[----:B------:R-:W-:Y:S01]  /*0cf0*/  FFMA.FTZ R59, R5, R57, R7 ;  /* 0x00000039053b7223 */ /* 0x000fe20000010007 */
[----:B------:R-:W-:Y:S01]  /*0d00*/  PRMT R37, R22, 0x7632, R37 ;  /* 0x0000763216257816 */ /* 0x000fe20000000025 */
[----:B-1----:R-:W-:-:S04]  /*0d10*/  FFMA.FTZ R54, R6, R54, R8 ;  /* 0x0000003606367223 */ /* 0x002fc80000010008 */
[----:B------:R-:W-:Y:S01]  /*0d20*/  FMUL.FTZ R57, R54, -1.4426950216293334961 ;  /* 0xbfb8aa3b36397820 */ /* 0x000fe20000410000 */
[----:B------:R-:W-:Y:S02]  /*0d30*/  SHF.L.U32 R37, R37, 0x10, RZ ;  /* 0x0000001025257819 */ /* 0x000fe400000006ff */
[----:B0-----:R-:W-:Y:S02]  /*0d40*/  LEA R22, R35, R61, 0x18 ;  /* 0x0000003d23167211 */ /* 0x001fe400078ec0ff */
[----:B------:R-:W-:Y:S01]  /*0d50*/  PRMT R61, R23, 0x7632, R61 ;  /* 0x00007632173d7816 */ /* 0x000fe2000000003d */
[----:B------:R-:W0:Y:S01]  /*0d60*/  MUFU.EX2 R57, R57 ;  /* 0x0000003900397308 */ /* 0x000e220000000800 */
[----:B------:R-:W-:Y:S02]  /*0d70*/  FADD.FTZ R37, -R18, R37 ;  /* 0x0000002512257221 */ /* 0x000fe40000010100 */
[----:B------:R-:W-:Y:S01]  /*0d80*/  SHF.L.U32 R61, R61, 0x10, RZ ;  /* 0x000000103d3d7819 */ /* 0x000fe200000006ff */
[----:B------:R-:W-:-:S02]  /*0d90*/  IMAD R22, R55, 0x28, R22 ;  /* 0x0000002837167824 */ /* 0x000fc400078e0216 */
[----:B------:R-:W-:Y:S01]  /*0da0*/  FMUL.FTZ R35, R9, R37 ;  /* 0x0000002509237220 */ /* 0x000fe20000410000 */
[----:B------:R-:W-:Y:S01]  /*0db0*/  PRMT R12, R20, 0x7632, R12 ;  /* 0x00007632140c7816 */ /* 0x000fe2000000000c */
[----:B------:R-:W-:Y:S01]  /*0dc0*/  FADD.FTZ R20, -R18, R61 ;  /* 0x0000003d12147221 */ /* 0x000fe20000010100 */
[----:B------:R-:W-:Y:S02]  /*0dd0*/  LEA R22, R52, R22, 0x3 ;  /* 0x0000001634167211 */ /* 0x000fe400078e18ff */
[----:B------:R1:W-:Y:S01]  /*0de0*/  STL [R1+0x70], R35 ;  /* 0x0000702301007387 */ /* 0x0003e20000100800 */
[----:B------:R-:W-:-:S03]  /*0df0*/  FFMA.FTZ R52, R5, R35, R7 ;  /* 0x0000002305347223 */ /* 0x000fc60000010007 */
[----:B------:R-:W-:Y:S01]  /*0e00*/  STL [R1+0xa8], R22 ;  /* 0x0000a81601007387 */ /* 0x000fe20000100800 */
[----:B-1----:R-:W-:Y:S01]  /*0e10*/  FMUL.FTZ R35, R9, R20 ;  /* 0x0000001409237220 */ /* 0x002fe20000410000 */
[----:B0-----:R-:W-:-:S04]  /*0e20*/  FADD.FTZ R20, R57, 1 ;  /* 0x3f80000039147421 */ /* 0x001fc80000010000 */
[----:B------:R0:W-:Y:S01]  /*0e30*/  STL [R1+0x6c], R35 ;  /* 0x00006c2301007387 */ /* 0x0001e20000100800 */
[----:B------:R-:W-:-:S03]  /*0e40*/  MOV R57, R35 ;  /* 0x0000002300397202 */ /* 0x000fc60000000f00 */
[----:B0-----:R-:W3:Y:S01]  /*0e50*/  LDL.LU R35, [R1+0xf8] ;  /* 0x0000f80001237983 */ /* 0x001ee20000300800 */
[----:B------:R-:W-:-:S03]  /*0e60*/  FFMA.FTZ R48, R0, R14, R3 ;  /* 0x0000000e00307223 */ /* 0x000fc60000010003 */
[----:B------:R-:W4:Y:S01]  /*0e70*/  LDG.E.64.CONSTANT R14, desc[UR14][R16.64+0xf000] ;  /* 0x00f0000e100e7981 */ /* 0x000f22000c1e9b00 */
[----:B------:R-:W-:-:S06]  /*0e80*/  FMUL.FTZ R36, R59, -1.4426950216293334961 ;  /* 0xbfb8aa3b3b247820 */ /* 0x000fcc0000410000 */
[----:B------:R-:W0:Y:S01]  /*0e90*/  MUFU.EX2 R36, R36 ;  /* 0x0000002400247308 */ /* 0x000e220000000800 */
[----:B------:R-:W-:Y:S01]  /*0ea0*/  FMUL.FTZ R58, R53, -1.4426950216293334961 ;  /* 0xbfb8aa3b353a7820 */ /* 0x000fe20000410000 */
[----:B------:R-:W-:Y:S01]  /*0eb0*/  FMUL.FTZ R56, R49, -1.4426950216293334961 ;  /* 0xbfb8aa3b31387820 */ /* 0x000fe20000410000 */
[----:B------:R-:W4:Y:S01]  /*0ec0*/  LDG.E.64.CONSTANT R16, desc[UR14][R16.64+0x11800] ;  /* 0x0118000e10107981 */ /* 0x000f22000c1e9b00 */
[----:B0-----:R-:W-:-:S04]  /*0ed0*/  FADD.FTZ R36, R36, 1 ;  /* 0x3f80000024247421 */ /* 0x001fc80000010000 */
[----:B------:R0:W-:Y:S02]  /*0ee0*/  MUFU.RCP R22, R36 ;  /* 0x0000002400167308 */ /* 0x0001e40000001000 */
[----:B0-----:R-:W4:Y:S06]  /*0ef0*/  LDG.E.64.CONSTANT R36, desc[UR14][R32.64+0xc800] ;  /* 0x00c8000e20247981 */ /* 0x001f2c000c1e9b00 */
[----:B------:R-:W0:Y:S08]  /*0f00*/  MUFU.EX2 R58, R58 ;  /* 0x0000003a003a7308 */ /* 0x000e300000000800 */
[----:B------:R-:W1:Y:S01]  /*0f10*/  MUFU.EX2 R56, R56 ;  /* 0x0000003800387308 */ /* 0x000e620000000800 */
[----:B0-----:R-:W-:-:S07]  /*0f20*/  FADD.FTZ R58, R58, 1 ;  /* 0x3f8000003a3a7421 */ /* 0x001fce0000010000 */
[----:B------:R-:W0:Y:S01]  /*0f30*/  MUFU.RCP R58, R58 ;  /* 0x0000003a003a7308 */ /* 0x000e220000001000 */
[----:B-1----:R-:W-:-:S07]  /*0f40*/  FADD.FTZ R56, R56, 1 ;  /* 0x3f80000038387421 */ /* 0x002fce0000010000 */
[----:B------:R-:W1:Y:S01]  /*0f50*/  MUFU.RCP R55, R56 ;  /* 0x0000003800377308 */ /* 0x000e620000001000 */
[----:B------:R-:W-:Y:S01]  /*0f60*/  FMUL.FTZ R51, R48, -1.4426950216293334961 ;  /* 0xbfb8aa3b30337820 */ /* 0x000fe20000410000 */
[----:B0-----:R-:W-:-:S06]  /*0f70*/  FADD.FTZ R23, -R58, 1 ;  /* 0x3f8000003a177421 */ /* 0x001fcc0000010100 */
[----:B------:R-:W0:Y:S01]  /*0f80*/  MUFU.EX2 R51, R51 ;  /* 0x0000003300337308 */ /* 0x000e220000000800 */
[----:B------:R-:W-:Y:S01]  /*0f90*/  FFMA.FTZ R53, R53, R23, 1 ;  /* 0x3f80000035357423 */ /* 0x000fe20000010017 */
[----:B-1----:R-:W-:Y:S01]  /*0fa0*/  FADD.FTZ R23, -R55, 1 ;  /* 0x3f80000037177421 */ /* 0x002fe20000010100 */
[----:B------:R-:W-:-:S03]  /*0fb0*/  FMUL.FTZ R50, R42, -1.4426950216293334961 ;  /* 0xbfb8aa3b2a327820 */ /* 0x000fc60000410000 */
[----:B------:R-:W-:Y:S01]  /*0fc0*/  FFMA.FTZ R23, R49, R23, 1 ;  /* 0x3f80000031177423 */ /* 0x000fe20000010017 */
[----:B------:R-:W-:Y:S01]  /*0fd0*/  MOV R49, R57 ;  /* 0x0000003900317202 */ /* 0x000fe20000000f00 */
[----:B------:R-:W-:Y:S01]  /*0fe0*/  FMUL.FTZ R56, R52, -1.4426950216293334961 ;  /* 0xbfb8aa3b34387820 */ /* 0x000fe20000410000 */
[----:B------:R-:W-:-:S03]  /*0ff0*/  FMUL.FTZ R57, R58, R53 ;  /* 0x000000353a397220 */ /* 0x000fc60000410000 */
[----:B------:R-:W-:Y:S01]  /*1000*/  FFMA.FTZ R53, R6, R49, R8 ;  /* 0x0000003106357223 */ /* 0x000fe20000010008 */
[----:B------:R-:W-:Y:S01]  /*1010*/  FADD.FTZ R49, -R22, 1 ;  /* 0x3f80000016317421 */ /* 0x000fe20000010100 */
[----:B------:R1:W-:Y:S01]  /*1020*/  MUFU.RCP R58, R20 ;  /* 0x00000014003a7308 */ /* 0x0003e20000001000 */
[----:B------:R-:W-:Y:S01]  /*1030*/  SHF.L.U32 R61, R12, 0x10, RZ ;  /* 0x000000100c3d7819 */ /* 0x000fe200000006ff */
[----:B0-----:R-:W-:Y:S01]  /*1040*/  FADD.FTZ R51, R51, 1 ;  /* 0x3f80000033337421 */ /* 0x001fe20000010000 */
[----:B------:R-:W-:-:S05]  /*1050*/  FFMA.FTZ R59, R59, R49, 1 ;  /* 0x3f8000003b3b7423 */ /* 0x000fca0000010031 */
[----:B------:R-:W0:Y:S01]  /*1060*/  MUFU.EX2 R50, R50 ;  /* 0x0000003200327308 */ /* 0x000e220000000800 */
[----:B-1----:R-:W-:Y:S01]  /*1070*/  FMUL.FTZ R20, R55, R23 ;  /* 0x0000001737147220 */ /* 0x002fe20000410000 */
[----:B------:R-:W-:-:S06]  /*1080*/  FMUL.FTZ R23, R53, -1.4426950216293334961 ;  /* 0xbfb8aa3b35177820 */ /* 0x000fcc0000410000 */
[----:B------:R-:W1:Y:S01]  /*1090*/  MUFU.EX2 R56, R56 ;  /* 0x0000003800387308 */ /* 0x000e620000000800 */
[----:B------:R-:W-:Y:S01]  /*10a0*/  FADD.FTZ R61, -R18, R61 ;  /* 0x0000003d123d7221 */ /* 0x000fe20000010100 */
[----:B------:R-:W-:Y:S01]  /*10b0*/  FMUL.FTZ R59, R22, R59 ;  /* 0x0000003b163b7220 */ /* 0x000fe20000410000 */
[----:B------:R-:W-:Y:S02]  /*10c0*/  SHF.L.U32 R22, R34, 0x10, RZ ;  /* 0x0000001022167819 */ /* 0x000fe400000006ff */
[----:B------:R-:W-:Y:S01]  /*10d0*/  PRMT R21, R21, 0x7632, R21 ;  /* 0x0000763215157816 */ /* 0x000fe20000000015 */
[----:B------:R-:W-:Y:S02]  /*10e0*/  FMUL.FTZ R61, R9, R61 ;  /* 0x0000003d093d7220 */ /* 0x000fe40000410000 */
[----:B------:R-:W2:Y:S01]  /*10f0*/  MUFU.EX2 R23, R23 ;  /* 0x0000001700177308 */ /* 0x000ea20000000800 */
[----:B------:R-:W-:Y:S01]  /*1100*/  FMUL.FTZ R22, R22, R57 ;  /* 0x0000003916167220 */ /* 0x000fe20000410000 */
[----:B------:R-:W-:-:S06]  /*1110*/  SHF.L.U32 R57, R21, 0x10, RZ ;  /* 0x0000001015397819 */ /* 0x000fcc00000006ff */
[----:B------:R-:W2:Y:S01]  /*1120*/  MUFU.RCP R51, R51 ;  /* 0x0000003300337308 */ /* 0x000ea20000001000 */
[----:B------:R1:W-:Y:S01]  /*1130*/  STL [R1+0x54], R61 ;  /* 0x0000543d01007387 */ /* 0x0003e20000100800 */
[----:B------:R-:W-:Y:S01]  /*1140*/  FFMA.FTZ R49, R5, R61, R7 ;  /* 0x0000003d05317223 */ /* 0x000fe20000010007 */
[----:B------:R-:W-:Y:S01]  /*1150*/  PRMT R12, R34, 0x7632, R12 ;  /* 0x00007632220c7816 */ /* 0x000fe2000000000c */
[----:B0-----:R-:W-:Y:S01]  /*1160*/  FADD.FTZ R50, R50, 1 ;  /* 0x3f80000032327421 */ /* 0x001fe20000010000 */
[----:B-1----:R-:W-:Y:S01]  /*1170*/  FADD.FTZ R34, R56, 1 ;  /* 0x3f80000038227421 */ /* 0x002fe20000010000 */
[----:B------:R-:W-:Y:S01]  /*1180*/  FADD.FTZ R56, -R18, R57 ;  /* 0x0000003912387221 */ /* 0x000fe20000010100 */
[----:B------:R-:W-:Y:S01]  /*1190*/  FFMA.FTZ R29, R2, R29, R4 ;  /* 0x0000001d021d7223 */ /* 0x000fe20000010004 */
[----:B------:R-:W-:Y:S01]  /*11a0*/  FADD.FTZ R61, -R58, 1 ;  /* 0x3f8000003a3d7421 */ /* 0x000fe20000010100 */
[----:B------:R-:W-:-:S03]  /*11b0*/  FMUL.FTZ R47, R28, -1.4426950216293334961 ;  /* 0xbfb8aa3b1c2f7820 */ /* 0x000fc60000410000 */
[----:B------:R-:W-:Y:S01]  /*11c0*/  FFMA.FTZ R54, R54, R61, 1 ;  /* 0x3f80000036367423 */ /* 0x000fe2000001003d */
[----:B------:R-:W-:Y:S01]  /*11d0*/  FMUL.FTZ R61, R9, R56 ;  /* 0x00000038093d7220 */ /* 0x000fe20000410000 */
[----:B------:R-:W-:Y:S01]  /*11e0*/  FMUL.FTZ R46, R29, -1.4426950216293334961 ;  /* 0xbfb8aa3b1d2e7820 */ /* 0x000fe20000410000 */
[----:B------:R-:W0:Y:S01]  /*11f0*/  MUFU.RCP R50, R50 ;  /* 0x0000003200327308 */ /* 0x000e220000001000 */
[----:B------:R-:W-:Y:S01]  /*1200*/  FMUL.FTZ R54, R58, R54 ;  /* 0x000000363a367220 */ /* 0x000fe20000410000 */
[----:B------:R-:W-:Y:S01]  /*1210*/  SHF.L.U32 R21, R12, 0x10, RZ ;  /* 0x000000100c157819 */ /* 0x000fe200000006ff */
[----:B--2---:R-:W-:Y:S01]  /*1220*/  FADD.FTZ R23, R23, 1 ;  /* 0x3f80000017177421 */ /* 0x004fe20000010000 */
[----:B------:R-:W-:-:S04]  /*1230*/  FADD.FTZ R57, -R51, 1 ;  /* 0x3f80000033397421 */ /* 0x000fc80000010100 */
[----:B------:R-:W-:Y:S01]  /*1240*/  MUFU.RCP R34, R34 ;  /* 0x0000002200227308 */ /* 0x000fe20000001000 */
[----:B------:R-:W-:-:S07]  /*1250*/  FFMA.FTZ R57, R48, R57, 1 ;  /* 0x3f80000030397423 */ /* 0x000fce0000010039 */
[----:B------:R-:W1:Y:S01]  /*1260*/  MUFU.EX2 R47, R47 ;  /* 0x0000002f002f7308 */ /* 0x000e620000000800 */
[----:B------:R-:W-:-:S07]  /*1270*/  FMUL.FTZ R55, R49, -1.4426950216293334961 ;  /* 0xbfb8aa3b31377820 */ /* 0x000fce0000410000 */
[----:B------:R-:W2:Y:S08]  /*1280*/  MUFU.EX2 R46, R46 ;  /* 0x0000002e002e7308 */ /* 0x000eb00000000800 */
[----:B------:R-:W-:Y:S01]  /*1290*/  MUFU.RCP R56, R23 ;  /* 0x0000001700387308 */ /* 0x000fe20000001000 */
[----:B------:R-:W-:Y:S01]  /*12a0*/  FMUL.FTZ R51, R51, R57 ;  /* 0x0000003933337220 */ /* 0x000fe20000410000 */
[----:B0-----:R-:W-:Y:S01]  /*12b0*/  FADD.FTZ R57, -R50, 1 ;  /* 0x3f80000032397421 */ /* 0x001fe20000010100 */
[----:B------:R-:W-:Y:S01]  /*12c0*/  PRMT R24, R24, 0x7632, R24 ;  /* 0x0000763218187816 */ /* 0x000fe20000000018 */
[----:B-1----:R-:W-:-:S02]  /*12d0*/  FADD.FTZ R47, R47, 1 ;  /* 0x3f8000002f2f7421 */ /* 0x002fc40000010000 */
[----:B------:R-:W-:Y:S02]  /*12e0*/  FFMA.FTZ R42, R42, R57, 1 ;  /* 0x3f8000002a2a7423 */ /* 0x000fe40000010039 */
[----:B------:R-:W0:Y:S01]  /*12f0*/  MUFU.EX2 R55, R55 ;  /* 0x0000003700377308 */ /* 0x000e220000000800 */
[----:B--2---:R-:W-:Y:S01]  /*1300*/  FADD.FTZ R46, R46, 1 ;  /* 0x3f8000002e2e7421 */ /* 0x004fe20000010000 */
[----:B------:R-:W-:Y:S01]  /*1310*/  SHF.L.U32 R24, R24, 0x10, RZ ;  /* 0x0000001018187819 */ /* 0x000fe200000006ff */
[----:B------:R1:W-:Y:S01]  /*1320*/  STL [R1+0x50], R61 ;  /* 0x0000503d01007387 */ /* 0x0003e20000100800 */
[----:B------:R-:W-:-:S04]  /*1330*/  FMUL.FTZ R50, R50, R42 ;  /* 0x0000002a32327220 */ /* 0x000fc80000410000 */
[----:B------:R-:W-:Y:S08]  /*1340*/  MUFU.RCP R47, R47 ;  /* 0x0000002f002f7308 */ /* 0x000ff00000001000 */
[----:B------:R2:W-:Y:S01]  /*1350*/  MUFU.RCP R42, R46 ;  /* 0x0000002e002a7308 */ /* 0x0005e20000001000 */
[----:B0-----:R-:W-:Y:S01]  /*1360*/  FADD.FTZ R55, R55, 1 ;  /* 0x3f80000037377421 */ /* 0x001fe20000010000 */
[----:B--2---:R-:W-:Y:S01]  /*1370*/  FADD.FTZ R46, -R18, R24 ;  /* 0x00000018122e7221 */ /* 0x004fe20000010100 */
[----:B------:R-:W-:Y:S01]  /*1380*/  FMUL.FTZ R60, R45, -1.4426950216293334961 ;  /* 0xbfb8aa3b2d3c7820 */ /* 0x000fe20000410000 */
[----:B------:R-:W-:-:S05]  /*1390*/  FFMA.FTZ R19, R0, R19, R3 ;  /* 0x0000001300137223 */ /* 0x000fca0000010003 */
[----:B------:R-:W-:Y:S01]  /*13a0*/  MUFU.EX2 R60, R60 ;  /* 0x0000003c003c7308 */ /* 0x000fe20000000800 */
[----:B------:R-:W-:Y:S01]  /*13b0*/  FFMA.FTZ R43, R2, R43, R4 ;  /* 0x0000002b022b7223 */ /* 0x000fe20000010004 */
[----:B------:R-:W-:Y:S02]  /*13c0*/  PRMT R13, R13, 0x7632, R13 ;  /* 0x000076320d0d7816 */ /* 0x000fe4000000000d */
[C---:B---3--:R-:W-:Y:S02]  /*13d0*/  SHF.L.U32 R58, R35.reuse, 0x10, RZ ;  /* 0x00000010233a7819 */ /* 0x048fe400000006ff */
[----:B------:R-:W-:Y:S01]  /*13e0*/  PRMT R12, R35, 0x7632, R12 ;  /* 0x00007632230c7816 */ /* 0x000fe2000000000c */
[----:B------:R-:W-:-:S04]  /*13f0*/  FFMA.FTZ R35, R6, R61, R8 ;  /* 0x0000003d06237223 */ /* 0x000fc80000010008 */
[----:B------:R-:W-:Y:S01]  /*1400*/  FMUL.FTZ R48, R35, -1.4426950216293334961 ;  /* 0xbfb8aa3b23307820 */ /* 0x000fe20000410000 */
[----:B------:R-:W-:-:S05]  /*1410*/  SHF.L.U32 R23, R12, 0x10, RZ ;  /* 0x000000100c177819 */ /* 0x000fca00000006ff */
[----:B------:R-:W0:Y:S01]  /*1420*/  MUFU.EX2 R48, R48 ;  /* 0x0000003000307308 */ /* 0x000e220000000800 */
[----:B------:R-:W-:Y:S01]  /*1430*/  FMUL.FTZ R23, R23, R54 ;  /* 0x0000003617177220 */ /* 0x000fe20000410000 */
[----:B------:R-:W-:Y:S01]  /*1440*/  FADD.FTZ R54, -R34, 1 ;  /* 0x3f80000022367421 */ /* 0x000fe20000010100 */
[----:B------:R-:W-:-:S03]  /*1450*/  PRMT R12, R25, 0x7632, R12 ;  /* 0x00007632190c7816 */ /* 0x000fc6000000000c */
[----:B------:R-:W-:Y:S01]  /*1460*/  FFMA.FTZ R54, R52, R54, 1 ;  /* 0x3f80000034367423 */ /* 0x000fe20000010036 */
[----:B------:R-:W-:Y:S01]  /*1470*/  FADD.FTZ R52, -R56, 1 ;  /* 0x3f80000038347421 */ /* 0x000fe20000010100 */
[----:B------:R-:W-:Y:S01]  /*1480*/  SHF.L.U32 R25, R26, 0x10, RZ ;  /* 0x000000101a197819 */ /* 0x000fe200000006ff */
[----:B-1----:R-:W-:Y:S02]  /*1490*/  FMUL.FTZ R61, R44, -1.4426950216293334961 ;  /* 0xbfb8aa3b2c3d7820 */ /* 0x002fe40000410000 */
[----:B------:R-:W-:Y:S01]  /*14a0*/  FFMA.FTZ R52, R53, R52, 1 ;  /* 0x3f80000035347423 */ /* 0x000fe20000010034 */
[----:B------:R-:W-:Y:S01]  /*14b0*/  SHF.L.U32 R53, R12, 0x10, RZ ;  /* 0x000000100c357819 */ /* 0x000fe200000006ff */
[----:B------:R-:W-:Y:S01]  /*14c0*/  FMUL.FTZ R24, R25, R51 ;  /* 0x0000003319187220 */ /* 0x000fe20000410000 */
[----:B------:R-:W-:Y:S01]  /*14d0*/  FMUL.FTZ R20, R58, R20 ;  /* 0x000000143a147220 */ /* 0x000fe20000410000 */
[----:B------:R-:W1:Y:S01]  /*14e0*/  MUFU.EX2 R61, R61 ;  /* 0x0000003d003d7308 */ /* 0x000e620000000800 */
[----:B0-----:R-:W-:Y:S01]  /*14f0*/  FADD.FTZ R25, R48, 1 ;  /* 0x3f80000030197421 */ /* 0x001fe20000010000 */
[----:B------:R-:W-:Y:S01]  /*1500*/  FMUL.FTZ R58, R9, R46 ;  /* 0x0000002e093a7220 */ /* 0x000fe20000410000 */
[----:B------:R-:W-:Y:S01]  /*1510*/  FADD.FTZ R48, -R18, R53 ;  /* 0x0000003512307221 */ /* 0x000fe20000010100 */
[----:B------:R-:W-:-:S04]  /*1520*/  PRMT R26, R26, 0x7632, R26 ;  /* 0x000076321a1a7816 */ /* 0x000fc8000000001a */
[----:B------:R0:W2:Y:S01]  /*1530*/  MUFU.RCP R53, R25 ;  /* 0x0000001900357308 */ /* 0x0000a20000001000 */
[----:B------:R-:W-:Y:S01]  /*1540*/  FFMA.FTZ R46, R5, R58, R7 ;  /* 0x0000003a052e7223 */ /* 0x000fe20000010007 */
[----:B------:R-:W-:Y:S01]  /*1550*/  SHF.L.U32 R26, R26, 0x10, RZ ;  /* 0x000000101a1a7819 */ /* 0x000fe200000006ff */
[----:B------:R-:W-:Y:S01]  /*1560*/  FMUL.FTZ R34, R34, R54 ;  /* 0x0000003622227220 */ /* 0x000fe20000410000 */
[----:B------:R-:W-:Y:S01]  /*1570*/  FMUL.FTZ R56, R56, R52 ;  /* 0x0000003438387220 */ /* 0x000fe20000410000 */
[----:B------:R-:W-:Y:S01]  /*1580*/  FMUL.FTZ R48, R9, R48 ;  /* 0x0000003009307220 */ /* 0x000fe20000410000 */
[----:B------:R-:W-:Y:S02]  /*1590*/  FMUL.FTZ R51, R46, -1.4426950216293334961 ;  /* 0xbfb8aa3b2e337820 */ /* 0x000fe40000410000 */
[----:B------:R2:W3:Y:S01]  /*15a0*/  MUFU.RCP R52, R55 ;  /* 0x0000003700347308 */ /* 0x0004e20000001000 */
[----:B------:R-:W-:Y:S01]  /*15b0*/  FMUL.FTZ R26, R26, R34 ;  /* 0x000000221a1a7220 */ /* 0x000fe20000410000 */
[----:B------:R-:W-:Y:S01]  /*15c0*/  FADD.FTZ R34, -R47, 1 ;  /* 0x3f8000002f227421 */ /* 0x000fe20000010100 */
[----:B------:R-:W-:Y:S01]  /*15d0*/  FADD.FTZ R54, -R42, 1 ;  /* 0x3f8000002a367421 */ /* 0x000fe20000010100 */
[----:B------:R-:W-:Y:S01]  /*15e0*/  STL [R1+0x38], R58 ;  /* 0x0000383a01007387 */ /* 0x000fe20000100800 */
[C---:B0-----:R-:W-:Y:S01]  /*15f0*/  SHF.L.U32 R25, R27.reuse, 0x10, RZ ;  /* 0x000000101b197819 */ /* 0x041fe200000006ff */
[----:B------:R-:W-:Y:S01]  /*1600*/  FFMA.FTZ R34, R28, R34, 1 ;  /* 0x3f8000001c227423 */ /* 0x000fe20000010022 */
[----:B------:R-:W-:Y:S01]  /*1610*/  PRMT R12, R27, 0x7632, R12 ;  /* 0x000076321b0c7816 */ /* 0x000fe2000000000c */
[----:B------:R0:W-:Y:S01]  /*1620*/  STL [R1+0x34], R48 ;  /* 0x0000343001007387 */ /* 0x0001e20000100800 */
[----:B------:R-:W4:Y:S01]  /*1630*/  MUFU.EX2 R51, R51 ;  /* 0x0000003300337308 */ /* 0x000f220000000800 */
[----:B------:R-:W-:Y:S01]  /*1640*/  FFMA.FTZ R29, R29, R54, 1 ;  /* 0x3f8000001d1d7423 */ /* 0x000fe20000010036 */
[----:B-1----:R-:W-:Y:S01]  /*1650*/  FADD.FTZ R54, R61, 1 ;  /* 0x3f8000003d367421 */ /* 0x002fe20000010000 */
[----:B------:R-:W-:Y:S01]  /*1660*/  FMUL.FTZ R25, R25, R50 ;  /* 0x0000003219197220 */ /* 0x000fe20000410000 */
[----:B------:R-:W-:Y:S01]  /*1670*/  SHF.L.U32 R27, R12, 0x10, RZ ;  /* 0x000000100c1b7819 */ /* 0x000fe200000006ff */
[----:B--2---:R-:W-:Y:S01]  /*1680*/  FADD.FTZ R55, -R53, 1 ;  /* 0x3f80000035377421 */ /* 0x004fe20000010100 */
[----:B0-----:R-:W-:Y:S01]  /*1690*/  FFMA.FTZ R48, R6, R48, R8 ;  /* 0x0000003006307223 */ /* 0x001fe20000010008 */
[----:B------:R-:W-:Y:S01]  /*16a0*/  FMUL.FTZ R34, R47, R34 ;  /* 0x000000222f227220 */ /* 0x000fe20000410000 */
[----:B------:R-:W-:Y:S01]  /*16b0*/  PRMT R12, R12, 0x7632, R12 ;  /* 0x000076320c0c7816 */ /* 0x000fe2000000000c */
[----:B------:R-:W-:Y:S01]  /*16c0*/  FMUL.FTZ R61, R19, -1.4426950216293334961 ;  /* 0xbfb8aa3b133d7820 */ /* 0x000fe20000410000 */
[----:B------:R-:W-:Y:S01]  /*16d0*/  FMUL.FTZ R50, R48, -1.4426950216293334961 ;  /* 0xbfb8aa3b30327820 */ /* 0x000fe20000410000 */
[----:B------:R0:W1:Y:S01]  /*16e0*/  MUFU.RCP R47, R54 ;  /* 0x00000036002f7308 */ /* 0x0000620000001000 */
[----:B------:R-:W-:Y:S01]  /*16f0*/  FFMA.FTZ R35, R35, R55, 1 ;  /* 0x3f80000023237423 */ /* 0x000fe20000010037 */
[----:B------:R-:W-:Y:S01]  /*1700*/  SHF.L.U32 R12, R12, 0x10, RZ ;  /* 0x000000100c0c7819 */ /* 0x000fe200000006ff */
[----:B---3--:R-:W-:-:S02]  /*1710*/  FADD.FTZ R28, -R52, 1 ;  /* 0x3f800000341c7421 */ /* 0x008fc40000010100 */
[----:B------:R-:W-:Y:S01]  /*1720*/  FMUL.FTZ R35, R53, R35 ;  /* 0x0000002335237220 */ /* 0x000fe20000410000 */
[C---:B0-----:R-:W-:Y:S02]  /*1730*/  SHF.L.U32 R54, R30.reuse, 0x10, RZ ;  /* 0x000000101e367819 */ /* 0x041fe400000006ff */
[----:B------:R-:W0:Y:S01]  /*1740*/  MUFU.EX2 R50, R50 ;  /* 0x0000003200327308 */ /* 0x000e220000000800 */
[----:B------:R-:W-:Y:S01]  /*1750*/  PRMT R53, R30, 0x7632, R53 ;  /* 0x000076321e357816 */ /* 0x000fe20000000035 */
[----:B------:R-:W-:Y:S01]  /*1760*/  FFMA.FTZ R28, R49, R28, 1 ;  /* 0x3f800000311c7423 */ /* 0x000fe2000001001c */
[----:B------:R-:W-:Y:S01]  /*1770*/  FMUL.FTZ R34, R54, R34 ;  /* 0x0000002236227220 */ /* 0x000fe20000410000 */
[----:B------:R-:W-:-:S04]  /*1780*/  FADD.FTZ R54, -R18, R12 ;  /* 0x0000000c12367221 */ /* 0x000fc80000010100 */
[----:B------:R-:W2:Y:S01]  /*1790*/  MUFU.EX2 R61, R61 ;  /* 0x0000003d003d7308 */ /* 0x000ea20000000800 */
[C---:B------:R-:W-:Y:S01]  /*17a0*/  PRMT R12, R31.reuse, 0x7632, R12 ;  /* 0x000076321f0c7816 */ /* 0x040fe2000000000c */
[----:B------:R-:W-:Y:S01]  /*17b0*/  FMUL.FTZ R42, R42, R29 ;  /* 0x0000001d2a2a7220 */ /* 0x000fe20000410000 */
[----:B------:R-:W-:Y:S01]  /*17c0*/  SHF.L.U32 R31, R31, 0x10, RZ ;  /* 0x000000101f1f7819 */ /* 0x000fe200000006ff */
[----:B----4-:R-:W-:Y:S01]  /*17d0*/  FADD.FTZ R51, R51, 1 ;  /* 0x3f80000033337421 */ /* 0x010fe20000010000 */
[----:B------:R-:W-:Y:S01]  /*17e0*/  SHF.L.U32 R53, R53, 0x10, RZ ;  /* 0x0000001035357819 */ /* 0x000fe200000006ff */
[----:B------:R-:W-:Y:S01]  /*17f0*/  FMUL.FTZ R52, R52, R28 ;  /* 0x0000001c34347220 */ /* 0x000fe20000410000 */
[----:B------:R-:W-:Y:S01]  /*1800*/  FADD.FTZ R49, R60, 1 ;  /* 0x3f8000003c317421 */ /* 0x000fe20000010000 */
[----:B------:R0:W3:Y:S01]  /*1810*/  MUFU.RCP R30, R51 ;  /* 0x00000033001e7308 */ /* 0x0000e20000001000 */
[----:B------:R-:W-:Y:S01]  /*1820*/  FMUL.FTZ R42, R31, R42 ;  /* 0x0000002a1f2a7220 */ /* 0x000fe20000410000 */
[----:B------:R-:W-:Y:S01]  /*1830*/  FMUL.FTZ R31, R53, R52 ;  /* 0x00000034351f7220 */ /* 0x000fe20000410000 */
[----:B-1----:R-:W-:Y:S01]  /*1840*/  FADD.FTZ R53, -R47, 1 ;  /* 0x3f8000002f357421 */ /* 0x002fe20000010100 */
[----:B------:R-:W-:Y:S01]  /*1850*/  SHF.L.U32 R13, R13, 0x10, RZ ;  /* 0x000000100d0d7819 */ /* 0x000fe200000006ff */
[----:B------:R1:W-:Y:S03]  /*1860*/  STL [R1+0xf4], R26 ;  /* 0x0000f41a01007387 */ /* 0x0003e60000100800 */
[----:B------:R-:W4:Y:S01]  /*1870*/  MUFU.RCP R49, R49 ;  /* 0x0000003100317308 */ /* 0x000f220000001000 */
[----:B0-----:R-:W-:Y:S01]  /*1880*/  FADD.FTZ R51, R50, 1 ;  /* 0x3f80000032337421 */ /* 0x001fe20000010000 */
[----:B------:R-:W-:Y:S01]  /*1890*/  FFMA.FTZ R44, R44, R53, 1 ;  /* 0x3f8000002c2c7423 */ /* 0x000fe20000010035 */
[----:B--2---:R-:W-:Y:S01]  /*18a0*/  FADD.FTZ R53, R61, 1 ;  /* 0x3f8000003d357421 */ /* 0x004fe20000010000 */
[----:B------:R-:W-:Y:S01]  /*18b0*/  FMUL.FTZ R61, R43, -1.4426950216293334961 ;  /* 0xbfb8aa3b2b3d7820 */ /* 0x000fe20000410000 */
[----:B------:R-:W-:Y:S01]  /*18c0*/  FADD.FTZ R13, -R18, R13 ;  /* 0x0000000d120d7221 */ /* 0x000fe20000010100 */
[----:B------:R-:W-:Y:S01]  /*18d0*/  FMUL.FTZ R27, R27, R56 ;  /* 0x000000381b1b7220 */ /* 0x000fe20000410000 */
[----:B-1----:R-:W-:Y:S01]  /*18e0*/  FMUL.FTZ R26, R9, R54 ;  /* 0x00000036091a7220 */ /* 0x002fe20000410000 */
[----:B------:R-:W0:Y:S01]  /*18f0*/  MUFU.RCP R51, R51 ;  /* 0x0000003300337308 */ /* 0x000e220000001000 */
[----:B------:R-:W-:Y:S01]  /*1900*/  SHF.L.U32 R50, R12, 0x10, RZ ;  /* 0x000000100c327819 */ /* 0x000fe200000006ff */
[----:B---3--:R-:W-:Y:S01]  /*1910*/  FADD.FTZ R54, -R30, 1 ;  /* 0x3f8000001e367421 */ /* 0x008fe20000010100 */
[----:B------:R-:W-:Y:S01]  /*1920*/  FFMA.FTZ R12, R5, R26, R7 ;  /* 0x0000001a050c7223 */ /* 0x000fe20000010007 */
[----:B------:R1:W-:Y:S04]  /*1930*/  STL [R1+0x24], R26 ;  /* 0x0000241a01007387 */ /* 0x0003e80000100800 */
[----:B------:R-:W2:Y:S01]  /*1940*/  MUFU.EX2 R61, R61 ;  /* 0x0000003d003d7308 */ /* 0x000ea20000000800 */
[----:B------:R-:W-:Y:S01]  /*1950*/  FMUL.FTZ R35, R50, R35 ;  /* 0x0000002332237220 */ /* 0x000fe20000410000 */
[----:B----4-:R-:W-:Y:S01]  /*1960*/  FADD.FTZ R52, -R49, 1 ;  /* 0x3f80000031347421 */ /* 0x010fe20000010100 */
[----:B------:R-:W-:Y:S01]  /*1970*/  FFMA.FTZ R54, R46, R54, 1 ;  /* 0x3f8000002e367423 */ /* 0x000fe20000010036 */
[----:B------:R-:W-:Y:S01]  /*1980*/  FMUL.FTZ R21, R21, R59 ;  /* 0x0000003b15157220 */ /* 0x000fe20000410000 */
[----:B------:R-:W3:Y:S01]  /*1990*/  LDG.E.64.CONSTANT R28, desc[UR14][R32.64+0xf000] ;  /* 0x00f0000e201c7981 */ /* 0x000ee2000c1e9b00 */
[----:B-1----:R-:W-:Y:S01]  /*19a0*/  FMUL.FTZ R26, R9, R13 ;  /* 0x0000000d091a7220 */ /* 0x002fe20000410000 */
[----:B------:R-:W-:Y:S01]  /*19b0*/  FMUL.FTZ R50, R12, -1.4426950216293334961 ;  /* 0xbfb8aa3b0c327820 */ /* 0x000fe20000410000 */
[----:B------:R-:W-:-:S02]  /*19c0*/  FMUL.FTZ R44, R47, R44 ;  /* 0x0000002c2f2c7220 */ /* 0x000fc40000410000 */
[----:B------:R-:W-:Y:S01]  /*19d0*/  FFMA.FTZ R13, R6, R26, R8 ;  /* 0x0000001a060d7223 */ /* 0x000fe20000010008 */
[----:B------:R-:W-:Y:S01]  /*19e0*/  FMUL.FTZ R47, R30, R54 ;  /* 0x000000361e2f7220 */ /* 0x000fe20000410000 */
[----:B------:R-:W-:Y:S02]  /*19f0*/  FFMA.FTZ R45, R45, R52, 1 ;  /* 0x3f8000002d2d7423 */ /* 0x000fe40000010034 */
[----:B------:R-:W-:Y:S01]  /*1a00*/  FMUL.FTZ R30, R13, -1.4426950216293334961 ;  /* 0xbfb8aa3b0d1e7820 */ /* 0x000fe20000410000 */
[----:B------:R2:W1:Y:S01]  /*1a10*/  MUFU.RCP R52, R53 ;  /* 0x0000003500347308 */ /* 0x0004620000001000 */
[----:B0-----:R-:W-:Y:S01]  /*1a20*/  FADD.FTZ R46, -R51, 1 ;  /* 0x3f800000332e7421 */ /* 0x001fe20000010100 */
[----:B------:R-:W-:Y:S01]  /*1a30*/  PRMT R54, R40, 0x7632, R54 ;  /* 0x0000763228367816 */ /* 0x000fe20000000036 */
[----:B------:R-:W-:Y:S01]  /*1a40*/  STL [R1+0xe8], R31 ;  /* 0x0000e81f01007387 */ /* 0x000fe20000100800 */
[----:B------:R-:W-:-:S03]  /*1a50*/  SHF.L.U32 R56, R38, 0x10, RZ ;  /* 0x0000001026387819 */ /* 0x000fc600000006ff */
[----:B------:R-:W4:Y:S01]  /*1a60*/  LDG.E.64.CONSTANT R32, desc[UR14][R32.64+0x11800] ;  /* 0x0118000e20207981 */ /* 0x000f22000c1e9b00 */
[----:B------:R-:W0:Y:S01]  /*1a70*/  MUFU.EX2 R50, R50 ;  /* 0x0000003200327308 */ /* 0x000e220000000800 */
[----:B--2---:R-:W-:Y:S01]  /*1a80*/  FADD.FTZ R53, R61, 1 ;  /* 0x3f8000003d357421 */ /* 0x004fe20000010000 */
[----:B------:R-:W-:Y:S01]  /*1a90*/  FFMA.FTZ R48, R48, R46, 1 ;  /* 0x3f80000030307423 */ /* 0x000fe2000001002e */
[----:B------:R-:W-:Y:S01]  /*1aa0*/  FMUL.FTZ R45, R49, R45 ;  /* 0x0000002d312d7220 */ /* 0x000fe20000410000 */
[----:B------:R-:W-:-:S04]  /*1ab0*/  SHF.L.U32 R46, R40, 0x10, RZ ;  /* 0x00000010282e7819 */ /* 0x000fc800000006ff */
[----:B------:R-:W2:Y:S01]  /*1ac0*/  MUFU.EX2 R30, R30 ;  /* 0x0000001e001e7308 */ /* 0x000ea20000000800 */
[C---:B------:R-:W-:Y:S02]  /*1ad0*/  PRMT R40, R41.reuse, 0x7632, R40 ;  /* 0x0000763229287816 */ /* 0x040fe40000000028 */
[----:B------:R-:W-:Y:S02]  /*1ae0*/  SHF.L.U32 R49, R41, 0x10, RZ ;  /* 0x0000001029317819 */ /* 0x000fe400000006ff */
[----:B------:R-:W-:-:S03]  /*1af0*/  SHF.L.U32 R41, R54, 0x10, RZ ;  /* 0x0000001036297819 */ /* 0x000fc600000006ff */
[----:B------:R-:W2:Y:S01]  /*1b00*/  MUFU.RCP R53, R53 ;  /* 0x0000003500357308 */ /* 0x000ea20000001000 */
[----:B------:R-:W-:Y:S01]  /*1b10*/  SHF.L.U32 R54, R40, 0x10, RZ ;  /* 0x0000001028367819 */ /* 0x000fe200000006ff */
[----:B------:R-:W-:Y:S01]  /*1b20*/  FMUL.FTZ R47, R41, R47 ;  /* 0x0000002f292f7220 */ /* 0x000fe20000410000 */
[----:B------:R-:W-:Y:S01]  /*1b30*/  SHF.L.U32 R41, R10, 0x10, RZ ;  /* 0x000000100a297819 */ /* 0x000fe200000006ff */
[----:B------:R-:W-:Y:S01]  /*1b40*/  FMUL.FTZ R40, R49, R45 ;  /* 0x0000002d31287220 */ /* 0x000fe20000410000 */
[----:B-1----:R-:W-:Y:S01]  /*1b50*/  FADD.FTZ R45, -R52, 1 ;  /* 0x3f800000342d7421 */ /* 0x002fe20000010100 */
[----:B0-----:R-:W-:Y:S02]  /*1b60*/  FADD.FTZ R55, R50, 1 ;  /* 0x3f80000032377421 */ /* 0x001fe40000010000 */
[----:B------:R-:W-:Y:S01]  /*1b70*/  FADD.FTZ R50, -R18, R41 ;  /* 0x0000002912327221 */ /* 0x000fe20000010100 */
[----:B------:R-:W-:Y:S01]  /*1b80*/  FFMA.FTZ R41, R19, R45, 1 ;  /* 0x3f80000013297423 */ /* 0x000fe2000001002d */
[----:B------:R-:W-:Y:S01]  /*1b90*/  STL [R1+0xdc], R35 ;  /* 0x0000dc2301007387 */ /* 0x000fe20000100800 */
[----:B------:R-:W-:Y:S01]  /*1ba0*/  FMUL.FTZ R51, R51, R48 ;  /* 0x0000003033337220 */ /* 0x000fe20000410000 */
[----:B--2---:R-:W-:Y:S01]  /*1bb0*/  FADD.FTZ R45, R30, 1 ;  /* 0x3f8000001e2d7421 */ /* 0x004fe20000010000 */
[----:B------:R-:W-:Y:S01]  /*1bc0*/  FMUL.FTZ R48, R46, R44 ;  /* 0x0000002c2e307220 */ /* 0x000fe20000410000 */
[----:B------:R0:W-:Y:S01]  /*1bd0*/  STL [R1+0x18], R26 ;  /* 0x0000181a01007387 */ /* 0x0001e20000100800 */
[----:B------:R-:W-:Y:S01]  /*1be0*/  SHF.L.U32 R44, R11, 0x10, RZ ;  /* 0x000000100b2c7819 */ /* 0x000fe200000006ff */
[----:B------:R-:W1:Y:S01]  /*1bf0*/  MUFU.RCP R55, R55 ;  /* 0x0000003700377308 */ /* 0x000e620000001000 */
[----:B------:R-:W-:Y:S01]  /*1c00*/  FMUL.FTZ R49, R54, R51 ;  /* 0x0000003336317220 */ /* 0x000fe20000410000 */
[----:B------:R-:W-:Y:S01]  /*1c10*/  FADD.FTZ R46, -R53, 1 ;  /* 0x3f800000352e7421 */ /* 0x000fe20000010100 */
[----:B0-----:R-:W-:-:S05]  /*1c20*/  FMUL.FTZ R26, R9, R50 ;  /* 0x00000032091a7220 */ /* 0x001fca0000410000 */
[----:B------:R-:W0:Y:S01]  /*1c30*/  MUFU.RCP R45, R45 ;  /* 0x0000002d002d7308 */ /* 0x000e220000001000 */
[----:B------:R-:W-:Y:S01]  /*1c40*/  FADD.FTZ R44, -R18, R44 ;  /* 0x0000002c122c7221 */ /* 0x000fe20000010100 */
[----:B------:R-:W-:Y:S01]  /*1c50*/  FFMA.FTZ R30, R0, R26, R3 ;  /* 0x0000001a001e7223 */ /* 0x000fe20000010003 */
[----:B------:R-:W-:Y:S01]  /*1c60*/  STL [R1+0xe0], R47 ;  /* 0x0000e02f01007387 */ /* 0x000fe20000100800 */
[----:B------:R-:W-:Y:S02]  /*1c70*/  FFMA.FTZ R43, R43, R46, 1 ;  /* 0x3f8000002b2b7423 */ /* 0x000fe4000001002e */
[----:B------:R-:W-:Y:S01]  /*1c80*/  FMUL.FTZ R46, R30, -1.4426950216293334961 ;  /* 0xbfb8aa3b1e2e7820 */ /* 0x000fe20000410000 */
[----:B------:R-:W-:Y:S01]  /*1c90*/  STL [R1+0xd8], R49 ;  /* 0x0000d83101007387 */ /* 0x000fe20000100800 */
[----:B------:R-:W-:-:S03]  /*1ca0*/  SHF.L.U32 R19, R14, 0x10, RZ ;  /* 0x000000100e137819 */ /* 0x000fc600000006ff */
[----:B------:R2:W-:Y:S01]  /*1cb0*/  STL [R1+0x14], R26 ;  /* 0x0000141a01007387 */ /* 0x0005e20000100800 */
[----:B------:R-:W-:Y:S01]  /*1cc0*/  PRMT R51, R11, 0x7632, R51 ;  /* 0x000076320b337816 */ /* 0x000fe20000000033 */
[----:B------:R-:W0:Y:S01]  /*1cd0*/  MUFU.EX2 R46, R46 ;  /* 0x0000002e002e7308 */ /* 0x000e220000000800 */
[----:B--2---:R-:W-:Y:S01]  /*1ce0*/  FMUL.FTZ R26, R9, R44 ;  /* 0x0000002c091a7220 */ /* 0x004fe20000410000 */
[----:B------:R-:W-:Y:S01]  /*1cf0*/  PRMT R44, R10, 0x7632, R44 ;  /* 0x000076320a2c7816 */ /* 0x000fe2000000002c */
[----:B------:R-:W-:-:S03]  /*1d00*/  FADD.FTZ R10, -R18, R19 ;  /* 0x00000013120a7221 */ /* 0x000fc60000010100 */
[----:B------:R-:W-:Y:S01]  /*1d10*/  SHF.L.U32 R44, R44, 0x10, RZ ;  /* 0x000000102c2c7819 */ /* 0x000fe200000006ff */
[----:B------:R-:W-:Y:S01]  /*1d20*/  FMUL.FTZ R52, R52, R41 ;  /* 0x0000002934347220 */ /* 0x000fe20000410000 */
[----:B-1----:R-:W-:Y:S01]  /*1d30*/  FADD.FTZ R19, -R55, 1 ;  /* 0x3f80000037137421 */ /* 0x002fe20000010100 */
[----:B------:R-:W-:Y:S01]  /*1d40*/  SHF.L.U32 R51, R51, 0x10, RZ ;  /* 0x0000001033337819 */ /* 0x000fe200000006ff */
[----:B------:R-:W-:Y:S01]  /*1d50*/  FFMA.FTZ R41, R2, R26, R4 ;  /* 0x0000001a02297223 */ /* 0x000fe20000010004 */
[----:B------:R-:W-:Y:S01]  /*1d60*/  FADD.FTZ R11, -R18, R44 ;  /* 0x0000002c120b7221 */ /* 0x000fe20000010100 */
[----:B------:R-:W-:Y:S01]  /*1d70*/  FFMA.FTZ R12, R12, R19, 1 ;  /* 0x3f8000000c0c7423 */ /* 0x000fe20000010013 */
[----:B0-----:R-:W-:Y:S01]  /*1d80*/  FADD.FTZ R54, -R45, 1 ;  /* 0x3f8000002d367421 */ /* 0x001fe20000010100 */
[----:B------:R-:W-:Y:S01]  /*1d90*/  FMUL.FTZ R50, R41, -1.4426950216293334961 ;  /* 0xbfb8aa3b29327820 */ /* 0x000fe20000410000 */
[----:B------:R-:W-:Y:S01]  /*1da0*/  FADD.FTZ R51, -R18, R51 ;  /* 0x0000003312337221 */ /* 0x000fe20000010100 */
[----:B------:R-:W-:Y:S01]  /*1db0*/  FMUL.FTZ R11, R9, R11 ;  /* 0x0000000b090b7220 */ /* 0x000fe20000410000 */
[----:B------:R-:W-:Y:S01]  /*1dc0*/  FFMA.FTZ R13, R13, R54, 1 ;  /* 0x3f8000000d0d7423 */ /* 0x000fe20000010036 */
[----:B------:R-:W-:Y:S01]  /*1dd0*/  FMUL.FTZ R55, R55, R12 ;  /* 0x0000000c37377220 */ /* 0x000fe20000410000 */
[----:B------:R-:W-:Y:S01]  /*1de0*/  FMUL.FTZ R53, R53, R43 ;  /* 0x0000002b35357220 */ /* 0x000fe20000410000 */
[----:B------:R-:W-:Y:S01]  /*1df0*/  FMUL.FTZ R12, R9, R51 ;  /* 0x00000033090c7220 */ /* 0x000fe20000410000 */
[----:B------:R-:W-:Y:S01]  /*1e00*/  FFMA.FTZ R43, R5, R11, R7 ;  /* 0x0000000b052b7223 */ /* 0x000fe20000010007 */
[----:B------:R-:W0:Y:S01]  /*1e10*/  MUFU.EX2 R50, R50 ;  /* 0x0000003200327308 */ /* 0x000e220000000800 */
[----:B------:R-:W-:Y:S01]  /*1e20*/  FMUL.FTZ R13, R45, R13 ;  /* 0x0000000d2d0d7220 */ /* 0x000fe20000410000 */
[----:B------:R-:W-:Y:S01]  /*1e30*/  FFMA.FTZ R45, R6, R12, R8 ;  /* 0x0000000c062d7223 */ /* 0x000fe20000010008 */
[----:B------:R-:W-:Y:S01]  /*1e40*/  FMUL.FTZ R51, R43, -1.4426950216293334961 ;  /* 0xbfb8aa3b2b337820 */ /* 0x000fe20000410000 */
[----:B------:R-:W-:Y:S01]  /*1e50*/  FADD.FTZ R46, R46, 1 ;  /* 0x3f8000002e2e7421 */ /* 0x000fe20000010000 */
[----:B------:R-:W-:Y:S01]  /*1e60*/  PRMT R38, R38, 0x7632, R38 ;  /* 0x0000763226267816 */ /* 0x000fe20000000026 */
[----:B------:R-:W-:-:S03]  /*1e70*/  FMUL.FTZ R54, R45, -1.4426950216293334961 ;  /* 0xbfb8aa3b2d367820 */ /* 0x000fc60000410000 */
[----:B------:R-:W1:Y:S01]  /*1e80*/  MUFU.EX2 R51, R51 ;  /* 0x0000003300337308 */ /* 0x000e620000000800 */
[----:B------:R-:W-:Y:S01]  /*1e90*/  SHF.L.U32 R38, R38, 0x10, RZ ;  /* 0x0000001026267819 */ /* 0x000fe200000006ff */
[----:B------:R-:W-:Y:S01]  /*1ea0*/  FMUL.FTZ R52, R56, R52 ;  /* 0x0000003438347220 */ /* 0x000fe20000410000 */
[----:B------:R-:W-:-:S05]  /*1eb0*/  PRMT R14, R39, 0x7632, R14 ;  /* 0x00007632270e7816 */ /* 0x000fca000000000e */
[----:B------:R-:W2:Y:S01]  /*1ec0*/  MUFU.RCP R46, R46 ;  /* 0x0000002e002e7308 */ /* 0x000ea20000001000 */
[----:B------:R-:W-:Y:S01]  /*1ed0*/  SHF.L.U32 R56, R39, 0x10, RZ ;  /* 0x0000001027387819 */ /* 0x000fe200000006ff */
[----:B------:R-:W-:Y:S01]  /*1ee0*/  FMUL.FTZ R39, R38, R55 ;  /* 0x0000003726277220 */ /* 0x000fe20000410000 */
[----:B0-----:R-:W-:-:S05]  /*1ef0*/  FADD.FTZ R50, R50, 1 ;  /* 0x3f80000032327421 */ /* 0x001fca0000010000 */
[----:B------:R-:W0:Y:S01]  /*1f00*/  MUFU.EX2 R54, R54 ;  /* 0x0000003600367308 */ /* 0x000e220000000800 */
[----:B------:R-:W-:Y:S02]  /*1f10*/  SHF.L.U32 R38, R14, 0x10, RZ ;  /* 0x000000100e267819 */ /* 0x000fe400000006ff */
[----:B------:R-:W-:Y:S01]  /*1f20*/  SHF.L.U32 R55, R15, 0x10, RZ ;  /* 0x000000100f377819 */ /* 0x000fe200000006ff */
[----:B------:R-:W-:Y:S02]  /*1f30*/  FMUL.FTZ R10, R9, R10 ;  /* 0x0000000a090a7220 */ /* 0x000fe40000410000 */
[----:B------:R-:W-:Y:S02]  /*1f40*/  FMUL.FTZ R38, R38, R13 ;  /* 0x0000000d26267220 */ /* 0x000fe40000410000 */
[----:B------:R-:W0:Y:S01]  /*1f50*/  MUFU.RCP R50, R50 ;  /* 0x0000003200327308 */ /* 0x000e220000001000 */
[----:B------:R-:W-:Y:S01]  /*1f60*/  FADD.FTZ R13, -R18, R55 ;  /* 0x00000037120d7221 */ /* 0x000fe20000010100 */
[----:B------:R-:W-:Y:S01]  /*1f70*/  FFMA.FTZ R19, R0, R10, R3 ;  /* 0x0000000a00137223 */ /* 0x000fe20000010003 */
[----:B-1----:R-:W-:Y:S01]  /*1f80*/  FADD.FTZ R51, R51, 1 ;  /* 0x3f80000033337421 */ /* 0x002fe20000010000 */
[----:B--2---:R-:W-:Y:S01]  /*1f90*/  FADD.FTZ R55, -R46, 1 ;  /* 0x3f8000002e377421 */ /* 0x004fe20000010100 */
[----:B------:R-:W-:Y:S01]  /*1fa0*/  FMUL.FTZ R13, R9, R13 ;  /* 0x0000000d090d7220 */ /* 0x000fe20000410000 */
[----:B------:R-:W-:Y:S01]  /*1fb0*/  FMUL.FTZ R53, R56, R53 ;  /* 0x0000003538357220 */ /* 0x000fe20000410000 */
[----:B------:R-:W-:Y:S01]  /*1fc0*/  FMUL.FTZ R44, R19, -1.4426950216293334961 ;  /* 0xbfb8aa3b132c7820 */ /* 0x000fe20000410000 */
[----:B------:R-:W-:Y:S01]  /*1fd0*/  FFMA.FTZ R56, R30, R55, 1 ;  /* 0x3f8000001e387423 */ /* 0x000fe20000010037 */
[----:B0-----:R-:W-:Y:S01]  /*1fe0*/  FADD.FTZ R54, R54, 1 ;  /* 0x3f80000036367421 */ /* 0x001fe20000010000 */
[----:B------:R-:W-:Y:S01]  /*1ff0*/  FFMA.FTZ R30, R2, R13, R4 ;  /* 0x0000000d021e7223 */ /* 0x000fe20000010004 */
[----:B------:R-:W0:Y:S08]  /*2000*/  MUFU.RCP R51, R51 ;  /* 0x0000003300337308 */ /* 0x000e300000001000 */
[----:B------:R1:W-:Y:S02]  /*2010*/  MUFU.RCP R55, R54 ;  /* 0x0000003600377308 */ /* 0x0003e40000001000 */
[----:B-1----:R-:W-:Y:S01]  /*2020*/  FMUL.FTZ R54, R46, R56 ;  /* 0x000000382e367220 */ /* 0x002fe20000410000 */
[----:B------:R-:W-:-:S05]  /*2030*/  FMUL.FTZ R46, R30, -1.4426950216293334961 ;  /* 0xbfb8aa3b1e2e7820 */ /* 0x000fca0000410000 */
[----:B------:R-:W1:Y:S01]  /*2040*/  MUFU.EX2 R44, R44 ;  /* 0x0000002c002c7308 */ /* 0x000e620000000800 */
[----:B------:R-:W-:-:S04]  /*2050*/  FADD.FTZ R56, -R50, 1 ;  /* 0x3f80000032387421 */ /* 0x000fc80000010100 */
[----:B------:R-:W-:-:S03]  /*2060*/  FFMA.FTZ R56, R41, R56, 1 ;  /* 0x3f80000029387423 */ /* 0x000fc60000010038 */
[----:B------:R-:W2:Y:S01]  /*2070*/  MUFU.EX2 R46, R46 ;  /* 0x0000002e002e7308 */ /* 0x000ea20000000800 */
[----:B------:R-:W-:Y:S01]  /*2080*/  FMUL.FTZ R50, R50, R56 ;  /* 0x0000003832327220 */ /* 0x000fe20000410000 */
[----:B------:R-:W-:Y:S01]  /*2090*/  PRMT R14, R14, 0x7632, R14 ;  /* 0x000076320e0e7816 */ /* 0x000fe2000000000e */
[----:B0-----:R-:W-:-:S03]  /*20a0*/  FADD.FTZ R56, -R51, 1 ;  /* 0x3f80000033387421 */ /* 0x001fc60000010100 */
[----:B------:R-:W-:Y:S01]  /*20b0*/  SHF.L.U32 R14, R14, 0x10, RZ ;  /* 0x000000100e0e7819 */ /* 0x000fe200000006ff */
[----:B------:R-:W-:Y:S01]  /*20c0*/  FFMA.FTZ R43, R43, R56, 1 ;  /* 0x3f8000002b2b7423 */ /* 0x000fe20000010038 */
[----:B-1----:R-:W-:-:S03]  /*20d0*/  FADD.FTZ R41, R44, 1 ;  /* 0x3f8000002c297421 */ /* 0x002fc60000010000 */
[----:B------:R-:W-:Y:S01]  /*20e0*/  FMUL.FTZ R51, R51, R43 ;  /* 0x0000002b33337220 */ /* 0x000fe20000410000 */
[----:B------:R-:W-:Y:S01]  /*20f0*/  FADD.FTZ R14, -R18, R14 ;  /* 0x0000000e120e7221 */ /* 0x000fe20000010100 */
[----:B------:R-:W-:Y:S01]  /*2100*/  FADD.FTZ R44, -R55, 1 ;  /* 0x3f800000372c7421 */ /* 0x000fe20000010100 */
[----:B------:R-:W0:Y:S01]  /*2110*/  MUFU.RCP R41, R41 ;  /* 0x0000002900297308 */ /* 0x000e220000001000 */
[----:B--2---:R-:W-:Y:S01]  /*2120*/  FADD.FTZ R43, R46, 1 ;  /* 0x3f8000002e2b7421 */ /* 0x004fe20000010000 */
[----:B------:R-:W-:Y:S01]  /*2130*/  FMUL.FTZ R14, R9, R14 ;  /* 0x0000000e090e7220 */ /* 0x000fe20000410000 */
[----:B------:R-:W-:Y:S01]  /*2140*/  FFMA.FTZ R44, R45, R44, 1 ;  /* 0x3f8000002d2c7423 */ /* 0x000fe2000001002c */
[----:B------:R-:W-:-:S04]  /*2150*/  SHF.L.U32 R45, R36, 0x10, RZ ;  /* 0x00000010242d7819 */ /* 0x000fc800000006ff */
[----:B------:R-:W1:Y:S01]  /*2160*/  MUFU.RCP R43, R43 ;  /* 0x0000002b002b7308 */ /* 0x000e620000001000 */
[----:B------:R-:W-:Y:S01]  /*2170*/  FFMA.FTZ R61, R5, R14, R7 ;  /* 0x0000000e053d7223 */ /* 0x000fe20000010007 */
[----:B------:R-:W-:Y:S01]  /*2180*/  FMUL.FTZ R55, R55, R44 ;  /* 0x0000002c37377220 */ /* 0x000fe20000410000 */
[----:B------:R-:W-:Y:S01]  /*2190*/  SHF.L.U32 R44, R37, 0x10, RZ ;  /* 0x00000010252c7819 */ /* 0x000fe200000006ff */
[----:B------:R-:W-:Y:S01]  /*21a0*/  FMUL.FTZ R54, R45, R54 ;  /* 0x000000362d367220 */ /* 0x000fe20000410000 */
[----:B------:R-:W-:-:S03]  /*21b0*/  FMUL.FTZ R45, R61, -1.4426950216293334961 ;  /* 0xbfb8aa3b3d2d7820 */ /* 0x000fc60000410000 */
[----:B------:R-:W-:Y:S02]  /*21c0*/  FMUL.FTZ R50, R44, R50 ;  /* 0x000000322c327220 */ /* 0x000fe40000410000 */
[----:B------:R0:W2:Y:S01]  /*21d0*/  MUFU.EX2 R44, R45 ;  /* 0x0000002d002c7308 */ /* 0x0000a20000000800 */
[----:B------:R-:W-:Y:S02]  /*21e0*/  PRMT R36, R36, 0x7632, R36 ;  /* 0x0000763224247816 */ /* 0x000fe40000000024 */
[----:B------:R-:W-:Y:S01]  /*21f0*/  PRMT R37, R37, 0x7632, R37 ;  /* 0x0000763225257816 */ /* 0x000fe20000000025 */
[----:B0-----:R-:W-:Y:S01]  /*2200*/  FADD.FTZ R45, -R41, 1 ;  /* 0x3f800000292d7421 */ /* 0x001fe20000010100 */
[----:B------:R-:W-:-:S03]  /*2210*/  SHF.L.U32 R36, R36, 0x10, RZ ;  /* 0x0000001024247819 */ /* 0x000fc600000006ff */
[----:B------:R-:W-:Y:S01]  /*2220*/  FFMA.FTZ R19, R19, R45, 1 ;  /* 0x3f80000013137423 */ /* 0x000fe2000001002d */
[----:B-1----:R-:W-:Y:S01]  /*2230*/  FADD.FTZ R45, -R43, 1 ;  /* 0x3f8000002b2d7421 */ /* 0x002fe20000010100 */
[----:B------:R-:W-:-:S03]  /*2240*/  SHF.L.U32 R37, R37, 0x10, RZ ;  /* 0x0000001025257819 */ /* 0x000fc600000006ff */
[----:B------:R-:W-:Y:S01]  /*2250*/  FFMA.FTZ R45, R30, R45, 1 ;  /* 0x3f8000001e2d7423 */ /* 0x000fe2000001002d */
[----:B------:R-:W-:Y:S01]  /*2260*/  FMUL.FTZ R30, R41, R19 ;  /* 0x00000013291e7220 */ /* 0x000fe20000410000 */
[----:B------:R-:W-:Y:S01]  /*2270*/  SHF.L.U32 R19, R16, 0x10, RZ ;  /* 0x0000001010137819 */ /* 0x000fe200000006ff */
[----:B------:R-:W-:Y:S01]  /*2280*/  FMUL.FTZ R36, R36, R51 ;  /* 0x0000003324247220 */ /* 0x000fe20000410000 */
[----:B------:R-:W-:Y:S01]  /*2290*/  FMUL.FTZ R51, R37, R55 ;  /* 0x0000003725337220 */ /* 0x000fe20000410000 */
[----:B------:R-:W-:Y:S01]  /*22a0*/  FMUL.FTZ R41, R43, R45 ;  /* 0x0000002d2b297220 */ /* 0x000fe20000410000 */
[----:B------:R-:W-:Y:S01]  /*22b0*/  PRMT R37, R15, 0x7632, R37 ;  /* 0x000076320f257816 */ /* 0x000fe20000000025 */
[----:B--2---:R-:W-:Y:S01]  /*22c0*/  FADD.FTZ R43, R44, 1 ;  /* 0x3f8000002c2b7421 */ /* 0x004fe20000010000 */
[----:B------:R-:W-:Y:S01]  /*22d0*/  PRMT R44, R16, 0x7632, R44 ;  /* 0x00007632102c7816 */ /* 0x000fe2000000002c */
[----:B------:R-:W-:Y:S01]  /*22e0*/  FADD.FTZ R15, -R18, R19 ;  /* 0x00000013120f7221 */ /* 0x000fe20000010100 */
[----:B------:R-:W-:-:S02]  /*22f0*/  SHF.L.U32 R16, R17, 0x10, RZ ;  /* 0x0000001011107819 */ /* 0x000fc400000006ff */
[----:B------:R-:W-:Y:S02]  /*2300*/  PRMT R19, R17, 0x7632, R19 ;  /* 0x0000763211137816 */ /* 0x000fe40000000013 */
[----:B------:R-:W-:-:S05]  /*2310*/  SHF.L.U32 R17, R37, 0x10, RZ ;  /* 0x0000001025117819 */ /* 0x000fca00000006ff */
[----:B------:R-:W-:Y:S01]  /*2320*/  FADD.FTZ R17, -R18, R17 ;  /* 0x0000001112117221 */ /* 0x000fe20000010100 */
[----:B------:R-:W0:Y:S03]  /*2330*/  MUFU.RCP R43, R43 ;  /* 0x0000002b002b7308 */ /* 0x000e260000001000 */
[----:B------:R-:W-:-:S04]  /*2340*/  FMUL.FTZ R17, R9, R17 ;  /* 0x0000001109117220 */ /* 0x000fc80000410000 */
[----:B------:R-:W-:-:S04]  /*2350*/  FFMA.FTZ R55, R6, R17, R8 ;  /* 0x0000001106377223 */ /* 0x000fc80000010008 */
[----:B------:R-:W-:Y:S01]  /*2360*/  FMUL.FTZ R60, R55, -1.4426950216293334961 ;  /* 0xbfb8aa3b373c7820 */ /* 0x000fe20000410000 */
[----:B------:R-:W-:Y:S01]  /*2370*/  SHF.L.U32 R44, R44, 0x10, RZ ;  /* 0x000000102c2c7819 */ /* 0x000fe200000006ff */
[----:B------:R-:W-:Y:S01]  /*2380*/  FMUL.FTZ R15, R9, R15 ;  /* 0x0000000f090f7220 */ /* 0x000fe20000410000 */
[----:B------:R-:W-:Y:S01]  /*2390*/  SHF.L.U32 R19, R19, 0x10, RZ ;  /* 0x0000001013137819 */ /* 0x000fe200000006ff */
[----:B------:R-:W-:Y:S02]  /*23a0*/  FADD.FTZ R16, -R18, R16 ;  /* 0x0000001012107221 */ /* 0x000fe40000010100 */
[----:B------:R-:W1:Y:S01]  /*23b0*/  MUFU.EX2 R60, R60 ;  /* 0x0000003c003c7308 */ /* 0x000e620000000800 */
[----:B------:R-:W-:Y:S01]  /*23c0*/  FFMA.FTZ R59, R0, R15, R3 ;  /* 0x0000000f003b7223 */ /* 0x000fe20000010003 */
[C---:B------:R-:W-:Y:S01]  /*23d0*/  FADD.FTZ R44, -R18.reuse, R44 ;  /* 0x0000002c122c7221 */ /* 0x040fe20000010100 */
[----:B------:R-:W-:Y:S01]  /*23e0*/  FADD.FTZ R19, -R18, R19 ;  /* 0x0000001312137221 */ /* 0x000fe20000010100 */
[----:B------:R-:W-:Y:S01]  /*23f0*/  FMUL.FTZ R16, R9, R16 ;  /* 0x0000001009107220 */ /* 0x000fe20000410000 */
[----:B0-----:R-:W-:Y:S01]  /*2400*/  FADD.FTZ R18, -R43, 1 ;  /* 0x3f8000002b127421 */ /* 0x001fe20000010100 */
[----:B------:R-:W-:-:S02]  /*2410*/  FMUL.FTZ R37, R59, -1.4426950216293334961 ;  /* 0xbfb8aa3b3b257820 */ /* 0x000fc40000410000 */
[----:B------:R-:W-:Y:S01]  /*2420*/  FFMA.FTZ R58, R2, R16, R4 ;  /* 0x00000010023a7223 */ /* 0x000fe20000010004 */
[----:B------:R-:W-:Y:S01]  /*2430*/  FFMA.FTZ R61, R61, R18, 1 ;  /* 0x3f8000003d3d7423 */ /* 0x000fe20000010012 */
[----:B------:R-:W-:Y:S02]  /*2440*/  FMUL.FTZ R18, R9, R44 ;  /* 0x0000002c09127220 */ /* 0x000fe40000410000 */
[----:B------:R-:W-:Y:S01]  /*2450*/  FMUL.FTZ R45, R58, -1.4426950216293334961 ;  /* 0xbfb8aa3b3a2d7820 */ /* 0x000fe20000410000 */
[----:B------:R-:W0:Y:S01]  /*2460*/  MUFU.EX2 R37, R37 ;  /* 0x0000002500257308 */ /* 0x000e220000000800 */
[----:B------:R-:W-:Y:S01]  /*2470*/  FFMA.FTZ R57, R5, R18, R7 ;  /* 0x0000001205397223 */ /* 0x000fe20000010007 */
[----:B------:R-:W-:Y:S01]  /*2480*/  FMUL.FTZ R19, R9, R19 ;  /* 0x0000001309137220 */ /* 0x000fe20000410000 */
[----:B-1----:R-:W-:Y:S02]  /*2490*/  FADD.FTZ R60, R60, 1 ;  /* 0x3f8000003c3c7421 */ /* 0x002fe40000010000 */
        /* <DEDUP_REMOVED lines=21> */
[----:B0-----:R-:W-:Y:S01]  /*25f0*/  FADD.FTZ R60, -R45, 1 ;  /* 0x3f8000002d3c7421 */ /* 0x001fe20000010100 */
[----:B------:R-:W-:Y:S03]  /*2600*/  STL [R1+0x10], R26 ;  /* 0x0000101a01007387 */ /* 0x000fe60000100800 */
[----:B------:R-:W-:Y:S01]  /*2610*/  FFMA.FTZ R58, R58, R60, 1 ;  /* 0x3f8000003a3a7423 */ /* 0x000fe2000001003c */
[----:B------:R0:W-:Y:S01]  /*2620*/  STL [R1+0xb8], R10 ;  /* 0x0000b80a01007387 */ /* 0x0001e20000100800 */
[----:B-1----:R-:W-:-:S03]  /*2630*/  FADD.FTZ R60, -R46, 1 ;  /* 0x3f8000002e3c7421 */ /* 0x002fc60000010100 */
[----:B0-----:R-:W4:Y:S04]  /*2640*/  LDL R10, [R1+0x68] ;  /* 0x00006800010a7983 */ /* 0x001f280000100800 */
[----:B------:R-:W-:Y:S01]  /*2650*/  STL [R1+0xc4], R11 ;  /* 0x0000c40b01007387 */ /* 0x000fe20000100800 */
[----:B------:R-:W-:-:S03]  /*2660*/  FFMA.FTZ R57, R57, R60, 1 ;  /* 0x3f80000039397423 */ /* 0x000fc6000001003c */
[----:B------:R-:W-:Y:S01]  /*2670*/  STL [R1+0xbc], R12 ;  /* 0x0000bc0c01007387 */ /* 0x000fe20000100800 */
[----:B--2---:R-:W-:-:S03]  /*2680*/  FADD.FTZ R60, -R55, 1 ;  /* 0x3f800000373c7421 */ /* 0x004fc60000010100 */
[----:B------:R-:W-:Y:S04]  /*2690*/  STL [R1+0xe4], R53 ;  /* 0x0000e43501007387 */ /* 0x000fe80000100800 */
[----:B------:R-:W-:Y:S04]  /*26a0*/  STL [R1+0xc8], R39 ;  /* 0x0000c82701007387 */ /* 0x000fe80000100800 */
[----:B------:R-:W-:Y:S04]  /*26b0*/  STL [R1+0xcc], R38 ;  /* 0x0000cc2601007387 */ /* 0x000fe80000100800 */
[----:B------:R-:W-:Y:S01]  /*26c0*/  STL [R1+0xb4], R13 ;  /* 0x0000b40d01007387 */ /* 0x000fe20000100800 */
[----:B------:R-:W-:-:S03]  /*26d0*/  FFMA.FTZ R56, R56, R60, 1 ;  /* 0x3f80000038387423 */ /* 0x000fc6000001003c */
[----:B------:R-:W-:Y:S04]  /*26e0*/  STL [R1+0xc0], R14 ;  /* 0x0000c00e01007387 */ /* 0x000fe80000100800 */
[----:B------:R-:W-:Y:S04]  /*26f0*/  STL [R1+0xd0], R54 ;  /* 0x0000d03601007387 */ /* 0x000fe80000100800 */
[----:B------:R-:W-:Y:S04]  /*2700*/  STL [R1+0xd4], R50 ;  /* 0x0000d43201007387 */ /* 0x000fe80000100800 */
[----:B------:R0:W-:Y:S04]  /*2710*/  STL [R1+0xec], R36 ;  /* 0x0000ec2401007387 */ /* 0x0001e80000100800 */
[----:B0-----:R-:W2:Y:S04]  /*2720*/  LDL R36, [R1+0x7c] ;  /* 0x00007c0001247983 */ /* 0x001ea80000100800 */
[----:B------:R-:W-:Y:S04]  /*2730*/  STL [R1+0xf0], R51 ;  /* 0x0000f03301007387 */ /* 0x000fe80000100800 */
[----:B------:R0:W-:Y:S04]  /*2740*/  STL [R1+0xb0], R3 ;  /* 0x0000b00301007387 */ /* 0x0001e80000100800 */
[----:B------:R-:W2:Y:S04]  /*2750*/  LDL R61, [R1+0x78] ;  /* 0x00007800013d7983 */ /* 0x000ea80000100800 */
[----:B------:R-:W2:Y:S01]  /*2760*/  LDL.LU R50, [R1+0x48] ;  /* 0x0000480001327983 */ /* 0x000ea20000300800 */
[----:B0-----:R-:W-:-:S03]  /*2770*/  FMUL.FTZ R3, R55, R56 ;  /* 0x0000003837037220 */ /* 0x001fc60000410000 */
[----:B------:R-:W2:Y:S04]  /*2780*/  LDL.LU R11, [R1+0x4c] ;  /* 0x00004c00010b7983 */ /* 0x000ea80000300800 */
[----:B------:R0:W-:Y:S04]  /*2790*/  STL [R1+0x30], R3 ;  /* 0x0000300301007387 */ /* 0x0001e80000100800 */
[----:B------:R-:W2:Y:S04]  /*27a0*/  LDL.LU R47, [R1+0x40] ;  /* 0x00004000012f7983 */ /* 0x000ea80000300800 */
[----:B------:R-:W2:Y:S04]  /*27b0*/  LDL.LU R38, [R1+0x44] ;  /* 0x0000440001267983 */ /* 0x000ea80000300800 */
[----:B------:R-:W2:Y:S04]  /*27c0*/  LDL.LU R26, [R1+0x60] ;  /* 0x00006000011a7983 */ /* 0x000ea80000300800 */
[----:B------:R-:W2:Y:S04]  /*27d0*/  LDL.LU R12, [R1+0x64] ;  /* 0x00006400010c7983 */ /* 0x000ea80000300800 */
[----:B------:R-:W2:Y:S04]  /*27e0*/  LDL.LU R13, [R1+0x58] ;  /* 0x00005800010d7983 */ /* 0x000ea80000300800 */
[----:B0-----:R-:W2:Y:S04]  /*27f0*/  LDL.LU R3, [R1+0x5c] ;  /* 0x00005c0001037983 */ /* 0x001ea80000300800 */
[----:B------:R-:W2:Y:S04]  /*2800*/  LDL R14, [R1+0x80] ;  /* 0x00008000010e7983 */ /* 0x000ea80000100800 */
[----:B------:R-:W2:Y:S04]  /*2810*/  LDL R35, [R1+0x8c] ;  /* 0x00008c0001237983 */ /* 0x000ea80000100800 */
[----:B------:R-:W2:Y:S04]  /*2820*/  LDL R49, [R1+0x98] ;  /* 0x0000980001317983 */ /* 0x000ea80000100800 */
[----:B------:R-:W2:Y:S04]  /*2830*/  LDL R31, [R1+0x74] ;  /* 0x00007400011f7983 */ /* 0x000ea80000100800 */
[----:B------:R-:W2:Y:S04]  /*2840*/  LDL R54, [R1+0x9c] ;  /* 0x00009c0001367983 */ /* 0x000ea80000100800 */
[----:B------:R-:W2:Y:S01]  /*2850*/  LDL R39, [R1+0x94] ;  /* 0x0000940001277983 */ /* 0x000ea20000100800 */
[----:B---3--:R-:W-:-:S02]  /*2860*/  SHF.L.U32 R55, R28, 0x10, RZ ;  /* 0x000000101c377819 */ /* 0x008fc400000006ff */
[----:B------:R-:W-:Y:S02]  /*2870*/  PRMT R56, R28, 0x7632, R56 ;  /* 0x000076321c387816 */ /* 0x000fe40000000038 */
[----:B------:R-:W-:-:S04]  /*2880*/  PRMT R28, R29, 0x7632, R28 ;  /* 0x000076321d1c7816 */ /* 0x000fc8000000001c */
[----:B------:R-:W-:Y:S01]  /*2890*/  SHF.L.U32 R28, R28, 0x10, RZ ;  /* 0x000000101c1c7819 */ /* 0x000fe200000006ff */
[----:B------:R-:W-:Y:S01]  /*28a0*/  FMUL.FTZ R30, R55, R30 ;  /* 0x0000001e371e7220 */ /* 0x000fe20000410000 */
[----:B------:R-:W-:-:S03]  /*28b0*/  SHF.L.U32 R55, R29, 0x10, RZ ;  /* 0x000000101d377819 */ /* 0x000fc600000006ff */
[----:B------:R-:W-:Y:S01]  /*28c0*/  FMUL.FTZ R44, R28, R44 ;  /* 0x0000002c1c2c7220 */ /* 0x000fe20000410000 */
[C---:B----4-:R-:W-:Y:S01]  /*28d0*/  PRMT R28, R32.reuse, 0x7632, R28 ;  /* 0x00007632201c7816 */ /* 0x050fe2000000001c */
[----:B------:R-:W-:Y:S01]  /*28e0*/  FMUL.FTZ R37, R37, R59 ;  /* 0x0000003b25257220 */ /* 0x000fe20000410000 */
[----:B------:R-:W-:Y:S01]  /*28f0*/  SHF.L.U32 R32, R32, 0x10, RZ ;  /* 0x0000001020207819 */ /* 0x000fe200000006ff */
[----:B------:R-:W-:Y:S01]  /*2900*/  FMUL.FTZ R46, R46, R57 ;  /* 0x000000392e2e7220 */ /* 0x000fe20000410000 */
[----:B------:R-:W-:Y:S01]  /*2910*/  SHF.L.U32 R29, R56, 0x10, RZ ;  /* 0x00000010381d7819 */ /* 0x000fe200000006ff */
[----:B------:R-:W-:Y:S01]  /*2920*/  FMUL.FTZ R41, R55, R41 ;  /* 0x0000002937297220 */ /* 0x000fe20000410000 */
[----:B------:R-:W-:Y:S01]  /*2930*/  SHF.L.U32 R28, R28, 0x10, RZ ;  /* 0x000000101c1c7819 */ /* 0x000fe200000006ff */
[----:B------:R-:W-:Y:S01]  /*2940*/  FMUL.FTZ R32, R32, R37 ;  /* 0x0000002520207220 */ /* 0x000fe20000410000 */
[----:B------:R-:W-:Y:S01]  /*2950*/  FMUL.FTZ R45, R45, R58 ;  /* 0x0000003a2d2d7220 */ /* 0x000fe20000410000 */
[----:B------:R-:W-:Y:S01]  /*2960*/  FMUL.FTZ R43, R29, R43 ;  /* 0x0000002b1d2b7220 */ /* 0x000fe20000410000 */
[----:B------:R-:W-:Y:S01]  /*2970*/  FMUL.FTZ R51, R2, R20 ;  /* 0x0000001402337220 */ /* 0x000fe20000410000 */
[C---:B------:R-:W-:Y:S01]  /*2980*/  SHF.L.U32 R29, R33.reuse, 0x10, RZ ;  /* 0x00000010211d7819 */ /* 0x040fe200000006ff */
[----:B------:R-:W-:Y:S01]  /*2990*/  FMUL.FTZ R46, R28, R46 ;  /* 0x0000002e1c2e7220 */ /* 0x000fe20000410000 */
[----:B------:R-:W-:Y:S01]  /*29a0*/  PRMT R59, R33, 0x7632, R59 ;  /* 0x00007632213b7816 */ /* 0x000fe2000000003b */
[----:B------:R-:W-:-:S02]  /*29b0*/  FMUL.FTZ R53, R0, R24 ;  /* 0x0000001800357220 */ /* 0x000fc40000410000 */
[----:B------:R-:W-:Y:S01]  /*29c0*/  FMUL.FTZ R45, R29, R45 ;  /* 0x0000002d1d2d7220 */ /* 0x000fe20000410000 */
[----:B--2---:R-:W-:Y:S01]  /*29d0*/  FFMA.FTZ R55, R10, R22, R50 ;  /* 0x000000160a377223 */ /* 0x004fe20000010032 */
[----:B------:R-:W-:Y:S02]  /*29e0*/  FADD.FTZ R57, R22, R11 ;  /* 0x0000000b16397221 */ /* 0x000fe40000010000 */
[----:B------:R-:W2:Y:S01]  /*29f0*/  LDL R11, [R1+0x90] ;  /* 0x00009000010b7983 */ /* 0x000ea20000100800 */
[----:B------:R-:W-:Y:S01]  /*2a00*/  FFMA.FTZ R56, R36, R20, R47 ;  /* 0x0000001424387223 */ /* 0x000fe2000001002f */
[----:B------:R-:W-:Y:S01]  /*2a10*/  FADD.FTZ R58, R20, R38 ;  /* 0x00000026143a7221 */ /* 0x000fe20000010000 */
[----:B------:R-:W-:Y:S01]  /*2a20*/  FADD.FTZ R20, R57, R24 ;  /* 0x0000001839147221 */ /* 0x000fe20000010000 */
[----:B------:R-:W-:Y:S01]  /*2a30*/  FFMA.FTZ R37, R61, R21, R26 ;  /* 0x000000153d257223 */ /* 0x000fe2000001001a */
[----:B------:R-:W-:Y:S01]  /*2a40*/  FMUL.FTZ R26, R0, R22 ;  /* 0x00000016001a7220 */ /* 0x000fe20000410000 */
[----:B------:R-:W-:Y:S01]  /*2a50*/  FMUL.FTZ R47, R2, R25 ;  /* 0x00000019022f7220 */ /* 0x000fe20000410000 */
[----:B------:R-:W-:Y:S01]  /*2a60*/  FADD.FTZ R33, R21, R12 ;  /* 0x0000000c15217221 */ /* 0x000fe20000010000 */
[----:B------:R-:W-:Y:S01]  /*2a70*/  FADD.FTZ R58, R58, R25 ;  /* 0x000000193a3a7221 */ /* 0x000fe20000010000 */
[----:B------:R-:W3:Y:S01]  /*2a80*/  LDL R12, [R1+0x88] ;  /* 0x00008800010c7983 */ /* 0x000ee20000100800 */
[----:B------:R-:W-:Y:S01]  /*2a90*/  FADD.FTZ R20, R20, R34 ;  /* 0x0000002214147221 */ /* 0x000fe20000010000 */
[----:B------:R-:W-:Y:S01]  /*2aa0*/  FMUL.FTZ R50, R2, R42 ;  /* 0x0000002a02327220 */ /* 0x000fe20000410000 */
[----:B------:R-:W-:-:S02]  /*2ab0*/  FADD.FTZ R28, R23, R3 ;  /* 0x00000003171c7221 */ /* 0x000fc40000010000 */
[----:B------:R-:W4:Y:S01]  /*2ac0*/  LDL R3, [R1+0x70] ;  /* 0x0000700001037983 */ /* 0x000f220000100800 */
[----:B------:R-:W-:-:S03]  /*2ad0*/  FFMA.FTZ R22, R14, R24, R55 ;  /* 0x000000180e167223 */ /* 0x000fc60000010037 */
[----:B------:R0:W-:Y:S01]  /*2ae0*/  STL [R1+0x1c], R26 ;  /* 0x00001c1a01007387 */ /* 0x0001e20000100800 */
[----:B------:R-:W-:-:S03]  /*2af0*/  FFMA.FTZ R56, R35, R25, R56 ;  /* 0x0000001923387223 */ /* 0x000fc60000010038 */
[----:B------:R1:W-:Y:S01]  /*2b00*/  STL [R1+0x2c], R51 ;  /* 0x00002c3301007387 */ /* 0x0003e20000100800 */
[-C--:B------:R-:W-:Y:S01]  /*2b10*/  FFMA.FTZ R22, R49, R34.reuse, R22 ;  /* 0x0000002231167223 */ /* 0x080fe20000010016 */
[----:B------:R-:W-:Y:S02]  /*2b20*/  FMUL.FTZ R34, R0, R34 ;  /* 0x0000002200227220 */ /* 0x000fe40000410000 */
[----:B------:R1:W-:Y:S01]  /*2b30*/  STL [R1+0x28], R53 ;  /* 0x0000283501007387 */ /* 0x0003e20000100800 */
[----:B------:R-:W-:Y:S01]  /*2b40*/  FMUL.FTZ R55, R5, R21 ;  /* 0x0000001505377220 */ /* 0x000fe20000410000 */
[----:B------:R-:W-:Y:S01]  /*2b50*/  FFMA.FTZ R29, R31, R23, R13 ;  /* 0x000000171f1d7223 */ /* 0x000fe2000001000d */
[----:B------:R-:W-:Y:S01]  /*2b60*/  SHF.L.U32 R13, R59, 0x10, RZ ;  /* 0x000000103b0d7819 */ /* 0x000fe200000006ff */
[----:B------:R-:W2:Y:S01]  /*2b70*/  LDL R25, [R1+0x54] ;  /* 0x0000540001197983 */ /* 0x000ea20000100800 */
[----:B------:R-:W-:Y:S01]  /*2b80*/  FADD.FTZ R60, R58, R42 ;  /* 0x0000002a3a3c7221 */ /* 0x000fe20000010000 */
[----:B------:R-:W-:-:S02]  /*2b90*/  FFMA.FTZ R59, R54, R42, R56 ;  /* 0x0000002a363b7223 */ /* 0x000fc40000010038 */
[----:B------:R-:W-:Y:S01]  /*2ba0*/  STL [R1+0x20], R47 ;  /* 0x0000202f01007387 */ /* 0x000fe20000100800 */
[----:B------:R-:W-:Y:S01]  /*2bb0*/  FADD.FTZ R24, RZ, R26 ;  /* 0x0000001aff187221 */ /* 0x000fe20000010000 */
[----:B------:R-:W-:Y:S02]  /*2bc0*/  FFMA.FTZ R21, R39, R48, R22 ;  /* 0x0000003027157223 */ /* 0x000fe40000010016 */
[----:B------:R-:W2:Y:S01]  /*2bd0*/  LDL R42, [R1+0x6c] ;  /* 0x00006c00012a7983 */ /* 0x000ea20000100800 */
[----:B------:R-:W-:-:S03]  /*2be0*/  FFMA.FTZ R22, R10, R26, RZ ;  /* 0x0000001a0a167223 */ /* 0x000fc600000100ff */
[----:B------:R-:W-:Y:S04]  /*2bf0*/  STL [R1+0xc], R34 ;  /* 0x00000c2201007387 */ /* 0x000fe80000100800 */
[----:B------:R-:W-:Y:S04]  /*2c00*/  STL [R1+0x8], R50 ;  /* 0x0000083201007387 */ /* 0x000fe80000100800 */
[----:B------:R3:W-:Y:S04]  /*2c10*/  STL [R1+0x4], R55 ;  /* 0x0000043701007387 */ /* 0x0007e80000100800 */
[----:B0-----:R-:W4:Y:S01]  /*2c20*/  LDL.LU R26, [R1+0xf4] ;  /* 0x0000f400011a7983 */ /* 0x001f220000300800 */
[----:B------:R-:W-:Y:S01]  /*2c30*/  FADD.FTZ R24, R24, R55 ;  /* 0x0000003718187221 */ /* 0x000fe20000010000 */
[----:B------:R-:W-:Y:S01]  /*2c40*/  FMUL.FTZ R38, R0, R48 ;  /* 0x0000003000267220 */ /* 0x000fe20000410000 */
[----:B------:R-:W-:Y:S01]  /*2c50*/  FFMA.FTZ R22, R61, R55, R22 ;  /* 0x000000373d167223 */ /* 0x000fe20000010016 */
[----:B------:R-:W-:Y:S01]  /*2c60*/  FMUL.FTZ R57, R6, R23 ;  /* 0x0000001706397220 */ /* 0x000fe20000410000 */
[----:B------:R-:W-:Y:S01]  /*2c70*/  FADD.FTZ R23, R24, R51 ;  /* 0x0000003318177221 */ /* 0x000fe20000010000 */
[----:B------:R-:W2:Y:S01]  /*2c80*/  LDL R10, [R1+0x84] ;  /* 0x00008400010a7983 */ /* 0x000ea20000100800 */
[----:B------:R-:W-:-:S03]  /*2c90*/  FFMA.FTZ R24, R36, R51, R22 ;  /* 0x0000003324187223 */ /* 0x000fc60000010016 */
[----:B------:R0:W-:Y:S01]  /*2ca0*/  STL [R1], R38 ;  /* 0x0000002601007387 */ /* 0x0001e20000100800 */
[----:B------:R-:W-:-:S03]  /*2cb0*/  FFMA.FTZ R24, R31, R57, R24 ;  /* 0x000000391f187223 */ /* 0x000fc60000010018 */
[----:B------:R-:W2:Y:S04]  /*2cc0*/  LDL R61, [R1+0x50] ;  /* 0x00005000013d7983 */ /* 0x000ea80000100800 */
[----:B-1----:R-:W2:Y:S04]  /*2cd0*/  LDL.LU R51, [R1+0xf0] ;  /* 0x0000f00001337983 */ /* 0x002ea80000300800 */
[----:B------:R-:W2:Y:S04]  /*2ce0*/  LDL.LU R36, [R1+0xec] ;  /* 0x0000ec0001247983 */ /* 0x000ea80000300800 */
[----:B------:R-:W2:Y:S01]  /*2cf0*/  LDL.LU R31, [R1+0xe8] ;  /* 0x0000e800011f7983 */ /* 0x000ea20000300800 */
[----:B------:R-:W-:Y:S01]  /*2d00*/  FADD.FTZ R23, R23, R57 ;  /* 0x0000003917177221 */ /* 0x000fe20000010000 */
[----:B------:R-:W-:-:S03]  /*2d10*/  FFMA.FTZ R24, R14, R53, R24 ;  /* 0x000000350e187223 */ /* 0x000fc60000010018 */
[----:B------:R-:W-:Y:S02]  /*2d20*/  FADD.FTZ R23, R23, R53 ;  /* 0x0000003517177221 */ /* 0x000fe40000010000 */
[----:B------:R-:W2:Y:S04]  /*2d30*/  LDL.LU R53, [R1+0xe4] ;  /* 0x0000e40001357983 */ /* 0x000ea80000300800 */
[----:B------:R-:W2:Y:S01]  /*2d40*/  LDL R14, [R1+0x34] ;  /* 0x00003400010e7983 */ /* 0x000ea20000100800 */
[----:B------:R-:W-:Y:S01]  /*2d50*/  FADD.FTZ R20, R20, R48 ;  /* 0x0000003014147221 */ /* 0x000fe20000010000 */
[----:B------:R-:W-:-:S03]  /*2d60*/  FMUL.FTZ R56, R0, R52 ;  /* 0x0000003400387220 */ /* 0x000fc60000410000 */
[----:B------:R-:W-:Y:S01]  /*2d70*/  FADD.FTZ R20, R20, R52 ;  /* 0x0000003414147221 */ /* 0x000fe20000010000 */
[----:B---3--:R-:W-:Y:S01]  /*2d80*/  FFMA.FTZ R21, R12, R52, R21 ;  /* 0x000000340c157223 */ /* 0x008fe20000010015 */
[----:B------:R-:W-:Y:S01]  /*2d90*/  FMUL.FTZ R52, R6, R27 ;  /* 0x0000001b06347220 */ /* 0x000fe20000410000 */
[-C--:B----4-:R-:W-:Y:S01]  /*2da0*/  FMUL.FTZ R55, R5, R26.reuse ;  /* 0x0000001a05377220 */ /* 0x090fe20000410000 */
[----:B------:R-:W-:-:S03]  /*2db0*/  FFMA.FTZ R37, R3, R26, R37 ;  /* 0x0000001a03257223 */ /* 0x000fc60000010025 */
[----:B------:R-:W-:Y:S01]  /*2dc0*/  FADD.FTZ R23, R23, R55 ;  /* 0x0000003717177221 */ /* 0x000fe20000010000 */
[----:B------:R-:W-:Y:S02]  /*2dd0*/  FFMA.FTZ R24, R3, R55, R24 ;  /* 0x0000003703187223 */ /* 0x000fe40000010018 */
[----:B------:R-:W3:Y:S01]  /*2de0*/  LDL R3, [R1+0x14] ;  /* 0x0000140001037983 */ /* 0x000ee20000100800 */
[----:B------:R-:W-:Y:S01]  /*2df0*/  FADD.FTZ R23, R23, R47 ;  /* 0x0000002f17177221 */ /* 0x000fe20000010000 */
[----:B------:R-:W-:Y:S02]  /*2e00*/  FFMA.FTZ R24, R35, R47, R24 ;  /* 0x0000002f23187223 */ /* 0x000fe40000010018 */
[----:B------:R-:W4:Y:S04]  /*2e10*/  LDL.LU R47, [R1+0xe0] ;  /* 0x0000e000012f7983 */ /* 0x000f280000300800 */
[----:B------:R-:W3:Y:S01]  /*2e20*/  LDL.LU R35, [R1+0xdc] ;  /* 0x0000dc0001237983 */ /* 0x000ee20000300800 */
[----:B------:R-:W-:Y:S01]  /*2e30*/  FADD.FTZ R22, R33, R26 ;  /* 0x0000001a21167221 */ /* 0x000fe20000010000 */
[----:B--2---:R-:W-:Y:S01]  /*2e40*/  FFMA.FTZ R24, R42, R52, R24 ;  /* 0x000000342a187223 */ /* 0x004fe20000010018 */
[----:B------:R-:W-:-:S02]  /*2e50*/  FFMA.FTZ R37, R25, R31, R37 ;  /* 0x0000001f19257223 */ /* 0x000fc40000010025 */
[----:B------:R-:W-:Y:S01]  /*2e60*/  FADD.FTZ R22, R22, R31 ;  /* 0x0000001f16167221 */ /* 0x000fe20000010000 */
[----:B------:R-:W-:Y:S02]  /*2e70*/  FMUL.FTZ R48, R5, R31 ;  /* 0x0000001f05307220 */ /* 0x000fe40000410000 */
[----:B------:R-:W2:Y:S01]  /*2e80*/  LDL R31, [R1+0x38] ;  /* 0x00003800011f7983 */ /* 0x000ea20000100800 */
[----:B------:R-:W-:-:S03]  /*2e90*/  FFMA.FTZ R24, R49, R34, R24 ;  /* 0x0000002231187223 */ /* 0x000fc60000010018 */
[----:B------:R-:W2:Y:S01]  /*2ea0*/  LDL.LU R49, [R1+0xd8] ;  /* 0x0000d80001317983 */ /* 0x000ea20000300800 */
[----:B------:R-:W-:-:S04]  /*2eb0*/  FADD.FTZ R23, R23, R52 ;  /* 0x0000003417177221 */ /* 0x000fc80000010000 */
[----:B------:R-:W-:Y:S01]  /*2ec0*/  FADD.FTZ R23, R23, R34 ;  /* 0x0000002217177221 */ /* 0x000fe20000010000 */
[----:B------:R-:W-:Y:S01]  /*2ed0*/  FFMA.FTZ R24, R25, R48, R24 ;  /* 0x0000003019187223 */ /* 0x000fe20000010018 */
[----:B------:R-:W-:Y:S01]  /*2ee0*/  FFMA.FTZ R29, R42, R27, R29 ;  /* 0x0000001b2a1d7223 */ /* 0x000fe2000001001d */
[----:B------:R-:W-:Y:S01]  /*2ef0*/  FADD.FTZ R28, R28, R27 ;  /* 0x0000001b1c1c7221 */ /* 0x000fe20000010000 */
[----:B------:R-:W-:Y:S01]  /*2f00*/  FADD.FTZ R23, R23, R48 ;  /* 0x0000003017177221 */ /* 0x000fe20000010000 */
[----:B------:R-:W-:Y:S01]  /*2f10*/  FFMA.FTZ R26, R54, R50, R24 ;  /* 0x00000032361a7223 */ /* 0x000fe20000010018 */
[----:B------:R-:W2:Y:S02]  /*2f20*/  LDL R34, [R1+0x18] ;  /* 0x0000180001227983 */ /* 0x000ea40000100800 */
[----:B------:R-:W-:Y:S01]  /*2f30*/  FADD.FTZ R25, R23, R50 ;  /* 0x0000003217197221 */ /* 0x000fe20000010000 */
[-C--:B------:R-:W-:Y:S01]  /*2f40*/  FMUL.FTZ R58, R2, R40.reuse ;  /* 0x00000028023a7220 */ /* 0x080fe20000410000 */
[----:B------:R-:W-:Y:S01]  /*2f50*/  FFMA.FTZ R59, R11, R40, R59 ;  /* 0x000000280b3b7223 */ /* 0x000fe2000001003b */
[----:B------:R-:W-:Y:S01]  /*2f60*/  FADD.FTZ R60, R60, R40 ;  /* 0x000000283c3c7221 */ /* 0x000fe20000010000 */
[-C--:B---3--:R-:W-:Y:S01]  /*2f70*/  FMUL.FTZ R42, R6, R35.reuse ;  /* 0x00000023062a7220 */ /* 0x088fe20000410000 */
[----:B------:R-:W-:Y:S01]  /*2f80*/  FFMA.FTZ R29, R61, R35, R29 ;  /* 0x000000233d1d7223 */ /* 0x000fe2000001001d */
[----:B------:R-:W-:-:S02]  /*2f90*/  FADD.FTZ R28, R28, R35 ;  /* 0x000000231c1c7221 */ /* 0x000fc40000010000 */
[----:B------:R-:W-:Y:S01]  /*2fa0*/  FADD.FTZ R25, R25, R42 ;  /* 0x0000002a19197221 */ /* 0x000fe20000010000 */
[----:B------:R-:W-:Y:S01]  /*2fb0*/  FFMA.FTZ R26, R61, R42, R26 ;  /* 0x0000002a3d1a7223 */ /* 0x000fe2000001001a */
[----:B------:R-:W3:Y:S01]  /*2fc0*/  LDL R35, [R1+0x24] ;  /* 0x0000240001237983 */ /* 0x000ee20000100800 */
[----:B----4-:R-:W-:Y:S01]  /*2fd0*/  FADD.FTZ R24, R22, R47 ;  /* 0x0000002f16187221 */ /* 0x010fe20000010000 */
[----:B------:R-:W-:Y:S02]  /*2fe0*/  FADD.FTZ R25, R25, R38 ;  /* 0x0000002619197221 */ /* 0x000fe40000010000 */
[----:B------:R-:W4:Y:S01]  /*2ff0*/  LDL.LU R50, [R1+0xd4] ;  /* 0x0000d40001327983 */ /* 0x000f220000300800 */
[----:B------:R-:W-:-:S03]  /*3000*/  FFMA.FTZ R26, R39, R38, R26 ;  /* 0x00000026271a7223 */ /* 0x000fc6000001001a */
[----:B------:R-:W3:Y:S01]  /*3010*/  LDL.LU R54, [R1+0xd0] ;  /* 0x0000d00001367983 */ /* 0x000ee20000300800 */
[-C--:B--2---:R-:W-:Y:S01]  /*3020*/  FFMA.FTZ R23, R31, R47.reuse, R37 ;  /* 0x0000002f1f177223 */ /* 0x084fe20000010025 */
[----:B------:R-:W-:Y:S02]  /*3030*/  FMUL.FTZ R47, R5, R47 ;  /* 0x0000002f052f7220 */ /* 0x000fe40000410000 */
[----:B------:R-:W4:Y:S04]  /*3040*/  LDL R27, [R1+0x10] ;  /* 0x00001000011b7983 */ /* 0x000f280000100800 */
[----:B0-----:R-:W2:Y:S04]  /*3050*/  LDL.LU R38, [R1+0xcc] ;  /* 0x0000cc0001267983 */ /* 0x001ea80000300800 */
[----:B------:R-:W4:Y:S01]  /*3060*/  LDL.LU R39, [R1+0xc8] ;  /* 0x0000c80001277983 */ /* 0x000f220000300800 */
[----:B------:R-:W-:Y:S01]  /*3070*/  FFMA.FTZ R26, R31, R47, R26 ;  /* 0x0000002f1f1a7223 */ /* 0x000fe2000001001a */
[----:B------:R-:W-:-:S03]  /*3080*/  FMUL.FTZ R40, R6, R49 ;  /* 0x0000003106287220 */ /* 0x000fc60000410000 */
[----:B------:R-:W-:Y:S01]  /*3090*/  FFMA.FTZ R26, R11, R58, R26 ;  /* 0x0000003a0b1a7223 */ /* 0x000fe2000001001a */
[C---:B------:R-:W-:Y:S01]  /*30a0*/  FFMA.FTZ R61, R14.reuse, R49, R29 ;  /* 0x000000310e3d7223 */ /* 0x040fe2000001001d */
[----:B------:R-:W2:Y:S02]  /*30b0*/  LDL.LU R11, [R1+0xc4] ;  /* 0x0000c400010b7983 */ /* 0x000ea40000300800 */
[----:B------:R-:W-:Y:S02]  /*30c0*/  FFMA.FTZ R26, R14, R40, R26 ;  /* 0x000000280e1a7223 */ /* 0x000fe4000001001a */
[----:B------:R-:W2:Y:S02]  /*30d0*/  LDL.LU R29, [R1+0x30] ;  /* 0x00003000011d7983 */ /* 0x000ea40000300800 */
[----:B------:R-:W-:Y:S02]  /*30e0*/  FFMA.FTZ R26, R12, R56, R26 ;  /* 0x000000380c1a7223 */ /* 0x000fe4000001001a */
[----:B------:R-:W2:Y:S04]  /*30f0*/  LDL.LU R14, [R1+0xc0] ;  /* 0x0000c000010e7983 */ /* 0x000ea80000300800 */
[----:B------:R-:W2:Y:S01]  /*3100*/  LDL.LU R12, [R1+0xbc] ;  /* 0x0000bc00010c7983 */ /* 0x000ea20000300800 */
[-C--:B------:R-:W-:Y:S01]  /*3110*/  FFMA.FTZ R59, R10, R53.reuse, R59 ;  /* 0x000000350a3b7223 */ /* 0x080fe2000001003b */
[----:B------:R-:W-:Y:S01]  /*3120*/  FADD.FTZ R60, R60, R53 ;  /* 0x000000353c3c7221 */ /* 0x000fe20000010000 */
[----:B------:R-:W-:Y:S01]  /*3130*/  FADD.FTZ R22, R28, R49 ;  /* 0x000000311c167221 */ /* 0x000fe20000010000 */
[----:B------:R-:W-:Y:S01]  /*3140*/  FMUL.FTZ R53, R2, R53 ;  /* 0x0000003502357220 */ /* 0x000fe20000410000 */
[----:B------:R-:W-:Y:S01]  /*3150*/  FADD.FTZ R25, R25, R47 ;  /* 0x0000002f19197221 */ /* 0x000fe20000010000 */
[----:B---3--:R-:W-:Y:S01]  /*3160*/  FADD.FTZ R31, R20, R54 ;  /* 0x00000036141f7221 */ /* 0x008fe20000010000 */
[-C--:B----4-:R-:W-:Y:S01]  /*3170*/  FFMA.FTZ R23, R35, R39.reuse, R23 ;  /* 0x0000002723177223 */ /* 0x090fe20000010017 */
[----:B------:R-:W-:Y:S01]  /*3180*/  FADD.FTZ R24, R24, R39 ;  /* 0x0000002718187221 */ /* 0x000fe20000010000 */
[----:B------:R-:W-:Y:S01]  /*3190*/  FMUL.FTZ R39, R5, R39 ;  /* 0x0000002705277220 */ /* 0x000fe20000410000 */
[----:B--2---:R-:W-:-:S03]  /*31a0*/  FFMA.FTZ R61, R34, R38, R61 ;  /* 0x00000026223d7223 */ /* 0x004fc6000001003d */
[----:B------:R-:W-:Y:S01]  /*31b0*/  FFMA.FTZ R26, R35, R39, R26 ;  /* 0x00000027231a7223 */ /* 0x000fe2000001001a */
[----:B------:R-:W-:Y:S01]  /*31c0*/  FADD.FTZ R20, R22, R38 ;  /* 0x0000002616147221 */ /* 0x000fe20000010000 */
[----:B------:R-:W-:Y:S02]  /*31d0*/  FMUL.FTZ R38, R6, R38 ;  /* 0x0000002606267220 */ /* 0x000fe40000410000 */
[----:B------:R-:W-:Y:S02]  /*31e0*/  FFMA.FTZ R26, R10, R53, R26 ;  /* 0x000000350a1a7223 */ /* 0x000fe4000001001a */
[----:B------:R-:W2:Y:S01]  /*31f0*/  LDL.LU R10, [R1+0xb8] ;  /* 0x0000b800010a7983 */ /* 0x000ea20000300800 */
[----:B------:R-:W-:Y:S01]  /*3200*/  FMUL.FTZ R37, R0, R54 ;  /* 0x0000003600257220 */ /* 0x000fe20000410000 */
[----:B------:R-:W-:Y:S01]  /*3210*/  FFMA.FTZ R26, R34, R38, R26 ;  /* 0x00000026221a7223 */ /* 0x000fe2000001001a */
[-C--:B------:R-:W-:Y:S01]  /*3220*/  FFMA.FTZ R59, R27, R50.reuse, R59 ;  /* 0x000000321b3b7223 */ /* 0x080fe2000001003b */
[----:B------:R-:W-:Y:S01]  /*3230*/  FADD.FTZ R60, R60, R50 ;  /* 0x000000323c3c7221 */ /* 0x000fe20000010000 */
[----:B------:R-:W-:Y:S01]  /*3240*/  FMUL.FTZ R35, R2, R50 ;  /* 0x0000003202237220 */ /* 0x000fe20000410000 */
[C---:B------:R-:W-:Y:S01]  /*3250*/  FFMA.FTZ R33, R3.reuse, R54, R21 ;  /* 0x0000003603217223 */ /* 0x040fe20000010015 */
[----:B------:R-:W-:Y:S01]  /*3260*/  FFMA.FTZ R26, R3, R37, R26 ;  /* 0x00000025031a7223 */ /* 0x000fe2000001001a */
[-C--:B------:R-:W-:Y:S01]  /*3270*/  FFMA.FTZ R61, R12, R51.reuse, R61 ;  /* 0x000000330c3d7223 */ /* 0x080fe2000001003d */
[----:B------:R-:W-:Y:S01]  /*3280*/  FADD.FTZ R50, R20, R51 ;  /* 0x0000003314327221 */ /* 0x000fe20000010000 */
[----:B------:R-:W-:Y:S01]  /*3290*/  FMUL.FTZ R34, R6, R51 ;  /* 0x0000003306227220 */ /* 0x000fe20000410000 */
[----:B------:R-:W3:Y:S01]  /*32a0*/  LDL.LU R3, [R1+0xa8] ;  /* 0x0000a80001037983 */ /* 0x000ee20000300800 */
[----:B------:R-:W-:-:S03]  /*32b0*/  FMUL.FTZ R51, R13, R29 ;  /* 0x0000001d0d337220 */ /* 0x000fc60000410000 */
[----:B------:R-:W4:Y:S01]  /*32c0*/  LDL.LU R13, [R1+0xb4] ;  /* 0x0000b400010d7983 */ /* 0x000f220000300800 */
[----:B------:R-:W-:-:S04]  /*32d0*/  FADD.FTZ R25, R25, R58 ;  /* 0x0000003a19197221 */ /* 0x000fc80000010000 */
[----:B------:R-:W-:-:S04]  /*32e0*/  FADD.FTZ R25, R25, R40 ;  /* 0x0000002819197221 */ /* 0x000fc80000010000 */
[----:B------:R-:W-:-:S04]  /*32f0*/  FADD.FTZ R25, R25, R56 ;  /* 0x0000003819197221 */ /* 0x000fc80000010000 */
[----:B------:R-:W-:-:S04]  /*3300*/  FADD.FTZ R25, R25, R39 ;  /* 0x0000002719197221 */ /* 0x000fc80000010000 */
[----:B------:R-:W-:Y:S01]  /*3310*/  FADD.FTZ R25, R25, R53 ;  /* 0x0000003519197221 */ /* 0x000fe20000010000 */
[----:B------:R-:W-:-:S03]  /*3320*/  FFMA.FTZ R54, R11, R36, R23 ;  /* 0x000000240b367223 */ /* 0x000fc60000010017 */
[----:B------:R-:W-:Y:S01]  /*3330*/  FADD.FTZ R25, R25, R38 ;  /* 0x0000002619197221 */ /* 0x000fe20000010000 */
[----:B------:R-:W-:Y:S01]  /*3340*/  FADD.FTZ R49, R24, R36 ;  /* 0x0000002418317221 */ /* 0x000fe20000010000 */
[----:B------:R-:W-:Y:S02]  /*3350*/  FMUL.FTZ R36, R5, R36 ;  /* 0x0000002405247220 */ /* 0x000fe40000410000 */
[----:B------:R-:W-:Y:S02]  /*3360*/  FADD.FTZ R25, R25, R37 ;  /* 0x0000002519197221 */ /* 0x000fe40000010000 */
[----:B------:R-:W-:Y:S02]  /*3370*/  FFMA.FTZ R26, R11, R36, R26 ;  /* 0x000000240b1a7223 */ /* 0x000fe4000001001a */
[----:B------:R-:W-:Y:S02]  /*3380*/  FADD.FTZ R25, R25, R36 ;  /* 0x0000002419197221 */ /* 0x000fe40000010000 */
[----:B------:R-:W-:-:S02]  /*3390*/  FFMA.FTZ R26, R27, R35, R26 ;  /* 0x000000231b1a7223 */ /* 0x000fc4000001001a */
[----:B------:R-:W-:Y:S01]  /*33a0*/  FADD.FTZ R25, R25, R35 ;  /* 0x0000002319197221 */ /* 0x000fe20000010000 */
[----:B------:R-:W-:Y:S01]  /*33b0*/  FMUL.FTZ R20, R0, R30 ;  /* 0x0000001e00147220 */ /* 0x000fe20000410000 */
[----:B------:R-:W-:Y:S02]  /*33c0*/  FFMA.FTZ R29, R12, R34, R26 ;  /* 0x000000220c1d7223 */ /* 0x000fe4000001001a */
[----:B------:R-:W-:Y:S01]  /*33d0*/  FADD.FTZ R25, R25, R34 ;  /* 0x0000002219197221 */ /* 0x000fe20000010000 */
[----:B------:R-:W-:-:S03]  /*33e0*/  FMUL.FTZ R21, R5, R43 ;  /* 0x0000002b05157220 */ /* 0x000fc60000410000 */
        /* <DEDUP_REMOVED lines=13> */
[----:B------:R-:W-:-:S03]  /*34c0*/  FADD.FTZ R31, R31, R30 ;  /* 0x0000001e1f1f7221 */ /* 0x000fc60000010000 */
[----:B------:R-:W-:Y:S01]  /*34d0*/  FADD.FTZ R28, R28, R27 ;  /* 0x0000001b1c1c7221 */ /* 0x000fe20000010000 */
[----:B------:R-:W-:Y:S01]  /*34e0*/  FADD.FTZ R60, R60, R41 ;  /* 0x000000293c3c7221 */ /* 0x000fe20000010000 */
[----:B------:R-:W-:Y:S01]  /*34f0*/  FFMA.FTZ R54, R14, R43, R54 ;  /* 0x0000002b0e367223 */ /* 0x000fe20000010036 */
[----:B------:R-:W-:Y:S01]  /*3500*/  FADD.FTZ R49, R49, R43 ;  /* 0x0000002b31317221 */ /* 0x000fe20000010000 */
[----:B------:R-:W-:Y:S01]  /*3510*/  FADD.FTZ R31, R31, R32 ;  /* 0x000000201f1f7221 */ /* 0x000fe20000010000 */
[----:B------:R-:W-:Y:S01]  /*3520*/  FFMA.FTZ R61, R17, R44, R61 ;  /* 0x0000002c113d7223 */ /* 0x000fe2000001003d */
[----:B------:R-:W-:-:S03]  /*3530*/  FADD.FTZ R50, R50, R44 ;  /* 0x0000002c32327221 */ /* 0x000fc60000010000 */
[----:B------:R-:W-:Y:S01]  /*3540*/  FFMA.FTZ R44, R19, R51, R61 ;  /* 0x00000033132c7223 */ /* 0x000fe2000001003d */
[----:B------:R-:W-:Y:S02]  /*3550*/  UIADD3 UR10, UP0, UPT, UR10, 0x28, URZ ;  /* 0x000000280a0a7890 */ /* 0x000fe4000ff1e0ff */
[----:B------:R-:W-:Y:S02]  /*3560*/  USHF.L.U32 UR13, UR16, 0x2, URZ ;  /* 0x00000002100d7899 */ /* 0x000fe400080006ff */
[----:B------:R-:W-:Y:S02]  /*3570*/  UIADD3.X UR5, UPT, UPT, URZ, UR5, URZ, UP0, !UPT ;  /* 0x00000005ff057290 */ /* 0x000fe400087fe4ff */
[----:B------:R-:W-:Y:S02]  /*3580*/  USHF.L.U64.HI UR12, UR16, 0x2, UR17 ;  /* 0x00000002100c7899 */ /* 0x000fe40008010211 */
[----:B------:R-:W-:-:S04]  /*3590*/  UISETP.GE.U32.AND UP0, UPT, UR10, UR13, UPT ;  /* 0x0000000d0a00728c */ /* 0x000fc8000bf06070 */
[----:B------:R-:W-:Y:S01]  /*35a0*/  UISETP.GE.AND.EX UP0, UPT, UR5, UR12, UPT, UP0 ;  /* 0x0000000c0500728c */ /* 0x000fe2000bf06300 */
[----:B--2---:R-:W-:-:S04]  /*35b0*/  FFMA.FTZ R29, R10, R20, R29 ;  /* 0x000000140a1d7223 */ /* 0x004fc8000001001d */
[----:B------:R-:W-:-:S04]  /*35c0*/  FFMA.FTZ R29, R14, R21, R29 ;  /* 0x000000150e1d7223 */ /* 0x000fc8000001001d */
[----:B----4-:R-:W-:-:S04]  /*35d0*/  FFMA.FTZ R29, R13, R22, R29 ;  /* 0x000000160d1d7223 */ /* 0x010fc8000001001d */
[----:B------:R-:W-:-:S04]  /*35e0*/  FFMA.FTZ R29, R17, R23, R29 ;  /* 0x00000017111d7223 */ /* 0x000fc8000001001d */
[----:B------:R-:W-:-:S04]  /*35f0*/  FFMA.FTZ R29, R15, R24, R29 ;  /* 0x000000180f1d7223 */ /* 0x000fc8000001001d */
[----:B------:R-:W-:-:S04]  /*3600*/  FFMA.FTZ R29, R18, R25, R29 ;  /* 0x00000019121d7223 */ /* 0x000fc8000001001d */
[----:B------:R-:W-:Y:S01]  /*3610*/  FFMA.FTZ R29, R16, R26, R29 ;  /* 0x0000001a101d7223 */ /* 0x000fe2000001001d */
[----:B------:R-:W-:Y:S01]  /*3620*/  FFMA.FTZ R33, R10, R30, R33 ;  /* 0x0000001e0a217223 */ /* 0x000fe20000010021 */
[----:B------:R-:W-:Y:S02]  /*3630*/  FFMA.FTZ R59, R13, R41, R59 ;  /* 0x000000290d3b7223 */ /* 0x000fe4000001003b */
[----:B------:R-:W-:Y:S01]  /*3640*/  FFMA.FTZ R29, R19, R27, R29 ;  /* 0x0000001b131d7223 */ /* 0x000fe2000001001d */
[----:B------:R-:W-:Y:S01]  /*3650*/  FFMA.FTZ R33, R15, R32, R33 ;  /* 0x000000200f217223 */ /* 0x000fe20000010021 */
[----:B------:R-:W-:-:S03]  /*3660*/  FFMA.FTZ R41, R18, R46, R54 ;  /* 0x0000002e12297223 */ /* 0x000fc60000010036 */
[----:B---3--:R0:W-:Y:S01]  /*3670*/  STS.64 [R3], R28 ;  /* 0x0000001c03007388 */ /* 0x0081e20000000a00 */
[----:B------:R-:W-:Y:S01]  /*3680*/  FADD.FTZ R30, R49, R46 ;  /* 0x0000002e311e7221 */ /* 0x000fe20000010000 */
[----:B0-----:R-:W-:Y:S01]  /*3690*/  FFMA.FTZ R28, R16, R45, R59 ;  /* 0x0000002d101c7223 */ /* 0x001fe2000001003b */
[----:B------:R-:W-:Y:S01]  /*36a0*/  FADD.FTZ R29, R60, R45 ;  /* 0x0000002d3c1d7221 */ /* 0x000fe20000010000 */
[----:B------:R0:W5:Y:S01]  /*36b0*/  LDL.LU R3, [R1+0xb0] ;  /* 0x0000b00001037983 */ /* 0x0001620000300800 */
[----:B------:R-:W-:-:S03]  /*36c0*/  FADD.FTZ R45, R50, R51 ;  /* 0x00000033322d7221 */ /* 0x000fc60000010000 */
[----:B------:R0:W-:Y:S04]  /*36d0*/  STL [R1+0x48], R33 ;  /* 0x0000482101007387 */ /* 0x0001e80000100800 */
[----:B------:R0:W-:Y:S04]  /*36e0*/  STL [R1+0x4c], R31 ;  /* 0x00004c1f01007387 */ /* 0x0001e80000100800 */
[----:B------:R0:W-:Y:S04]  /*36f0*/  STL [R1+0x40], R28 ;  /* 0x0000401c01007387 */ /* 0x0001e80000100800 */
[----:B------:R0:W-:Y:S04]  /*3700*/  STL [R1+0x44], R29 ;  /* 0x0000441d01007387 */ /* 0x0001e80000100800 */
[----:B------:R0:W-:Y:S04]  /*3710*/  STL [R1+0x60], R41 ;  /* 0x0000602901007387 */ /* 0x0001e80000100800 */
[----:B------:R0:W-:Y:S04]  /*3720*/  STL [R1+0x64], R30 ;  /* 0x0000641e01007387 */ /* 0x0001e80000100800 */
[----:B------:R0:W-:Y:S01]  /*3730*/  STL.64 [R1+0x58], R44 ;  /* 0x0000582c01007387 */ /* 0x0001e20000100a00 */
[----:B------:R-:W-:Y:S06]  /*3740*/  BAR.SYNC.DEFER_BLOCKING 0x0 ;  /* 0x0000000000007b1d */ /* 0x000fec0000010000 */
[----:B------:R-:W-:Y:S05]  /*3750*/  BRA.U !UP0, `(.L_x_616) ;  /* 0x0000000108e47547 */ /* 0x000fea000b800000 */
[----:B------:R-:W0:Y:S01]  /*3760*/  S2R R32, SR_TID.X ;  /* 0x0000000000207919 */ /* 0x000e220000002100 */
[----:B------:R-:W1:Y:S01]  /*3770*/  S2UR UR7, SR_CgaCtaId ;  /* 0x00000000000779c3 */ /* 0x000e620000008800 */
[----:B------:R-:W-:Y:S01]  /*3780*/  UMOV UR6, 0x400 ;  /* 0x0000040000067882 */ /* 0x000fe20000000000 */
[----:B------:R-:W-:Y:S01]  /*3790*/  MOV R61, R29 ;  /* 0x0000001d003d7202 */ /* 0x000fe20000000f00 */
[----:B-----5:R2:W-:Y:S01]  /*37a0*/  STL.64 [R1+0xb0], R2 ;  /* 0x0000b00201007387 */ /* 0x0205e20000100a00 */
[----:B------:R-:W-:Y:S02]  /*37b0*/  MOV R60, R28 ;  /* 0x0000001c003c7202 */ /* 0x000fe40000000f00 */
[----:B------:R-:W-:Y:S02]  /*37c0*/  MOV R51, R30 ;  /* 0x0000001e00337202 */ /* 0x000fe40000000f00 */
[----:B------:R-:W-:Y:S02]  /*37d0*/  MOV R50, R41 ;  /* 0x0000002900327202 */ /* 0x000fe40000000f00 */
[----:B--2---:R-:W-:-:S02]  /*37e0*/  MOV R2, R33 ;  /* 0x0000002100027202 */ /* 0x004fc40000000f00 */
[----:B------:R-:W-:Y:S01]  /*37f0*/  MOV R3, R31 ;  /* 0x0000001f00037202 */ /* 0x000fe20000000f00 */
[----:B-1----:R-:W-:Y:S01]  /*3800*/  ULEA UR6, UR7, UR6, 0x18 ;  /* 0x0000000607067291 */ /* 0x002fe2000f8ec0ff */
[----:B0-----:R-:W-:-:S05]  /*3810*/  SHF.L.U32 R29, R32, 0x1, RZ ;  /* 0x00000001201d7819 */ /* 0x001fca00000006ff */
[----:B------:R-:W-:Y:S02]  /*3820*/  LEA R28, R32, UR6, 0x5 ;  /* 0x00000006201c7c11 */ /* 0x000fe4000f8e28ff */
[----:B------:R-:W-:-:S04]  /*3830*/  LOP3.LUT R29, R29, 0x18, RZ, 0xc0, !PT ;  /* 0x000000181d1d7812 */ /* 0x000fc800078ec0ff */
[----:B------:R-:W-:-:S05]  /*3840*/  IADD3 R30, PT, PT, R28, R29, RZ ;  /* 0x0000001d1c1e7210 */ /* 0x000fca0007ffe0ff */
[----:B------:R0:W-:Y:S04]  /*3850*/  STS.64 [R30], R2 ;  /* 0x000000021e007388 */ /* 0x0001e80000000a00 */
[----:B0-----:R1:W5:Y:S01]  /*3860*/  LDL.LU.64 R2, [R1+0xb0] ;  /* 0x0000b00001027983 */ /* 0x0013620000300a00 */
[----:B------:R-:W-:Y:S02]  /*3870*/  LOP3.LUT R30, R29, 0x8, RZ, 0x3c, !PT ;  /* 0x000000081d1e7812 */ /* 0x000fe400078e3cff */
[----:B------:R-:W-:Y:S02]  /*3880*/  SHF.L.U32 R33, R32, 0x3, RZ ;  /* 0x0000000320217819 */ /* 0x000fe400000006ff */
[----:B------:R-:W-:Y:S02]  /*3890*/  IADD3 R30, PT, PT, R28, R30, RZ ;  /* 0x0000001e1c1e7210 */ /* 0x000fe40007ffe0ff */
[----:B------:R-:W-:-:S03]  /*38a0*/  LOP3.LUT R33, R33, 0x1fe0, RZ, 0xc0, !PT ;  /* 0x00001fe021217812 */ /* 0x000fc600078ec0ff */
        /* <DEDUP_REMOVED lines=17> */
[----:B------:R-:W2:Y:S01]  /*39c0*/  LDS.64 R30, [R33+0xa00] ;  /* 0x000a0000211e7984 */ /* 0x000ea20000000a00 */
[----:B0-----:R-:W-:Y:S01]  /*39d0*/  FADD.FTZ R28, RZ, R28 ;  /* 0x0000001cff1c7221 */ /* 0x001fe20000010000 */
[----:B------:R-:W-:-:S03]  /*39e0*/  FADD.FTZ R29, RZ, R29 ;  /* 0x0000001dff1d7221 */ /* 0x000fc60000010000 */
[----:B--2---:R-:W-:Y:S01]  /*39f0*/  FADD.FTZ R30, R28, R30 ;  /* 0x0000001e1c1e7221 */ /* 0x004fe20000010000 */
        /* <DEDUP_REMOVED lines=15> */
.L_x_616:
[----:B------:R-:W2:Y:S01]  /*3af0*/  S2R R46, SR_TID.X ;  /* 0x00000000002e7919 */ /* 0x000ea20000002100 */
[----:B------:R-:W-:Y:S01]  /*3b00*/  BSSY.RECONVERGENT B0, `(.L_x_617) ;  /* 0x000009b000007945 */ /* 0x000fe20003800200 */
[----:B01----:R-:W-:Y:S02]  /*3b10*/  CS2R R28, SRZ ;  /* 0x00000000001c7805 */ /* 0x003fe4000001ff00 */
[----:B--2---:R-:W-:-:S13]  /*3b20*/  ISETP.GT.U32.AND P0, PT, R46, 0xf, PT ;  /* 0x0000000f2e00780c */ /* 0x004fda0003f04070 */
[----:B------:R-:W-:Y:S05]  /*3b30*/  @P0 BRA `(.L_x_618) ;  /* 0x00000008005c0947 */ /* 0x000fea0003800000 */
[----:B------:R-:W0:Y:S01]  /*3b40*/  S2R R30, SR_CgaCtaId ;  /* 0x00000000001e7919 */ /* 0x000e220000008800 */
[----:B------:R-:W-:Y:S01]  /*3b50*/  USHF.L.U32 UR6, UR8, 0x2, URZ ;  /* 0x0000000208067899 */ /* 0x000fe200080006ff */
[----:B------:R-:W-:Y:S01]  /*3b60*/  HFMA2 R28, -RZ, RZ, 0, 4.76837158203125e-06 ;  /* 0x00000050ff1c7431 */ /* 0x000fe200000001ff */
[----:B------:R-:W-:Y:S01]  /*3b70*/  UIMAD UR7, UR11, 0x140, URZ ;  /* 0x000001400b0778a4 */ /* 0x000fe2000f8e02ff */
[----:B------:R-:W-:Y:S01]  /*3b80*/  SHF.L.U32 R41, R46, 0x3, RZ ;  /* 0x000000032e297819 */ /* 0x000fe200000006ff */
[----:B------:R-:W-:-:S03]  /*3b90*/  ULOP3.LUT UR6, UR6, 0xc, URZ, 0xc0, !UPT ;  /* 0x0000000c06067892 */ /* 0x000fc6000f8ec0ff */
[----:B------:R-:W-:-:S03]  /*3ba0*/  LOP3.LUT R41, R41, 0x18, RZ, 0xc0, !PT ;  /* 0x0000001829297812 */ /* 0x000fc600078ec0ff */
[----:B------:R-:W-:-:S05]  /*3bb0*/  LEA.HI R29, R46, UR6, RZ, 0x1e ;  /* 0x000000062e1d7c11 */ /* 0x000fca000f8ff0ff */
[----:B------:R-:W-:Y:S01]  /*3bc0*/  IMAD R29, R29, R28, -UR7 ;  /* 0x800000071d1d7e24 */ /* 0x000fe2000f8e021c */
[----:B------:R-:W-:-:S04]  /*3bd0*/  MOV R28, 0x400 ;  /* 0x00000400001c7802 */ /* 0x000fc80000000f00 */
[----:B------:R-:W-:Y:S02]  /*3be0*/  IADD3 R28, PT, PT, R28, 0x2800, RZ ;  /* 0x000028001c1c7810 */ /* 0x000fe40007ffe0ff */
[----:B------:R-:W-:-:S04]  /*3bf0*/  LOP3.LUT R32, R29, 0x4, RZ, 0xfc, !PT ;  /* 0x000000041d207812 */ /* 0x000fc800078efcff */
[----:B------:R-:W-:Y:S02]  /*3c00*/  SHF.R.U32.HI R32, RZ, 0x2, R32 ;  /* 0x00000002ff207819 */ /* 0x000fe40000011620 */
[----:B0-----:R-:W-:Y:S02]  /*3c10*/  LEA R28, R30, R28, 0x18 ;  /* 0x0000001c1e1c7211 */ /* 0x001fe400078ec0ff */
[----:B------:R-:W-:-:S03]  /*3c20*/  SHF.R.U32.HI R30, RZ, 0x2, R29 ;  /* 0x00000002ff1e7819 */ /* 0x000fc6000001161d */
[--C-:B------:R-:W-:Y:S02]  /*3c30*/  IMAD R32, R32, 0x28, R28.reuse ;  /* 0x0000002820207824 */ /* 0x100fe400078e021c */
[----:B------:R-:W-:-:S03]  /*3c40*/  IMAD R30, R30, 0x28, R28 ;  /* 0x000000281e1e7824 */ /* 0x000fc600078e021c */
[----:B------:R-:W-:Y:S02]  /*3c50*/  IADD3 R32, PT, PT, R41, R32, RZ ;  /* 0x0000002029207210 */ /* 0x000fe40007ffe0ff */
[----:B------:R-:W-:-:S04]  /*3c60*/  IADD3 R30, PT, PT, R30, R41, RZ ;  /* 0x000000291e1e7210 */ /* 0x000fc80007ffe0ff */
[----:B------:R-:W-:Y:S04]  /*3c70*/  LDS.64 R32, [R32] ;  /* 0x0000000020207984 */ /* 0x000fe80000000a00 */
[----:B------:R-:W0:Y:S02]  /*3c80*/  LDS.64 R30, [R30] ;  /* 0x000000001e1e7984 */ /* 0x000e240000000a00 */
[----:B0-----:R-:W-:Y:S01]  /*3c90*/  FADD.FTZ R30, RZ, R30 ;  /* 0x0000001eff1e7221 */ /* 0x001fe20000010000 */
[----:B------:R-:W-:-:S03]  /*3ca0*/  FADD.FTZ R31, RZ, R31 ;  /* 0x0000001fff1f7221 */ /* 0x000fc60000010000 */
[----:B------:R-:W-:Y:S01]  /*3cb0*/  FADD.FTZ R32, R30, R32 ;  /* 0x000000201e207221 */ /* 0x000fe20000010000 */
[----:B------:R-:W-:Y:S01]  /*3cc0*/  LOP3.LUT R30, R29, 0x8, RZ, 0xfc, !PT ;  /* 0x000000081d1e7812 */ /* 0x000fe200078efcff */
[----:B------:R-:W-:-:S03]  /*3cd0*/  FADD.FTZ R33, R31, R33 ;  /* 0x000000211f217221 */ /* 0x000fc60000010000 */
        /* <DEDUP_REMOVED lines=125> */
.L_x_618:
[----:B------:R-:W-:Y:S05]  /*44b0*/  BSYNC.RECONVERGENT B0 ;  /* 0x0000000000007941 */ /* 0x000fea0003800200 */
.L_x_617:
        /* <DEDUP_REMOVED lines=21> */
.L_x_620:
[----:B------:R-:W-:Y:S05]  /*4610*/  BSYNC.RECONVERGENT B0 ;  /* 0x0000000000007941 */ /* 0x000fea0003800200 */
.L_x_619:
        /* <DEDUP_REMOVED lines=22> */
.L_x_623:
[----:B------:R-:W2:Y:S04]  /*4780*/  LD.E.STRONG.GPU R31, desc[UR14][R28.64+0xa0] ;  /* 0x0000a00e1c1f7980 */ /* 0x000ea8000c10f900 */
[----:B--2---:R-:W-:Y:S01]  /*4790*/  CCTL.IVALL ;  /* 0x00000000ff00798f */ /* 0x004fe20002000000 */
[----:B------:R-:W-:Y:S05]  /*47a0*/  YIELD ;  /* 0x0000000000007946 */ /* 0x000fea0003800000 */
[----:B-----5:R-:W-:-:S04]  /*47b0*/  LOP3.LUT R31, R31, R30, RZ, 0x3c, !PT ;  /* 0x0000001e1f1f7212 */ /* 0x020fc800078e3cff */
[----:B------:R-:W-:-:S13]  /*47c0*/  ISETP.GT.AND P0, PT, R31, -0x1, PT ;  /* 0xffffffff1f00780c */ /* 0x000fda0003f04270 */
[----:B------:R-:W-:Y:S05]  /*47d0*/  @P0 BRA `(.L_x_623) ;  /* 0xfffffffc00e80947 */ /* 0x000fea000383ffff */
.L_x_622:
[----:B------:R-:W-:Y:S05]  /*47e0*/  WARPSYNC.ALL ;  /* 0x0000000000007948 */ /* 0x000fea0003800000 */
[----:B------:R-:W-:Y:S06]  /*47f0*/  BAR.SYNC.DEFER_BLOCKING 0x0 ;  /* 0x0000000000007b1d */ /* 0x000fec0000010000 */
[----:B------:R-:W-:Y:S05]  /*4800*/  BRA `(.L_x_624) ;  /* 0x0000000000547947 */ /* 0x000fea0003800000 */
.L_x_621:
        /* <DEDUP_REMOVED lines=13> */
.L_x_626:
[----:B------:R-:W2:Y:S04]  /*48e0*/  LD.E.STRONG.GPU R31, desc[UR14][R28.64] ;  /* 0x0000000e1c1f7980 */ /* 0x000ea8000c10f900 */
[----:B--2---:R-:W-:Y:S01]  /*48f0*/  CCTL.IVALL ;  /* 0x00000000ff00798f */ /* 0x004fe20002000000 */
[----:B------:R-:W-:Y:S05]  /*4900*/  YIELD ;  /* 0x0000000000007946 */ /* 0x000fea0003800000 */
[----:B-----5:R-:W-:-:S04]  /*4910*/  LOP3.LUT R31, R31, R30, RZ, 0x3c, !PT ;  /* 0x0000001e1f1f7212 */ /* 0x020fc800078e3cff */
[----:B------:R-:W-:-:S13]  /*4920*/  ISETP.GT.AND P0, PT, R31, -0x1, PT ;  /* 0xffffffff1f00780c */ /* 0x000fda0003f04270 */
[----:B------:R-:W-:Y:S05]  /*4930*/  @P0 BRA `(.L_x_626) ;  /* 0xfffffffc00e80947 */ /* 0x000fea000383ffff */
.L_x_625:
[----:B------:R-:W-:Y:S05]  /*4940*/  WARPSYNC.ALL ;  /* 0x0000000000007948 */ /* 0x000fea0003800000 */
[----:B------:R-:W-:Y:S06]  /*4950*/  BAR.SYNC.DEFER_BLOCKING 0x0 ;  /* 0x0000000000007b1d */ /* 0x000fec0000010000 */
.L_x_624:
[----:B------:R-:W-:Y:S01]  /*4960*/  ISETP.GT.U32.AND P0, PT, R46, 0x1f, PT ;  /* 0x0000001f2e00780c */ /* 0x000fe20003f04070 */
[----:B------:R-:W2:Y:S01]  /*4970*/  LDL R51, [R1+0xac] ;  /* 0x0000ac0001337983 */ /* 0x000ea20000100800 */
[----:B0-----:R-:W-:-:S03]  /*4980*/  MOV R29, UR4 ;  /* 0x00000004001d7c02 */ /* 0x001fc60008000f00 */
[----:B------:R-:W3:Y:S04]  /*4990*/  LDL.LU R45, [R1+0x1c] ;  /* 0x00001c00012d7983 */ /* 0x000ee80000300800 */
[----:B------:R-:W4:Y:S04]  /*49a0*/  LDL.LU R50, [R1+0x68] ;  /* 0x0000680001327983 */ /* 0x000f280000300800 */
[----:B------:R-:W0:Y:S01]  /*49b0*/  @!P0 LDC R28, c[0x0][0x374] ;  /* 0x0000dd00ff1c8b82 */ /* 0x000e220000000800 */
[----:B------:R-:W4:Y:S07]  /*49c0*/  LDL.LU R49, [R1+0x4] ;  /* 0x0000040001317983 */ /* 0x000f2e0000300800 */
[----:B------:R-:W1:Y:S01]  /*49d0*/  S2UR UR7, SR_CgaCtaId ;  /* 0x00000000000779c3 */ /* 0x000e620000008800 */
[----:B------:R-:W-:Y:S01]  /*49e0*/  UMOV UR6, 0x400 ;  /* 0x0000040000067882 */ /* 0x000fe20000000000 */
[----:B------:R-:W-:Y:S01]  /*49f0*/  USHF.L.U32 UR9, UR8, 0x2, URZ ;  /* 0x0000000208097899 */ /* 0x000fe200080006ff */
[----:B------:R-:W4:Y:S05]  /*4a00*/  LDL.LU R32, [R1+0x2c] ;  /* 0x00002c0001207983 */ /* 0x000f2a0000300800 */
[----:B------:R-:W1:Y:S01]  /*4a10*/  @!P0 LDC.64 R30, c[0x0][0x3d0] ;  /* 0x0000f400ff1e8b82 */ /* 0x000e620000000a00 */
[----:B0-----:R-:W-:Y:S01]  /*4a20*/  @!P0 IMAD R28, R28, R29, UR8 ;  /* 0x000000081c1c8e24 */ /* 0x001fe2000f8e021d */
[----:B------:R-:W-:Y:S01]  /*4a30*/  @!P0 SHF.L.U32 R29, R46, 0x1, RZ ;  /* 0x000000012e1d8819 */ /* 0x000fe200000006ff */
[----:B------:R-:W-:Y:S01]  /*4a40*/  UIADD3 UR6, UPT, UPT, UR6, 0x3480, URZ ;  /* 0x0000348006067890 */ /* 0x000fe2000fffe0ff */
[----:B------:R-:W4:Y:S02]  /*4a50*/  LDL.LU R33, [R1+0x28] ;  /* 0x0000280001217983 */ /* 0x000f240000300800 */
[----:B------:R-:W-:Y:S01]  /*4a60*/  @!P0 LOP3.LUT R29, R29, 0x3e, RZ, 0xc0, !PT ;  /* 0x0000003e1d1d8812 */ /* 0x000fe200078ec0ff */
[----:B------:R-:W-:Y:S01]  /*4a70*/  ULOP3.LUT UR9, UR9, 0xc, URZ, 0xc0, !UPT ;  /* 0x0000000c09097892 */ /* 0x000fe2000f8ec0ff */
[----:B------:R-:W4:Y:S02]  /*4a80*/  LDL.LU R41, [R1+0x20] ;  /* 0x0000200001297983 */ /* 0x000f240000300800 */
[----:B------:R-:W-:Y:S01]  /*4a90*/  @!P0 LEA R28, R28, R29, 0x6 ;  /* 0x0000001d1c1c8211 */ /* 0x000fe200078e30ff */
[----:B-1----:R-:W-:Y:S01]  /*4aa0*/  ULEA UR6, UR7, UR6, 0x18 ;  /* 0x0000000607067291 */ /* 0x002fe2000f8ec0ff */
[----:B------:R-:W4:Y:S04]  /*4ab0*/  LDL.LU R43, [R1+0xc] ;  /* 0x00000c00012b7983 */ /* 0x000f280000300800 */
[----:B------:R-:W4:Y:S01]  /*4ac0*/  LDL.LU R44, [R1+0x8] ;  /* 0x00000800012c7983 */ /* 0x000f220000300800 */
[----:B------:R-:W-:-:S03]  /*4ad0*/  @!P0 IMAD.WIDE.U32 R28, R28, 0x4, R30 ;  /* 0x000000041c1c8825 */ /* 0x000fc600078e001e */
[----:B------:R-:W-:Y:S04]  /*4ae0*/  STL [R1+0xbc], R4 ;  /* 0x0000bc0401007387 */ /* 0x000fe80000100800 */
[----:B------:R-:W2:Y:S01]  /*4af0*/  @!P0 LDG.E.64 R28, desc[UR14][R28.64] ;  /* 0x0000000e1c1c8981 */ /* 0x000ea2000c1e1b00 */
[----:B------:R-:W-:-:S03]  /*4b00*/  HFMA2 R30, -RZ, RZ, 0, 0 ;  /* 0x00000000ff1e7431 */ /* 0x000fc600000001ff */
[----:B-----5:R-:W-:Y:S04]  /*4b10*/  STL [R1+0xb8], R3 ;  /* 0x0000b80301007387 */ /* 0x020fe80000100800 */
[----:B------:R-:W-:Y:S04]  /*4b20*/  STL [R1+0xb4], R2 ;  /* 0x0000b40201007387 */ /* 0x000fe80000100800 */
[----:B------:R-:W-:Y:S01]  /*4b30*/  STL [R1+0xb0], R0 ;  /* 0x0000b00001007387 */ /* 0x000fe20000100800 */
[----:B--2---:R-:W-:Y:S01]  /*4b40*/  @!P0 FADD.FTZ R30, RZ, R28 ;  /* 0x0000001cff1e8221 */ /* 0x004fe20000010000 */
        /* <DEDUP_REMOVED lines=10> */
[----:B------:R-:W0:Y:S01]  /*4bf0*/  SHFL.BFLY PT, R30, R28, 0x1, 0x1f ;  /* 0x0c201f001c1e7f89 */ /* 0x000e2200000e0000 */
[----:B------:R-:W-:Y:S01]  /*4c00*/  LOP3.LUT P0, RZ, R46, 0x3e7, RZ, 0xc0, !PT ;  /* 0x000003e72eff7812 */ /* 0x000fe2000780c0ff */
[----:B0-----:R-:W-:Y:S02]  /*4c10*/  FADD.FTZ R28, R28, R30 ;  /* 0x0000001e1c1c7221 */ /* 0x001fe40000010000 */
[----:B------:R-:W0:Y:S10]  /*4c20*/  SHFL.BFLY PT, R30, R29, 0x1, 0x1f ;  /* 0x0c201f001d1e7f89 */ /* 0x000e3400000e0000 */
[----:B------:R-:W-:Y:S01]  /*4c30*/  @!P0 FMUL.FTZ R28, R28, 4.8828125727595761418e-05 ;  /* 0x384ccccd1c1c8820 */ /* 0x000fe20000410000 */
[----:B0-----:R-:W-:-:S04]  /*4c40*/  FADD.FTZ R29, R29, R30 ;  /* 0x0000001e1d1d7221 */ /* 0x001fc80000010000 */
[----:B------:R-:W-:-:S05]  /*4c50*/  @!P0 FMUL.FTZ R29, R29, 4.8828125727595761418e-05 ;  /* 0x384ccccd1d1d8820 */ /* 0x000fca0000410000 */
[----:B------:R0:W-:Y:S02]  /*4c60*/  @!P0 STS.64 [R46+UR6], R28 ;  /* 0x0000001c2e008988 */ /* 0x0001e40008000a06 */
[----:B0-----:R-:W-:-:S04]  /*4c70*/  IADD3 R28, PT, PT, R51, -UR9, RZ ;  /* 0x80000009331c7c10 */ /* 0x001fc8000fffe0ff */
[----:B------:R-:W-:Y:S01]  /*4c80*/  LEA R28, R28, UR6, 0x3 ;  /* 0x000000061c1c7c11 */ /* 0x000fe2000f8e18ff */
[----:B------:R-:W-:Y:S06]  /*4c90*/  BAR.SYNC.DEFER_BLOCKING 0x0 ;  /* 0x0000000000007b1d */ /* 0x000fec0000010000 */
[----:B------:R-:W0:Y:S01]  /*4ca0*/  LDCU.64 UR6, c[0x0][0x380] ;  /* 0x00007000ff0677ac */ /* 0x000e220008000a00 */
[----:B------:R-:W3:Y:S02]  /*4cb0*/  LDS.64 R28, [R28] ;  /* 0x000000001c1c7984 */ /* 0x000ee40000000a00 */
[--C-:B---3--:R-:W-:Y:S01]  /*4cc0*/  FADD.FTZ R30, R45, -R28.reuse ;  /* 0x8000001c2d1e7221 */ /* 0x108fe20000010000 */
[--C-:B----4-:R-:W-:Y:S01]  /*4cd0*/  FADD.FTZ R31, R49, -R28.reuse ;  /* 0x8000001c311f7221 */ /* 0x110fe20000010000 */
[----:B------:R-:W2:Y:S04]  /*4ce0*/  LDL.LU R45, [R1] ;  /* 0x00000000012d7983 */ /* 0x000ea80000300800 */
[----:B------:R-:W3:Y:S04]  /*4cf0*/  LDL.LU R49, [R1+0x78] ;  /* 0x0000780001317983 */ /* 0x000ee80000300800 */
[----:B------:R-:W4:Y:S04]  /*4d00*/  LDL.LU R4, [R1+0x7c] ;  /* 0x00007c0001047983 */ /* 0x000f280000300800 */
[----:B------:R-:W3:Y:S04]  /*4d10*/  LDL.LU R3, [R1+0x74] ;  /* 0x0000740001037983 */ /* 0x000ee80000300800 */
[----:B------:R-:W3:Y:S04]  /*4d20*/  LDL.LU R2, [R1+0x80] ;  /* 0x0000800001027983 */ /* 0x000ee80000300800 */
[----:B------:R-:W3:Y:S04]  /*4d30*/  LDL.LU R0, [R1+0x70] ;  /* 0x0000700001007983 */ /* 0x000ee80000300800 */
[----:B------:R-:W3:Y:S01]  /*4d40*/  LDL.LU R46, [R1+0x8c] ;  /* 0x00008c00012e7983 */ /* 0x000ee20000300800 */
[--C-:B------:R-:W-:Y:S01]  /*4d50*/  FADD.FTZ R32, R32, -R28.reuse ;  /* 0x8000001c20207221 */ /* 0x100fe20000010000 */
[--C-:B------:R-:W-:Y:S01]  /*4d60*/  FADD.FTZ R57, R57, -R28.reuse ;  /* 0x8000001c39397221 */ /* 0x100fe20000010000 */
[----:B------:R-:W-:Y:S01]  /*4d70*/  FADD.FTZ R33, R33, -R28 ;  /* 0x8000001c21217221 */ /* 0x000fe20000010000 */
[-C--:B------:R-:W-:Y:S01]  /*4d80*/  FFMA.FTZ R30, R50, -R29.reuse, R30 ;  /* 0x8000001d321e7223 */ /* 0x080fe2000001001e */
[--C-:B------:R-:W-:Y:S01]  /*4d90*/  FADD.FTZ R55, R55, -R28.reuse ;  /* 0x8000001c37377221 */ /* 0x100fe20000010000 */
[----:B------:R-:W3:Y:S04]  /*4da0*/  LDL.LU R51, [R1+0x6c] ;  /* 0x00006c0001337983 */ /* 0x000ee80000300800 */
        /* <DEDUP_REMOVED lines=26> */
[----:B--2---:R-:W-:Y:S01]  /*4f50*/  FADD.FTZ R45, R45, -R28 ;  /* 0x8000001c2d2d7221 */ /* 0x004fe20000010000 */
[----:B----4-:R-:W-:-:S02]  /*4f60*/  FFMA.FTZ R32, R4, -R29, R32 ;  /* 0x8000001d04207223 */ /* 0x010fc40000010020 */
[----:B------:R-:W2:Y:S01]  /*4f70*/  LDL.LU R4, [R1+0x54] ;  /* 0x0000540001047983 */ /* 0x000ea20000300800 */
[----:B---3--:R-:W-:-:S03]  /*4f80*/  FFMA.FTZ R57, R3, -R29, R57 ;  /* 0x8000001d03397223 */ /* 0x008fc60000010039 */
[----:B------:R-:W3:Y:S01]  /*4f90*/  LDL.LU R3, [R1+0x9c] ;  /* 0x00009c0001037983 */ /* 0x000ee20000300800 */
[----:B------:R-:W-:-:S03]  /*4fa0*/  FFMA.FTZ R33, R2, -R29, R33 ;  /* 0x8000001d02217223 */ /* 0x000fc60000010021 */
[----:B------:R-:W4:Y:S01]  /*4fb0*/  LDL.LU R2, [R1+0x50] ;  /* 0x0000500001027983 */ /* 0x000f220000300800 */
[----:B------:R-:W-:-:S03]  /*4fc0*/  FFMA.FTZ R55, R0, -R29, R55 ;  /* 0x8000001d00377223 */ /* 0x000fc60000010037 */
[----:B------:R-:W4:Y:S04]  /*4fd0*/  LDL.LU R0, [R1+0x94] ;  /* 0x0000940001007983 */ /* 0x000f280000300800 */
[----:B------:R-:W4:Y:S01]  /*4fe0*/  LDL.LU R28, [R1+0x38] ;  /* 0x00003800011c7983 */ /* 0x000f220000300800 */
[-C--:B------:R-:W-:Y:S01]  /*4ff0*/  FFMA.FTZ R41, R46, -R29.reuse, R41 ;  /* 0x8000001d2e297223 */ /* 0x080fe20000010029 */
[-C--:B------:R-:W-:Y:S02]  /*5000*/  FFMA.FTZ R31, R49, -R29.reuse, R31 ;  /* 0x8000001d311f7223 */ /* 0x080fe4000001001f */
[----:B------:R-:W4:Y:S04]  /*5010*/  LDL.LU R46, [R1+0x90] ;  /* 0x00009000012e7983 */ /* 0x000f280000300800 */
[----:B------:R-:W4:Y:S04]  /*5020*/  LDL.LU R61, [R1+0x34] ;  /* 0x00003400013d7983 */ /* 0x000f280000300800 */
[----:B------:R-:W4:Y:S01]  /*5030*/  LDL.LU R49, [R1+0x88] ;  /* 0x0000880001317983 */ /* 0x000f220000300800 */
[----:B------:R-:W-:-:S03]  /*5040*/  FFMA.FTZ R52, R51, -R29, R52 ;  /* 0x8000001d33347223 */ /* 0x000fc60000010034 */
[----:B------:R-:W4:Y:S01]  /*5050*/  LDL.LU R60, [R1+0x24] ;  /* 0x00002400013c7983 */ /* 0x000f220000300800 */
[----:B------:R-:W-:-:S03]  /*5060*/  FFMA.FTZ R43, R50, -R29, R43 ;  /* 0x8000001d322b7223 */ /* 0x000fc6000001002b */
[----:B------:R-:W4:Y:S04]  /*5070*/  LDL.LU R59, [R1+0x84] ;  /* 0x00008400013b7983 */ /* 0x000f280000300800 */
[----:B------:R-:W4:Y:S04]  /*5080*/  LDL.LU R54, [R1+0x18] ;  /* 0x0000180001367983 */ /* 0x000f280000300800 */
[----:B------:R-:W4:Y:S04]  /*5090*/  LDL.LU R51, [R1+0x14] ;  /* 0x0000140001337983 */ /* 0x000f280000300800 */
[----:B------:R-:W4:Y:S01]  /*50a0*/  LDL.LU R50, [R1+0x10] ;  /* 0x0000100001327983 */ /* 0x000f220000300800 */
[----:B--2---:R-:W-:-:S03]  /*50b0*/  FFMA.FTZ R48, R4, -R29, R48 ;  /* 0x8000001d04307223 */ /* 0x004fc60000010030 */
[----:B------:R1:W5:Y:S01]  /*50c0*/  LDL.LU R4, [R1+0xbc] ;  /* 0x0000bc0001047983 */ /* 0x0003620000300800 */
[----:B---3--:R-:W-:-:S03]  /*50d0*/  FFMA.FTZ R44, R3, -R29, R44 ;  /* 0x8000001d032c7223 */ /* 0x008fc6000001002c */
[----:B------:R1:W5:Y:S01]  /*50e0*/  LDL.LU R3, [R1+0xb8] ;  /* 0x0000b80001037983 */ /* 0x0003620000300800 */
[----:B----4-:R-:W-:-:S03]  /*50f0*/  FFMA.FTZ R42, R2, -R29, R42 ;  /* 0x8000001d022a7223 */ /* 0x010fc6000001002a */
[----:B------:R1:W5:Y:S01]  /*5100*/  LDL.LU R2, [R1+0xb4] ;  /* 0x0000b40001027983 */ /* 0x0003620000300800 */
[----:B------:R-:W-:-:S03]  /*5110*/  FFMA.FTZ R45, R0, -R29, R45 ;  /* 0x8000001d002d7223 */ /* 0x000fc6000001002d */
[----:B------:R1:W5:Y:S01]  /*5120*/  LDL.LU R0, [R1+0xb0] ;  /* 0x0000b00001007983 */ /* 0x0003620000300800 */
[----:B------:R-:W-:-:S03]  /*5130*/  FFMA.FTZ R47, R28, -R29, R47 ;  /* 0x8000001d1c2f7223 */ /* 0x000fc6000001002f */
[----:B------:R-:W0:Y:S01]  /*5140*/  LDL.LU R28, [R1+0xa0] ;  /* 0x0000a000011c7983 */ /* 0x000e220000300800 */
[----:B------:R-:W-:-:S03]  /*5150*/  FFMA.FTZ R56, R49, -R29, R56 ;  /* 0x8000001d31387223 */ /* 0x000fc60000010038 */
[----:B------:R-:W2:Y:S01]  /*5160*/  LDL.LU R49, [R1+0xa4] ;  /* 0x0000a40001317983 */ /* 0x000ea20000300800 */
        /* <DEDUP_REMOVED lines=60> */
[----:B------:R-:W3:Y:S01]  /*5530*/  S2R R46, SR_TID.X ;  /* 0x00000000002e7919 */ /* 0x000ee20000002100 */
[----:B------:R-:W-:Y:S01]  /*5540*/  ULOP3.LUT UR4, UR4, 0x1, URZ, 0x3c, !UPT ;  /* 0x0000000104047892 */ /* 0x000fe2000f8e3cff */
[----:B0-----:R-:W-:Y:S01]  /*5550*/  IADD3 R10, P0, PT, R28, UR6, RZ ;  /* 0x000000061c0a7c10 */ /* 0x001fe2000ff1e0ff */
[----:B------:R-:W-:Y:S01]  /*5560*/  FFMA.FTZ R28, R19, -R29, R27 ;  /* 0x8000001d131c7223 */ /* 0x000fe2000001001b */
[----:B------:R-:W-:-:S03]  /*5570*/  FMUL.FTZ R19, R9, R58 ;  /* 0x0000003a09137220 */ /* 0x000fc60000410000 */
[----:B------:R-:W-:Y:S02]  /*5580*/  FMUL.FTZ R9, R9, R28 ;  /* 0x0000001c09097220 */ /* 0x000fe40000410000 */
[----:B------:R-:W-:-:S03]  /*5590*/  F2FP.BF16.F32.PACK_AB R19, R40, R19 ;  /* 0x000000132813723e */ /* 0x000fc600000010ff */
[----:B------:R-:W-:Y:S02]  /*55a0*/  F2FP.BF16.F32.PACK_AB R25, R9, R26 ;  /* 0x0000001a0919723e */ /* 0x000fe400000010ff */
        /* <DEDUP_REMOVED lines=9> */
[----:B---3--:R-:W-:Y:S05]  /*5640*/  BRA.U !UP0, `(.L_x_627) ;  /* 0xffffffad08b87547 */ /* 0x008fea000b83ffff */
.L_x_615:
        /* <DEDUP_REMOVED lines=11> */
[----:B------:R-:W0:Y:S01]  /*5700*/  S2UR UR9, SR_CgaCtaId ;  /* 0x00000000000979c3 */ /* 0x000e220000008800 */
[----:B------:R-:W-:Y:S01]  /*5710*/  SHF.R.U32.HI R28, RZ, 0x4, R46 ;  /* 0x00000004ff1c7819 */ /* 0x000fe2000001162e */
[----:B------:R-:W-:Y:S01]  /*5720*/  UISETP.LT.AND.EX UP0, UPT, UR17, URZ, UPT, UP0 ;  /* 0x000000ff1100728c */ /* 0x000fe2000bf01300 */
[----:B------:R-:W-:Y:S01]  /*5730*/  LOP3.LUT R30, RZ, R31, RZ, 0x33, !PT ;  /* 0x0000001fff1e7212 */ /* 0x000fe200078e33ff */
[----:B------:R-:W-:Y:S01]  /*5740*/  UMOV UR8, 0x400 ;  /* 0x0000040000087882 */ /* 0x000fe20000000000 */
[C---:B------:R-:W-:Y:S01]  /*5750*/  LOP3.LUT R27, R46.reuse, 0x1f, RZ, 0xc0, !PT ;  /* 0x0000001f2e1b7812 */ /* 0x040fe200078ec0ff */
[----:B------:R-:W-:Y:S01]  /*5760*/  USEL UR7, UR16, 0xa, UP0 ;  /* 0x0000000a10077887 */ /* 0x000fe20008000000 */
[C---:B------:R-:W-:Y:S01]  /*5770*/  LOP3.LUT R40, R46.reuse, 0xf, RZ, 0xc0, !PT ;  /* 0x0000000f2e287812 */ /* 0x040fe200078ec0ff */
[----:B------:R-:W-:Y:S01]  /*5780*/  USEL UR4, UR17, URZ, UP0 ;  /* 0x000000ff11047287 */ /* 0x000fe20008000000 */
[----:B-1----:R-:W-:Y:S01]  /*5790*/  SHF.L.U32 R25, R46, 0x1, RZ ;  /* 0x000000012e197819 */ /* 0x002fe200000006ff */
[----:B------:R-:W-:Y:S01]  /*57a0*/  USHF.L.U32 UR10, UR7, 0x3, URZ ;  /* 0x00000003070a7899 */ /* 0x000fe200080006ff */
[----:B------:R-:W-:Y:S01]  /*57b0*/  MOV R24, UR6 ;  /* 0x0000000600187c02 */ /* 0x000fe20008000f00 */
[----:B------:R-:W-:-:S04]  /*57c0*/  USHF.L.U64.HI UR7, UR7, 0x3, UR4 ;  /* 0x0000000307077899 */ /* 0x000fc80008010204 */
[----:B------:R-:W-:Y:S02]  /*57d0*/  IADD3 R30, P0, PT, R30, UR10, RZ ;  /* 0x0000000a1e1e7c10 */ /* 0x000fe4000ff1e0ff */
[----:B------:R-:W-:Y:S01]  /*57e0*/  MOV R29, UR7 ;  /* 0x00000007001d7c02 */ /* 0x000fe20008000f00 */
[----:B------:R-:W1:Y:S03]  /*57f0*/  LDCU.64 UR4, c[0x0][0x3d0] ;  /* 0x00007a00ff0477ac */ /* 0x000e660008000a00 */
[----:B------:R-:W-:Y:S01]  /*5800*/  IADD3.X R29, PT, PT, R29, -0x1, RZ, P0, !PT ;  /* 0xffffffff1d1d7810 */ /* 0x000fe200007fe4ff */
[----:B0-----:R-:W-:-:S04]  /*5810*/  ULEA UR8, UR9, UR8, 0x18 ;  /* 0x0000000809087291 */ /* 0x001fc8000f8ec0ff */
[----:B-----5:R-:W-:Y:S02]  /*5820*/  IMAD.WIDE.U32 R2, R29, -0x33333333, RZ ;  /* 0xcccccccd1d027825 */ /* 0x020fe400078e00ff */
[----:B------:R-:W-:Y:S02]  /*5830*/  LEA R26, R31, UR8, 0x7 ;  /* 0x000000081f1a7c11 */ /* 0x000fe4000f8e38ff */
[----:B------:R-:W-:-:S04]  /*5840*/  IMAD.WIDE.U32 R4, P0, R30, -0x33333334, R2 ;  /* 0xcccccccc1e047825 */ /* 0x000fc80007800002 */
[----:B------:R-:W-:Y:S01]  /*5850*/  IMAD.WIDE.U32 R2, R30, -0x33333333, RZ ;  /* 0xcccccccd1e027825 */ /* 0x000fe200078e00ff */
[----:B------:R-:W-:Y:S01]  /*5860*/  IADD3.X R7, PT, PT, RZ, RZ, RZ, P0, !PT ;  /* 0x000000ffff077210 */ /* 0x000fe200007fe4ff */
[----:B-1----:R-:W-:Y:S01]  /*5870*/  UIADD3 UR4, UP0, UPT, UR4, 0x69000, URZ ;  /* 0x0006900004047890 */ /* 0x002fe2000ff1e0ff */
[----:B------:R-:W-:Y:S02]  /*5880*/  MOV R6, R5 ;  /* 0x0000000500067202 */ /* 0x000fe40000000f00 */
[----:B------:R-:W-:Y:S01]  /*5890*/  IADD3 RZ, P0, PT, R3, R4, RZ ;  /* 0x0000000403ff7210 */ /* 0x000fe20007f1e0ff */
[----:B------:R-:W-:Y:S01]  /*58a0*/  UIADD3.X UR5, UPT, UPT, URZ, UR5, URZ, UP0, !UPT ;  /* 0x00000005ff057290 */ /* 0x000fe200087fe4ff */
[----:B------:R-:W-:-:S03]  /*58b0*/  LOP3.LUT R5, R28, 0x1e, RZ, 0xc0, !PT ;  /* 0x0000001e1c057812 */ /* 0x000fc600078ec0ff */
[----:B------:R-:W-:Y:S01]  /*58c0*/  IMAD.WIDE.U32.X R2, R29, -0x33333334, R6, P0 ;  /* 0xcccccccc1d027825 */ /* 0x000fe200000e0406 */
[----:B------:R-:W-:-:S04]  /*58d0*/  LOP3.LUT R5, R5, 0x1f, R46, 0x78, !PT ;  /* 0x0000001f05057812 */ /* 0x000fc800078e782e */
[----:B------:R-:W-:Y:S02]  /*58e0*/  SHF.R.U64 R44, R2, 0x3, R3 ;  /* 0x00000003022c7819 */ /* 0x000fe40000001203 */
[----:B------:R-:W-:Y:S02]  /*58f0*/  LEA R26, R5, R26, 0x2 ;  /* 0x0000001a051a7211 */ /* 0x000fe400078e10ff */
        /* <DEDUP_REMOVED lines=14> */
.L_x_639:
        /* <DEDUP_REMOVED lines=26> */
.L_x_632:
        /* <DEDUP_REMOVED lines=33> */
.L_x_631:
[----:B------:R-:W-:Y:S05]  /*5d90*/  BSYNC.RECONVERGENT B1 ;  /* 0x0000000000017941 */ /* 0x000fea0003800200 */
.L_x_630:
        /* <DEDUP_REMOVED lines=25> */
.L_x_634:
[----:B------:R-:W-:Y:S05]  /*5f30*/  BSYNC.RECONVERGENT B1 ;  /* 0x0000000000017941 */ /* 0x000fea0003800200 */
.L_x_633:
        /* <DEDUP_REMOVED lines=28> */
.L_x_629:
[----:B------:R-:W-:Y:S05]  /*6100*/  BSYNC.RECONVERGENT B0 ;  /* 0x0000000000007941 */ /* 0x000fea0003800200 */
.L_x_628:
[----:B------:R0:W-:Y:S01]  /*6110*/  STS [R26], R35 ;  /* 0x000000231a007388 */ /* 0x0001e20000000800 */
[----:B------:R-:W1:Y:S01]  /*6120*/  LDC.64 R6, c[0x0][0x388] ;  /* 0x0000e200ff067b82 */ /* 0x000e620000000a00 */
[----:B------:R-:W-:Y:S02]  /*6130*/  ISETP.GT.U32.AND P1, PT, R40, 0x9, PT ;  /* 0x000000092800780c */ /* 0x000fe40003f24070 */
[----:B------:R0:W-:Y:S01]  /*6140*/  STS [R26+0x500], R36 ;  /* 0x000500241a007388 */ /* 0x0001e20000000800 */
[----:B------:R-:W-:-:S04]  /*6150*/  MOV R8, R28 ;  /* 0x0000001c00087202 */ /* 0x000fc80000000f00 */
[----:B------:R-:W2:Y:S08]  /*6160*/  LDC.64 R4, c[0x0][0x390] ;  /* 0x0000e400ff047b82 */ /* 0x000eb00000000a00 */
[----:B0-----:R-:W-:Y:S06]  /*6170*/  BAR.SYNC.DEFER_BLOCKING 0x0 ;  /* 0x0000000000007b1d */ /* 0x001fec0000010000 */
.L_x_638:
        /* <DEDUP_REMOVED lines=32> */
.L_x_649:
        /* <DEDUP_REMOVED lines=10> */
.L_x_637:
[----:B------:R-:W-:Y:S05]  /*6420*/  BSYNC.RECONVERGENT B0 ;  /* 0x0000000000007941 */ /* 0x000fea0003800200 */
.L_x_636:
        /* <DEDUP_REMOVED lines=9> */
.L_x_635:
        /* <DEDUP_REMOVED lines=8> */
.L_x_641:
[----:B------:R-:W-:Y:S05]  /*6540*/  BSYNC B0 ;  /* 0x0000000000007941 */ /* 0x000fea0003800000 */
.L_x_640:
        /* <DEDUP_REMOVED lines=8> */
.L_x_642:
[----:B------:R-:W-:Y:S01]  /*65d0*/  FADD.FTZ R12, R12, R9 ;  /* 0x000000090c0c7221 */ /* 0x000fe20000010000 */
[----:B------:R-:W-:-:S04]  /*65e0*/  HFMA2 R19, -RZ, RZ, 0, 2.384185791015625e-07 ;  /* 0x00000004ff137431 */ /* 0x000fc800000001ff */
[----:B------:R-:W-:Y:S02]  /*65f0*/  MOV R20, R12 ;  /* 0x0000000c00147202 */ /* 0x000fe40000000f00 */
[----:B------:R-:W-:-:S07]  /*6600*/  MOV R11, R18 ;  /* 0x00000012000b7202 */ /* 0x000fce0000000f00 */
[----:B------:R-:W-:Y:S05]  /*6610*/  WARPSYNC.COLLECTIVE R17, `(.L_x_643) ;  /* 0x0000000011087348 */ /* 0x000fea0003c00000 */
[----:B------:R0:W1:Y:S02]  /*6620*/  SHFL.BFLY P3, R18, R20, R19, R22 ;  /* 0x0c00001314127389 */ /* 0x0000640000060016 */
[----:B01----:R-:W-:Y:S05]  /*6630*/  ENDCOLLECTIVE ;  /* 0x000000000000791b */ /* 0x003fea0003800000 */
.L_x_643:
[----:B------:R-:W-:-:S05]  /*6640*/  FADD.FTZ R11, R11, R10 ;  /* 0x0000000a0b0b7221 */ /* 0x000fca0000010000 */
[----:B------:R-:W-:Y:S02]  /*6650*/  MOV R20, R11 ;  /* 0x0000000b00147202 */ /* 0x000fe40000000f00 */
[----:B------:R-:W-:-:S07]  /*6660*/  MOV R13, R18 ;  /* 0x00000012000d7202 */ /* 0x000fce0000000f00 */
[----:B------:R-:W-:Y:S05]  /*6670*/  WARPSYNC.COLLECTIVE R17, `(.L_x_644) ;  /* 0x0000000011087348 */ /* 0x000fea0003c00000 */
[----:B------:R0:W1:Y:S02]  /*6680*/  SHFL.BFLY P3, R18, R20, R19, R22 ;  /* 0x0c00001314127389 */ /* 0x0000640000060016 */
[----:B01----:R-:W-:Y:S05]  /*6690*/  ENDCOLLECTIVE ;  /* 0x000000000000791b */ /* 0x003fea0003800000 */
.L_x_644:
[----:B------:R-:W-:Y:S01]  /*66a0*/  FADD.FTZ R13, R12, R13 ;  /* 0x0000000d0c0d7221 */ /* 0x000fe20000010000 */
[----:B------:R-:W-:-:S04]  /*66b0*/  HFMA2 R19, -RZ, RZ, 0, 1.1920928955078125e-07 ;  /* 0x00000002ff137431 */ /* 0x000fc800000001ff */
[----:B------:R-:W-:Y:S02]  /*66c0*/  MOV R20, R13 ;  /* 0x0000000d00147202 */ /* 0x000fe40000000f00 */
[----:B------:R-:W-:-:S07]  /*66d0*/  MOV R14, R18 ;  /* 0x00000012000e7202 */ /* 0x000fce0000000f00 */
[----:B------:R-:W-:Y:S05]  /*66e0*/  WARPSYNC.COLLECTIVE R17, `(.L_x_645) ;  /* 0x0000000011087348 */ /* 0x000fea0003c00000 */
[----:B------:R0:W1:Y:S02]  /*66f0*/  SHFL.BFLY P3, R18, R20, R19, R22 ;  /* 0x0c00001314127389 */ /* 0x0000640000060016 */
[----:B01----:R-:W-:Y:S05]  /*6700*/  ENDCOLLECTIVE ;  /* 0x000000000000791b */ /* 0x003fea0003800000 */
.L_x_645:
[----:B------:R-:W-:-:S05]  /*6710*/  FADD.FTZ R14, R11, R14 ;  /* 0x0000000e0b0e7221 */ /* 0x000fca0000010000 */
[----:B------:R-:W-:Y:S02]  /*6720*/  MOV R20, R14 ;  /* 0x0000000e00147202 */ /* 0x000fe40000000f00 */
[----:B------:R-:W-:-:S07]  /*6730*/  MOV R16, R18 ;  /* 0x0000001200107202 */ /* 0x000fce0000000f00 */
[----:B------:R-:W-:Y:S05]  /*6740*/  WARPSYNC.COLLECTIVE R17, `(.L_x_646) ;  /* 0x0000000011087348 */ /* 0x000fea0003c00000 */
[----:B------:R0:W1:Y:S02]  /*6750*/  SHFL.BFLY P3, R18, R20, R19, R22 ;  /* 0x0c00001314127389 */ /* 0x0000640000060016 */
[----:B01----:R-:W-:Y:S05]  /*6760*/  ENDCOLLECTIVE ;  /* 0x000000000000791b */ /* 0x003fea0003800000 */
.L_x_646:
[----:B------:R-:W-:Y:S01]  /*6770*/  FADD.FTZ R16, R13, R16 ;  /* 0x000000100d107221 */ /* 0x000fe20000010000 */
[----:B------:R-:W-:-:S04]  /*6780*/  HFMA2 R19, -RZ, RZ, 0, 5.9604644775390625e-08 ;  /* 0x00000001ff137431 */ /* 0x000fc800000001ff */
[----:B------:R-:W-:Y:S02]  /*6790*/  MOV R20, R16 ;  /* 0x0000001000147202 */ /* 0x000fe40000000f00 */
[----:B------:R-:W-:-:S07]  /*67a0*/  MOV R9, R18 ;  /* 0x0000001200097202 */ /* 0x000fce0000000f00 */
[----:B------:R-:W-:Y:S05]  /*67b0*/  WARPSYNC.COLLECTIVE R17, `(.L_x_647) ;  /* 0x0000000011087348 */ /* 0x000fea0003c00000 */
[----:B------:R0:W1:Y:S02]  /*67c0*/  SHFL.BFLY P3, R18, R20, R19, R22 ;  /* 0x0c00001314127389 */ /* 0x0000640000060016 */
[----:B01----:R-:W-:Y:S05]  /*67d0*/  ENDCOLLECTIVE ;  /* 0x000000000000791b */ /* 0x003fea0003800000 */
.L_x_647:
[----:B------:R-:W-:-:S05]  /*67e0*/  FADD.FTZ R9, R14, R9 ;  /* 0x000000090e097221 */ /* 0x000fca0000010000 */
[----:B------:R-:W-:Y:S02]  /*67f0*/  MOV R20, R9 ;  /* 0x0000000900147202 */ /* 0x000fe40000000f00 */
[----:B------:R-:W-:-:S07]  /*6800*/  MOV R15, R18 ;  /* 0x00000012000f7202 */ /* 0x000fce0000000f00 */
[----:B------:R-:W-:Y:S05]  /*6810*/  WARPSYNC.COLLECTIVE R17, `(.L_x_648) ;  /* 0x0000000011087348 */ /* 0x000fea0003c00000 */
[----:B------:R0:W1:Y:S02]  /*6820*/  SHFL.BFLY P3, R18, R20, R19, R22 ;  /* 0x0c00001314127389 */ /* 0x0000640000060016 */
[----:B01----:R-:W-:Y:S05]  /*6830*/  ENDCOLLECTIVE ;  /* 0x000000000000791b */ /* 0x003fea0003800000 */
.L_x_648:
[----:B------:R-:W-:Y:S01]  /*6840*/  FADD.FTZ R15, R16, R15 ;  /* 0x0000000f100f7221 */ /* 0x000fe20000010000 */
[----:B------:R-:W-:Y:S01]  /*6850*/  MOV R10, R18 ;  /* 0x00000012000a7202 */ /* 0x000fe20000000f00 */
[----:B------:R-:W-:Y:S06]  /*6860*/  BRA `(.L_x_649) ;  /* 0xfffffff800c47947 */ /* 0x000fec000383ffff */
.L_x_650:
        /* <DEDUP_REMOVED lines=9> */
.L_x_1676:


//--------------------- .text._ZN13group_norm_v218gn_bwd_cuda_kernelI13__nv_bfloat16Li320ELi2ELi16ELi80ELi256ELb1ELb1ELi32ELi320ELi320ELi4ELb1ELi36ELb0ELb0ELNS_15WgradSyncMethodE3ENS_16CompileConditionILi1000EEEEEvPT_S6_S6_PKS5_S8_S8_S8_PKfflPfPj --------------------------
	.section	.text._ZN13group_norm_v218gn_bwd_cuda_kernelI13__nv_bfloat16Li320ELi2ELi16ELi80ELi256ELb1ELb1ELi32ELi320ELi320ELi4ELb1ELi36ELb0ELb0ELNS_15WgradSyncMethodE3ENS_16CompileConditionILi1000EEEEEvPT_S6_S6_PKS5_S8_S8_S8_PKfflPfPj,"ax",@progbits
	.align	128
        .global         _ZN13group_norm_v218gn_bwd_cuda_kernelI13__nv_bfloat16Li320ELi2ELi16ELi80ELi256ELb1ELb1ELi32ELi320ELi320ELi4ELb1ELi36ELb0ELb0ELNS_15WgradSyncMethodE3ENS_16CompileConditionILi1000EEEEEvPT_S6_S6_PKS5_S8_S8_S8_PKfflPfPj
        .type           _ZN13group_norm_v218gn_bwd_cuda_kernelI13__nv_bfloat16Li320ELi2ELi16ELi80ELi256ELb1ELb1ELi32ELi320ELi320ELi4ELb1ELi36ELb0ELb0ELNS_15WgradSyncMethodE3ENS_16CompileConditionILi1000EEEEEvPT_S6_S6_PKS5_S8_S8_S8_PKfflPfPj,@function
        .size           _ZN13group_norm_v218gn_bwd_cuda_kernelI13__nv_bfloat16Li320ELi2ELi16ELi80ELi256ELb1ELb1ELi32ELi320ELi320ELi4ELb1ELi36ELb0ELb0ELNS_15WgradSyncMethodE3ENS_16CompileConditionILi1000EEEEEvPT_S6_S6_PKS5_S8_S8_S8_PKfflPfPj,(.L_x_1677 - _ZN13group_norm_v218gn_bwd_cuda_kernelI13__nv_bfloat16Li320ELi2ELi16ELi80ELi256ELb1ELb1ELi32ELi320ELi320ELi4ELb1ELi36ELb0ELb0ELNS_15WgradSyncMethodE3ENS_16CompileConditionILi1000EEEEEvPT_S6_S6_PKS5_S8_S8_S8_PKfflPfPj)
        .other          _ZN13group_norm_v218gn_bwd_cuda_kernelI13__nv_bfloat16Li320ELi2ELi16ELi80ELi256ELb1ELb1ELi32ELi320ELi320ELi4ELb1ELi36ELb0ELb0ELNS_15WgradSyncMethodE3ENS_16CompileConditionILi1000EEEEEvPT_S6_S6_PKS5_S8_S8_S8_PKfflPfPj,@"STO_CUDA_ENTRY STV_DEFAULT"
_ZN13group_norm_v218gn_bwd_cuda_kernelI13__nv_bfloat16Li320ELi2ELi16ELi80ELi256ELb1ELb1ELi32ELi320ELi320ELi4ELb1ELi36ELb0ELb0ELNS_15WgradSyncMethodE3ENS_16CompileConditionILi1000EEEEEvPT_S6_S6_PKS5_S8_S8_S8_PKfflPfPj:
.text._ZN13group_norm_v218gn_bwd_cuda_kernelI13__nv_bfloat16Li320ELi2ELi16ELi80ELi256ELb1ELb1ELi32ELi320ELi320ELi4ELb1ELi36ELb0ELb0ELNS_15WgradSyncMethodE3ENS_16CompileConditionILi1000EEEEEvPT_S6_S6_PKS5_S8_S8_S8_PKfflPfPj:
        /* <DEDUP_REMOVED lines=29> */
.L_x_653:
[----:B0-----:R-:W2:Y:S04]  /*01d0*/  LD.E.STRONG.GPU R5, desc[UR14][R2.64+0x90] ;  /* 0x0000900e02057980 */ /* 0x001ea8000c10f900 */
[----:B--2---:R-:W-:Y:S01]  /*01e0*/  CCTL.IVALL ;  /* 0x00000000ff00798f */ /* 0x004fe20002000000 */
[----:B------:R-:W-:Y:S05]  /*01f0*/  YIELD ;  /* 0x0000000000007946 */ /* 0x000fea0003800000 */
[----:B-----5:R-:W-:-:S04]  /*0200*/  LOP3.LUT R5, R5, R0, RZ, 0x3c, !PT ;  /* 0x0000000005057212 */ /* 0x020fc800078e3cff */
[----:B------:R-:W-:-:S13]  /*0210*/  ISETP.GT.AND P0, PT, R5, -0x1, PT ;  /* 0xffffffff0500780c */ /* 0x000fda0003f04270 */
[----:B------:R-:W-:Y:S05]  /*0220*/  @P0 BRA `(.L_x_653) ;  /* 0xfffffffc00e80947 */ /* 0x000fea000383ffff */
.L_x_652:
[----:B------:R-:W-:Y:S05]  /*0230*/  WARPSYNC.ALL ;  /* 0x0000000000007948 */ /* 0x000fea0003800000 */
[----:B------:R-:W-:Y:S06]  /*0240*/  BAR.SYNC.DEFER_BLOCKING 0x0 ;  /* 0x0000000000007b1d */ /* 0x000fec0000010000 */
[----:B------:R-:W-:Y:S05]  /*0250*/  BRA `(.L_x_654) ;  /* 0x0000004800507947 */ /* 0x000fea0003800000 */
.L_x_651:
        /* <DEDUP_REMOVED lines=24> */
[----:B------:R-:W-:Y:S01]  /*03e0*/  UMOV UR4, URZ ;  /* 0x000000ff00047c82 */ /* 0x000fe20008000000 */
[C---:B--2---:R-:W-:Y:S02]  /*03f0*/  PRMT R0, R6.reuse, 0x7632, R0 ;  /* 0x0000763206007816 */ /* 0x044fe40000000000 */
[----:B------:R-:W-:Y:S01]  /*0400*/  SHF.L.U32 R2, R6, 0x10, RZ ;  /* 0x0000001006027819 */ /* 0x000fe200000006ff */
[----:B------:R-:W-:Y:S01]  /*0410*/  IMAD R6, R11, 0x667, RZ ;  /* 0x000006670b067824 */ /* 0x000fe200078e02ff */
[----:B------:R-:W-:Y:S02]  /*0420*/  PRMT R10, R7, 0x7632, R10 ;  /* 0x00007632070a7816 */ /* 0x000fe4000000000a */
[----:B---3--:R-:W-:-:S02]  /*0430*/  PRMT R12, R8, 0x7632, R12 ;  /* 0x00007632080c7816 */ /* 0x008fc4000000000c */
[----:B------:R-:W-:Y:S02]  /*0440*/  PRMT R13, R9, 0x7632, R13 ;  /* 0x00007632090d7816 */ /* 0x000fe4000000000d */
[----:B------:R-:W-:Y:S02]  /*0450*/  SHF.L.U32 R4, R8, 0x10, RZ ;  /* 0x0000001008047819 */ /* 0x000fe400000006ff */
[----:B------:R-:W-:Y:S02]  /*0460*/  SHF.L.U32 R3, R7, 0x10, RZ ;  /* 0x0000001007037819 */ /* 0x000fe400000006ff */
[----:B------:R-:W-:Y:S02]  /*0470*/  SHF.L.U32 R5, R9, 0x10, RZ ;  /* 0x0000001009057819 */ /* 0x000fe400000006ff */
[----:B------:R-:W-:Y:S02]  /*0480*/  SHF.L.U32 R8, R10, 0x10, RZ ;  /* 0x000000100a087819 */ /* 0x000fe400000006ff */
[----:B------:R-:W-:-:S02]  /*0490*/  SHF.R.U32.HI R6, RZ, 0x11, R6 ;  /* 0x00000011ff067819 */ /* 0x000fc40000011606 */
[----:B------:R-:W-:Y:S02]  /*04a0*/  SHF.L.U32 R7, R0, 0x10, RZ ;  /* 0x0000001000077819 */ /* 0x000fe400000006ff */
[----:B------:R-:W-:Y:S02]  /*04b0*/  SHF.L.U32 R9, R12, 0x10, RZ ;  /* 0x000000100c097819 */ /* 0x000fe400000006ff */
[----:B------:R-:W-:-:S07]  /*04c0*/  SHF.L.U32 R10, R13, 0x10, RZ ;  /* 0x000000100d0a7819 */ /* 0x000fce00000006ff */
.L_x_666:
[----:B0-----:R-:W0:Y:S01]  /*04d0*/  S2R R25, SR_TID.X ;  /* 0x0000000000197919 */ /* 0x001e220000002100 */
[----:B------:R-:W1:Y:S01]  /*04e0*/  S2UR UR8, SR_CTAID.Y ;  /* 0x00000000000879c3 */ /* 0x000e620000002600 */
[----:B------:R-:W-:Y:S01]  /*04f0*/  USHF.R.U64 UR13, UR10, 0x2, UR5 ;  /* 0x000000020a0d7899 */ /* 0x000fe20008001205 */
[----:B------:R-:W-:Y:S01]  /*0500*/  HFMA2 R15, -RZ, RZ, 0, 0 ;  /* 0x00000000ff0f7431 */ /* 0x000fe200000001ff */
[----:B------:R-:W-:Y:S01]  /*0510*/  USHF.R.U32.HI UR6, URZ, 0x2, UR5 ;  /* 0x00000002ff067899 */ /* 0x000fe20008011605 */
[----:B------:R-:W2:Y:S04]  /*0520*/  LDCU.64 UR16, c[0x0][0x3b8] ;  /* 0x00007700ff1077ac */ /* 0x000ea80008000a00 */
        /* <DEDUP_REMOVED lines=14> */
[----:B------:R-:W0:Y:S01]  /*0610*/  S2R R69, SR_CgaCtaId ;  /* 0x0000000000457919 */ /* 0x000e220000008800 */
[----:B------:R-:W-:Y:S01]  /*0620*/  MOV R64, 0x400 ;  /* 0x0000040000407802 */ /* 0x000fe20000000f00 */
[----:B------:R-:W-:Y:S01]  /*0630*/  IMAD R0, R0, 0x334, RZ ;  /* 0x0000033400007824 */ /* 0x000fe200078e02ff */
[----:B------:R-:W1:Y:S01]  /*0640*/  LDCU.64 UR16, c[0x0][0x3c8] ;  /* 0x00007900ff1077ac */ /* 0x000e620008000a00 */
        /* <DEDUP_REMOVED lines=9> */
[----:B------:R-:W-:Y:S01]  /*06e0*/  IMAD R0, R11, 0x50, R0 ;  /* 0x000000500b007824 */ /* 0x000fe200078e0200 */
[----:B------:R-:W-:-:S04]  /*06f0*/  MOV R11, UR13 ;  /* 0x0000000d000b7c02 */ /* 0x000fc80008000f00 */
[----:B------:R-:W-:Y:S02]  /*0700*/  SHF.L.U32 R14, R0, 0x2, RZ ;  /* 0x00000002000e7819 */ /* 0x000fe400000006ff */
[----:B------:R-:W-:-:S03]  /*0710*/  LOP3.LUT R0, R89, 0xe0, R16, 0xf8, !PT ;  /* 0x000000e059007812 */ /* 0x000fc600078ef810 */
[----:B------:R-:W-:-:S04]  /*0720*/  IMAD.WIDE.U32 R14, R11, 0x50000, R14 ;  /* 0x000500000b0e7825 */ /* 0x000fc800078e000e */
[----:B------:R-:W-:-:S05]  /*0730*/  IMAD R11, R0, 0x500, RZ ;  /* 0x00000500000b7824 */ /* 0x000fca00078e02ff */
[----:B------:R-:W-:-:S04]  /*0740*/  IADD3 R0, P1, PT, R11, R14, RZ ;  /* 0x0000000e0b007210 */ /* 0x000fc80007f3e0ff */
[----:B------:R-:W-:Y:S01]  /*0750*/  IADD3.X R15, PT, PT, R15, UR6, RZ, P1, !PT ;  /* 0x000000060f0f7c10 */ /* 0x000fe20008ffe4ff */
[----:B------:R-:W3:Y:S01]  /*0760*/  LDCU.64 UR6, c[0x0][0x398] ;  /* 0x00007300ff0677ac */ /* 0x000ee20008000a00 */
[C---:B------:R-:W-:Y:S02]  /*0770*/  SHF.L.U32 R11, R0.reuse, 0x1, RZ ;  /* 0x00000001000b7819 */ /* 0x040fe400000006ff */
[----:B------:R-:W-:Y:S02]  /*0780*/  SHF.L.U64.HI R12, R0, 0x1, R15 ;  /* 0x00000001000c7819 */ /* 0x000fe4000001020f */
[----:B----4-:R-:W-:-:S04]  /*0790*/  IADD3 R60, P0, PT, R11, UR20, RZ ;  /* 0x000000140b3c7c10 */ /* 0x010fc8000ff1e0ff */
[----:B------:R-:W-:-:S05]  /*07a0*/  IADD3.X R61, PT, PT, R12, UR21, RZ, P0, !PT ;  /* 0x000000150c3d7c10 */ /* 0x000fca00087fe4ff */
[----:B------:R-:W4:Y:S04]  /*07b0*/  LDG.E.64.CONSTANT R16, desc[UR14][R60.64] ;  /* 0x0000000e3c107981 */ /* 0x000f28000c1e9b00 */
[----:B------:R-:W5:Y:S04]  /*07c0*/  LDG.E.64.CONSTANT R20, desc[UR14][R60.64+0x2800] ;  /* 0x0028000e3c147981 */ /* 0x000f68000c1e9b00 */
[----:B------:R-:W5:Y:S01]  /*07d0*/  LDG.E.64.CONSTANT R28, desc[UR14][R60.64+0x5000] ;  /* 0x0050000e3c1c7981 */ /* 0x000f62000c1e9b00 */
[----:B---3--:R-:W-:Y:S01]  /*07e0*/  IADD3 R58, P0, PT, R11, UR6, RZ ;  /* 0x000000060b3a7c10 */ /* 0x008fe2000ff1e0ff */
[----:B------:R-:W2:Y:S02]  /*07f0*/  LDCU UR6, c[0x0][0x3c0] ;  /* 0x00007800ff0677ac */ /* 0x000ea40008000800 */
[----:B------:R-:W3:Y:S01]  /*0800*/  LDG.E.64.CONSTANT R52, desc[UR14][R60.64+0x7800] ;  /* 0x0078000e3c347981 */ /* 0x000ee2000c1e9b00 */
[----:B------:R-:W-:-:S03]  /*0810*/  IADD3.X R59, PT, PT, R12, UR7, RZ, P0, !PT ;  /* 0x000000070c3b7c10 */ /* 0x000fc600087fe4ff */
[----:B------:R-:W3:Y:S04]  /*0820*/  LDG.E.64.CONSTANT R54, desc[UR14][R60.64+0xa000] ;  /* 0x00a0000e3c367981 */ /* 0x000ee8000c1e9b00 */
[----:B------:R-:W3:Y:S04]  /*0830*/  LDG.E.64.CONSTANT R22, desc[UR14][R58.64] ;  /* 0x0000000e3a167981 */ /* 0x000ee8000c1e9b00 */
[----:B------:R-:W3:Y:S04]  /*0840*/  LDG.E.64.CONSTANT R30, desc[UR14][R58.64+0x2800] ;  /* 0x0028000e3a1e7981 */ /* 0x000ee8000c1e9b00 */
[----:B------:R-:W3:Y:S04]  /*0850*/  LDG.E.64.CONSTANT R32, desc[UR14][R58.64+0x5000] ;  /* 0x0050000e3a207981 */ /* 0x000ee8000c1e9b00 */
[----:B------:R-:W3:Y:S04]  /*0860*/  LDG.E.64.CONSTANT R36, desc[UR14][R58.64+0x7800] ;  /* 0x0078000e3a247981 */ /* 0x000ee8000c1e9b00 */
[----:B------:R-:W3:Y:S01]  /*0870*/  LDG.E.64.CONSTANT R34, desc[UR14][R60.64+0xc800] ;  /* 0x00c8000e3c227981 */ /* 0x000ee2000c1e9b00 */
[----:B------:R-:W-:-:S04]  /*0880*/  IADD3 R64, PT, PT, R64, 0x2800, RZ ;  /* 0x0000280040407810 */ /* 0x000fc80007ffe0ff */
[----:B0-----:R-:W-:Y:S02]  /*0890*/  LEA R70, R69, R64, 0x18 ;  /* 0x0000004045467211 */ /* 0x001fe400078ec0ff */
[----:B------:R-:W-:-:S05]  /*08a0*/  LOP3.LUT R25, R25, 0xffff, RZ, 0xc0, !PT ;  /* 0x0000ffff19197812 */ /* 0x000fca00078ec0ff */
[----:B------:R-:W-:-:S05]  /*08b0*/  IMAD R74, R25, 0x28, R70 ;  /* 0x00000028194a7824 */ /* 0x000fca00078e0246 */
[----:B------:R-:W-:Y:S01]  /*08c0*/  LEA R89, R89, R74, 0x3 ;  /* 0x0000004a59597211 */ /* 0x000fe200078e18ff */
[----:B--2---:R-:W-:-:S06]  /*08d0*/  FADD.FTZ R13, R47, UR6 ;  /* 0x000000062f0d7e21 */ /* 0x004fcc0008010000 */
[----:B------:R-:W0:Y:S01]  /*08e0*/  MUFU.RSQ R13, R13 ;  /* 0x0000000d000d7308 */ /* 0x000e220000001400 */
[----:B----4-:R-:W-:-:S05]  /*08f0*/  SHF.L.U32 R15, R16, 0x10, RZ ;  /* 0x00000010100f7819 */ /* 0x010fca00000006ff */
[----:B------:R-:W-:Y:S01]  /*0900*/  FADD.FTZ R0, -R46, R15 ;  /* 0x0000000f2e007221 */ /* 0x000fe20000010100 */
[----:B------:R-:W-:-:S05]  /*0910*/  SHF.L.U32 R15, R17, 0x10, RZ ;  /* 0x00000010110f7819 */ /* 0x000fca00000006ff */
[----:B------:R-:W-:Y:S01]  /*0920*/  FADD.FTZ R14, -R46, R15 ;  /* 0x0000000f2e0e7221 */ /* 0x000fe20000010100 */
[----:B-----5:R-:W-:Y:S01]  /*0930*/  SHF.L.U32 R15, R20, 0x10, RZ ;  /* 0x00000010140f7819 */ /* 0x020fe200000006ff */
[----:B0-----:R-:W-:Y:S01]  /*0940*/  FMUL.FTZ R0, R13, R0 ;  /* 0x000000000d007220 */ /* 0x001fe20000410000 */
[----:B------:R-:W-:Y:S01]  /*0950*/  SHF.L.U32 R27, R21, 0x10, RZ ;  /* 0x00000010151b7819 */ /* 0x000fe200000006ff */
[----:B------:R-:W-:Y:S02]  /*0960*/  FMUL.FTZ R14, R13, R14 ;  /* 0x0000000e0d0e7220 */ /* 0x000fe40000410000 */
[----:B------:R-:W-:Y:S01]  /*0970*/  FADD.FTZ R24, -R46, R15 ;  /* 0x0000000f2e187221 */ /* 0x000fe20000010100 */
[----:B------:R-:W-:Y:S01]  /*0980*/  FFMA.FTZ R50, R2, R0, R4 ;  /* 0x0000000002327223 */ /* 0x000fe20000010004 */
[----:B------:R-:W-:Y:S01]  /*0990*/  PRMT R16, R16, 0x7632, R16 ;  /* 0x0000763210107816 */ /* 0x000fe20000000010 */
[----:B------:R-:W-:Y:S01]  /*09a0*/  FFMA.FTZ R49, R3, R14, R5 ;  /* 0x0000000e03317223 */ /* 0x000fe20000010005 */
[----:B------:R-:W-:Y:S01]  /*09b0*/  FMUL.FTZ R15, R13, R24 ;  /* 0x000000180d0f7220 */ /* 0x000fe20000410000 */
[----:B------:R-:W-:Y:S01]  /*09c0*/  FADD.FTZ R24, -R46, R27 ;  /* 0x0000001b2e187221 */ /* 0x000fe20000010100 */
[----:B------:R-:W-:Y:S01]  /*09d0*/  FMUL.FTZ R18, R50, -1.4426950216293334961 ;  /* 0xbfb8aa3b32127820 */ /* 0x000fe20000410000 */
[----:B------:R-:W-:Y:S01]  /*09e0*/  SHF.L.U32 R27, R16, 0x10, RZ ;  /* 0x00000010101b7819 */ /* 0x000fe200000006ff */
[----:B------:R-:W-:Y:S01]  /*09f0*/  FMUL.FTZ R47, R49, -1.4426950216293334961 ;  /* 0xbfb8aa3b312f7820 */ /* 0x000fe20000410000 */
[----:B------:R-:W-:Y:S01]  /*0a00*/  PRMT R17, R17, 0x7632, R17 ;  /* 0x0000763211117816 */ /* 0x000fe20000000011 */
[----:B------:R0:W-:Y:S03]  /*0a10*/  MUFU.EX2 R19, R18 ;  /* 0x0000001200137308 */ /* 0x0001e60000000800 */
[----:B------:R-:W-:-:S05]  /*0a20*/  SHF.L.U32 R51, R17, 0x10, RZ ;  /* 0x0000001011337819 */ /* 0x000fca00000006ff */
[----:B------:R-:W2:Y:S01]  /*0a30*/  MUFU.EX2 R56, R47 ;  /* 0x0000002f00387308 */ /* 0x000ea20000000800 */
[----:B0-----:R-:W-:-:S04]  /*0a40*/  FADD.FTZ R18, -R46, R27 ;  /* 0x0000001b2e127221 */ /* 0x001fc80000010100 */
[----:B------:R-:W-:Y:S01]  /*0a50*/  FMUL.FTZ R17, R13, R18 ;  /* 0x000000120d117220 */ /* 0x000fe20000410000 */
[----:B------:R-:W-:-:S03]  /*0a60*/  FADD.FTZ R18, -R46, R51 ;  /* 0x000000332e127221 */ /* 0x000fc60000010100 */
[----:B------:R-:W-:Y:S01]  /*0a70*/  FFMA.FTZ R63, R7, R17, R9 ;  /* 0x00000011073f7223 */ /* 0x000fe20000010009 */
[----:B------:R-:W-:-:S03]  /*0a80*/  FMUL.FTZ R18, R13, R18 ;  /* 0x000000120d127220 */ /* 0x000fc60000410000 */
[----:B------:R-:W-:Y:S01]  /*0a90*/  FMUL.FTZ R27, R63, -1.4426950216293334961 ;  /* 0xbfb8aa3b3f1b7820 */ /* 0x000fe20000410000 */
[----:B------:R-:W-:Y:S01]  /*0aa0*/  FFMA.FTZ R51, R8, R18, R10 ;  /* 0x0000001208337223 */ /* 0x000fe2000001000a */
[----:B--2---:R-:W-:-:S03]  /*0ab0*/  FADD.FTZ R65, R56, 1 ;  /* 0x3f80000038417421 */ /* 0x004fc60000010000 */
[----:B------:R-:W-:Y:S01]  /*0ac0*/  FMUL.FTZ R62, R51, -1.4426950216293334961 ;  /* 0xbfb8aa3b333e7820 */ /* 0x000fe20000410000 */
[----:B------:R-:W2:Y:S01]  /*0ad0*/  LDG.E.64.CONSTANT R56, desc[UR14][R58.64+0xa000] ;  /* 0x00a0000e3a387981 */ /* 0x000ea2000c1e9b00 */
[----:B------:R-:W0:Y:S08]  /*0ae0*/  MUFU.EX2 R27, R27 ;  /* 0x0000001b001b7308 */ /* 0x000e300000000800 */
[----:B------:R-:W4:Y:S01]  /*0af0*/  MUFU.EX2 R62, R62 ;  /* 0x0000003e003e7308 */ /* 0x000f220000000800 */
[----:B------:R-:W-:Y:S01]  /*0b00*/  FADD.FTZ R19, R19, 1 ;  /* 0x3f80000013137421 */ /* 0x000fe20000010000 */
[----:B------:R-:W-:Y:S01]  /*0b10*/  SHF.L.U32 R67, R28, 0x10, RZ ;  /* 0x000000101c437819 */ /* 0x000fe200000006ff */
[----:B------:R-:W-:-:S05]  /*0b20*/  FFMA.FTZ R26, R2, R15, R4 ;  /* 0x0000000f021a7223 */ /* 0x000fca0000010004 */
[----:B------:R5:W1:Y:S01]  /*0b30*/  MUFU.RCP R66, R19 ;  /* 0x0000001300427308 */ /* 0x000a620000001000 */
[----:B0-----:R-:W-:Y:S01]  /*0b40*/  FADD.FTZ R27, R27, 1 ;  /* 0x3f8000001b1b7421 */ /* 0x001fe20000010000 */
[----:B------:R-:W-:Y:S01]  /*0b50*/  FADD.FTZ R68, -R46, R67 ;  /* 0x000000432e447221 */ /* 0x000fe20000010100 */
[----:B------:R-:W-:Y:S01]  /*0b60*/  PRMT R21, R21, 0x7632, R21 ;  /* 0x0000763215157816 */ /* 0x000fe20000000015 */
[----:B------:R-:W-:-:S04]  /*0b70*/  FMUL.FTZ R48, R26, -1.4426950216293334961 ;  /* 0xbfb8aa3b1a307820 */ /* 0x000fc80000410000 */
[----:B------:R-:W0:Y:S01]  /*0b80*/  MUFU.RCP R65, R65 ;  /* 0x0000004100417308 */ /* 0x000e220000001000 */
[----:B----4-:R-:W-:Y:S01]  /*0b90*/  FADD.FTZ R62, R62, 1 ;  /* 0x3f8000003e3e7421 */ /* 0x010fe20000010000 */
[----:B-----5:R-:W-:-:S06]  /*0ba0*/  FMUL.FTZ R19, R13, R68 ;  /* 0x000000440d137220 */ /* 0x020fcc0000410000 */
[----:B------:R-:W4:Y:S01]  /*0bb0*/  MUFU.RCP R64, R27 ;  /* 0x0000001b00407308 */ /* 0x000f220000001000 */
[----:B------:R-:W-:-:S07]  /*0bc0*/  SHF.L.U32 R21, R21, 0x10, RZ ;  /* 0x0000001015157819 */ /* 0x000fce00000006ff */
[----:B------:R-:W5:Y:S01]  /*0bd0*/  MUFU.RCP R68, R62 ;  /* 0x0000003e00447308 */ /* 0x000f620000001000 */
[----:B------:R-:W-:Y:S01]  /*0be0*/  FADD.FTZ R70, -R46, R21 ;  /* 0x000000152e467221 */ /* 0x000fe20000010100 */
[----:B-1----:R-:W-:-:S06]  /*0bf0*/  FADD.FTZ R69, -R66, 1 ;  /* 0x3f80000042457421 */ /* 0x002fcc0000010100 */
[----:B------:R-:W1:Y:S01]  /*0c00*/  MUFU.EX2 R48, R48 ;  /* 0x0000003000307308 */ /* 0x000e620000000800 */
[----:B------:R-:W-:Y:S01]  /*0c10*/  FMUL.FTZ R21, R13, R70 ;  /* 0x000000460d157220 */ /* 0x000fe20000410000 */
[----:B0-----:R-:W-:Y:S01]  /*0c20*/  FADD.FTZ R70, -R65, 1 ;  /* 0x3f80000041467421 */ /* 0x001fe20000010100 */
[----:B------:R-:W-:Y:S01]  /*0c30*/  FFMA.FTZ R69, R50, R69, 1 ;  /* 0x3f80000032457423 */ /* 0x000fe20000010045 */
[----:B----4-:R-:W-:Y:S02]  /*0c40*/  FADD.FTZ R50, -R64, 1 ;  /* 0x3f80000040327421 */ /* 0x010fe40000010100 */
[----:B------:R-:W-:Y:S01]  /*0c50*/  FFMA.FTZ R70, R49, R70, 1 ;  /* 0x3f80000031467423 */ /* 0x000fe20000010046 */
[----:B------:R-:W-:Y:S01]  /*0c60*/  FMUL.FTZ R69, R66, R69 ;  /* 0x0000004542457220 */ /* 0x000fe20000410000 */
[----:B------:R-:W-:Y:S01]  /*0c70*/  FFMA.FTZ R49, R63, R50, 1 ;  /* 0x3f8000003f317423 */ /* 0x000fe20000010032 */
[----:B-----5:R-:W-:Y:S01]  /*0c80*/  FADD.FTZ R66, -R68, 1 ;  /* 0x3f80000044427421 */ /* 0x020fe20000010100 */
[----:B------:R-:W-:-:S02]  /*0c90*/  PRMT R20, R20, 0x7632, R20 ;  /* 0x0000763214147816 */ /* 0x000fc40000000014 */
[----:B------:R-:W-:Y:S01]  /*0ca0*/  FMUL.FTZ R64, R64, R49 ;  /* 0x0000003140407220 */ /* 0x000fe20000410000 */
[----:B------:R-:W-:Y:S01]  /*0cb0*/  FFMA.FTZ R51, R51, R66, 1 ;  /* 0x3f80000033337423 */ /* 0x000fe20000010042 */
[----:B-1----:R-:W-:Y:S02]  /*0cc0*/  FADD.FTZ R66, R48, 1 ;  /* 0x3f80000030427421 */ /* 0x002fe40000010000 */
[----:B------:R-:W4:Y:S01]  /*0cd0*/  LDG.E.64.CONSTANT R48, desc[UR14][R60.64+0xf000] ;  /* 0x00f0000e3c307981 */ /* 0x000f22000c1e9b00 */
[----:B------:R-:W-:Y:S01]  /*0ce0*/  FMUL.FTZ R16, R13, R24 ;  /* 0x000000180d107220 */ /* 0x000fe20000410000 */
[----:B------:R-:W-:-:S03]  /*0cf0*/  SHF.L.U32 R67, R20, 0x10, RZ ;  /* 0x0000001014437819 */ /* 0x000fc600000006ff */
[----:B------:R-:W-:Y:S02]  /*0d00*/  FFMA.FTZ R24, R3, R16, R5 ;  /* 0x0000001003187223 */ /* 0x000fe40000010005 */
[----:B------:R-:W-:Y:S02]  /*0d10*/  FADD.FTZ R20, -R46, R67 ;  /* 0x000000432e147221 */ /* 0x000fe40000010100 */
[----:B------:R-:W-:Y:S02]  /*0d20*/  FMUL.FTZ R47, R24, -1.4426950216293334961 ;  /* 0xbfb8aa3b182f7820 */ /* 0x000fe40000410000 */
[----:B------:R-:W-:Y:S01]  /*0d30*/  FMUL.FTZ R20, R13, R20 ;  /* 0x000000140d147220 */ /* 0x000fe20000410000 */
[----:B------:R-:W-:Y:S01]  /*0d40*/  FMUL.FTZ R68, R68, R51 ;  /* 0x0000003344447220 */ /* 0x000fe20000410000 */
[----:B------:R-:W-:Y:S01]  /*0d50*/  FFMA.FTZ R27, R8, R21, R10 ;  /* 0x00000015081b7223 */ /* 0x000fe2000001000a */
[----:B------:R-:W-:Y:S01]  /*0d60*/  SHF.L.U32 R51, R29, 0x10, RZ ;  /* 0x000000101d337819 */ /* 0x000fe200000006ff */
[----:B------:R-:W0:Y:S01]  /*0d70*/  MUFU.EX2 R47, R47 ;  /* 0x0000002f002f7308 */ /* 0x000e220000000800 */
[----:B------:R-:W-:Y:S01]  /*0d80*/  FFMA.FTZ R25, R7, R20, R9 ;  /* 0x0000001407197223 */ /* 0x000fe20000010009 */
[----:B---3--:R-:W-:Y:S01]  /*0d90*/  SHF.L.U32 R86, R23, 0x10, RZ ;  /* 0x0000001017567819 */ /* 0x008fe200000006ff */
[----:B------:R-:W-:Y:S01]  /*0da0*/  FMUL.FTZ R73, R27, -1.4426950216293334961 ;  /* 0xbfb8aa3b1b497820 */ /* 0x000fe20000410000 */
[C---:B------:R-:W-:Y:S01]  /*0db0*/  SHF.L.U32 R88, R22.reuse, 0x10, RZ ;  /* 0x0000001016587819 */ /* 0x040fe200000006ff */
[----:B------:R-:W-:Y:S01]  /*0dc0*/  FMUL.FTZ R71, R25, -1.4426950216293334961 ;  /* 0xbfb8aa3b19477820 */ /* 0x000fe20000410000 */
[----:B------:R-:W-:Y:S01]  /*0dd0*/  PRMT R23, R22, 0x7632, R23 ;  /* 0x0000763216177816 */ /* 0x000fe20000000017 */
[----:B------:R-:W-:-:S02]  /*0de0*/  FADD.FTZ R22, -R46, R51 ;  /* 0x000000332e167221 */ /* 0x000fc40000010100 */
[----:B------:R-:W3:Y:S01]  /*0df0*/  LDG.E.64.CONSTANT R50, desc[UR14][R58.64+0xc800] ;  /* 0x00c8000e3a327981 */ /* 0x000ee2000c1e9b00 */
[----:B------:R-:W1:Y:S08]  /*0e00*/  MUFU.EX2 R62, R71 ;  /* 0x00000047003e7308 */ /* 0x000e700000000800 */
[----:B------:R-:W5:Y:S01]  /*0e10*/  MUFU.EX2 R63, R73 ;  /* 0x00000049003f7308 */ /* 0x000f620000000800 */
[----:B0-----:R-:W-:-:S07]  /*0e20*/  FADD.FTZ R82, R47, 1 ;  /* 0x3f8000002f527421 */ /* 0x001fce0000010000 */
[----:B------:R-:W0:Y:S01]  /*0e30*/  MUFU.RCP R66, R66 ;  /* 0x0000004200427308 */ /* 0x000e220000001000 */
[----:B------:R-:W-:Y:S01]  /*0e40*/  FFMA.FTZ R72, R2, R19, R4 ;  /* 0x0000001302487223 */ /* 0x000fe20000010004 */
[----:B------:R-:W-:Y:S01]  /*0e50*/  FMUL.FTZ R65, R65, R70 ;  /* 0x0000004641417220 */ /* 0x000fe20000410000 */
[----:B-1----:R-:W-:Y:S02]  /*0e60*/  FADD.FTZ R62, R62, 1 ;  /* 0x3f8000003e3e7421 */ /* 0x002fe40000010000 */
[----:B------:R-:W-:-:S03]  /*0e70*/  FMUL.FTZ R67, R72, -1.4426950216293334961 ;  /* 0xbfb8aa3b48437820 */ /* 0x000fc60000410000 */
[----:B------:R-:W1:Y:S01]  /*0e80*/  MUFU.RCP R82, R82 ;  /* 0x0000005200527308 */ /* 0x000e620000001000 */
[----:B-----5:R-:W-:Y:S01]  /*0e90*/  FADD.FTZ R81, R63, 1 ;  /* 0x3f8000003f517421 */ /* 0x020fe20000010000 */
[----:B------:R-:W-:Y:S01]  /*0ea0*/  FMUL.FTZ R86, R86, R65 ;  /* 0x0000004156567220 */ /* 0x000fe20000410000 */
[----:B------:R-:W-:Y:S01]  /*0eb0*/  FMUL.FTZ R88, R88, R69 ;  /* 0x0000004558587220 */ /* 0x000fe20000410000 */
[----:B------:R-:W-:-:S04]  /*0ec0*/  SHF.L.U32 R69, R52, 0x10, RZ ;  /* 0x0000001034457819 */ /* 0x000fc800000006ff */
[----:B------:R5:W5:Y:S01]  /*0ed0*/  MUFU.RCP R65, R62 ;  /* 0x0000003e00417308 */ /* 0x000b620000001000 */
[----:B0-----:R-:W-:Y:S01]  /*0ee0*/  FADD.FTZ R47, -R66, 1 ;  /* 0x3f800000422f7421 */ /* 0x001fe20000010100 */
[C---:B------:R-:W-:Y:S02]  /*0ef0*/  PRMT R28, R23.reuse, 0x7632, R28 ;  /* 0x00007632171c7816 */ /* 0x040fe4000000001c */
[----:B------:R-:W-:-:S04]  /*0f00*/  SHF.L.U32 R23, R23, 0x10, RZ ;  /* 0x0000001017177819 */ /* 0x000fc800000006ff */
[----:B------:R-:W0:Y:S01]  /*0f10*/  MUFU.EX2 R67, R67 ;  /* 0x0000004300437308 */ /* 0x000e220000000800 */
[----:B------:R-:W-:Y:S01]  /*0f20*/  FFMA.FTZ R47, R26, R47, 1 ;  /* 0x3f8000001a2f7423 */ /* 0x000fe2000001002f */
[----:B------:R-:W-:Y:S01]  /*0f30*/  FADD.FTZ R26, -R46, R69 ;  /* 0x000000452e1a7221 */ /* 0x000fe20000010100 */
[----:B------:R-:W-:-:S05]  /*0f40*/  SHF.L.U32 R69, R53, 0x10, RZ ;  /* 0x0000001035457819 */ /* 0x000fca00000006ff */
[----:B------:R-:W0:Y:S01]  /*0f50*/  MUFU.RCP R81, R81 ;  /* 0x0000005100517308 */ /* 0x000e220000001000 */
[----:B------:R-:W-:Y:S02]  /*0f60*/  SHF.L.U32 R73, R54, 0x10, RZ ;  /* 0x0000001036497819 */ /* 0x000fe400000006ff */
[C---:B------:R-:W-:Y:S01]  /*0f70*/  SHF.L.U32 R85, R28.reuse, 0x10, RZ ;  /* 0x000000101c557819 */ /* 0x040fe200000006ff */
[----:B------:R-:W-:Y:S01]  /*0f80*/  FMUL.FTZ R87, R23, R64 ;  /* 0x0000004017577220 */ /* 0x000fe20000410000 */
[----:B------:R-:W-:Y:S01]  /*0f90*/  PRMT R28, R28, 0x7632, R28 ;  /* 0x000076321c1c7816 */ /* 0x000fe2000000001c */
[C---:B------:R-:W-:Y:S01]  /*0fa0*/  FMUL.FTZ R23, R13.reuse, R26 ;  /* 0x0000001a0d177220 */ /* 0x040fe20000410000 */
[----:B-1----:R-:W-:Y:S01]  /*0fb0*/  FADD.FTZ R63, -R82, 1 ;  /* 0x3f800000523f7421 */ /* 0x002fe20000010100 */
[C---:B------:R-:W-:Y:S01]  /*0fc0*/  FADD.FTZ R26, -R46.reuse, R69 ;  /* 0x000000452e1a7221 */ /* 0x040fe20000010100 */
[----:B-----5:R-:W-:Y:S01]  /*0fd0*/  FADD.FTZ R62, -R46, R73 ;  /* 0x000000492e3e7221 */ /* 0x020fe20000010100 */
[----:B------:R-:W-:Y:S01]  /*0fe0*/  SHF.L.U32 R73, R28, 0x10, RZ ;  /* 0x000000101c497819 */ /* 0x000fe200000006ff */
[C---:B------:R-:W-:Y:S01]  /*0ff0*/  FMUL.FTZ R22, R13.reuse, R22 ;  /* 0x000000160d167220 */ /* 0x040fe20000410000 */
[----:B------:R-:W-:Y:S01]  /*1000*/  FFMA.FTZ R71, R24, R63, 1 ;  /* 0x3f80000018477423 */ /* 0x000fe2000001003f */
[----:B------:R-:W-:Y:S01]  /*1010*/  FMUL.FTZ R24, R13, R26 ;  /* 0x0000001a0d187220 */ /* 0x000fe20000410000 */
[----:B------:R-:W-:Y:S01]  /*1020*/  FADD.FTZ R26, -R65, 1 ;  /* 0x3f800000411a7421 */ /* 0x000fe20000010100 */
[----:B------:R-:W-:Y:S01]  /*1030*/  FFMA.FTZ R70, R3, R22, R5 ;  /* 0x0000001603467223 */ /* 0x000fe20000010005 */
[----:B------:R-:W-:Y:S01]  /*1040*/  FADD.FTZ R76, -R46, R73 ;  /* 0x000000492e4c7221 */ /* 0x000fe20000010100 */
[----:B0-----:R-:W-:Y:S01]  /*1050*/  FADD.FTZ R80, R67, 1 ;  /* 0x3f80000043507421 */ /* 0x001fe20000010000 */
[C---:B------:R-:W-:Y:S01]  /*1060*/  SHF.L.U32 R73, R30.reuse, 0x10, RZ ;  /* 0x000000101e497819 */ /* 0x040fe200000006ff */
[----:B------:R-:W-:Y:S01]  /*1070*/  FADD.FTZ R28, -R81, 1 ;  /* 0x3f800000511c7421 */ /* 0x000fe20000010100 */
[----:B------:R-:W-:Y:S01]  /*1080*/  PRMT R29, R29, 0x7632, R29 ;  /* 0x000076321d1d7816 */ /* 0x000fe2000000001d */
[----:B------:R-:W-:Y:S01]  /*1090*/  FFMA.FTZ R74, R25, R26, 1 ;  /* 0x3f800000194a7423 */ /* 0x000fe2000001001a */
[----:B------:R-:W-:Y:S01]  /*10a0*/  PRMT R30, R30, 0x7632, R30 ;  /* 0x000076321e1e7816 */ /* 0x000fe2000000001e */
[----:B------:R-:W-:Y:S01]  /*10b0*/  FMUL.FTZ R75, R70, -1.4426950216293334961 ;  /* 0xbfb8aa3b464b7820 */ /* 0x000fe20000410000 */
[----:B------:R-:W-:Y:S01]  /*10c0*/  FFMA.FTZ R28, R27, R28, 1 ;  /* 0x3f8000001b1c7423 */ /* 0x000fe2000001001c */
[----:B------:R-:W-:Y:S01]  /*10d0*/  SHF.L.U32 R29, R29, 0x10, RZ ;  /* 0x000000101d1d7819 */ /* 0x000fe200000006ff */
[----:B------:R-:W0:Y:S01]  /*10e0*/  MUFU.RCP R80, R80 ;  /* 0x0000005000507308 */ /* 0x000e220000001000 */
[----:B------:R-:W-:Y:S01]  /*10f0*/  SHF.L.U32 R30, R30, 0x10, RZ ;  /* 0x000000101e1e7819 */ /* 0x000fe200000006ff */
[----:B------:R-:W-:Y:S01]  /*1100*/  FMUL.FTZ R83, R65, R74 ;  /* 0x0000004a41537220 */ /* 0x000fe20000410000 */
[----:B------:R-:W-:Y:S01]  /*1110*/  FMUL.FTZ R84, R66, R47 ;  /* 0x0000002f42547220 */ /* 0x000fe20000410000 */
[----:B------:R-:W-:Y:S01]  /*1120*/  PRMT R52, R52, 0x7632, R52 ;  /* 0x0000763234347816 */ /* 0x000fe20000000034 */
[----:B------:R-:W-:Y:S01]  /*1130*/  FMUL.FTZ R81, R81, R28 ;  /* 0x0000001c51517220 */ /* 0x000fe20000410000 */
[----:B------:R-:W-:Y:S01]  /*1140*/  FADD.FTZ R28, -R46, R29 ;  /* 0x0000001d2e1c7221 */ /* 0x000fe20000010100 */
[----:B------:R-:W-:Y:S01]  /*1150*/  FMUL.FTZ R83, R30, R83 ;  /* 0x000000531e537220 */ /* 0x000fe20000410000 */
[----:B------:R-:W1:Y:S01]  /*1160*/  MUFU.EX2 R75, R75 ;  /* 0x0000004b004b7308 */ /* 0x000e620000000800 */
[----:B------:R-:W-:Y:S01]  /*1170*/  FMUL.FTZ R84, R73, R84 ;  /* 0x0000005449547220 */ /* 0x000fe20000410000 */
[----:B------:R-:W-:-:S02]  /*1180*/  PRMT R30, R31, 0x7632, R30 ;  /* 0x000076321f1e7816 */ /* 0x000fc4000000001e */
[----:B------:R-:W-:Y:S02]  /*1190*/  SHF.L.U32 R73, R52, 0x10, RZ ;  /* 0x0000001034497819 */ /* 0x000fe400000006ff */
[----:B------:R-:W-:Y:S01]  /*11a0*/  PRMT R53, R53, 0x7632, R53 ;  /* 0x0000763235357816 */ /* 0x000fe20000000035 */
[----:B------:R-:W-:Y:S01]  /*11b0*/  FMUL.FTZ R28, R13, R28 ;  /* 0x0000001c0d1c7220 */ /* 0x000fe20000410000 */
[----:B------:R-:W-:Y:S01]  /*11c0*/  SHF.L.U32 R29, R31, 0x10, RZ ;  /* 0x000000101f1d7819 */ /* 0x000fe200000006ff */
[----:B------:R-:W-:Y:S01]  /*11d0*/  FMUL.FTZ R82, R82, R71 ;  /* 0x0000004752527220 */ /* 0x000fe20000410000 */
[----:B------:R-:W-:Y:S01]  /*11e0*/  SHF.L.U32 R30, R30, 0x10, RZ ;  /* 0x000000101e1e7819 */ /* 0x000fe200000006ff */
[----:B------:R-:W-:Y:S01]  /*11f0*/  FADD.FTZ R52, -R46, R73 ;  /* 0x000000492e347221 */ /* 0x000fe20000010100 */
[----:B------:R-:W-:Y:S01]  /*1200*/  SHF.L.U32 R53, R53, 0x10, RZ ;  /* 0x0000001035357819 */ /* 0x000fe200000006ff */
[----:B------:R-:W-:Y:S01]  /*1210*/  FFMA.FTZ R73, R8, R28, R10 ;  /* 0x0000001c08497223 */ /* 0x000fe2000001000a */
[----:B------:R-:W-:Y:S01]  /*1220*/  FMUL.FTZ R82, R29, R82 ;  /* 0x000000521d527220 */ /* 0x000fe20000410000 */
[----:B------:R-:W-:Y:S01]  /*1230*/  FMUL.FTZ R81, R30, R81 ;  /* 0x000000511e517220 */ /* 0x000fe20000410000 */
[----:B------:R-:W-:Y:S01]  /*1240*/  FMUL.FTZ R29, R13, R52 ;  /* 0x000000340d1d7220 */ /* 0x000fe20000410000 */
[----:B------:R-:W-:Y:S01]  /*1250*/  FADD.FTZ R30, -R46, R53 ;  /* 0x000000352e1e7221 */ /* 0x000fe20000010100 */
[----:B------:R-:W-:Y:S01]  /*1260*/  FMUL.FTZ R52, R73, -1.4426950216293334961 ;  /* 0xbfb8aa3b49347820 */ /* 0x000fe20000410000 */
[----:B0-----:R-:W-:Y:S01]  /*1270*/  FADD.FTZ R53, -R80, 1 ;  /* 0x3f80000050357421 */ /* 0x001fe20000010100 */
[----:B-1----:R-:W-:-:S02]  /*1280*/  FADD.FTZ R78, R75, 1 ;  /* 0x3f8000004b4e7421 */ /* 0x002fc40000010000 */
[----:B------:R0:W-:Y:S01]  /*1290*/  MUFU.EX2 R31, R52 ;  /* 0x00000034001f7308 */ /* 0x0001e20000000800 */
[----:B------:R-:W-:Y:S02]  /*12a0*/  FFMA.FTZ R75, R72, R53, 1 ;  /* 0x3f800000484b7423 */ /* 0x000fe40000010035 */
[----:B0-----:R0:W5:Y:S01]  /*12b0*/  LDG.E.64.CONSTANT R52, desc[UR14][R60.64+0x11800] ;  /* 0x0118000e3c347981 */ /* 0x001162000c1e9b00 */
[----:B------:R-:W-:-:S04]  /*12c0*/  FMUL.FTZ R27, R13, R76 ;  /* 0x0000004c0d1b7220 */ /* 0x000fc80000410000 */
[----:B------:R-:W-:-:S04]  /*12d0*/  FFMA.FTZ R71, R7, R27, R9 ;  /* 0x0000001b07477223 */ /* 0x000fc80000010009 */
[----:B------:R-:W-:Y:S01]  /*12e0*/  FMUL.FTZ R76, R71, -1.4426950216293334961 ;  /* 0xbfb8aa3b474c7820 */ /* 0x000fe20000410000 */
[----:B------:R-:W1:Y:S08]  /*12f0*/  MUFU.RCP R78, R78 ;  /* 0x0000004e004e7308 */ /* 0x000e700000001000 */
[----:B------:R-:W0:Y:S01]  /*1300*/  MUFU.EX2 R76, R76 ;  /* 0x0000004c004c7308 */ /* 0x000e220000000800 */
[----:B------:R-:W-:Y:S01]  /*1310*/  FFMA.FTZ R64, R2, R23, R4 ;  /* 0x0000001702407223 */ /* 0x000fe20000010004 */
[----:B------:R-:W-:-:S03]  /*1320*/  FMUL.FTZ R85, R85, R68 ;  /* 0x0000004455557220 */ /* 0x000fc60000410000 */
[----:B------:R-:W-:Y:S01]  /*1330*/  FMUL.FTZ R68, R64, -1.4426950216293334961 ;  /* 0xbfb8aa3b40447820 */ /* 0x000fe20000410000 */
[----:B-1----:R-:W-:-:S05]  /*1340*/  FADD.FTZ R77, -R78, 1 ;  /* 0x3f8000004e4d7421 */ /* 0x002fca0000010100 */
[----:B------:R-:W-:Y:S01]  /*1350*/  MUFU.EX2 R68, R68 ;  /* 0x0000004400447308 */ /* 0x000fe20000000800 */
[----:B0-----:R-:W-:Y:S01]  /*1360*/  FADD.FTZ R76, R76, 1 ;  /* 0x3f8000004c4c7421 */ /* 0x001fe20000010000 */
[----:B------:R-:W-:-:S06]  /*1370*/  FFMA.FTZ R77, R70, R77, 1 ;  /* 0x3f800000464d7423 */ /* 0x000fcc000001004d */
[----:B------:R-:W0:Y:S01]  /*1380*/  MUFU.RCP R79, R76 ;  /* 0x0000004c004f7308 */ /* 0x000e220000001000 */
[----:B------:R-:W-:Y:S01]  /*1390*/  FFMA.FTZ R63, R3, R24, R5 ;  /* 0x00000018033f7223 */ /* 0x000fe20000010005 */
[----:B------:R-:W-:Y:S01]  /*13a0*/  FADD.FTZ R61, R31, 1 ;  /* 0x3f8000001f3d7421 */ /* 0x000fe20000010000 */
[----:B------:R-:W-:Y:S01]  /*13b0*/  FFMA.FTZ R67, R7, R29, R9 ;  /* 0x0000001d07437223 */ /* 0x000fe20000010009 */
[----:B------:R-:W-:Y:S01]  /*13c0*/  FMUL.FTZ R78, R78, R77 ;  /* 0x0000004d4e4e7220 */ /* 0x000fe20000410000 */
[----:B------:R-:W-:Y:S01]  /*13d0*/  FMUL.FTZ R69, R63, -1.4426950216293334961 ;  /* 0xbfb8aa3b3f457820 */ /* 0x000fe20000410000 */
[----:B------:R-:W-:Y:S02]  /*13e0*/  FMUL.FTZ R30, R13, R30 ;  /* 0x0000001e0d1e7220 */ /* 0x000fe40000410000 */
[----:B------:R-:W1:Y:S01]  /*13f0*/  MUFU.RCP R77, R61 ;  /* 0x0000003d004d7308 */ /* 0x000e620000001000 */
[----:B------:R-:W-:Y:S01]  /*1400*/  FMUL.FTZ R74, R67, -1.4426950216293334961 ;  /* 0xbfb8aa3b434a7820 */ /* 0x000fe20000410000 */
[----:B------:R-:W-:Y:S01]  /*1410*/  FFMA.FTZ R72, R8, R30, R10 ;  /* 0x0000001e08487223 */ /* 0x000fe2000001000a */
[----:B------:R-:W-:Y:S01]  /*1420*/  SHF.L.U32 R47, R55, 0x10, RZ ;  /* 0x00000010372f7819 */ /* 0x000fe200000006ff */
[----:B------:R-:W-:Y:S01]  /*1430*/  FMUL.FTZ R25, R13, R62 ;  /* 0x0000003e0d197220 */ /* 0x000fe20000410000 */
[----:B------:R-:W-:Y:S01]  /*1440*/  PRMT R54, R54, 0x7632, R54 ;  /* 0x0000763236367816 */ /* 0x000fe20000000036 */
[----:B------:R-:W-:-:S02]  /*1450*/  FMUL.FTZ R80, R80, R75 ;  /* 0x0000004b50507220 */ /* 0x000fc40000410000 */
[----:B------:R-:W1:Y:S01]  /*1460*/  MUFU.EX2 R69, R69 ;  /* 0x0000004500457308 */ /* 0x000e620000000800 */
[----:B------:R-:W-:Y:S01]  /*1470*/  FMUL.FTZ R75, R72, -1.4426950216293334961 ;  /* 0xbfb8aa3b484b7820 */ /* 0x000fe20000410000 */
[----:B0-----:R-:W-:Y:S01]  /*1480*/  FADD.FTZ R70, -R79, 1 ;  /* 0x3f8000004f467421 */ /* 0x001fe20000010100 */
[----:B------:R-:W-:Y:S01]  /*1490*/  FADD.FTZ R26, -R46, R47 ;  /* 0x0000002f2e1a7221 */ /* 0x000fe20000010100 */
[----:B------:R-:W-:Y:S01]  /*14a0*/  SHF.L.U32 R91, R54, 0x10, RZ ;  /* 0x00000010365b7819 */ /* 0x000fe200000006ff */
[----:B------:R-:W-:-:S03]  /*14b0*/  FADD.FTZ R68, R68, 1 ;  /* 0x3f80000044447421 */ /* 0x000fc60000010000 */
[----:B------:R-:W0:Y:S01]  /*14c0*/  MUFU.EX2 R74, R74 ;  /* 0x0000004a004a7308 */ /* 0x000e220000000800 */
[----:B------:R-:W-:Y:S01]  /*14d0*/  FFMA.FTZ R47, R2, R25, R4 ;  /* 0x00000019022f7223 */ /* 0x000fe20000010004 */
[----:B------:R-:W-:Y:S01]  /*14e0*/  FFMA.FTZ R70, R71, R70, 1 ;  /* 0x3f80000047467423 */ /* 0x000fe20000010046 */
[----:B------:R-:W-:Y:S02]  /*14f0*/  FADD.FTZ R54, -R46, R91 ;  /* 0x0000005b2e367221 */ /* 0x000fe40000010100 */
[----:B------:R-:W-:Y:S01]  /*1500*/  FMUL.FTZ R66, R47, -1.4426950216293334961 ;  /* 0xbfb8aa3b2f427820 */ /* 0x000fe20000410000 */
[----:B------:R-:W-:Y:S02]  /*1510*/  FMUL.FTZ R79, R79, R70 ;  /* 0x000000464f4f7220 */ /* 0x000fe40000410000 */
[----:B------:R-:W2:Y:S01]  /*1520*/  MUFU.EX2 R75, R75 ;  /* 0x0000004b004b7308 */ /* 0x000ea20000000800 */
[----:B-1----:R-:W-:Y:S01]  /*1530*/  FADD.FTZ R70, -R77, 1 ;  /* 0x3f8000004d467421 */ /* 0x002fe20000010100 */
[C---:B------:R-:W-:Y:S01]  /*1540*/  FMUL.FTZ R26, R13.reuse, R26 ;  /* 0x0000001a0d1a7220 */ /* 0x040fe20000410000 */
[----:B------:R-:W-:-:S05]  /*1550*/  FMUL.FTZ R31, R13, R54 ;  /* 0x000000360d1f7220 */ /* 0x000fca0000410000 */
[----:B------:R-:W1:Y:S01]  /*1560*/  MUFU.RCP R68, R68 ;  /* 0x0000004400447308 */ /* 0x000e620000001000 */
[----:B------:R-:W-:Y:S01]  /*1570*/  FFMA.FTZ R70, R73, R70, 1 ;  /* 0x3f80000049467423 */ /* 0x000fe20000010046 */
[----:B------:R-:W-:Y:S01]  /*1580*/  FFMA.FTZ R62, R3, R26, R5 ;  /* 0x0000001a033e7223 */ /* 0x000fe20000010005 */
[----:B------:R-:W-:Y:S01]  /*1590*/  FADD.FTZ R73, R69, 1 ;  /* 0x3f80000045497421 */ /* 0x000fe20000010000 */
[----:B------:R-:W-:Y:S01]  /*15a0*/  FFMA.FTZ R60, R7, R31, R9 ;  /* 0x0000001f073c7223 */ /* 0x000fe20000010009 */
[----:B------:R-:W-:-:S03]  /*15b0*/  PRMT R61, R55, 0x7632, R61 ;  /* 0x00007632373d7816 */ /* 0x000fc6000000003d */
[----:B------:R-:W1:Y:S01]  /*15c0*/  MUFU.EX2 R66, R66 ;  /* 0x0000004200427308 */ /* 0x000e620000000800 */
[----:B0-----:R-:W-:Y:S01]  /*15d0*/  FADD.FTZ R69, R74, 1 ;  /* 0x3f8000004a457421 */ /* 0x001fe20000010000 */
[----:B------:R-:W-:Y:S01]  /*15e0*/  SHF.L.U32 R71, R32, 0x10, RZ ;  /* 0x0000001020477819 */ /* 0x000fe200000006ff */
[----:B------:R-:W-:Y:S01]  /*15f0*/  FMUL.FTZ R65, R62, -1.4426950216293334961 ;  /* 0xbfb8aa3b3e417820 */ /* 0x000fe20000410000 */
[----:B------:R-:W-:Y:S01]  /*1600*/  FMUL.FTZ R54, R60, -1.4426950216293334961 ;  /* 0xbfb8aa3b3c367820 */ /* 0x000fe20000410000 */
[----:B------:R-:W-:-:S03]  /*1610*/  SHF.L.U32 R91, R61, 0x10, RZ ;  /* 0x000000103d5b7819 */ /* 0x000fc600000006ff */
[----:B------:R0:W1:Y:S01]  /*1620*/  MUFU.RCP R55, R73 ;  /* 0x0000004900377308 */ /* 0x0000620000001000 */
[----:B------:R-:W-:Y:S01]  /*1630*/  PRMT R61, R32, 0x7632, R61 ;  /* 0x00007632203d7816 */ /* 0x000fe2000000003d */
[----:B------:R-:W-:Y:S01]  /*1640*/  FMUL.FTZ R80, R71, R80 ;  /* 0x0000005047507220 */ /* 0x000fe20000410000 */
[----:B--2---:R-:W-:Y:S01]  /*1650*/  FADD.FTZ R71, R75, 1 ;  /* 0x3f8000004b477421 */ /* 0x004fe20000010000 */
[----:B------:R-:W-:Y:S01]  /*1660*/  FMUL.FTZ R77, R77, R70 ;  /* 0x000000464d4d7220 */ /* 0x000fe20000410000 */
[----:B0-----:R-:W-:-:S03]  /*1670*/  SHF.L.U32 R73, R33, 0x10, RZ ;  /* 0x0000001021497819 */ /* 0x001fc600000006ff */
[----:B------:R-:W0:Y:S01]  /*1680*/  MUFU.RCP R69, R69 ;  /* 0x0000004500457308 */ /* 0x000e220000001000 */
[----:B------:R-:W-:Y:S01]  /*1690*/  SHF.L.U32 R70, R61, 0x10, RZ ;  /* 0x000000103d467819 */ /* 0x000fe200000006ff */
[----:B------:R-:W-:Y:S01]  /*16a0*/  FADD.FTZ R32, -R46, R91 ;  /* 0x0000005b2e207221 */ /* 0x000fe20000010100 */
[----:B------:R-:W-:Y:S01]  /*16b0*/  FMUL.FTZ R78, R73, R78 ;  /* 0x0000004e494e7220 */ /* 0x000fe20000410000 */
[----:B-1----:R-:W-:-:S04]  /*16c0*/  FADD.FTZ R73, -R68, 1 ;  /* 0x3f80000044497421 */ /* 0x002fc80000010100 */
[----:B------:R-:W1:Y:S01]  /*16d0*/  MUFU.EX2 R65, R65 ;  /* 0x0000004100417308 */ /* 0x000e620000000800 */
[----:B------:R-:W-:Y:S01]  /*16e0*/  FMUL.FTZ R32, R13, R32 ;  /* 0x000000200d207220 */ /* 0x000fe20000410000 */
[----:B------:R-:W-:Y:S01]  /*16f0*/  FFMA.FTZ R73, R64, R73, 1 ;  /* 0x3f80000040497423 */ /* 0x000fe20000010049 */
[----:B------:R-:W-:-:S05]  /*1700*/  FMUL.FTZ R79, R70, R79 ;  /* 0x0000004f464f7220 */ /* 0x000fca0000410000 */
[----:B------:R-:W2:Y:S01]  /*1710*/  MUFU.EX2 R54, R54 ;  /* 0x0000003600367308 */ /* 0x000ea20000000800 */
[----:B------:R-:W-:Y:S01]  /*1720*/  FADD.FTZ R64, R66, 1 ;  /* 0x3f80000042407421 */ /* 0x000fe20000010000 */
[----:B------:R-:W-:Y:S01]  /*1730*/  PRMT R70, R33, 0x7632, R70 ;  /* 0x0000763221467816 */ /* 0x000fe20000000046 */
[----:B------:R-:W-:-:S05]  /*1740*/  FFMA.FTZ R61, R8, R32, R10 ;  /* 0x00000020083d7223 */ /* 0x000fca000001000a */
[----:B------:R-:W2:Y:S01]  /*1750*/  MUFU.RCP R71, R71 ;  /* 0x0000004700477308 */ /* 0x000ea20000001000 */
[----:B------:R-:W-:Y:S01]  /*1760*/  SHF.L.U32 R70, R70, 0x10, RZ ;  /* 0x0000001046467819 */ /* 0x000fe200000006ff */
[----:B------:R-:W-:Y:S01]  /*1770*/  FMUL.FTZ R74, R61, -1.4426950216293334961 ;  /* 0xbfb8aa3b3d4a7820 */ /* 0x000fe20000410000 */
[----:B------:R-:W-:Y:S01]  /*1780*/  FMUL.FTZ R76, R68, R73 ;  /* 0x00000049444c7220 */ /* 0x000fe20000410000 */
[----:B------:R-:W-:-:S04]  /*1790*/  FADD.FTZ R68, -R55, 1 ;  /* 0x3f80000037447421 */ /* 0x000fc80000010100 */
[----:B------:R-:W4:Y:S01]  /*17a0*/  MUFU.RCP R64, R64 ;  /* 0x0000004000407308 */ /* 0x000f220000001000 */
[----:B------:R-:W-:Y:S01]  /*17b0*/  FMUL.FTZ R77, R70, R77 ;  /* 0x0000004d464d7220 */ /* 0x000fe20000410000 */
[----:B0-----:R-:W-:Y:S01]  /*17c0*/  FADD.FTZ R66, -R69, 1 ;  /* 0x3f80000045427421 */ /* 0x001fe20000010100 */
[----:B-1----:R-:W-:Y:S01]  /*17d0*/  FADD.FTZ R70, R65, 1 ;  /* 0x3f80000041467421 */ /* 0x002fe20000010000 */
[----:B--2---:R-:W-:Y:S01]  /*17e0*/  FADD.FTZ R65, R54, 1 ;  /* 0x3f80000036417421 */ /* 0x004fe20000010000 */
[----:B------:R-:W-:-:S03]  /*17f0*/  PRMT R54, R36, 0x7632, R54 ;  /* 0x0000763224367816 */ /* 0x000fc60000000036 */
[----:B------:R0:W1:Y:S01]  /*1800*/  MUFU.EX2 R33, R74 ;  /* 0x0000004a00217308 */ /* 0x0000620000000800 */
[----:B------:R-:W-:Y:S01]  /*1810*/  FFMA.FTZ R68, R63, R68, 1 ;  /* 0x3f8000003f447423 */ /* 0x000fe20000010044 */
[----:B------:R-:W-:Y:S01]  /*1820*/  FFMA.FTZ R66, R67, R66, 1 ;  /* 0x3f80000043427423 */ /* 0x000fe20000010042 */
[----:B------:R-:W-:Y:S01]  /*1830*/  FADD.FTZ R63, -R71, 1 ;  /* 0x3f800000473f7421 */ /* 0x000fe20000010100 */
[----:B------:R-:W-:Y:S02]  /*1840*/  SHF.L.U32 R54, R54, 0x10, RZ ;  /* 0x0000001036367819 */ /* 0x000fe400000006ff */
[----:B------:R-:W-:Y:S01]  /*1850*/  FMUL.FTZ R75, R69, R66 ;  /* 0x00000042454b7220 */ /* 0x000fe20000410000 */
[----:B------:R-:W-:Y:S01]  /*1860*/  FFMA.FTZ R72, R72, R63, 1 ;  /* 0x3f80000048487423 */ /* 0x000fe2000001003f */
[----:B0-----:R-:W-:Y:S01]  /*1870*/  FMUL.FTZ R74, R55, R68 ;  /* 0x00000044374a7220 */ /* 0x001fe20000410000 */
[----:B------:R-:W-:Y:S01]  /*1880*/  PRMT R55, R37, 0x7632, R55 ;  /* 0x0000763225377816 */ /* 0x000fe20000000037 */
[----:B------:R-:W-:Y:S01]  /*1890*/  FMUL.FTZ R75, R54, R75 ;  /* 0x0000004b364b7220 */ /* 0x000fe20000410000 */
[----:B------:R-:W-:Y:S01]  /*18a0*/  SHF.L.U32 R63, R36, 0x10, RZ ;  /* 0x00000010243f7819 */ /* 0x000fe200000006ff */
[----:B----4-:R-:W-:Y:S01]  /*18b0*/  FADD.FTZ R54, -R64, 1 ;  /* 0x3f80000040367421 */ /* 0x010fe20000010100 */
[----:B------:R-:W-:Y:S01]  /*18c0*/  SHF.L.U32 R55, R55, 0x10, RZ ;  /* 0x0000001037377819 */ /* 0x000fe200000006ff */
[----:B------:R-:W0:Y:S01]  /*18d0*/  MUFU.RCP R36, R65 ;  /* 0x0000004100247308 */ /* 0x000e220000001000 */
[----:B------:R-:W-:Y:S01]  /*18e0*/  FMUL.FTZ R72, R71, R72 ;  /* 0x0000004847487220 */ /* 0x000fe20000410000 */
[----:B-1----:R-:W-:Y:S01]  /*18f0*/  FADD.FTZ R69, R33, 1 ;  /* 0x3f80000021457421 */ /* 0x002fe20000010000 */
[----:B------:R-:W-:-:S02]  /*1900*/  FFMA.FTZ R47, R47, R54, 1 ;  /* 0x3f8000002f2f7423 */ /* 0x000fc40000010036 */
[----:B------:R-:W-:Y:S02]  /*1910*/  FMUL.FTZ R73, R55, R72 ;  /* 0x0000004837497220 */ /* 0x000fe40000410000 */
[----:B------:R-:W2:Y:S01]  /*1920*/  LDG.E.64.CONSTANT R54, desc[UR14][R58.64+0xf000] ;  /* 0x00f0000e3a367981 */ /* 0x000ea2000c1e9b00 */
[----:B------:R-:W1:Y:S01]  /*1930*/  MUFU.RCP R70, R70 ;  /* 0x0000004600467308 */ /* 0x000e620000001000 */
[----:B------:R-:W-:Y:S01]  /*1940*/  FMUL.FTZ R76, R63, R76 ;  /* 0x0000004c3f4c7220 */ /* 0x000fe20000410000 */
[----:B------:R-:W-:-:S06]  /*1950*/  FMUL.FTZ R72, R64, R47 ;  /* 0x0000002f40487220 */ /* 0x000fcc0000410000 */
[----:B------:R-:W4:Y:S01]  /*1960*/  MUFU.RCP R69, R69 ;  /* 0x0000004500457308 */ /* 0x000f220000001000 */
[----:B0-----:R-:W-:Y:S01]  /*1970*/  FADD.FTZ R63, -R36, 1 ;  /* 0x3f800000243f7421 */ /* 0x001fe20000010100 */
[----:B------:R-:W-:Y:S02]  /*1980*/  SHF.L.U32 R47, R35, 0x10, RZ ;  /* 0x00000010232f7819 */ /* 0x000fe400000006ff */
[----:B------:R-:W-:Y:S01]  /*1990*/  SHF.L.U32 R37, R37, 0x10, RZ ;  /* 0x0000001025257819 */ /* 0x000fe200000006ff */
[----:B------:R-:W-:Y:S01]  /*19a0*/  FFMA.FTZ R63, R60, R63, 1 ;  /* 0x3f8000003c3f7423 */ /* 0x000fe2000001003f */
[----:B------:R-:W-:Y:S01]  /*19b0*/  SHF.L.U32 R65, R34, 0x10, RZ ;  /* 0x0000001022417819 */ /* 0x000fe200000006ff */
[----:B------:R-:W-:Y:S01]  /*19c0*/  FADD.FTZ R60, -R46, R47 ;  /* 0x0000002f2e3c7221 */ /* 0x000fe20000010100 */
[----:B------:R-:W-:Y:S01]  /*19d0*/  PRMT R34, R34, 0x7632, R34 ;  /* 0x0000763222227816 */ /* 0x000fe20000000022 */
[----:B-1----:R-:W-:Y:S01]  /*19e0*/  FADD.FTZ R33, -R70, 1 ;  /* 0x3f80000046217421 */ /* 0x002fe20000010100 */
[----:B------:R-:W-:-:S02]  /*19f0*/  FMUL.FTZ R74, R37, R74 ;  /* 0x0000004a254a7220 */ /* 0x000fc40000410000 */
[----:B------:R-:W-:Y:S01]  /*1a00*/  SHF.L.U32 R47, R34, 0x10, RZ ;  /* 0x00000010222f7819 */ /* 0x000fe200000006ff */
[----:B------:R-:W-:Y:S01]  /*1a10*/  FFMA.FTZ R37, R62, R33, 1 ;  /* 0x3f8000003e257423 */ /* 0x000fe20000010021 */
[----:B------:R-:W-:Y:S01]  /*1a20*/  FADD.FTZ R62, -R46, R65 ;  /* 0x000000412e3e7221 */ /* 0x000fe20000010100 */
[----:B------:R-:W-:Y:S01]  /*1a30*/  FMUL.FTZ R34, R13, R60 ;  /* 0x0000003c0d227220 */ /* 0x000fe20000410000 */
[----:B------:R-:W-:Y:S01]  /*1a40*/  PRMT R35, R35, 0x7632, R35 ;  /* 0x0000763223237816 */ /* 0x000fe20000000023 */
[----:B----4-:R-:W-:Y:S01]  /*1a50*/  FADD.FTZ R60, -R69, 1 ;  /* 0x3f800000453c7421 */ /* 0x010fe20000010100 */
[----:B------:R-:W-:Y:S01]  /*1a60*/  FMUL.FTZ R33, R13, R62 ;  /* 0x0000003e0d217220 */ /* 0x000fe20000410000 */
[----:B------:R-:W-:Y:S02]  /*1a70*/  FMUL.FTZ R70, R70, R37 ;  /* 0x0000002546467220 */ /* 0x000fe40000410000 */
[----:B------:R-:W-:Y:S01]  /*1a80*/  FFMA.FTZ R60, R61, R60, 1 ;  /* 0x3f8000003d3c7423 */ /* 0x000fe2000001003c */
[----:B------:R-:W-:Y:S01]  /*1a90*/  SHF.L.U32 R61, R35, 0x10, RZ ;  /* 0x00000010233d7819 */ /* 0x000fe200000006ff */
[----:B------:R-:W-:Y:S01]  /*1aa0*/  FFMA.FTZ R37, R2, R33, R4 ;  /* 0x0000002102257223 */ /* 0x000fe20000010004 */
[----:B------:R-:W-:Y:S01]  /*1ab0*/  FADD.FTZ R64, -R46, R47 ;  /* 0x0000002f2e407221 */ /* 0x000fe20000010100 */
[----:B------:R-:W-:Y:S01]  /*1ac0*/  FMUL.FTZ R71, R36, R63 ;  /* 0x0000003f24477220 */ /* 0x000fe20000410000 */
[----:B------:R-:W-:Y:S01]  /*1ad0*/  FFMA.FTZ R47, R3, R34, R5 ;  /* 0x00000022032f7223 */ /* 0x000fe20000010005 */
[----:B------:R-:W-:Y:S01]  /*1ae0*/  FMUL.FTZ R62, R37, -1.4426950216293334961 ;  /* 0xbfb8aa3b253e7820 */ /* 0x000fe20000410000 */
[----:B------:R-:W-:Y:S01]  /*1af0*/  FADD.FTZ R36, -R46, R61 ;  /* 0x0000003d2e247221 */ /* 0x000fe20000010100 */
[----:B------:R-:W-:Y:S01]  /*1b00*/  FMUL.FTZ R35, R13, R64 ;  /* 0x000000400d237220 */ /* 0x000fe20000410000 */
[----:B------:R-:W-:Y:S01]  /*1b10*/  SHF.L.U32 R61, R56, 0x10, RZ ;  /* 0x00000010383d7819 */ /* 0x000fe200000006ff */
[----:B------:R-:W-:Y:S01]  /*1b20*/  FMUL.FTZ R69, R69, R60 ;  /* 0x0000003c45457220 */ /* 0x000fe20000410000 */
[----:B------:R-:W-:Y:S01]  /*1b30*/  FMUL.FTZ R36, R13, R36 ;  /* 0x000000240d247220 */ /* 0x000fe20000410000 */
[----:B------:R-:W-:Y:S01]  /*1b40*/  FMUL.FTZ R64, R47, -1.4426950216293334961 ;  /* 0xbfb8aa3b2f407820 */ /* 0x000fe20000410000 */
[----:B------:R-:W-:Y:S01]  /*1b50*/  FFMA.FTZ R60, R7, R35, R9 ;  /* 0x00000023073c7223 */ /* 0x000fe20000010009 */
[----:B------:R-:W0:Y:S01]  /*1b60*/  MUFU.EX2 R62, R62 ;  /* 0x0000003e003e7308 */ /* 0x000e220000000800 */
[----:B------:R-:W-:Y:S01]  /*1b70*/  FMUL.FTZ R72, R61, R72 ;  /* 0x000000483d487220 */ /* 0x000fe20000410000 */
[----:B------:R-:W-:Y:S01]  /*1b80*/  FFMA.FTZ R61, R8, R36, R10 ;  /* 0x00000024083d7223 */ /* 0x000fe2000001000a */
[----:B------:R-:W-:Y:S01]  /*1b90*/  FMUL.FTZ R63, R60, -1.4426950216293334961 ;  /* 0xbfb8aa3b3c3f7820 */ /* 0x000fe20000410000 */
[----:B------:R-:W-:-:S02]  /*1ba0*/  PRMT R65, R56, 0x7632, R65 ;  /* 0x0000763238417816 */ /* 0x000fc40000000041 */
[----:B------:R-:W-:Y:S02]  /*1bb0*/  FMUL.FTZ R56, R61, -1.4426950216293334961 ;  /* 0xbfb8aa3b3d387820 */ /* 0x000fe40000410000 */
[----:B------:R-:W1:Y:S01]  /*1bc0*/  MUFU.EX2 R64, R64 ;  /* 0x0000004000407308 */ /* 0x000e620000000800 */
[----:B------:R-:W-:-:S07]  /*1bd0*/  SHF.L.U32 R66, R65, 0x10, RZ ;  /* 0x0000001041427819 */ /* 0x000fce00000006ff */
[----:B------:R-:W4:Y:S01]  /*1be0*/  MUFU.EX2 R63, R63 ;  /* 0x0000003f003f7308 */ /* 0x000f220000000800 */
[----:B0-----:R-:W-:-:S07]  /*1bf0*/  FADD.FTZ R62, R62, 1 ;  /* 0x3f8000003e3e7421 */ /* 0x001fce0000010000 */
[----:B------:R-:W0:Y:S01]  /*1c00*/  MUFU.EX2 R56, R56 ;  /* 0x0000003800387308 */ /* 0x000e220000000800 */
[----:B------:R-:W-:Y:S01]  /*1c10*/  FMUL.FTZ R71, R66, R71 ;  /* 0x0000004742477220 */ /* 0x000fe20000410000 */
[----:B-1----:R-:W-:Y:S01]  /*1c20*/  FADD.FTZ R66, R64, 1 ;  /* 0x3f80000040427421 */ /* 0x002fe20000010000 */
[C---:B------:R-:W-:Y:S02]  /*1c30*/  SHF.L.U32 R65, R57.reuse, 0x10, RZ ;  /* 0x0000001039417819 */ /* 0x040fe400000006ff */
[----:B------:R-:W-:-:S03]  /*1c40*/  PRMT R57, R57, 0x7632, R57 ;  /* 0x0000763239397816 */ /* 0x000fc60000000039 */
[----:B------:R-:W1:Y:S01]  /*1c50*/  MUFU.RCP R62, R62 ;  /* 0x0000003e003e7308 */ /* 0x000e620000001000 */
[----:B----4-:R-:W-:Y:S01]  /*1c60*/  FADD.FTZ R63, R63, 1 ;  /* 0x3f8000003f3f7421 */ /* 0x010fe20000010000 */
[----:B------:R-:W-:Y:S01]  /*1c70*/  FMUL.FTZ R70, R65, R70 ;  /* 0x0000004641467220 */ /* 0x000fe20000410000 */
[----:B------:R-:W-:-:S05]  /*1c80*/  SHF.L.U32 R64, R57, 0x10, RZ ;  /* 0x0000001039407819 */ /* 0x000fca00000006ff */
[----:B------:R-:W4:Y:S01]  /*1c90*/  MUFU.RCP R66, R66 ;  /* 0x0000004200427308 */ /* 0x000f220000001000 */
[----:B0-----:R-:W-:Y:S02]  /*1ca0*/  FADD.FTZ R65, R56, 1 ;  /* 0x3f80000038417421 */ /* 0x001fe40000010000 */
[----:B------:R0:W2:Y:S05]  /*1cb0*/  LDG.E.64.CONSTANT R56, desc[UR14][R58.64+0x11800] ;  /* 0x0118000e3a387981 */ /* 0x0000aa000c1e9b00 */
[----:B------:R-:W3:Y:S01]  /*1cc0*/  MUFU.RCP R63, R63 ;  /* 0x0000003f003f7308 */ /* 0x000ee20000001000 */
[----:B------:R-:W-:Y:S01]  /*1cd0*/  FMUL.FTZ R69, R64, R69 ;  /* 0x0000004540457220 */ /* 0x000fe20000410000 */
[----:B-1----:R-:W-:Y:S01]  /*1ce0*/  FADD.FTZ R64, -R62, 1 ;  /* 0x3f8000003e407421 */ /* 0x002fe20000010100 */
[----:B------:R-:W-:-:S03]  /*1cf0*/  SHF.L.U32 R67, R48, 0x10, RZ ;  /* 0x0000001030437819 */ /* 0x000fc600000006ff */
[----:B------:R-:W-:Y:S02]  /*1d00*/  FFMA.FTZ R37, R37, R64, 1 ;  /* 0x3f80000025257423 */ /* 0x000fe40000010040 */
[----:B------:R-:W1:Y:S01]  /*1d10*/  MUFU.RCP R65, R65 ;  /* 0x0000004100417308 */ /* 0x000e620000001000 */
[----:B----4-:R-:W-:Y:S01]  /*1d20*/  FADD.FTZ R64, -R66, 1 ;  /* 0x3f80000042407421 */ /* 0x010fe20000010100 */
[----:B------:R-:W-:-:S03]  /*1d30*/  FMUL.FTZ R68, R62, R37 ;  /* 0x000000253e447220 */ /* 0x000fc60000410000 */
[----:B------:R-:W-:Y:S01]  /*1d40*/  FFMA.FTZ R47, R47, R64, 1 ;  /* 0x3f8000002f2f7423 */ /* 0x000fe20000010040 */
[----:B------:R-:W-:Y:S01]  /*1d50*/  FADD.FTZ R64, -R46, R67 ;  /* 0x000000432e407221 */ /* 0x000fe20000010100 */
[----:B---3--:R-:W-:-:S04]  /*1d60*/  FADD.FTZ R37, -R63, 1 ;  /* 0x3f8000003f257421 */ /* 0x008fc80000010100 */
[----:B------:R-:W-:Y:S01]  /*1d70*/  FFMA.FTZ R60, R60, R37, 1 ;  /* 0x3f8000003c3c7423 */ /* 0x000fe20000010025 */
[----:B------:R-:W-:-:S03]  /*1d80*/  FMUL.FTZ R37, R13, R64 ;  /* 0x000000400d257220 */ /* 0x000fc60000410000 */
[----:B------:R-:W-:Y:S01]  /*1d90*/  FMUL.FTZ R67, R63, R60 ;  /* 0x0000003c3f437220 */ /* 0x000fe20000410000 */
[----:B------:R-:W-:Y:S01]  /*1da0*/  FFMA.FTZ R60, R2, R37, R4 ;  /* 0x00000025023c7223 */ /* 0x000fe20000010004 */
[----:B-1----:R-:W-:-:S03]  /*1db0*/  FADD.FTZ R62, -R65, 1 ;  /* 0x3f800000413e7421 */ /* 0x002fc60000010100 */
[----:B0-----:R-:W-:Y:S01]  /*1dc0*/  FMUL.FTZ R58, R60, -1.4426950216293334961 ;  /* 0xbfb8aa3b3c3a7820 */ /* 0x001fe20000410000 */
[----:B------:R-:W-:Y:S01]  /*1dd0*/  FFMA.FTZ R62, R61, R62, 1 ;  /* 0x3f8000003d3e7423 */ /* 0x000fe2000001003e */
[----:B------:R-:W-:Y:S01]  /*1de0*/  SHF.L.U32 R59, R49, 0x10, RZ ;  /* 0x00000010313b7819 */ /* 0x000fe200000006ff */
[----:B------:R-:W-:Y:S01]  /*1df0*/  FMUL.FTZ R66, R66, R47 ;  /* 0x0000002f42427220 */ /* 0x000fe20000410000 */
[----:B------:R-:W-:Y:S02]  /*1e00*/  SHF.L.U32 R47, R50, 0x10, RZ ;  /* 0x00000010322f7819 */ /* 0x000fe400000006ff */
[----:B------:R-:W0:Y:S01]  /*1e10*/  MUFU.EX2 R58, R58 ;  /* 0x0000003a003a7308 */ /* 0x000e220000000800 */
[----:B------:R-:W-:Y:S01]  /*1e20*/  PRMT R48, R48, 0x7632, R48 ;  /* 0x0000763230307816 */ /* 0x000fe20000000030 */
[----:B------:R-:W-:Y:S01]  /*1e30*/  FMUL.FTZ R65, R65, R62 ;  /* 0x0000003e41417220 */ /* 0x000fe20000410000 */
[----:B------:R-:W-:Y:S01]  /*1e40*/  FADD.FTZ R62, -R46, R59 ;  /* 0x0000003b2e3e7221 */ /* 0x000fe20000010100 */
[----:B------:R-:W-:Y:S01]  /*1e50*/  PRMT R50, R50, 0x7632, R50 ;  /* 0x0000763232327816 */ /* 0x000fe20000000032 */
[----:B------:R-:W-:Y:S01]  /*1e60*/  FMUL.FTZ R68, R47, R68 ;  /* 0x000000442f447220 */ /* 0x000fe20000410000 */
[----:B------:R-:W-:Y:S01]  /*1e70*/  SHF.L.U32 R61, R48, 0x10, RZ ;  /* 0x00000010303d7819 */ /* 0x000fe200000006ff */
[----:B------:R-:W-:Y:S01]  /*1e80*/  FMUL.FTZ R47, R13, R62 ;  /* 0x0000003e0d2f7220 */ /* 0x000fe20000410000 */
[----:B------:R-:W-:-:S03]  /*1e90*/  SHF.L.U32 R50, R50, 0x10, RZ ;  /* 0x0000001032327819 */ /* 0x000fc600000006ff */
[----:B------:R-:W-:Y:S01]  /*1ea0*/  FADD.FTZ R48, -R46, R61 ;  /* 0x0000003d2e307221 */ /* 0x000fe20000010100 */
[----:B------:R-:W-:Y:S01]  /*1eb0*/  FFMA.FTZ R59, R3, R47, R5 ;  /* 0x0000002f033b7223 */ /* 0x000fe20000010005 */
[----:B------:R-:W-:Y:S02]  /*1ec0*/  FMUL.FTZ R67, R50, R67 ;  /* 0x0000004332437220 */ /* 0x000fe40000410000 */
[----:B------:R-:W-:Y:S01]  /*1ed0*/  FMUL.FTZ R48, R13, R48 ;  /* 0x000000300d307220 */ /* 0x000fe20000410000 */
[----:B------:R-:W-:Y:S01]  /*1ee0*/  FMUL.FTZ R50, R59, -1.4426950216293334961 ;  /* 0xbfb8aa3b3b327820 */ /* 0x000fe20000410000 */
[----:B0-----:R-:W-:Y:S02]  /*1ef0*/  FADD.FTZ R64, R58, 1 ;  /* 0x3f8000003a407421 */ /* 0x001fe40000010000 */
[----:B------:R-:W-:-:S03]  /*1f00*/  FFMA.FTZ R58, R7, R48, R9 ;  /* 0x00000030073a7223 */ /* 0x000fc60000010009 */
[----:B------:R-:W0:Y:S01]  /*1f10*/  MUFU.EX2 R50, R50 ;  /* 0x0000003200327308 */ /* 0x000e220000000800 */
[----:B------:R-:W-:-:S07]  /*1f20*/  FMUL.FTZ R63, R58, -1.4426950216293334961 ;  /* 0xbfb8aa3b3a3f7820 */ /* 0x000fce0000410000 */
[----:B------:R-:W1:Y:S01]  /*1f30*/  MUFU.EX2 R63, R63 ;  /* 0x0000003f003f7308 */ /* 0x000e620000000800 */
[----:B------:R-:W-:Y:S01]  /*1f40*/  PRMT R49, R49, 0x7632, R49 ;  /* 0x0000763231317816 */ /* 0x000fe20000000031 */
[----:B0-----:R-:W-:-:S06]  /*1f50*/  FADD.FTZ R62, R50, 1 ;  /* 0x3f800000323e7421 */ /* 0x001fcc0000010000 */
[----:B------:R-:W-:Y:S01]  /*1f60*/  MUFU.RCP R64, R64 ;  /* 0x0000004000407308 */ /* 0x000fe20000001000 */
[----:B------:R-:W-:Y:S01]  /*1f70*/  SHF.L.U32 R49, R49, 0x10, RZ ;  /* 0x0000001031317819 */ /* 0x000fe200000006ff */
[----:B-1----:R-:W-:-:S06]  /*1f80*/  FADD.FTZ R90, R63, 1 ;  /* 0x3f8000003f5a7421 */ /* 0x002fcc0000010000 */
[----:B------:R-:W0:Y:S01]  /*1f90*/  MUFU.RCP R62, R62 ;  /* 0x0000003e003e7308 */ /* 0x000e220000001000 */
[----:B------:R-:W-:-:S07]  /*1fa0*/  FADD.FTZ R50, -R46, R49 ;  /* 0x000000312e327221 */ /* 0x000fce0000010100 */
[----:B------:R-:W1:Y:S01]  /*1fb0*/  MUFU.RCP R63, R90 ;  /* 0x0000005a003f7308 */ /* 0x000e620000001000 */
[----:B------:R-:W-:Y:S01]  /*1fc0*/  SHF.L.U32 R61, R51, 0x10, RZ ;  /* 0x00000010333d7819 */ /* 0x000fe200000006ff */
[----:B------:R-:W-:-:S04]  /*1fd0*/  FMUL.FTZ R49, R13, R50 ;  /* 0x000000320d317220 */ /* 0x000fc80000410000 */
[----:B------:R-:W-:Y:S01]  /*1fe0*/  FFMA.FTZ R50, R8, R49, R10 ;  /* 0x0000003108327223 */ /* 0x000fe2000001000a */
[----:B------:R-:W-:Y:S01]  /*1ff0*/  FMUL.FTZ R66, R61, R66 ;  /* 0x000000423d427220 */ /* 0x000fe20000410000 */
[----:B0-----:R-:W-:Y:S01]  /*2000*/  FADD.FTZ R92, -R62, 1 ;  /* 0x3f8000003e5c7421 */ /* 0x001fe20000010100 */
[----:B------:R-:W-:Y:S01]  /*2010*/  FADD.FTZ R61, -R64, 1 ;  /* 0x3f800000403d7421 */ /* 0x000fe20000010100 */
[----:B------:R-:W-:Y:S02]  /*2020*/  FMUL.FTZ R93, R50, -1.4426950216293334961 ;  /* 0xbfb8aa3b325d7820 */ /* 0x000fe40000410000 */
[----:B------:R-:W-:Y:S01]  /*2030*/  FFMA.FTZ R59, R59, R92, 1 ;  /* 0x3f8000003b3b7423 */ /* 0x000fe2000001005c */
[----:B------:R-:W-:Y:S01]  /*2040*/  FFMA.FTZ R61, R60, R61, 1 ;  /* 0x3f8000003c3d7423 */ /* 0x000fe2000001003d */
[----:B------:R-:W-:Y:S01]  /*2050*/  PRMT R60, R51, 0x7632, R60 ;  /* 0x00007632333c7816 */ /* 0x000fe2000000003c */
[----:B-1----:R-:W-:Y:S01]  /*2060*/  FADD.FTZ R91, -R63, 1 ;  /* 0x3f8000003f5b7421 */ /* 0x002fe20000010100 */
[----:B------:R-:W0:Y:S01]  /*2070*/  MUFU.EX2 R51, R93 ;  /* 0x0000005d00337308 */ /* 0x000e220000000800 */
[----:B------:R-:W-:Y:S01]  /*2080*/  FMUL.FTZ R62, R62, R59 ;  /* 0x0000003b3e3e7220 */ /* 0x000fe20000410000 */
[----:B-----5:R-:W-:Y:S01]  /*2090*/  SHF.L.U32 R59, R52, 0x10, RZ ;  /* 0x00000010343b7819 */ /* 0x020fe200000006ff */
[----:B------:R-:W-:Y:S01]  /*20a0*/  FFMA.FTZ R58, R58, R91, 1 ;  /* 0x3f8000003a3a7423 */ /* 0x000fe2000001005b */
[----:B------:R-:W-:-:S03]  /*20b0*/  SHF.L.U32 R60, R60, 0x10, RZ ;  /* 0x000000103c3c7819 */ /* 0x000fc600000006ff */
[----:B------:R-:W-:Y:S01]  /*20c0*/  FMUL.FTZ R63, R63, R58 ;  /* 0x0000003a3f3f7220 */ /* 0x000fe20000410000 */
[----:B------:R-:W-:Y:S01]  /*20d0*/  FADD.FTZ R58, -R46, R59 ;  /* 0x0000003b2e3a7221 */ /* 0x000fe20000010100 */
[----:B------:R-:W-:-:S03]  /*20e0*/  FMUL.FTZ R65, R60, R65 ;  /* 0x000000413c417220 */ /* 0x000fc60000410000 */
[----:B------:R-:W-:Y:S01]  /*20f0*/  FMUL.FTZ R59, R13, R58 ;  /* 0x0000003a0d3b7220 */ /* 0x000fe20000410000 */
[----:B------:R-:W-:-:S03]  /*2100*/  FMUL.FTZ R64, R64, R61 ;  /* 0x0000003d40407220 */ /* 0x000fc60000410000 */
[----:B------:R-:W-:Y:S01]  /*2110*/  FFMA.FTZ R60, R2, R59, R4 ;  /* 0x0000003b023c7223 */ /* 0x000fe20000010004 */
[----:B0-----:R-:W-:-:S03]  /*2120*/  FADD.FTZ R61, R51, 1 ;  /* 0x3f800000333d7421 */ /* 0x001fc60000010000 */
[----:B------:R-:W-:-:S06]  /*2130*/  FMUL.FTZ R51, R60, -1.4426950216293334961 ;  /* 0xbfb8aa3b3c337820 */ /* 0x000fcc0000410000 */
[----:B------:R-:W0:Y:S01]  /*2140*/  MUFU.EX2 R51, R51 ;  /* 0x0000003300337308 */ /* 0x000e220000000800 */
[----:B------:R-:W-:-:S04]  /*2150*/  PRMT R52, R52, 0x7632, R52 ;  /* 0x0000763234347816 */ /* 0x000fc80000000034 */
[----:B------:R-:W-:-:S03]  /*2160*/  SHF.L.U32 R91, R52, 0x10, RZ ;  /* 0x00000010345b7819 */ /* 0x000fc600000006ff */
[----:B------:R-:W1:Y:S01]  /*2170*/  MUFU.RCP R61, R61 ;  /* 0x0000003d003d7308 */ /* 0x000e620000001000 */
[----:B0-----:R-:W-:Y:S01]  /*2180*/  FADD.FTZ R52, R51, 1 ;  /* 0x3f80000033347421 */ /* 0x001fe20000010000 */
[----:B------:R-:W-:-:S06]  /*2190*/  FADD.FTZ R58, -R46, R91 ;  /* 0x0000005b2e3a7221 */ /* 0x000fcc0000010100 */
[----:B------:R-:W0:Y:S01]  /*21a0*/  MUFU.RCP R52, R52 ;  /* 0x0000003400347308 */ /* 0x000e220000001000 */
[----:B------:R-:W-:Y:S01]  /*21b0*/  FMUL.FTZ R58, R13, R58 ;  /* 0x0000003a0d3a7220 */ /* 0x000fe20000410000 */
[----:B-1----:R-:W-:-:S04]  /*21c0*/  FADD.FTZ R91, -R61, 1 ;  /* 0x3f8000003d5b7421 */ /* 0x002fc80000010100 */
[----:B------:R-:W-:Y:S01]  /*21d0*/  FFMA.FTZ R90, R50, R91, 1 ;  /* 0x3f800000325a7423 */ /* 0x000fe2000001005b */
[----:B------:R-:W-:-:S04]  /*21e0*/  FFMA.FTZ R50, R7, R58, R9 ;  /* 0x0000003a07327223 */ /* 0x000fc80000010009 */
[----:B------:R-:W-:Y:S01]  /*21f0*/  FMUL.FTZ R92, R50, -1.4426950216293334961 ;  /* 0xbfb8aa3b325c7820 */ /* 0x000fe20000410000 */
[----:B0-----:R-:W-:-:S05]  /*2200*/  FADD.FTZ R91, -R52, 1 ;  /* 0x3f800000345b7421 */ /* 0x001fca0000010100 */
[----:B------:R-:W0:Y:S01]  /*2210*/  MUFU.EX2 R92, R92 ;  /* 0x0000005c005c7308 */ /* 0x000e220000000800 */
[----:B------:R-:W-:Y:S01]  /*2220*/  FFMA.FTZ R91, R60, R91, 1 ;  /* 0x3f8000003c5b7423 */ /* 0x000fe2000001005b */
[C---:B------:R-:W-:Y:S02]  /*2230*/  PRMT R60, R53.reuse, 0x7632, R60 ;  /* 0x00007632353c7816 */ /* 0x040fe4000000003c */
[----:B------:R-:W-:Y:S01]  /*2240*/  SHF.L.U32 R53, R53, 0x10, RZ ;  /* 0x0000001035357819 */ /* 0x000fe200000006ff */
[----:B------:R-:W-:Y:S01]  /*2250*/  FMUL.FTZ R61, R61, R90 ;  /* 0x0000005a3d3d7220 */ /* 0x000fe20000410000 */
[----:B------:R-:W-:-:S03]  /*2260*/  SHF.L.U32 R90, R60, 0x10, RZ ;  /* 0x000000103c5a7819 */ /* 0x000fc600000006ff */
[----:B------:R-:W-:Y:S01]  /*2270*/  FADD.FTZ R60, -R46, R53 ;  /* 0x000000352e3c7221 */ /* 0x000fe20000010100 */
[----:B------:R-:W-:-:S03]  /*2280*/  FMUL.FTZ R53, R52, R91 ;  /* 0x0000005b34357220 */ /* 0x000fc60000410000 */
[----:B------:R-:W-:-:S04]  /*2290*/  FMUL.FTZ R60, R13, R60 ;  /* 0x0000003c0d3c7220 */ /* 0x000fc80000410000 */
[----:B------:R-:W-:Y:S01]  /*22a0*/  FFMA.FTZ R52, R3, R60, R5 ;  /* 0x0000003c03347223 */ /* 0x000fe20000010005 */
[----:B0-----:R-:W-:-:S03]  /*22b0*/  FADD.FTZ R93, R92, 1 ;  /* 0x3f8000005c5d7421 */ /* 0x001fc60000010000 */
[----:B------:R-:W-:Y:S01]  /*22c0*/  FMUL.FTZ R92, R52, -1.4426950216293334961 ;  /* 0xbfb8aa3b345c7820 */ /* 0x000fe20000410000 */
[----:B------:R-:W0:Y:S08]  /*22d0*/  MUFU.RCP R51, R93 ;  /* 0x0000005d00337308 */ /* 0x000e300000001000 */
[----:B------:R-:W1:Y:S01]  /*22e0*/  MUFU.EX2 R92, R92 ;  /* 0x0000005c005c7308 */ /* 0x000e620000000800 */
[----:B------:R-:W-:Y:S01]  /*22f0*/  FADD.FTZ R46, -R46, R90 ;  /* 0x0000005a2e2e7221 */ /* 0x000fe20000010100 */
[----:B0-----:R-:W-:-:S04]  /*2300*/  FADD.FTZ R91, -R51, 1 ;  /* 0x3f800000335b7421 */ /* 0x001fc80000010100 */
[----:B------:R-:W-:Y:S01]  /*2310*/  FFMA.FTZ R90, R50, R91, 1 ;  /* 0x3f800000325a7423 */ /* 0x000fe2000001005b */
[----:B-1----:R-:W-:-:S04]  /*2320*/  FADD.FTZ R93, R92, 1 ;  /* 0x3f8000005c5d7421 */ /* 0x002fc80000010000 */
[----:B------:R-:W0:Y:S01]  /*2330*/  MUFU.RCP R50, R93 ;  /* 0x0000005d00327308 */ /* 0x000e220000001000 */
[----:B--2---:R-:W-:Y:S01]  /*2340*/  SHF.L.U32 R91, R54, 0x10, RZ ;  /* 0x00000010365b7819 */ /* 0x004fe200000006ff */
[----:B------:R-:W-:-:S04]  /*2350*/  FMUL.FTZ R46, R13, R46 ;  /* 0x0000002e0d2e7220 */ /* 0x000fc80000410000 */
[----:B------:R-:W-:Y:S01]  /*2360*/  FMUL.FTZ R64, R91, R64 ;  /* 0x000000405b407220 */ /* 0x000fe20000410000 */
[----:B0-----:R-:W-:-:S04]  /*2370*/  FADD.FTZ R91, -R50, 1 ;  /* 0x3f800000325b7421 */ /* 0x001fc80000010100 */
[----:B------:R-:W-:Y:S01]  /*2380*/  FFMA.FTZ R91, R52, R91, 1 ;  /* 0x3f800000345b7423 */ /* 0x000fe2000001005b */
[----:B------:R-:W-:-:S04]  /*2390*/  FFMA.FTZ R52, R8, R46, R10 ;  /* 0x0000002e08347223 */ /* 0x000fc8000001000a */
[----:B------:R-:W-:-:S06]  /*23a0*/  FMUL.FTZ R92, R52, -1.4426950216293334961 ;  /* 0xbfb8aa3b345c7820 */ /* 0x000fcc0000410000 */
[----:B------:R-:W0:Y:S01]  /*23b0*/  MUFU.EX2 R92, R92 ;  /* 0x0000005c005c7308 */ /* 0x000e220000000800 */
[----:B------:R-:W-:Y:S01]  /*23c0*/  FMUL.FTZ R51, R51, R90 ;  /* 0x0000005a33337220 */ /* 0x000fe20000410000 */
[----:B------:R-:W-:Y:S01]  /*23d0*/  PRMT R90, R54, 0x7632, R90 ;  /* 0x00007632365a7816 */ /* 0x000fe2000000005a */
[----:B------:R-:W-:Y:S01]  /*23e0*/  FMUL.FTZ R50, R50, R91 ;  /* 0x0000005b32327220 */ /* 0x000fe20000410000 */
[----:B0-----:R-:W-:-:S04]  /*23f0*/  FADD.FTZ R93, R92, 1 ;  /* 0x3f8000005c5d7421 */ /* 0x001fc80000010000 */
[----:B------:R-:W0:Y:S01]  /*2400*/  MUFU.RCP R54, R93 ;  /* 0x0000005d00367308 */ /* 0x000e220000001000 */
[----:B------:R-:W-:-:S05]  /*2410*/  SHF.L.U32 R91, R55, 0x10, RZ ;  /* 0x00000010375b7819 */ /* 0x000fca00000006ff */
[----:B------:R-:W-:Y:S01]  /*2420*/  FMUL.FTZ R62, R91, R62 ;  /* 0x0000003e5b3e7220 */ /* 0x000fe20000410000 */
[----:B0-----:R-:W-:-:S04]  /*2430*/  FADD.FTZ R91, -R54, 1 ;  /* 0x3f800000365b7421 */ /* 0x001fc80000010100 */
[----:B------:R-:W-:-:S04]  /*2440*/  FFMA.FTZ R91, R52, R91, 1 ;  /* 0x3f800000345b7423 */ /* 0x000fc8000001005b */
[----:B------:R-:W-:Y:S01]  /*2450*/  FMUL.FTZ R52, R54, R91 ;  /* 0x0000005b36347220 */ /* 0x000fe20000410000 */
[----:B------:R-:W-:Y:S02]  /*2460*/  SHF.L.U32 R54, R56, 0x10, RZ ;  /* 0x0000001038367819 */ /* 0x000fe400000006ff */
[----:B------:R-:W-:Y:S02]  /*2470*/  SHF.L.U32 R90, R90, 0x10, RZ ;  /* 0x000000105a5a7819 */ /* 0x000fe400000006ff */
[----:B------:R-:W-:Y:S01]  /*2480*/  PRMT R55, R55, 0x7632, R55 ;  /* 0x0000763237377816 */ /* 0x000fe20000000037 */
[----:B------:R-:W-:Y:S01]  /*2490*/  FMUL.FTZ R53, R54, R53 ;  /* 0x0000003536357220 */ /* 0x000fe20000410000 */
[----:B------:R-:W-:Y:S01]  /*24a0*/  PRMT R54, R57, 0x7632, R54 ;  /* 0x0000763239367816 */ /* 0x000fe20000000036 */
[----:B------:R-:W-:Y:S01]  /*24b0*/  FMUL.FTZ R63, R90, R63 ;  /* 0x0000003f5a3f7220 */ /* 0x000fe20000410000 */
[----:B------:R-:W-:Y:S02]  /*24c0*/  SHF.L.U32 R90, R55, 0x10, RZ ;  /* 0x00000010375a7819 */ /* 0x000fe400000006ff */
[----:B------:R-:W-:Y:S01]  /*24d0*/  SHF.L.U32 R55, R54, 0x10, RZ ;  /* 0x0000001036377819 */ /* 0x000fe200000006ff */
[----:B------:R-:W-:-:S04]  /*24e0*/  FADD.FTZ R41, R86, R41 ;  /* 0x0000002956297221 */ /* 0x000fc80000010000 */
[----:B------:R-:W-:Y:S01]  /*24f0*/  FMUL.FTZ R52, R55, R52 ;  /* 0x0000003437347220 */ /* 0x000fe20000410000 */
[----:B------:R-:W-:Y:S01]  /*2500*/  FADD.FTZ R55, R88, R45 ;  /* 0x0000002d58377221 */ /* 0x000fe20000010000 */
[----:B------:R-:W-:Y:S01]  /*2510*/  FFMA.FTZ R45, R14, R86, R40 ;  /* 0x000000560e2d7223 */ /* 0x000fe20000010028 */
[----:B------:R-:W-:Y:S02]  /*2520*/  SHF.L.U32 R57, R57, 0x10, RZ ;  /* 0x0000001039397819 */ /* 0x000fe400000006ff */
[----:B------:R-:W-:Y:S01]  /*2530*/  FADD.FTZ R55, R55, R84 ;  /* 0x0000005437377221 */ /* 0x000fe20000010000 */
[----:B------:R-:W-:Y:S01]  /*2540*/  FFMA.FTZ R45, R16, R82, R45 ;  /* 0x00000052102d7223 */ /* 0x000fe2000001002d */
[-C--:B------:R-:W-:Y:S01]  /*2550*/  FFMA.FTZ R44, R0, R88.reuse, R44 ;  /* 0x00000058002c7223 */ /* 0x080fe2000001002c */
[----:B------:R-:W-:Y:S01]  /*2560*/  FADD.FTZ R41, R41, R82 ;  /* 0x0000005229297221 */ /* 0x000fe20000010000 */
[----:B------:R-:W-:Y:S01]  /*2570*/  FMUL.FTZ R88, R2, R88 ;  /* 0x0000005802587220 */ /* 0x000fe20000410000 */
[----:B------:R-:W-:Y:S01]  /*2580*/  FADD.FTZ R55, R55, R80 ;  /* 0x0000005037377221 */ /* 0x000fe20000010000 */
[----:B------:R-:W-:Y:S01]  /*2590*/  FMUL.FTZ R50, R57, R50 ;  /* 0x0000003239327220 */ /* 0x000fe20000410000 */
[----:B------:R-:W-:Y:S01]  /*25a0*/  FFMA.FTZ R45, R22, R78, R45 ;  /* 0x0000004e162d7223 */ /* 0x000fe2000001002d */
[-C--:B------:R-:W-:Y:S01]  /*25b0*/  FFMA.FTZ R42, R17, R87.reuse, R42 ;  /* 0x00000057112a7223 */ /* 0x080fe2000001002a */
[----:B------:R-:W-:Y:S01]  /*25c0*/  FADD.FTZ R43, R87, R43 ;  /* 0x0000002b572b7221 */ /* 0x000fe20000010000 */
[----:B------:R-:W-:Y:S01]  /*25d0*/  FADD.FTZ R57, R41, R78 ;  /* 0x0000004e29397221 */ /* 0x000fe20000010000 */
[----:B------:R-:W-:Y:S01]  /*25e0*/  FMUL.FTZ R87, R7, R87 ;  /* 0x0000005707577220 */ /* 0x000fe20000410000 */
[----:B------:R-:W-:Y:S01]  /*25f0*/  FADD.FTZ R40, RZ, R88 ;  /* 0x00000058ff287221 */ /* 0x000fe20000010000 */
[----:B------:R-:W-:Y:S01]  /*2600*/  FADD.FTZ R41, R55, R76 ;  /* 0x0000004c37297221 */ /* 0x000fe20000010000 */
[----:B------:R-:W-:Y:S01]  /*2610*/  FFMA.FTZ R55, R24, R74, R45 ;  /* 0x0000004a18377223 */ /* 0x000fe2000001002d */
[----:B------:R-:W-:Y:S01]  /*2620*/  FFMA.FTZ R54, R0, R88, RZ ;  /* 0x0000005800367223 */ /* 0x000fe200000100ff */
[----:B------:R-:W-:Y:S01]  /*2630*/  FADD.FTZ R45, R57, R74 ;  /* 0x0000004a392d7221 */ /* 0x000fe20000010000 */
[----:B------:R-:W-:Y:S01]  /*2640*/  FMUL.FTZ R86, R3, R86 ;  /* 0x0000005603567220 */ /* 0x000fe20000410000 */
[----:B------:R-:W-:Y:S01]  /*2650*/  FADD.FTZ R57, R40, R87 ;  /* 0x0000005728397221 */ /* 0x000fe20000010000 */
[----:B------:R-:W-:Y:S01]  /*2660*/  PRMT R56, R56, 0x7632, R56 ;  /* 0x0000763238387816 */ /* 0x000fe20000000038 */
[----:B------:R-:W-:Y:S01]  /*2670*/  FFMA.FTZ R91, R17, R87, R54 ;  /* 0x00000057115b7223 */ /* 0x000fe20000010036 */
[-C--:B------:R-:W-:Y:S01]  /*2680*/  FFMA.FTZ R38, R18, R85.reuse, R38 ;  /* 0x0000005512267223 */ /* 0x080fe20000010026 */
[----:B------:R-:W-:Y:S01]  /*2690*/  FADD.FTZ R39, R85, R39 ;  /* 0x0000002755277221 */ /* 0x000fe20000010000 */
[----:B------:R-:W-:Y:S01]  /*26a0*/  FMUL.FTZ R85, R8, R85 ;  /* 0x0000005508557220 */ /* 0x000fe20000410000 */
[----:B------:R-:W-:Y:S01]  /*26b0*/  FADD.FTZ R40, R57, R86 ;  /* 0x0000005639287221 */ /* 0x000fe20000010000 */
[----:B------:R-:W-:Y:S01]  /*26c0*/  SHF.L.U32 R56, R56, 0x10, RZ ;  /* 0x0000001038387819 */ /* 0x000fe200000006ff */
[----:B------:R-:W-:Y:S01]  /*26d0*/  FFMA.FTZ R91, R14, R86, R91 ;  /* 0x000000560e5b7223 */ /* 0x000fe2000001005b */
[-C--:B------:R-:W-:Y:S01]  /*26e0*/  FFMA.FTZ R44, R15, R84.reuse, R44 ;  /* 0x000000540f2c7223 */ /* 0x080fe2000001002c */
        /* <DEDUP_REMOVED lines=63> */
[----:B------:R-:W-:Y:S01]  /*2ae0*/  FADD.FTZ R41, R41, R68 ;  /* 0x0000004429297221 */ /* 0x000fe20000010000 */
[----:B------:R-:W-:Y:S01]  /*2af0*/  FFMA.FTZ R90, R25, R72, R90 ;  /* 0x00000048195a7223 */ /* 0x000fe2000001005a */
[----:B------:R-:W-:Y:S01]  /*2b00*/  FADD.FTZ R45, R45, R70 ;  /* 0x000000462d2d7221 */ /* 0x000fe20000010000 */
[----:B------:R-:W-:Y:S01]  /*2b10*/  FMUL.FTZ R70, R3, R70 ;  /* 0x0000004603467220 */ /* 0x000fe20000410000 */
[----:B------:R-:W-:Y:S01]  /*2b20*/  FADD.FTZ R39, R92, R71 ;  /* 0x000000475c277221 */ /* 0x000fe20000010000 */
        /* <DEDUP_REMOVED lines=37> */
[----:B------:R-:W-:Y:S01]  /*2d80*/  FFMA.FTZ R91, R49, R61, R90 ;  /* 0x0000003d315b7223 */ /* 0x000fe2000001005a */
[----:B------:R-:W-:Y:S01]  /*2d90*/  FADD.FTZ R45, R56, R63 ;  /* 0x0000003f382d7221 */ /* 0x000fe20000010000 */
[----:B------:R-:W-:Y:S01]  /*2da0*/  FADD.FTZ R90, R54, R61 ;  /* 0x0000003d365a7221 */ /* 0x000fe20000010000 */
[----:B------:R-:W-:Y:S01]  /*2db0*/  FFMA.FTZ R54, R48, R63, R39 ;  /* 0x0000003f30367223 */ /* 0x000fe20000010027 */
[----:B------:R-:W-:Y:S01]  /*2dc0*/  FMUL.FTZ R61, R8, R61 ;  /* 0x0000003d083d7220 */ /* 0x000fe20000410000 */
[----:B------:R-:W-:-:S02]  /*2dd0*/  FADD.FTZ R56, R45, R62 ;  /* 0x0000003e2d387221 */ /* 0x000fc40000010000 */
[----:B------:R-:W-:Y:S01]  /*2de0*/  FFMA.FTZ R54, R47, R62, R54 ;  /* 0x0000003e2f367223 */ /* 0x000fe20000010036 */
[----:B------:R-:W-:Y:S01]  /*2df0*/  FMUL.FTZ R57, R2, R53 ;  /* 0x0000003502397220 */ /* 0x000fe20000410000 */
[----:B------:R-:W-:Y:S02]  /*2e00*/  FADD.FTZ R56, R56, R61 ;  /* 0x0000003d38387221 */ /* 0x000fe40000010000 */
[----:B------:R-:W-:Y:S01]  /*2e10*/  FFMA.FTZ R54, R49, R61, R54 ;  /* 0x0000003d31367223 */ /* 0x000fe20000010036 */
[----:B------:R-:W-:Y:S01]  /*2e20*/  FFMA.FTZ R44, R59, R53, R44 ;  /* 0x000000353b2c7223 */ /* 0x000fe2000001002c */
[----:B------:R-:W-:Y:S01]  /*2e30*/  FADD.FTZ R39, R56, R57 ;  /* 0x0000003938277221 */ /* 0x000fe20000010000 */
[----:B------:R-:W-:Y:S01]  /*2e40*/  FADD.FTZ R45, R38, R53 ;  /* 0x00000035262d7221 */ /* 0x000fe20000010000 */
[----:B------:R-:W-:Y:S01]  /*2e50*/  FMUL.FTZ R56, R7, R51 ;  /* 0x0000003307387220 */ /* 0x000fe20000410000 */
[----:B------:R-:W-:Y:S01]  /*2e60*/  FFMA.FTZ R53, R59, R57, R54 ;  /* 0x000000393b357223 */ /* 0x000fe20000010036 */
[----:B------:R-:W-:-:S02]  /*2e70*/  FMUL.FTZ R55, R3, R50 ;  /* 0x0000003203377220 */ /* 0x000fc40000410000 */
[----:B------:R-:W-:Y:S01]  /*2e80*/  FADD.FTZ R38, R39, R56 ;  /* 0x0000003827267221 */ /* 0x000fe20000010000 */
[----:B------:R-:W-:Y:S01]  /*2e90*/  FFMA.FTZ R53, R58, R56, R53 ;  /* 0x000000383a357223 */ /* 0x000fe20000010035 */
[----:B------:R-:W-:Y:S02]  /*2ea0*/  FMUL.FTZ R54, R8, R52 ;  /* 0x0000003408367220 */ /* 0x000fe40000410000 */
        /* <DEDUP_REMOVED lines=68> */
.L_x_655:
        /* <DEDUP_REMOVED lines=156> */
.L_x_657:
[----:B------:R-:W-:Y:S05]  /*3cb0*/  BSYNC.RECONVERGENT B0 ;  /* 0x0000000000007941 */ /* 0x000fea0003800200 */
.L_x_656:
        /* <DEDUP_REMOVED lines=21> */
.L_x_659:
[----:B------:R-:W-:Y:S05]  /*3e10*/  BSYNC.RECONVERGENT B0 ;  /* 0x0000000000007941 */ /* 0x000fea0003800200 */
.L_x_658:
        /* <DEDUP_REMOVED lines=22> */
.L_x_662:
[----:B0-----:R-:W2:Y:S04]  /*3f80*/  LD.E.STRONG.GPU R53, desc[UR14][R50.64+0x90] ;  /* 0x0000900e32357980 */ /* 0x001ea8000c10f900 */
[----:B--2---:R-:W-:Y:S01]  /*3f90*/  CCTL.IVALL ;  /* 0x00000000ff00798f */ /* 0x004fe20002000000 */
[----:B------:R-:W-:Y:S05]  /*3fa0*/  YIELD ;  /* 0x0000000000007946 */ /* 0x000fea0003800000 */
[----:B-----5:R-:W-:-:S04]  /*3fb0*/  LOP3.LUT R53, R53, R52, RZ, 0x3c, !PT ;  /* 0x0000003435357212 */ /* 0x020fc800078e3cff */
[----:B------:R-:W-:-:S13]  /*3fc0*/  ISETP.GT.AND P0, PT, R53, -0x1, PT ;  /* 0xffffffff3500780c */ /* 0x000fda0003f04270 */
[----:B------:R-:W-:Y:S05]  /*3fd0*/  @P0 BRA `(.L_x_662) ;  /* 0xfffffffc00e80947 */ /* 0x000fea000383ffff */
.L_x_661:
[----:B------:R-:W-:Y:S05]  /*3fe0*/  WARPSYNC.ALL ;  /* 0x0000000000007948 */ /* 0x000fea0003800000 */
[----:B------:R-:W-:Y:S06]  /*3ff0*/  BAR.SYNC.DEFER_BLOCKING 0x0 ;  /* 0x0000000000007b1d */ /* 0x000fec0000010000 */
[----:B------:R-:W-:Y:S05]  /*4000*/  BRA `(.L_x_663) ;  /* 0x0000000000547947 */ /* 0x000fea0003800000 */
.L_x_660:
        /* <DEDUP_REMOVED lines=13> */
.L_x_665:
[----:B------:R-:W2:Y:S04]  /*40e0*/  LD.E.STRONG.GPU R52, desc[UR14][R50.64] ;  /* 0x0000000e32347980 */ /* 0x000ea8000c10f900 */
[----:B--2---:R-:W-:Y:S01]  /*40f0*/  CCTL.IVALL ;  /* 0x00000000ff00798f */ /* 0x004fe20002000000 */
[----:B------:R-:W-:Y:S05]  /*4100*/  YIELD ;  /* 0x0000000000007946 */ /* 0x000fea0003800000 */
[----:B-----5:R-:W-:-:S04]  /*4110*/  LOP3.LUT R52, R52, R53, RZ, 0x3c, !PT ;  /* 0x0000003534347212 */ /* 0x020fc800078e3cff */
[----:B------:R-:W-:-:S13]  /*4120*/  ISETP.GT.AND P0, PT, R52, -0x1, PT ;  /* 0xffffffff3400780c */ /* 0x000fda0003f04270 */
[----:B------:R-:W-:Y:S05]  /*4130*/  @P0 BRA `(.L_x_665) ;  /* 0xfffffffc00e80947 */ /* 0x000fea000383ffff */
.L_x_664:
[----:B------:R-:W-:Y:S05]  /*4140*/  WARPSYNC.ALL ;  /* 0x0000000000007948 */ /* 0x000fea0003800000 */
[----:B------:R-:W-:Y:S06]  /*4150*/  BAR.SYNC.DEFER_BLOCKING 0x0 ;  /* 0x0000000000007b1d */ /* 0x000fec0000010000 */
.L_x_663:
        /* <DEDUP_REMOVED lines=28> */
[----:B0-----:R-:W-:Y:S01]  /*4320*/  FADD.FTZ R93, R90, R93 ;  /* 0x0000005d5a5d7221 */ /* 0x001fe20000010000 */
[----:B------:R-:W-:Y:S01]  /*4330*/  LEA R90, R52, UR6, 0x3 ;  /* 0x00000006345a7c11 */ /* 0x000fe2000f8e18ff */
[----:B-1----:R-:W-:-:S03]  /*4340*/  FADD.FTZ R92, R91, R92 ;  /* 0x0000005c5b5c7221 */ /* 0x002fc60000010000 */
[----:B------:R-:W0:Y:S04]  /*4350*/  SHFL.BFLY PT, R50, R93, 0x1, 0x1f ;  /* 0x0c201f005d327f89 */ /* 0x000e2800000e0000 */
[----:B------:R-:W1:Y:S01]  /*4360*/  SHFL.BFLY PT, R51, R92, 0x1, 0x1f ;  /* 0x0c201f005c337f89 */ /* 0x000e6200000e0000 */
[----:B0-----:R-:W-:Y:S01]  /*4370*/  FADD.FTZ R50, R93, R50 ;  /* 0x000000325d327221 */ /* 0x001fe20000010000 */
[----:B-1----:R-:W-:-:S03]  /*4380*/  FADD.FTZ R51, R92, R51 ;  /* 0x000000335c337221 */ /* 0x002fc60000010000 */
[----:B------:R-:W-:Y:S01]  /*4390*/  @!P0 FMUL.FTZ R50, R50, 4.8828125727595761418e-05 ;  /* 0x384ccccd32328820 */ /* 0x000fe20000410000 */
[----:B------:R-:W-:-:S05]  /*43a0*/  @!P0 FMUL.FTZ R51, R51, 4.8828125727595761418e-05 ;  /* 0x384ccccd33338820 */ /* 0x000fca0000410000 */
        /* <DEDUP_REMOVED lines=39> */
[----:B0-----:R-:W-:Y:S01]  /*4620*/  IADD3 R22, P0, PT, R11, UR6, RZ ;  /* 0x000000060b167c10 */ /* 0x001fe2000ff1e0ff */
        /* <DEDUP_REMOVED lines=85> */
[----:B------:R0:W-:Y:S01]  /*4b80*/  STG.E.64 desc[UR14][R22.64+0x11800], R12 ;  /* 0x0118000c16007986 */ /* 0x0001e2000c101b0e */
[----:B------:R-:W-:Y:S05]  /*4b90*/  BRA.U !UP0, `(.L_x_666) ;  /* 0xffffffb9084c7547 */ /* 0x000fea000b83ffff */
.L_x_654:
        /* <DEDUP_REMOVED lines=10> */
[----:B------:R-:W-:Y:S01]  /*4c40*/  SHF.R.U32.HI R0, RZ, 0x5, R89 ;  /* 0x00000005ff007819 */ /* 0x000fe20000011659 */
[----:B------:R-:W1:Y:S01]  /*4c50*/  S2UR UR9, SR_CgaCtaId ;  /* 0x00000000000979c3 */ /* 0x000e620000008800 */
[----:B------:R-:W-:Y:S01]  /*4c60*/  UMOV UR8, 0x400 ;  /* 0x0000040000087882 */ /* 0x000fe20000000000 */
[----:B------:R-:W-:Y:S01]  /*4c70*/  UISETP.LT.AND.EX UP0, UPT, UR17, URZ, UPT, UP0 ;  /* 0x000000ff1100728c */ /* 0x000fe2000bf01300 */
[----:B------:R-:W-:Y:S02]  /*4c80*/  LOP3.LUT R4, RZ, R0, RZ, 0x33, !PT ;  /* 0x00000000ff047212 */ /* 0x000fe400078e33ff */
[C---:B------:R-:W-:Y:S01]  /*4c90*/  LOP3.LUT R10, R89.reuse, 0x1f, RZ, 0xc0, !PT ;  /* 0x0000001f590a7812 */ /* 0x040fe200078ec0ff */
[----:B------:R-:W-:Y:S01]  /*4ca0*/  USEL UR7, UR16, 0x9, UP0 ;  /* 0x0000000910077887 */ /* 0x000fe20008000000 */
[C---:B------:R-:W-:Y:S01]  /*4cb0*/  LOP3.LUT R42, R89.reuse, 0xf, RZ, 0xc0, !PT ;  /* 0x0000000f592a7812 */ /* 0x040fe200078ec0ff */
[----:B------:R-:W-:Y:S01]  /*4cc0*/  USEL UR4, UR17, URZ, UP0 ;  /* 0x000000ff11047287 */ /* 0x000fe20008000000 */
[----:B------:R-:W-:Y:S01]  /*4cd0*/  SHF.L.U32 R11, R89, 0x1, RZ ;  /* 0x00000001590b7819 */ /* 0x000fe200000006ff */
[----:B------:R-:W-:Y:S01]  /*4ce0*/  USHF.L.U32 UR10, UR7, 0x3, URZ ;  /* 0x00000003070a7899 */ /* 0x000fe200080006ff */
[----:B0-----:R-:W-:Y:S01]  /*4cf0*/  MOV R13, UR6 ;  /* 0x00000006000d7c02 */ /* 0x001fe20008000f00 */
[----:B------:R-:W-:-:S04]  /*4d00*/  USHF.L.U64.HI UR7, UR7, 0x3, UR4 ;  /* 0x0000000307077899 */ /* 0x000fc80008010204 */
[----:B------:R-:W-:Y:S02]  /*4d10*/  IADD3 R4, P0, PT, R4, UR10, RZ ;  /* 0x0000000a04047c10 */ /* 0x000fe4000ff1e0ff */
[----:B------:R-:W-:Y:S01]  /*4d20*/  MOV R5, UR7 ;  /* 0x0000000700057c02 */ /* 0x000fe20008000f00 */
[----:B------:R-:W0:Y:S03]  /*4d30*/  LDCU.64 UR4, c[0x0][0x3d0] ;  /* 0x00007a00ff0477ac */ /* 0x000e260008000a00 */
[----:B------:R-:W-:Y:S01]  /*4d40*/  IADD3.X R5, PT, PT, R5, -0x1, RZ, P0, !PT ;  /* 0xffffffff05057810 */ /* 0x000fe200007fe4ff */
[----:B-1----:R-:W-:-:S04]  /*4d50*/  ULEA UR8, UR9, UR8, 0x18 ;  /* 0x0000000809087291 */ /* 0x002fc8000f8ec0ff */
[----:B------:R-:W-:-:S04]  /*4d60*/  IMAD.WIDE.U32 R2, R5, -0x33333333, RZ ;  /* 0xcccccccd05027825 */ /* 0x000fc800078e00ff */
[----:B------:R-:W-:-:S04]  /*4d70*/  IMAD.WIDE.U32 R6, P0, R4, -0x33333334, R2 ;  /* 0xcccccccc04067825 */ /* 0x000fc80007800002 */
[----:B------:R-:W-:Y:S01]  /*4d80*/  IMAD.WIDE.U32 R2, R4, -0x33333333, RZ ;  /* 0xcccccccd04027825 */ /* 0x000fe200078e00ff */
[----:B------:R-:W-:Y:S01]  /*4d90*/  IADD3.X R9, PT, PT, RZ, RZ, RZ, P0, !PT ;  /* 0x000000ffff097210 */ /* 0x000fe200007fe4ff */
[----:B0-----:R-:W-:Y:S01]  /*4da0*/  UIADD3 UR4, UP0, UPT, UR4, 0x68800, URZ ;  /* 0x0006880004047890 */ /* 0x001fe2000ff1e0ff */
[----:B------:R-:W-:Y:S02]  /*4db0*/  MOV R8, R7 ;  /* 0x0000000700087202 */ /* 0x000fe40000000f00 */
[----:B------:R-:W-:Y:S01]  /*4dc0*/  IADD3 RZ, P0, PT, R3, R6, RZ ;  /* 0x0000000603ff7210 */ /* 0x000fe20007f1e0ff */
[----:B------:R-:W-:-:S04]  /*4dd0*/  UIADD3.X UR5, UPT, UPT, URZ, UR5, URZ, UP0, !UPT ;  /* 0x00000005ff057290 */ /* 0x000fc800087fe4ff */
        /* <DEDUP_REMOVED lines=21> */
.L_x_678:
        /* <DEDUP_REMOVED lines=28> */
.L_x_671:
        /* <DEDUP_REMOVED lines=33> */
.L_x_670:
[----:B------:R-:W-:Y:S05]  /*5300*/  BSYNC.RECONVERGENT B1 ;  /* 0x0000000000017941 */ /* 0x000fea0003800200 */
.L_x_669:
        /* <DEDUP_REMOVED lines=25> */
.L_x_673:
[----:B------:R-:W-:Y:S05]  /*54a0*/  BSYNC.RECONVERGENT B1 ;  /* 0x0000000000017941 */ /* 0x000fea0003800200 */
.L_x_672:
        /* <DEDUP_REMOVED lines=26> */
.L_x_668:
[----:B------:R-:W-:Y:S05]  /*5650*/  BSYNC.RECONVERGENT B0 ;  /* 0x0000000000007941 */ /* 0x000fea0003800200 */
.L_x_667:
[----:B------:R0:W-:Y:S01]  /*5660*/  STS [R9], R27 ;  /* 0x0000001b09007388 */ /* 0x0001e20000000800 */
[----:B------:R-:W1:Y:S01]  /*5670*/  LDC.64 R6, c[0x0][0x388] ;  /* 0x0000e200ff067b82 */ /* 0x000e620000000a00 */
[----:B------:R-:W-:Y:S02]  /*5680*/  ISETP.GT.U32.AND P1, PT, R42, 0x9, PT ;  /* 0x000000092a00780c */ /* 0x000fe40003f24070 */
[----:B------:R0:W-:Y:S01]  /*5690*/  STS [R9+0x500], R24 ;  /* 0x0005001809007388 */ /* 0x0001e20000000800 */
[----:B------:R-:W-:-:S04]  /*56a0*/  MOV R28, R8 ;  /* 0x00000008001c7202 */ /* 0x000fc80000000f00 */
[----:B------:R-:W2:Y:S08]  /*56b0*/  LDC.64 R18, c[0x0][0x390] ;  /* 0x0000e400ff127b82 */ /* 0x000eb00000000a00 */
[----:B0-----:R-:W-:Y:S06]  /*56c0*/  BAR.SYNC.DEFER_BLOCKING 0x0 ;  /* 0x0000000000007b1d */ /* 0x001fec0000010000 */
.L_x_677:
        /* <DEDUP_REMOVED lines=32> */
.L_x_688:
        /* <DEDUP_REMOVED lines=10> */
.L_x_676:
[----:B------:R-:W-:Y:S05]  /*5970*/  BSYNC.RECONVERGENT B0 ;  /* 0x0000000000007941 */ /* 0x000fea0003800200 */
.L_x_675:
        /* <DEDUP_REMOVED lines=9> */
.L_x_674:
        /* <DEDUP_REMOVED lines=8> */
.L_x_680:
[----:B------:R-:W-:Y:S05]  /*5a90*/  BSYNC B0 ;  /* 0x0000000000007941 */ /* 0x000fea0003800000 */
.L_x_679:
        /* <DEDUP_REMOVED lines=8> */
.L_x_681:
[----:B------:R-:W-:Y:S01]  /*5b20*/  FADD.FTZ R22, R22, R17 ;  /* 0x0000001116167221 */ /* 0x000fe20000010000 */
[----:B------:R-:W-:-:S04]  /*5b30*/  HFMA2 R31, -RZ, RZ, 0, 2.384185791015625e-07 ;  /* 0x00000004ff1f7431 */ /* 0x000fc800000001ff */
[----:B------:R-:W-:Y:S02]  /*5b40*/  MOV R32, R22 ;  /* 0x0000001600207202 */ /* 0x000fe40000000f00 */
[----:B------:R-:W-:-:S07]  /*5b50*/  MOV R21, R29 ;  /* 0x0000001d00157202 */ /* 0x000fce0000000f00 */
[----:B------:R-:W-:Y:S05]  /*5b60*/  WARPSYNC.COLLECTIVE R27, `(.L_x_682) ;  /* 0x000000001b087348 */ /* 0x000fea0003c00000 */
[----:B------:R0:W1:Y:S02]  /*5b70*/  SHFL.BFLY P3, R29, R32, R31, R34 ;  /* 0x0c00001f201d7389 */ /* 0x0000640000060022 */
[----:B01----:R-:W-:Y:S05]  /*5b80*/  ENDCOLLECTIVE ;  /* 0x000000000000791b */ /* 0x003fea0003800000 */
.L_x_682:
[----:B------:R-:W-:-:S05]  /*5b90*/  FADD.FTZ R21, R21, R20 ;  /* 0x0000001415157221 */ /* 0x000fca0000010000 */
[----:B------:R-:W-:Y:S02]  /*5ba0*/  MOV R32, R21 ;  /* 0x0000001500207202 */ /* 0x000fe40000000f00 */
[----:B------:R-:W-:-:S07]  /*5bb0*/  MOV R23, R29 ;  /* 0x0000001d00177202 */ /* 0x000fce0000000f00 */
[----:B------:R-:W-:Y:S05]  /*5bc0*/  WARPSYNC.COLLECTIVE R27, `(.L_x_683) ;  /* 0x000000001b087348 */ /* 0x000fea0003c00000 */
[----:B------:R0:W1:Y:S02]  /*5bd0*/  SHFL.BFLY P3, R29, R32, R31, R34 ;  /* 0x0c00001f201d7389 */ /* 0x0000640000060022 */
[----:B01----:R-:W-:Y:S05]  /*5be0*/  ENDCOLLECTIVE ;  /* 0x000000000000791b */ /* 0x003fea0003800000 */
.L_x_683:
[----:B------:R-:W-:Y:S01]  /*5bf0*/  FADD.FTZ R23, R22, R23 ;  /* 0x0000001716177221 */ /* 0x000fe20000010000 */
[----:B------:R-:W-:-:S04]  /*5c00*/  HFMA2 R31, -RZ, RZ, 0, 1.1920928955078125e-07 ;  /* 0x00000002ff1f7431 */ /* 0x000fc800000001ff */
[----:B------:R-:W-:Y:S02]  /*5c10*/  MOV R32, R23 ;  /* 0x0000001700207202 */ /* 0x000fe40000000f00 */
[----:B------:R-:W-:-:S07]  /*5c20*/  MOV R24, R29 ;  /* 0x0000001d00187202 */ /* 0x000fce0000000f00 */
[----:B------:R-:W-:Y:S05]  /*5c30*/  WARPSYNC.COLLECTIVE R27, `(.L_x_684) ;  /* 0x000000001b087348 */ /* 0x000fea0003c00000 */
[----:B------:R0:W1:Y:S02]  /*5c40*/  SHFL.BFLY P3, R29, R32, R31, R34 ;  /* 0x0c00001f201d7389 */ /* 0x0000640000060022 */
[----:B01----:R-:W-:Y:S05]  /*5c50*/  ENDCOLLECTIVE ;  /* 0x000000000000791b */ /* 0x003fea0003800000 */
.L_x_684:
[----:B------:R-:W-:-:S05]  /*5c60*/  FADD.FTZ R24, R21, R24 ;  /* 0x0000001815187221 */ /* 0x000fca0000010000 */
[----:B------:R-:W-:Y:S02]  /*5c70*/  MOV R32, R24 ;  /* 0x0000001800207202 */ /* 0x000fe40000000f00 */
[----:B------:R-:W-:-:S07]  /*5c80*/  MOV R30, R29 ;  /* 0x0000001d001e7202 */ /* 0x000fce0000000f00 */
[----:B------:R-:W-:Y:S05]  /*5c90*/  WARPSYNC.COLLECTIVE R27, `(.L_x_685) ;  /* 0x000000001b087348 */ /* 0x000fea0003c00000 */
[----:B------:R0:W1:Y:S02]  /*5ca0*/  SHFL.BFLY P3, R29, R32, R31, R34 ;  /* 0x0c00001f201d7389 */ /* 0x0000640000060022 */
[----:B01----:R-:W-:Y:S05]  /*5cb0*/  ENDCOLLECTIVE ;  /* 0x000000000000791b */ /* 0x003fea0003800000 */
.L_x_685:
[----:B------:R-:W-:Y:S01]  /*5cc0*/  FADD.FTZ R30, R23, R30 ;  /* 0x0000001e171e7221 */ /* 0x000fe20000010000 */
[----:B------:R-:W-:-:S04]  /*5cd0*/  HFMA2 R31, -RZ, RZ, 0, 5.9604644775390625e-08 ;  /* 0x00000001ff1f7431 */ /* 0x000fc800000001ff */
[----:B------:R-:W-:Y:S02]  /*5ce0*/  MOV R32, R30 ;  /* 0x0000001e00207202 */ /* 0x000fe40000000f00 */
[----:B------:R-:W-:-:S07]  /*5cf0*/  MOV R17, R29 ;  /* 0x0000001d00117202 */ /* 0x000fce0000000f00 */
[----:B------:R-:W-:Y:S05]  /*5d00*/  WARPSYNC.COLLECTIVE R27, `(.L_x_686) ;  /* 0x000000001b087348 */ /* 0x000fea0003c00000 */
[----:B------:R0:W1:Y:S02]  /*5d10*/  SHFL.BFLY P3, R29, R32, R31, R34 ;  /* 0x0c00001f201d7389 */ /* 0x0000640000060022 */
[----:B01----:R-:W-:Y:S05]  /*5d20*/  ENDCOLLECTIVE ;  /* 0x000000000000791b */ /* 0x003fea0003800000 */
.L_x_686:
[----:B------:R-:W-:-:S05]  /*5d30*/  FADD.FTZ R17, R24, R17 ;  /* 0x0000001118117221 */ /* 0x000fca0000010000 */
[----:B------:R-:W-:Y:S02]  /*5d40*/  MOV R32, R17 ;  /* 0x0000001100207202 */ /* 0x000fe40000000f00 */
[----:B------:R-:W-:-:S07]  /*5d50*/  MOV R25, R29 ;  /* 0x0000001d00197202 */ /* 0x000fce0000000f00 */
[----:B------:R-:W-:Y:S05]  /*5d60*/  WARPSYNC.COLLECTIVE R27, `(.L_x_687) ;  /* 0x000000001b087348 */ /* 0x000fea0003c00000 */
[----:B------:R0:W1:Y:S02]  /*5d70*/  SHFL.BFLY P3, R29, R32, R31, R34 ;  /* 0x0c00001f201d7389 */ /* 0x0000640000060022 */
[----:B01----:R-:W-:Y:S05]  /*5d80*/  ENDCOLLECTIVE ;  /* 0x000000000000791b */ /* 0x003fea0003800000 */
.L_x_687:
[----:B------:R-:W-:Y:S01]  /*5d90*/  FADD.FTZ R25, R30, R25 ;  /* 0x000000191e197221 */ /* 0x000fe20000010000 */
[----:B------:R-:W-:Y:S01]  /*5da0*/  MOV R20, R29 ;  /* 0x0000001d00147202 */ /* 0x000fe20000000f00 */
[----:B------:R-:W-:Y:S06]  /*5db0*/  BRA `(.L_x_688) ;  /* 0xfffffff800c47947 */ /* 0x000fec000383ffff */
.L_x_689:
        /* <DEDUP_REMOVED lines=12> */
.L_x_1677:


//--------------------- .text._ZN13group_norm_v214gn_cuda_kernelI13__nv_bfloat16Li320ELi1ELi32ELi40ELi256ELb0ELi256ELi40ELi40ELi4ELb0ELi116ELb0ELb0ENS_16CompileConditionILi1000EEEEEvPT_PKS4_S7_S7_flPfS8_Pj --------------------------
	.section	.text._ZN13group_norm_v214gn_cuda_kernelI13__nv_bfloat16Li320ELi1ELi32ELi40ELi256ELb0ELi256ELi40ELi40ELi4ELb0ELi116ELb0ELb0ENS_16CompileConditionILi1000EEEEEvPT_PKS4_S7_S7_flPfS8_Pj,"ax",@progbits
	.align	128
        .global         _ZN13group_norm_v214gn_cuda_kernelI13__nv_bfloat16Li320ELi1ELi32ELi40ELi256ELb0ELi256ELi40ELi40ELi4ELb0ELi116ELb0ELb0ENS_16CompileConditionILi1000EEEEEvPT_PKS4_S7_S7_flPfS8_Pj
        .type           _ZN13group_norm_v214gn_cuda_kernelI13__nv_bfloat16Li320ELi1ELi32ELi40ELi256ELb0ELi256ELi40ELi40ELi4ELb0ELi116ELb0ELb0ENS_16CompileConditionILi1000EEEEEvPT_PKS4_S7_S7_flPfS8_Pj,@function
        .size           _ZN13group_norm_v214gn_cuda_kernelI13__nv_bfloat16Li320ELi1ELi32ELi40ELi256ELb0ELi256ELi40ELi40ELi4ELb0ELi116ELb0ELb0ENS_16CompileConditionILi1000EEEEEvPT_PKS4_S7_S7_flPfS8_Pj,(.L_x_1678 - _ZN13group_norm_v214gn_cuda_kernelI13__nv_bfloat16Li320ELi1ELi32ELi40ELi256ELb0ELi256ELi40ELi40ELi4ELb0ELi116ELb0ELb0ENS_16CompileConditionILi1000EEEEEvPT_PKS4_S7_S7_flPfS8_Pj)
        .other          _ZN13group_norm_v214gn_cuda_kernelI13__nv_bfloat16Li320ELi1ELi32ELi40ELi256ELb0ELi256ELi40ELi40ELi4ELb0ELi116ELb0ELb0ENS_16CompileConditionILi1000EEEEEvPT_PKS4_S7_S7_flPfS8_Pj,@"STO_CUDA_ENTRY STV_DEFAULT"
_ZN13group_norm_v214gn_cuda_kernelI13__nv_bfloat16Li320ELi1ELi32ELi40ELi256ELb0ELi256ELi40ELi40ELi4ELb0ELi116ELb0ELb0ENS_16CompileConditionILi1000EEEEEvPT_PKS4_S7_S7_flPfS8_Pj:
.text._ZN13group_norm_v214gn_cuda_kernelI13__nv_bfloat16Li320ELi1ELi32ELi40ELi256ELb0ELi256ELi40ELi40ELi4ELb0ELi116ELb0ELb0ENS_16CompileConditionILi1000EEEEEvPT_PKS4_S7_S7_flPfS8_Pj:
[----:B------:R-:W-:Y:S01]  /*0000*/  LDC R1, c[0x0][0x37c] ;  /* 0x0000df00ff017b82 */ /* 0x000fe20000000800 */
[----:B------:R-:W0:Y:S01]  /*0010*/  S2R R19, SR_TID.X ;  /* 0x0000000000137919 */ /* 0x000e220000002100 */
[----:B------:R-:W1:Y:S01]  /*0020*/  LDCU.64 UR4, c[0x0][0x388] ;  /* 0x00007100ff0477ac */ /* 0x000e620008000a00 */
[----:B------:R-:W2:Y:S01]  /*0030*/  S2R R17, SR_CTAID.Y ;  /* 0x0000000000117919 */ /* 0x000ea20000002600 */
[----:B------:R-:W3:Y:S01]  /*0040*/  LDCU.64 UR6, c[0x0][0x358] ;  /* 0x00006b00ff0677ac */ /* 0x000ee20008000a00 */
[----:B------:R-:W4:Y:S01]  /*0050*/  LDCU.128 UR8, c[0x0][0x390] ;  /* 0x00007200ff0877ac */ /* 0x000f220008000c00 */
[----:B0-----:R-:W-:Y:S02]  /*0060*/  LOP3.LUT R0, R19, 0xffff, RZ, 0xc0, !PT ;  /* 0x0000ffff13007812 */ /* 0x001fe400078ec0ff */
[----:B--2---:R-:W-:-:S03]  /*0070*/  SHF.R.U32.HI R18, RZ, 0x5, R17 ;  /* 0x00000005ff127819 */ /* 0x004fc60000011611 */
[----:B------:R-:W-:Y:S01]  /*0080*/  IMAD R0, R0, 0x199a, RZ ;  /* 0x0000199a00007824 */ /* 0x000fe200078e02ff */
[----:B------:R-:W-:Y:S01]  /*0090*/  LOP3.LUT R17, R17, 0x1f, RZ, 0xc0, !PT ;  /* 0x0000001f11117812 */ /* 0x000fe200078ec0ff */
[----:B------:R-:W-:-:S03]  /*00a0*/  IMAD.WIDE.U32 R2, R18, 0x50000, RZ ;  /* 0x0005000012027825 */ /* 0x000fc600078e00ff */
[----:B------:R-:W-:-:S04]  /*00b0*/  SHF.R.U32.HI R5, RZ, 0x10, R0 ;  /* 0x00000010ff057819 */ /* 0x000fc80000011600 */
[----:B------:R-:W-:-:S05]  /*00c0*/  PRMT R0, R5, 0x9910, RZ ;  /* 0x0000991005007816 */ /* 0x000fca00000000ff */
[----:B------:R-:W-:-:S05]  /*00d0*/  IMAD R0, R0, 0xa, RZ ;  /* 0x0000000a00007824 */ /* 0x000fca00078e02ff */
[----:B------:R-:W-:-:S04]  /*00e0*/  IADD3 R0, PT, PT, RZ, -R0, RZ ;  /* 0x80000000ff007210 */ /* 0x000fc80007ffe0ff */
[----:B------:R-:W-:-:S04]  /*00f0*/  PRMT R0, R0, 0x7710, RZ ;  /* 0x0000771000007816 */ /* 0x000fc800000000ff */
[----:B------:R-:W-:-:S04]  /*0100*/  IADD3 R0, PT, PT, R0, R19, RZ ;  /* 0x0000001300007210 */ /* 0x000fc80007ffe0ff */
[----:B------:R-:W-:-:S04]  /*0110*/  SHF.L.U32 R0, R0, 0x2, RZ ;  /* 0x0000000200007819 */ /* 0x000fc800000006ff */
[----:B------:R-:W-:-:S05]  /*0120*/  LOP3.LUT R0, R0, 0xffff, RZ, 0xc0, !PT ;  /* 0x0000ffff00007812 */ /* 0x000fca00078ec0ff */
[----:B------:R-:W-:-:S05]  /*0130*/  IMAD R16, R17, 0x28, R0 ;  /* 0x0000002811107824 */ /* 0x000fca00078e0200 */
[----:B------:R-:W-:-:S05]  /*0140*/  LOP3.LUT R2, R2, R16, RZ, 0xfc, !PT ;  /* 0x0000001002027212 */ /* 0x000fca00078efcff */
[----:B------:R-:W-:-:S03]  /*0150*/  IMAD.WIDE.U32 R2, R5, 0x500, R2 ;  /* 0x0000050005027825 */ /* 0x000fc600078e0002 */
[C---:B------:R-:W-:Y:S02]  /*0160*/  SHF.L.U32 R14, R2.reuse, 0x1, RZ ;  /* 0x00000001020e7819 */ /* 0x040fe400000006ff */
[----:B------:R-:W-:Y:S02]  /*0170*/  SHF.L.U64.HI R13, R2, 0x1, R3 ;  /* 0x00000001020d7819 */ /* 0x000fe40000010203 */
[----:B-1----:R-:W-:-:S04]  /*0180*/  IADD3 R4, P0, PT, R14, UR4, RZ ;  /* 0x000000040e047c10 */ /* 0x002fc8000ff1e0ff */
[----:B------:R-:W-:-:S05]  /*0190*/  IADD3.X R5, PT, PT, R13, UR5, RZ, P0, !PT ;  /* 0x000000050d057c10 */ /* 0x000fca00087fe4ff */
[----:B---3--:R-:W2:Y:S04]  /*01a0*/  LDG.E.64.CONSTANT R10, desc[UR6][R4.64] ;  /* 0x00000006040a7981 */ /* 0x008ea8000c1e9b00 */
[----:B------:R-:W3:Y:S04]  /*01b0*/  LDG.E.64.CONSTANT R6, desc[UR6][R4.64+0x14000] ;  /* 0x0140000604067981 */ /* 0x000ee8000c1e9b00 */
[----:B------:R-:W3:Y:S04]  /*01c0*/  LDG.E.64.CONSTANT R2, desc[UR6][R4.64+0x28000] ;  /* 0x0280000604027981 */ /* 0x000ee8000c1e9b00 */
[----:B------:R-:W3:Y:S04]  /*01d0*/  LDG.E.64.CONSTANT R24, desc[UR6][R4.64+0x3c000] ;  /* 0x03c0000604187981 */ /* 0x000ee8000c1e9b00 */
[----:B------:R-:W3:Y:S04]  /*01e0*/  LDG.E.64.CONSTANT R26, desc[UR6][R4.64+0x50000] ;  /* 0x05000006041a7981 */ /* 0x000ee8000c1e9b00 */
[----:B------:R-:W3:Y:S04]  /*01f0*/  LDG.E.64.CONSTANT R28, desc[UR6][R4.64+0x64000] ;  /* 0x06400006041c7981 */ /* 0x000ee8000c1e9b00 */
[----:B------:R-:W3:Y:S04]  /*0200*/  LDG.E.64.CONSTANT R30, desc[UR6][R4.64+0x78000] ;  /* 0x07800006041e7981 */ /* 0x000ee8000c1e9b00 */
[----:B------:R0:W3:Y:S01]  /*0210*/  LDG.E.64.CONSTANT R32, desc[UR6][R4.64+0x8c000] ;  /* 0x08c0000604207981 */ /* 0x0000e2000c1e9b00 */
[----:B------:R-:W-:-:S02]  /*0220*/  SHF.L.U32 R20, R16, 0x1, RZ ;  /* 0x0000000110147819 */ /* 0x000fc400000006ff */
[----:B------:R-:W-:Y:S02]  /*0230*/  SHF.R.U32.HI R0, RZ, 0x1f, R16 ;  /* 0x0000001fff007819 */ /* 0x000fe40000011610 */
[C---:B----4-:R-:W-:Y:S02]  /*0240*/  IADD3 R22, P0, PT, R20.reuse, UR8, RZ ;  /* 0x0000000814167c10 */ /* 0x050fe4000ff1e0ff */
[----:B------:R-:W-:Y:S02]  /*0250*/  IADD3 R20, P1, PT, R20, UR10, RZ ;  /* 0x0000000a14147c10 */ /* 0x000fe4000ff3e0ff */
[C---:B------:R-:W-:Y:S02]  /*0260*/  IADD3.X R23, PT, PT, R0.reuse, UR9, RZ, P0, !PT ;  /* 0x0000000900177c10 */ /* 0x040fe400087fe4ff */
[----:B------:R-:W-:-:S04]  /*0270*/  IADD3.X R21, PT, PT, R0, UR11, RZ, P1, !PT ;  /* 0x0000000b00157c10 */ /* 0x000fc80008ffe4ff */
[----:B------:R-:W5:Y:S04]  /*0280*/  LDG.E.64.CONSTANT R22, desc[UR6][R22.64] ;  /* 0x0000000616167981 */ /* 0x000f68000c1e9b00 */
[----:B------:R-:W5:Y:S01]  /*0290*/  LDG.E.64.CONSTANT R20, desc[UR6][R20.64] ;  /* 0x0000000614147981 */ /* 0x000f62000c1e9b00 */
[----:B------:R-:W-:-:S13]  /*02a0*/  LOP3.LUT P0, RZ, R19, 0x1f, RZ, 0xc0, !PT ;  /* 0x0000001f13ff7812 */ /* 0x000fda000780c0ff */
[----:B------:R-:W1:Y:S01]  /*02b0*/  @!P0 S2R R51, SR_CgaCtaId ;  /* 0x0000000000338919 */ /* 0x000e620000008800 */
[C---:B--2---:R-:W-:Y:S02]  /*02c0*/  PRMT R12, R10.reuse, 0x7632, R12 ;  /* 0x000076320a0c7816 */ /* 0x044fe4000000000c */
[----:B------:R-:W-:Y:S02]  /*02d0*/  SHF.L.U32 R0, R10, 0x10, RZ ;  /* 0x000000100a007819 */ /* 0x000fe400000006ff */
[----:B------:R-:W-:-:S03]  /*02e0*/  SHF.L.U32 R12, R12, 0x10, RZ ;  /* 0x000000100c0c7819 */ /* 0x000fc600000006ff */
[----:B0-----:R-:W-:Y:S01]  /*02f0*/  FADD.FTZ R5, RZ, R0 ;  /* 0x00000000ff057221 */ /* 0x001fe20000010000 */
[----:B------:R-:W-:Y:S01]  /*0300*/  FFMA.FTZ R9, R0, R0, RZ ;  /* 0x0000000000097223 */ /* 0x000fe200000100ff */
[C---:B------:R-:W-:Y:S02]  /*0310*/  PRMT R10, R11.reuse, 0x7632, R10 ;  /* 0x000076320b0a7816 */ /* 0x040fe4000000000a */
[----:B------:R-:W-:Y:S01]  /*0320*/  SHF.L.U32 R11, R11, 0x10, RZ ;  /* 0x000000100b0b7819 */ /* 0x000fe200000006ff */
[----:B------:R-:W-:Y:S01]  /*0330*/  FADD.FTZ R4, R5, R12 ;  /* 0x0000000c05047221 */ /* 0x000fe20000010000 */
[----:B------:R-:W-:Y:S01]  /*0340*/  FFMA.FTZ R8, R12, R12, R9 ;  /* 0x0000000c0c087223 */ /* 0x000fe20000010009 */
[----:B------:R-:W-:Y:S02]  /*0350*/  SHF.L.U32 R10, R10, 0x10, RZ ;  /* 0x000000100a0a7819 */ /* 0x000fe400000006ff */
[----:B------:R-:W-:Y:S01]  /*0360*/  FADD.FTZ R5, R4, R11 ;  /* 0x0000000b04057221 */ /* 0x000fe20000010000 */
[--C-:B------:R-:W-:Y:S01]  /*0370*/  FFMA.FTZ R15, R11, R11, R8.reuse ;  /* 0x0000000b0b0f7223 */ /* 0x100fe20000010008 */
[----:B---3--:R-:W-:-:S02]  /*0380*/  PRMT R8, R6, 0x7632, R8 ;  /* 0x0000763206087816 */ /* 0x008fc40000000008 */
[----:B------:R-:W-:Y:S01]  /*0390*/  SHF.L.U32 R9, R6, 0x10, RZ ;  /* 0x0000001006097819 */ /* 0x000fe200000006ff */
[----:B------:R-:W-:Y:S01]  /*03a0*/  FADD.FTZ R4, R5, R10 ;  /* 0x0000000a05047221 */ /* 0x000fe20000010000 */
[----:B------:R-:W-:Y:S01]  /*03b0*/  FFMA.FTZ R6, R10, R10, R15 ;  /* 0x0000000a0a067223 */ /* 0x000fe2000001000f */
[----:B------:R-:W-:Y:S02]  /*03c0*/  SHF.L.U32 R8, R8, 0x10, RZ ;  /* 0x0000001008087819 */ /* 0x000fe400000006ff */
[----:B------:R-:W-:Y:S01]  /*03d0*/  FADD.FTZ R5, R4, R9 ;  /* 0x0000000904057221 */ /* 0x000fe20000010000 */
[--C-:B------:R-:W-:Y:S01]  /*03e0*/  FFMA.FTZ R15, R9, R9, R6.reuse ;  /* 0x00000009090f7223 */ /* 0x100fe20000010006 */
[C---:B------:R-:W-:Y:S02]  /*03f0*/  PRMT R6, R7.reuse, 0x7632, R6 ;  /* 0x0000763207067816 */ /* 0x040fe40000000006 */
[----:B------:R-:W-:Y:S01]  /*0400*/  SHF.L.U32 R7, R7, 0x10, RZ ;  /* 0x0000001007077819 */ /* 0x000fe200000006ff */
[----:B------:R-:W-:Y:S01]  /*0410*/  FADD.FTZ R4, R5, R8 ;  /* 0x0000000805047221 */ /* 0x000fe20000010000 */
[----:B------:R-:W-:Y:S01]  /*0420*/  FFMA.FTZ R34, R8, R8, R15 ;  /* 0x0000000808227223 */ /* 0x000fe2000001000f */
[----:B------:R-:W-:-:S02]  /*0430*/  SHF.L.U32 R6, R6, 0x10, RZ ;  /* 0x0000001006067819 */ /* 0x000fc400000006ff */
[----:B------:R-:W-:Y:S01]  /*0440*/  FADD.FTZ R15, R4, R7 ;  /* 0x00000007040f7221 */ /* 0x000fe20000010000 */
[----:B------:R-:W-:Y:S01]  /*0450*/  FFMA.FTZ R35, R7, R7, R34 ;  /* 0x0000000707237223 */ /* 0x000fe20000010022 */
[C---:B------:R-:W-:Y:S02]  /*0460*/  PRMT R4, R2.reuse, 0x7632, R4 ;  /* 0x0000763202047816 */ /* 0x040fe40000000004 */
[----:B------:R-:W-:Y:S01]  /*0470*/  SHF.L.U32 R5, R2, 0x10, RZ ;  /* 0x0000001002057819 */ /* 0x000fe200000006ff */
[----:B------:R-:W-:Y:S01]  /*0480*/  FADD.FTZ R2, R15, R6 ;  /* 0x000000060f027221 */ /* 0x000fe20000010000 */
[----:B------:R-:W-:Y:S01]  /*0490*/  FFMA.FTZ R34, R6, R6, R35 ;  /* 0x0000000606227223 */ /* 0x000fe20000010023 */
[----:B------:R-:W-:Y:S02]  /*04a0*/  SHF.L.U32 R4, R4, 0x10, RZ ;  /* 0x0000001004047819 */ /* 0x000fe400000006ff */
[----:B------:R-:W-:Y:S01]  /*04b0*/  FADD.FTZ R15, R2, R5 ;  /* 0x00000005020f7221 */ /* 0x000fe20000010000 */
[----:B------:R-:W-:Y:S01]  /*04c0*/  FFMA.FTZ R35, R5, R5, R34 ;  /* 0x0000000505237223 */ /* 0x000fe20000010022 */
[----:B------:R-:W-:-:S02]  /*04d0*/  PRMT R2, R3, 0x7632, R2 ;  /* 0x0000763203027816 */ /* 0x000fc40000000002 */
[----:B------:R-:W-:Y:S01]  /*04e0*/  SHF.L.U32 R3, R3, 0x10, RZ ;  /* 0x0000001003037819 */ /* 0x000fe200000006ff */
[----:B------:R-:W-:Y:S01]  /*04f0*/  FADD.FTZ R34, R15, R4 ;  /* 0x000000040f227221 */ /* 0x000fe20000010000 */
[----:B------:R-:W-:Y:S01]  /*0500*/  FFMA.FTZ R36, R4, R4, R35 ;  /* 0x0000000404247223 */ /* 0x000fe20000010023 */
[----:B------:R-:W-:Y:S02]  /*0510*/  SHF.L.U32 R2, R2, 0x10, RZ ;  /* 0x0000001002027819 */ /* 0x000fe400000006ff */
[----:B------:R-:W-:Y:S01]  /*0520*/  FADD.FTZ R35, R34, R3 ;  /* 0x0000000322237221 */ /* 0x000fe20000010000 */
[----:B------:R-:W-:Y:S01]  /*0530*/  FFMA.FTZ R37, R3, R3, R36 ;  /* 0x0000000303257223 */ /* 0x000fe20000010024 */
        /* <DEDUP_REMOVED lines=48> */
[--C-:B------:R-:W-:Y:S01]  /*0840*/  FFMA.FTZ R30, R42, R42, R43.reuse ;  /* 0x0000002a2a1e7223 */ /* 0x100fe2000001002b */
        /* <DEDUP_REMOVED lines=20> */
[----:B------:R-:W-:-:S03]  /*0990*/  FFMA.FTZ R30, R46, R46, R31 ;  /* 0x0000002e2e1e7223 */ /* 0x000fc6000001001f */
[----:B------:R-:W-:Y:S01]  /*09a0*/  FADD.FTZ R28, R28, R33 ;  /* 0x000000211c1c7221 */ /* 0x000fe20000010000 */
[----:B------:R-:W-:-:S04]  /*09b0*/  FFMA.FTZ R30, R33, R33, R30 ;  /* 0x00000021211e7223 */ /* 0x000fc8000001001e */
[----:B------:R-:W0:Y:S04]  /*09c0*/  SHFL.BFLY PT, R29, R28, 0x10, 0x1f ;  /* 0x0e001f001c1d7f89 */ /* 0x000e2800000e0000 */
[----:B------:R-:W2:Y:S01]  /*09d0*/  SHFL.BFLY PT, R31, R30, 0x10, 0x1f ;  /* 0x0e001f001e1f7f89 */ /* 0x000ea200000e0000 */
[----:B0-----:R-:W-:Y:S01]  /*09e0*/  FADD.FTZ R29, R28, R29 ;  /* 0x0000001d1c1d7221 */ /* 0x001fe20000010000 */
[----:B--2---:R-:W-:-:S04]  /*09f0*/  FADD.FTZ R31, R30, R31 ;  /* 0x0000001f1e1f7221 */ /* 0x004fc80000010000 */
        /* <DEDUP_REMOVED lines=14> */
[----:B------:R-:W-:-:S04]  /*0ae0*/  @!P0 MOV R28, 0x400 ;  /* 0x00000400001c8802 */ /* 0x000fc80000000f00 */
[----:B-1----:R-:W-:-:S04]  /*0af0*/  @!P0 LEA R48, R51, R28, 0x18 ;  /* 0x0000001c33308211 */ /* 0x002fc800078ec0ff */
[----:B------:R-:W-:Y:S01]  /*0b00*/  @!P0 LEA.HI R48, R19, R48, RZ, 0x1e ;  /* 0x0000003013308211 */ /* 0x000fe200078ff0ff */
[----:B0-----:R-:W-:Y:S01]  /*0b10*/  FADD.FTZ R28, R30, R29 ;  /* 0x0000001d1e1c7221 */ /* 0x001fe20000010000 */
[----:B--2---:R-:W-:-:S05]  /*0b20*/  FADD.FTZ R29, R52, R31 ;  /* 0x0000001f341d7221 */ /* 0x004fca0000010000 */
[----:B------:R0:W-:Y:S01]  /*0b30*/  @!P0 STS.64 [R48], R28 ;  /* 0x0000001c30008388 */ /* 0x0001e20000000a00 */
[----:B------:R-:W-:Y:S01]  /*0b40*/  BAR.SYNC.DEFER_BLOCKING 0x0 ;  /* 0x0000000000007b1d */ /* 0x000fe20000010000 */
[----:B------:R-:W-:-:S13]  /*0b50*/  ISETP.GT.U32.AND P0, PT, R19, 0x1f, PT ;  /* 0x0000001f1300780c */ /* 0x000fda0003f04070 */
[----:B0-----:R-:W-:Y:S05]  /*0b60*/  @P0 BRA `(.L_x_690) ;  /* 0x0000000000880947 */ /* 0x001fea0003800000 */
[----:B------:R-:W-:Y:S01]  /*0b70*/  ISETP.GT.U32.AND P0, PT, R19, 0x9, PT ;  /* 0x000000091300780c */ /* 0x000fe20003f04070 */
[----:B------:R-:W-:-:S12]  /*0b80*/  UMOV UR4, 0xffffffff ;  /* 0xffffffff00047882 */ /* 0x000fd80000000000 */
[----:B------:R-:W0:Y:S01]  /*0b90*/  @!P0 S2R R29, SR_CgaCtaId ;  /* 0x00000000001d8919 */ /* 0x000e220000008800 */
[----:B------:R-:W-:-:S04]  /*0ba0*/  @!P0 MOV R28, 0x400 ;  /* 0x00000400001c8802 */ /* 0x000fc80000000f00 */
[----:B0-----:R-:W-:Y:S02]  /*0bb0*/  @!P0 LEA R30, R29, R28, 0x18 ;  /* 0x0000001c1d1e8211 */ /* 0x001fe400078ec0ff */
[----:B------:R-:W-:Y:S02]  /*0bc0*/  CS2R R28, SRZ ;  /* 0x00000000001c7805 */ /* 0x000fe4000001ff00 */
[----:B------:R-:W-:-:S05]  /*0bd0*/  @!P0 LEA R30, R19, R30, 0x3 ;  /* 0x0000001e131e8211 */ /* 0x000fca00078e18ff */
[----:B------:R0:W1:Y:S01]  /*0be0*/  @!P0 LDS.64 R28, [R30] ;  /* 0x000000001e1c8984 */ /* 0x0000620000000a00 */
[----:B------:R-:W-:Y:S05]  /*0bf0*/  BRA.DIV UR4, `(.L_x_691) ;  /* 0x0000000e04007947 */ /* 0x000fea000b800000 */
[----:B-1----:R-:W1:Y:S04]  /*0c00*/  SHFL.BFLY PT, R51, R28, 0x8, 0x1f ;  /* 0x0d001f001c337f89 */ /* 0x002e6800000e0000 */
        /* <DEDUP_REMOVED lines=12> */
[----:B------:R2:W3:Y:S02]  /*0cd0*/  SHFL.BFLY PT, R49, R53, 0x1, 0x1f ;  /* 0x0c201f0035317f89 */ /* 0x0004e400000e0000 */
[----:B-12---:R-:W-:-:S07]  /*0ce0*/  FADD.FTZ R28, R29, R50 ;  /* 0x000000321d1c7221 */ /* 0x006fce0000010000 */
.L_x_702:
[----:B------:R-:W-:Y:S01]  /*0cf0*/  ISETP.NE.AND P0, PT, R19, RZ, PT ;  /* 0x000000ff1300720c */ /* 0x000fe20003f05270 */
[----:B0--3--:R-:W-:-:S12]  /*0d00*/  FADD.FTZ R30, R53, R49 ;  /* 0x00000031351e7221 */ /* 0x009fd80000010000 */
[----:B------:R-:W0:Y:S01]  /*0d10*/  @!P0 S2R R48, SR_CgaCtaId ;  /* 0x0000000000308919 */ /* 0x000e220000008800 */
[----:B------:R-:W-:Y:S01]  /*0d20*/  @!P0 FMUL.FTZ R28, R28, 9.7656251455191522837e-05 ;  /* 0x38cccccd1c1c8820 */ /* 0x000fe20000410000 */
[----:B------:R-:W-:-:S03]  /*0d30*/  @!P0 MOV R31, 0x400 ;  /* 0x00000400001f8802 */ /* 0x000fc60000000f00 */
[----:B------:R-:W-:-:S04]  /*0d40*/  @!P0 FMUL.FTZ R29, R28, R28 ;  /* 0x0000001c1c1d8220 */ /* 0x000fc80000410000 */
[----:B------:R-:W-:-:S05]  /*0d50*/  @!P0 FFMA.FTZ R29, R30, 9.7656251455191522837e-05, -R29 ;  /* 0x38cccccd1e1d8823 */ /* 0x000fca000001081d */
[----:B------:R-:W-:Y:S02]  /*0d60*/  @!P0 FMNMX.FTZ R29, RZ, R29, !PT ;  /* 0x0000001dff1d8209 */ /* 0x000fe40007810000 */
[----:B0-----:R-:W-:-:S05]  /*0d70*/  @!P0 LEA R31, R48, R31, 0x18 ;  /* 0x0000001f301f8211 */ /* 0x001fca00078ec0ff */
[----:B------:R0:W-:Y:S02]  /*0d80*/  @!P0 STS.64 [R31+0x50], R28 ;  /* 0x0000501c1f008388 */ /* 0x0001e40000000a00 */
.L_x_690:
[----:B------:R-:W-:Y:S05]  /*0d90*/  WARPSYNC.ALL ;  /* 0x0000000000007948 */ /* 0x000fea0003800000 */
[----:B0-----:R-:W0:Y:S01]  /*0da0*/  LDC.64 R28, c[0x0][0x3b0] ;  /* 0x0000ec00ff1c7b82 */ /* 0x001e220000000a00 */
[----:B------:R-:W-:Y:S07]  /*0db0*/  BSSY.RECONVERGENT B0, `(.L_x_692) ;  /* 0x0000010000007945 */ /* 0x000fee0003800200 */
[----:B------:R-:W-:Y:S01]  /*0dc0*/  BAR.SYNC.DEFER_BLOCKING 0x0 ;  /* 0x0000000000007b1d */ /* 0x000fe20000010000 */
[----:B0-----:R-:W-:-:S04]  /*0dd0*/  ISETP.NE.U32.AND P0, PT, R28, RZ, PT ;  /* 0x000000ff1c00720c */ /* 0x001fc80003f05070 */
[----:B------:R-:W-:-:S04]  /*0de0*/  ISETP.NE.AND.EX P0, PT, R29, RZ, PT, P0 ;  /* 0x000000ff1d00720c */ /* 0x000fc80003f05300 */
[----:B------:R-:W-:-:S13]  /*0df0*/  ISETP.NE.OR P0, PT, R19, RZ, !P0 ;  /* 0x000000ff1300720c */ /* 0x000fda0004705670 */
[----:B------:R-:W-:Y:S05]  /*0e00*/  @P0 BRA `(.L_x_693) ;  /* 0x0000000000280947 */ /* 0x000fea0003800000 */
[----:B------:R-:W0:Y:S01]  /*0e10*/  S2UR UR5, SR_CgaCtaId ;  /* 0x00000000000579c3 */ /* 0x000e220000008800 */
[----:B------:R-:W-:Y:S01]  /*0e20*/  UMOV UR4, 0x400 ;  /* 0x0000040000047882 */ /* 0x000fe20000000000 */
[----:B------:R-:W-:Y:S01]  /*0e30*/  IMAD.WIDE.U32 R18, R18, 0x40, RZ ;  /* 0x0000004012127825 */ /* 0x000fe200078e00ff */
[----:B------:R-:W-:-:S04]  /*0e40*/  SHF.L.U32 R47, R17, 0x1, RZ ;  /* 0x00000001112f7819 */ /* 0x000fc800000006ff */
[----:B------:R-:W-:-:S04]  /*0e50*/  LOP3.LUT R47, R18, R47, RZ, 0xfc, !PT ;  /* 0x0000002f122f7212 */ /* 0x000fc800078efcff */
[----:B------:R-:W-:-:S04]  /*0e60*/  LEA R28, P0, R47, R28, 0x2 ;  /* 0x0000001c2f1c7211 */ /* 0x000fc800078010ff */
[----:B------:R-:W-:Y:S01]  /*0e70*/  LEA.HI.X R29, R47, R29, R19, 0x2, P0 ;  /* 0x0000001d2f1d7211 */ /* 0x000fe200000f1413 */
[----:B0-----:R-:W-:-:S09]  /*0e80*/  ULEA UR4, UR5, UR4, 0x18 ;  /* 0x0000000405047291 */ /* 0x001fd2000f8ec0ff */
[----:B------:R-:W0:Y:S04]  /*0e90*/  LDS.64 R30, [UR4+0x50] ;  /* 0x00005004ff1e7984 */ /* 0x000e280008000a00 */
[----:B0-----:R0:W-:Y:S02]  /*0ea0*/  STG.E.64 desc[UR6][R28.64], R30 ;  /* 0x0000001e1c007986 */ /* 0x0011e4000c101b06 */
.L_x_693:
[----:B------:R-:W-:Y:S05]  /*0eb0*/  BSYNC.RECONVERGENT B0 ;  /* 0x0000000000007941 */ /* 0x000fea0003800200 */
.L_x_692:
[----:B------:R-:W1:Y:S01]  /*0ec0*/  S2UR UR5, SR_CgaCtaId ;  /* 0x00000000000579c3 */ /* 0x000e620000008800 */
[----:B------:R-:W-:Y:S01]  /*0ed0*/  LOP3.LUT R16, R16, 0xffff, RZ, 0xc0, !PT ;  /* 0x0000ffff10107812 */ /* 0x000fe200078ec0ff */
[----:B------:R-:W-:Y:S01]  /*0ee0*/  UMOV UR4, 0x400 ;  /* 0x0000040000047882 */ /* 0x000fe20000000000 */
[C---:B-----5:R-:W-:Y:S01]  /*0ef0*/  SHF.L.U32 R19, R22.reuse, 0x10, RZ ;  /* 0x0000001016137819 */ /* 0x060fe200000006ff */
[----:B------:R-:W-:Y:S01]  /*0f00*/  UIADD3 UR4, UPT, UPT, UR4, 0x50, URZ ;  /* 0x0000005004047890 */ /* 0x000fe2000fffe0ff */
[----:B------:R-:W-:Y:S01]  /*0f10*/  PRMT R22, R22, 0x7632, R22 ;  /* 0x0000763216167816 */ /* 0x000fe20000000016 */
[----:B------:R-:W-:-:S05]  /*0f20*/  IMAD R16, R16, 0xcccd, RZ ;  /* 0x0000cccd10107824 */ /* 0x000fca00078e02ff */
[----:B------:R-:W-:Y:S01]  /*0f30*/  LEA.HI R17, R16, -R17, RZ, 0xb ;  /* 0x8000001110117211 */ /* 0x000fe200078f58ff */
[----:B-1----:R-:W-:-:S06]  /*0f40*/  ULEA UR4, UR5, UR4, 0x18 ;  /* 0x0000000405047291 */ /* 0x002fcc000f8ec0ff */
[----:B------:R-:W-:-:S05]  /*0f50*/  LEA R16, R17, UR4, 0x3 ;  /* 0x0000000411107c11 */ /* 0x000fca000f8e18ff */
[----:B------:R-:W1:Y:S01]  /*0f60*/  LDCU UR4, c[0x0][0x3a0] ;  /* 0x00007400ff0477ac */ /* 0x000e620008000800 */
[----:B------:R-:W1:Y:S02]  /*0f70*/  LDS.64 R16, [R16] ;  /* 0x0000000010107984 */ /* 0x000e640000000a00 */
[----:B-1----:R-:W-:Y:S01]  /*0f80*/  FADD.FTZ R17, R17, UR4 ;  /* 0x0000000411117e21 */ /* 0x002fe20008010000 */
[--C-:B------:R-:W-:Y:S01]  /*0f90*/  FADD.FTZ R0, R0, -R16.reuse ;  /* 0x8000001000007221 */ /* 0x100fe20000010000 */
[--C-:B------:R-:W-:Y:S01]  /*0fa0*/  FADD.FTZ R9, R9, -R16.reuse ;  /* 0x8000001009097221 */ /* 0x100fe20000010000 */
[--C-:B------:R-:W-:Y:S01]  /*0fb0*/  FADD.FTZ R5, R5, -R16.reuse ;  /* 0x8000001005057221 */ /* 0x100fe20000010000 */
[--C-:B------:R-:W-:Y:S01]  /*0fc0*/  FADD.FTZ R24, R24, -R16.reuse ;  /* 0x8000001018187221 */ /* 0x100fe20000010000 */
[--C-:B------:R-:W-:Y:S01]  /*0fd0*/  FADD.FTZ R35, R35, -R16.reuse ;  /* 0x8000001023237221 */ /* 0x100fe20000010000 */
[----:B------:R-:W1:Y:S01]  /*0fe0*/  MUFU.RSQ R17, R17 ;  /* 0x0000001100117308 */ /* 0x000e620000001400 */
        /* <DEDUP_REMOVED lines=27> */
[C---:B------:R-:W-:Y:S01]  /*11a0*/  SHF.L.U32 R16, R20.reuse, 0x10, RZ ;  /* 0x0000001014107819 */ /* 0x040fe200000006ff */
[C---:B-1----:R-:W-:Y:S01]  /*11b0*/  FMUL.FTZ R27, R17.reuse, R0 ;  /* 0x00000000111b7220 */ /* 0x042fe20000410000 */
[C---:B------:R-:W-:Y:S01]  /*11c0*/  FMUL.FTZ R9, R17.reuse, R9 ;  /* 0x0000000911097220 */ /* 0x040fe20000410000 */
[C---:B------:R-:W-:Y:S01]  /*11d0*/  FMUL.FTZ R5, R17.reuse, R5 ;  /* 0x0000000511057220 */ /* 0x040fe20000410000 */
[C---:B------:R-:W-:Y:S01]  /*11e0*/  FMUL.FTZ R29, R17.reuse, R24 ;  /* 0x00000018111d7220 */ /* 0x040fe20000410000 */
[C---:B------:R-:W-:Y:S01]  /*11f0*/  FMUL.FTZ R35, R17.reuse, R35 ;  /* 0x0000002311237220 */ /* 0x040fe20000410000 */
[C---:B------:R-:W-:Y:S01]  /*1200*/  FMUL.FTZ R31, R17.reuse, R38 ;  /* 0x00000026111f7220 */ /* 0x040fe20000410000 */
[C---:B------:R-:W-:Y:S01]  /*1210*/  FMUL.FTZ R37, R17.reuse, R42 ;  /* 0x0000002a11257220 */ /* 0x040fe20000410000 */
[----:B------:R-:W-:Y:S01]  /*1220*/  FMUL.FTZ R39, R17, R52 ;  /* 0x0000003411277220 */ /* 0x000fe20000410000 */
[----:B------:R-:W-:Y:S01]  /*1230*/  PRMT R20, R20, 0x7632, R20 ;  /* 0x0000763214147816 */ /* 0x000fe20000000014 */
[----:B------:R-:W0:Y:S01]  /*1240*/  LDCU.64 UR4, c[0x0][0x380] ;  /* 0x00007000ff0477ac */ /* 0x000e220008000a00 */
[--C-:B------:R-:W-:Y:S01]  /*1250*/  FFMA.FTZ R27, R27, R19, R16.reuse ;  /* 0x000000131b1b7223 */ /* 0x100fe20000010010 */
[C-C-:B------:R-:W-:Y:S01]  /*1260*/  FFMA.FTZ R9, R19.reuse, R9, R16.reuse ;  /* 0x0000000913097223 */ /* 0x140fe20000010010 */
[C-C-:B------:R-:W-:Y:S01]  /*1270*/  FFMA.FTZ R5, R19.reuse, R5, R16.reuse ;  /* 0x0000000513057223 */ /* 0x140fe20000010010 */
[C-C-:B------:R-:W-:Y:S01]  /*1280*/  FFMA.FTZ R29, R19.reuse, R29, R16.reuse ;  /* 0x0000001d131d7223 */ /* 0x140fe20000010010 */
[C-C-:B------:R-:W-:Y:S01]  /*1290*/  FFMA.FTZ R35, R19.reuse, R35, R16.reuse ;  /* 0x0000002313237223 */ /* 0x140fe20000010010 */
[C-C-:B------:R-:W-:Y:S01]  /*12a0*/  FFMA.FTZ R31, R19.reuse, R31, R16.reuse ;  /* 0x0000001f131f7223 */ /* 0x140fe20000010010 */
[C-C-:B------:R-:W-:Y:S01]  /*12b0*/  FFMA.FTZ R0, R19.reuse, R37, R16.reuse ;  /* 0x0000002513007223 */ /* 0x140fe20000010010 */
[----:B------:R-:W-:Y:S01]  /*12c0*/  FFMA.FTZ R16, R19, R39, R16 ;  /* 0x0000002713107223 */ /* 0x000fe20000010010 */
[----:B------:R-:W-:Y:S01]  /*12d0*/  SHF.L.U32 R19, R22, 0x10, RZ ;  /* 0x0000001016137819 */ /* 0x000fe200000006ff */
[C---:B------:R-:W-:Y:S01]  /*12e0*/  FMUL.FTZ R12, R17.reuse, R12 ;  /* 0x0000000c110c7220 */ /* 0x040fe20000410000 */
[----:B------:R-:W-:Y:S01]  /*12f0*/  SHF.L.U32 R37, R20, 0x10, RZ ;  /* 0x0000001014257819 */ /* 0x000fe200000006ff */
        /* <DEDUP_REMOVED lines=8> */
[--C-:B------:R-:W-:Y:S01]  /*1380*/  FFMA.FTZ R22, R12, R19, R37.reuse ;  /* 0x000000130c167223 */ /* 0x100fe20000010025 */
[----:B------:R-:W-:Y:S01]  /*1390*/  PRMT R38, R21, 0x7632, R38 ;  /* 0x0000763215267816 */ /* 0x000fe20000000026 */
[--C-:B------:R-:W-:Y:S01]  /*13a0*/  FFMA.FTZ R12, R19, R8, R37.reuse ;  /* 0x00000008130c7223 */ /* 0x100fe20000010025 */
        /* <DEDUP_REMOVED lines=16> */
[----:B------:R-:W-:Y:S01]  /*14b0*/  SHF.L.U32 R20, R21, 0x10, RZ ;  /* 0x0000001015147819 */ /* 0x000fe200000006ff */
[C-C-:B------:R-:W-:Y:S01]  /*14c0*/  FFMA.FTZ R8, R19.reuse, R4, R37.reuse ;  /* 0x0000000413087223 */ /* 0x140fe20000010025 */
[C-C-:B------:R-:W-:Y:S01]  /*14d0*/  FFMA.FTZ R4, R19.reuse, R15, R37.reuse ;  /* 0x0000000f13047223 */ /* 0x140fe20000010025 */
[C-C-:B------:R-:W-:Y:S01]  /*14e0*/  FFMA.FTZ R26, R19.reuse, R26, R37.reuse ;  /* 0x0000001a131a7223 */ /* 0x140fe20000010025 */
[C-C-:B------:R-:W-:Y:S01]  /*14f0*/  FFMA.FTZ R28, R19.reuse, R28, R37.reuse ;  /* 0x0000001c131c7223 */ /* 0x140fe20000010025 */
[C-C-:B------:R-:W-:Y:S01]  /*1500*/  FFMA.FTZ R17, R19.reuse, R48, R37.reuse ;  /* 0x0000003013117223 */ /* 0x140fe20000010025 */
[----:B------:R-:W-:Y:S01]  /*1510*/  FFMA.FTZ R21, R19, R32, R37 ;  /* 0x0000002013157223 */ /* 0x000fe20000010025 */
[----:B------:R-:W-:-:S02]  /*1520*/  SHF.L.U32 R23, R23, 0x10, RZ ;  /* 0x0000001017177819 */ /* 0x000fc400000006ff */
[----:B------:R-:W-:Y:S02]  /*1530*/  SHF.L.U32 R24, R24, 0x10, RZ ;  /* 0x0000001018187819 */ /* 0x000fe400000006ff */
[----:B------:R-:W-:Y:S01]  /*1540*/  SHF.L.U32 R19, R38, 0x10, RZ ;  /* 0x0000001026137819 */ /* 0x000fe200000006ff */
[--C-:B------:R-:W-:Y:S01]  /*1550*/  FFMA.FTZ R11, R11, R23, R20.reuse ;  /* 0x000000170b0b7223 */ /* 0x100fe20000010014 */
[----:B0-----:R-:W-:Y:S01]  /*1560*/  IADD3 R14, P0, PT, R14, UR4, RZ ;  /* 0x000000040e0e7c10 */ /* 0x001fe2000ff1e0ff */
[C-C-:B------:R-:W-:Y:S01]  /*1570*/  FFMA.FTZ R32, R23.reuse, R7, R20.reuse ;  /* 0x0000000717207223 */ /* 0x140fe20000010014 */
[C-C-:B------:R-:W-:Y:S01]  /*1580*/  FFMA.FTZ R37, R23.reuse, R3, R20.reuse ;  /* 0x0000000317257223 */ /* 0x140fe20000010014 */
[--C-:B------:R-:W-:Y:S01]  /*1590*/  FFMA.FTZ R10, R10, R24, R19.reuse ;  /* 0x000000180a0a7223 */ /* 0x100fe20000010013 */
[C-C-:B------:R-:W-:Y:S01]  /*15a0*/  FFMA.FTZ R34, R23.reuse, R34, R20.reuse ;  /* 0x0000002217227223 */ /* 0x140fe20000010014 */
[C-C-:B------:R-:W-:Y:S01]  /*15b0*/  FFMA.FTZ R36, R23.reuse, R36, R20.reuse ;  /* 0x0000002417247223 */ /* 0x140fe20000010014 */
[C-C-:B------:R-:W-:Y:S01]  /*15c0*/  FFMA.FTZ R40, R23.reuse, R40, R20.reuse ;  /* 0x0000002817287223 */ /* 0x140fe20000010014 */
[C-C-:B------:R-:W-:Y:S01]  /*15d0*/  FFMA.FTZ R44, R23.reuse, R44, R20.reuse ;  /* 0x0000002c172c7223 */ /* 0x140fe20000010014 */
[----:B------:R-:W-:Y:S01]  /*15e0*/  FFMA.FTZ R46, R23, R46, R20 ;  /* 0x0000002e172e7223 */ /* 0x000fe20000010014 */
[----:B------:R-:W-:Y:S01]  /*15f0*/  IADD3.X R15, PT, PT, R13, UR5, RZ, P0, !PT ;  /* 0x000000050d0f7c10 */ /* 0x000fe200087fe4ff */
[--C-:B------:R-:W-:Y:S01]  /*1600*/  FFMA.FTZ R3, R24, R6, R19.reuse ;  /* 0x0000000618037223 */ /* 0x100fe20000010013 */
[----:B------:R-:W-:Y:S01]  /*1610*/  F2FP.BF16.F32.PACK_AB R7, R10, R11 ;  /* 0x0000000b0a07723e */ /* 0x000fe200000010ff */
[--C-:B------:R-:W-:Y:S01]  /*1620*/  FFMA.FTZ R20, R24, R2, R19.reuse ;  /* 0x0000000218147223 */ /* 0x100fe20000010013 */
[----:B------:R-:W-:Y:S01]  /*1630*/  F2FP.BF16.F32.PACK_AB R8, R8, R5 ;  /* 0x000000050808723e */ /* 0x000fe200000010ff */
[C-C-:B------:R-:W-:Y:S01]  /*1640*/  FFMA.FTZ R25, R24.reuse, R25, R19.reuse ;  /* 0x0000001918197223 */ /* 0x140fe20000010013 */
[C-C-:B------:R-:W-:Y:S01]  /*1650*/  FFMA.FTZ R5, R24.reuse, R18, R19.reuse ;  /* 0x0000001218057223 */ /* 0x140fe20000010013 */
[C-C-:B------:R-:W-:Y:S01]  /*1660*/  FFMA.FTZ R11, R24.reuse, R30, R19.reuse ;  /* 0x0000001e180b7223 */ /* 0x140fe20000010013 */
[C-C-:B------:R-:W-:Y:S01]  /*1670*/  FFMA.FTZ R13, R24.reuse, R50, R19.reuse ;  /* 0x00000032180d7223 */ /* 0x140fe20000010013 */
[----:B------:R-:W-:Y:S01]  /*1680*/  FFMA.FTZ R33, R24, R33, R19 ;  /* 0x0000002118217223 */ /* 0x000fe20000010013 */
[----:B------:R-:W-:-:S02]  /*1690*/  F2FP.BF16.F32.PACK_AB R2, R12, R9 ;  /* 0x000000090c02723e */ /* 0x000fc400000010ff */
[----:B------:R-:W-:Y:S02]  /*16a0*/  F2FP.BF16.F32.PACK_AB R24, R4, R29 ;  /* 0x0000001d0418723e */ /* 0x000fe400000010ff */
[----:B------:R-:W-:Y:S02]  /*16b0*/  F2FP.BF16.F32.PACK_AB R12, R17, R0 ;  /* 0x00000000110c723e */ /* 0x000fe400000010ff */
[----:B------:R-:W-:Y:S02]  /*16c0*/  F2FP.BF16.F32.PACK_AB R6, R22, R27 ;  /* 0x0000001b1606723e */ /* 0x000fe400000010ff */
[----:B------:R-:W-:Y:S02]  /*16d0*/  F2FP.BF16.F32.PACK_AB R3, R3, R32 ;  /* 0x000000200303723e */ /* 0x000fe400000010ff */
[----:B------:R-:W-:Y:S01]  /*16e0*/  F2FP.BF16.F32.PACK_AB R9, R20, R37 ;  /* 0x000000251409723e */ /* 0x000fe200000010ff */
[----:B------:R-:W-:Y:S01]  /*16f0*/  STG.E.64 desc[UR6][R14.64], R6 ;  /* 0x000000060e007986 */ /* 0x000fe2000c101b06 */
[----:B------:R-:W-:-:S02]  /*1700*/  F2FP.BF16.F32.PACK_AB R25, R25, R34 ;  /* 0x000000221919723e */ /* 0x000fc400000010ff */
[----:B------:R-:W-:Y:S01]  /*1710*/  F2FP.BF16.F32.PACK_AB R4, R26, R35 ;  /* 0x000000231a04723e */ /* 0x000fe200000010ff */
[----:B------:R-:W-:Y:S01]  /*1720*/  STG.E.64 desc[UR6][R14.64+0x14000], R2 ;  /* 0x014000020e007986 */ /* 0x000fe2000c101b06 */
[----:B------:R-:W-:Y:S02]  /*1730*/  F2FP.BF16.F32.PACK_AB R5, R5, R36 ;  /* 0x000000240505723e */ /* 0x000fe400000010ff */
[----:B------:R-:W-:Y:S01]  /*1740*/  F2FP.BF16.F32.PACK_AB R10, R28, R31 ;  /* 0x0000001f1c0a723e */ /* 0x000fe200000010ff */
[----:B------:R-:W-:Y:S01]  /*1750*/  STG.E.64 desc[UR6][R14.64+0x28000], R8 ;  /* 0x028000080e007986 */ /* 0x000fe2000c101b06 */
[----:B------:R-:W-:Y:S02]  /*1760*/  F2FP.BF16.F32.PACK_AB R11, R11, R40 ;  /* 0x000000280b0b723e */ /* 0x000fe400000010ff */
[----:B------:R-:W-:Y:S01]  /*1770*/  F2FP.BF16.F32.PACK_AB R13, R13, R44 ;  /* 0x0000002c0d0d723e */ /* 0x000fe200000010ff */
[----:B------:R-:W-:Y:S01]  /*1780*/  STG.E.64 desc[UR6][R14.64+0x3c000], R24 ;  /* 0x03c000180e007986 */ /* 0x000fe2000c101b06 */
[----:B------:R-:W-:-:S02]  /*1790*/  F2FP.BF16.F32.PACK_AB R16, R21, R16 ;  /* 0x000000101510723e */ /* 0x000fc400000010ff */
[----:B------:R-:W-:Y:S01]  /*17a0*/  F2FP.BF16.F32.PACK_AB R17, R33, R46 ;  /* 0x0000002e2111723e */ /* 0x000fe200000010ff */
[----:B------:R-:W-:Y:S04]  /*17b0*/  STG.E.64 desc[UR6][R14.64+0x50000], R4 ;  /* 0x050000040e007986 */ /* 0x000fe8000c101b06 */
[----:B------:R-:W-:Y:S04]  /*17c0*/  STG.E.64 desc[UR6][R14.64+0x64000], R10 ;  /* 0x0640000a0e007986 */ /* 0x000fe8000c101b06 */
[----:B------:R-:W-:Y:S04]  /*17d0*/  STG.E.64 desc[UR6][R14.64+0x78000], R12 ;  /* 0x0780000c0e007986 */ /* 0x000fe8000c101b06 */
[----:B------:R-:W-:Y:S01]  /*17e0*/  STG.E.64 desc[UR6][R14.64+0x8c000], R16 ;  /* 0x08c000100e007986 */ /* 0x000fe2000c101b06 */
[----:B------:R-:W-:Y:S05]  /*17f0*/  EXIT ;  /* 0x000000000000794d */ /* 0x000fea0003800000 */
.L_x_691:
[----:B------:R-:W-:Y:S01]  /*1800*/  HFMA2 R47, -RZ, RZ, 0, 4.76837158203125e-07 ;  /* 0x00000008ff2f7431 */ /* 0x000fe200000001ff */
[----:B-1----:R-:W-:Y:S02]  /*1810*/  MOV R48, R28 ;  /* 0x0000001c00307202 */ /* 0x002fe40000000f00 */
[----:B------:R-:W-:Y:S02]  /*1820*/  MOV R31, 0x1f ;  /* 0x0000001f001f7802 */ /* 0x000fe40000000f00 */
[----:B0-----:R-:W-:-:S07]  /*1830*/  MOV R30, 0xffffffff ;  /* 0xffffffff001e7802 */ /* 0x001fce0000000f00 */
[----:B-----5:R-:W-:Y:S05]  /*1840*/  WARPSYNC.COLLECTIVE R30, `(.L_x_694) ;  /* 0x000000001e087348 */ /* 0x020fea0003c00000 */
[----:B------:R0:W1:Y:S02]  /*1850*/  SHFL.BFLY P0, R49, R48, R47, R31 ;  /* 0x0c00002f30317389 */ /* 0x000064000000001f */
[----:B01---5:R-:W-:Y:S05]  /*1860*/  ENDCOLLECTIVE ;  /* 0x000000000000791b */ /* 0x023fea0003800000 */
.L_x_694:
[----:B------:R-:W-:Y:S02]  /*1870*/  MOV R48, R29 ;  /* 0x0000001d00307202 */ /* 0x000fe40000000f00 */
[----:B------:R-:W-:-:S07]  /*1880*/  MOV R51, R49 ;  /* 0x0000003100337202 */ /* 0x000fce0000000f00 */
[----:B------:R-:W-:Y:S05]  /*1890*/  WARPSYNC.COLLECTIVE R30, `(.L_x_695) ;  /* 0x000000001e087348 */ /* 0x000fea0003c00000 */
[----:B------:R0:W1:Y:S02]  /*18a0*/  SHFL.BFLY P0, R49, R48, R47, R31 ;  /* 0x0c00002f30317389 */ /* 0x000064000000001f */
[----:B01----:R-:W-:Y:S05]  /*18b0*/  ENDCOLLECTIVE ;  /* 0x000000000000791b */ /* 0x003fea0003800000 */
.L_x_695:
[----:B------:R-:W-:Y:S01]  /*18c0*/  FADD.FTZ R51, R51, R28 ;  /* 0x0000001c33337221 */ /* 0x000fe20000010000 */
[----:B------:R-:W-:-:S04]  /*18d0*/  HFMA2 R47, -RZ, RZ, 0, 2.384185791015625e-07 ;  /* 0x00000004ff2f7431 */ /* 0x000fc800000001ff */
[----:B------:R-:W-:Y:S02]  /*18e0*/  MOV R48, R51 ;  /* 0x0000003300307202 */ /* 0x000fe40000000f00 */
[----:B------:R-:W-:-:S07]  /*18f0*/  MOV R50, R49 ;  /* 0x0000003100327202 */ /* 0x000fce0000000f00 */
[----:B------:R-:W-:Y:S05]  /*1900*/  WARPSYNC.COLLECTIVE R30, `(.L_x_696) ;  /* 0x000000001e087348 */ /* 0x000fea0003c00000 */
[----:B------:R0:W1:Y:S02]  /*1910*/  SHFL.BFLY P0, R49, R48, R47, R31 ;  /* 0x0c00002f30317389 */ /* 0x000064000000001f */
[----:B01----:R-:W-:Y:S05]  /*1920*/  ENDCOLLECTIVE ;  /* 0x000000000000791b */ /* 0x003fea0003800000 */
.L_x_696:
[----:B------:R-:W-:-:S05]  /*1930*/  FADD.FTZ R50, R50, R29 ;  /* 0x0000001d32327221 */ /* 0x000fca0000010000 */
[----:B------:R-:W-:Y:S02]  /*1940*/  MOV R48, R50 ;  /* 0x0000003200307202 */ /* 0x000fe40000000f00 */
[----:B------:R-:W-:-:S07]  /*1950*/  MOV R52, R49 ;  /* 0x0000003100347202 */ /* 0x000fce0000000f00 */
[----:B------:R-:W-:Y:S05]  /*1960*/  WARPSYNC.COLLECTIVE R30, `(.L_x_697) ;  /* 0x000000001e087348 */ /* 0x000fea0003c00000 */
[----:B------:R0:W1:Y:S02]  /*1970*/  SHFL.BFLY P0, R49, R48, R47, R31 ;  /* 0x0c00002f30317389 */ /* 0x000064000000001f */
[----:B01----:R-:W-:Y:S05]  /*1980*/  ENDCOLLECTIVE ;  /* 0x000000000000791b */ /* 0x003fea0003800000 */
.L_x_697:
[----:B------:R-:W-:Y:S01]  /*1990*/  FADD.FTZ R52, R51, R52 ;  /* 0x0000003433347221 */ /* 0x000fe20000010000 */
[----:B------:R-:W-:-:S04]  /*19a0*/  HFMA2 R47, -RZ, RZ, 0, 1.1920928955078125e-07 ;  /* 0x00000002ff2f7431 */ /* 0x000fc800000001ff */
[----:B------:R-:W-:Y:S02]  /*19b0*/  MOV R48, R52 ;  /* 0x0000003400307202 */ /* 0x000fe40000000f00 */
[----:B------:R-:W-:-:S07]  /*19c0*/  MOV R53, R49 ;  /* 0x0000003100357202 */ /* 0x000fce0000000f00 */
[----:B------:R-:W-:Y:S05]  /*19d0*/  WARPSYNC.COLLECTIVE R30, `(.L_x_698) ;  /* 0x000000001e087348 */ /* 0x000fea0003c00000 */
[----:B------:R0:W1:Y:S02]  /*19e0*/  SHFL.BFLY P0, R49, R48, R47, R31 ;  /* 0x0c00002f30317389 */ /* 0x000064000000001f */
[----:B01----:R-:W-:Y:S05]  /*19f0*/  ENDCOLLECTIVE ;  /* 0x000000000000791b */ /* 0x003fea0003800000 */
.L_x_698:
[----:B------:R-:W-:-:S05]  /*1a00*/  FADD.FTZ R53, R50, R53 ;  /* 0x0000003532357221 */ /* 0x000fca0000010000 */
[----:B------:R-:W-:Y:S02]  /*1a10*/  MOV R48, R53 ;  /* 0x0000003500307202 */ /* 0x000fe40000000f00 */
[----:B------:R-:W-:-:S07]  /*1a20*/  MOV R29, R49 ;  /* 0x00000031001d7202 */ /* 0x000fce0000000f00 */
[----:B------:R-:W-:Y:S05]  /*1a30*/  WARPSYNC.COLLECTIVE R30, `(.L_x_699) ;  /* 0x000000001e087348 */ /* 0x000fea0003c00000 */
[----:B------:R0:W1:Y:S02]  /*1a40*/  SHFL.BFLY P0, R49, R48, R47, R31 ;  /* 0x0c00002f30317389 */ /* 0x000064000000001f */
[----:B01----:R-:W-:Y:S05]  /*1a50*/  ENDCOLLECTIVE ;  /* 0x000000000000791b */ /* 0x003fea0003800000 */
.L_x_699:
[----:B------:R-:W-:Y:S01]  /*1a60*/  FADD.FTZ R29, R52, R29 ;  /* 0x0000001d341d7221 */ /* 0x000fe20000010000 */
[----:B------:R-:W-:-:S04]  /*1a70*/  HFMA2 R47, -RZ, RZ, 0, 5.9604644775390625e-08 ;  /* 0x00000001ff2f7431 */ /* 0x000fc800000001ff */
[----:B------:R-:W-:Y:S02]  /*1a80*/  MOV R48, R29 ;  /* 0x0000001d00307202 */ /* 0x000fe40000000f00 */
[----:B------:R-:W-:-:S07]  /*1a90*/  MOV R28, R49 ;  /* 0x00000031001c7202 */ /* 0x000fce0000000f00 */
[----:B------:R-:W-:Y:S05]  /*1aa0*/  WARPSYNC.COLLECTIVE R30, `(.L_x_700) ;  /* 0x000000001e087348 */ /* 0x000fea0003c00000 */
[----:B------:R0:W1:Y:S02]  /*1ab0*/  SHFL.BFLY P0, R49, R48, R47, R31 ;  /* 0x0c00002f30317389 */ /* 0x000064000000001f */
[----:B01----:R-:W-:Y:S05]  /*1ac0*/  ENDCOLLECTIVE ;  /* 0x000000000000791b */ /* 0x003fea0003800000 */
.L_x_700:
[----:B------:R-:W-:-:S05]  /*1ad0*/  FADD.FTZ R53, R53, R28 ;  /* 0x0000001c35357221 */ /* 0x000fca0000010000 */
[----:B------:R-:W-:Y:S02]  /*1ae0*/  MOV R48, R53 ;  /* 0x0000003500307202 */ /* 0x000fe40000000f00 */
[----:B------:R-:W-:-:S07]  /*1af0*/  MOV R50, R49 ;  /* 0x0000003100327202 */ /* 0x000fce0000000f00 */
[----:B------:R-:W-:Y:S05]  /*1b00*/  WARPSYNC.COLLECTIVE R30, `(.L_x_701) ;  /* 0x000000001e087348 */ /* 0x000fea0003c00000 */
[----:B------:R0:W1:Y:S02]  /*1b10*/  SHFL.BFLY P0, R49, R48, R47, R31 ;  /* 0x0c00002f30317389 */ /* 0x000064000000001f */
[----:B01----:R-:W-:Y:S05]  /*1b20*/  ENDCOLLECTIVE ;  /* 0x000000000000791b */ /* 0x003fea0003800000 */
.L_x_701:
[----:B------:R-:W-:Y:S01]  /*1b30*/  FADD.FTZ R28, R29, R50 ;  /* 0x000000321d1c7221 */ /* 0x000fe20000010000 */
[----:B------:R-:W-:Y:S06]  /*1b40*/  BRA `(.L_x_702) ;  /* 0xfffffff000687947 */ /* 0x000fec000383ffff */
.L_x_703:
        /* <DEDUP_REMOVED lines=11> */
.L_x_1678:


//--------------------- .text._ZN13group_norm_v214gn_cuda_kernelI13__nv_bfloat16Li320ELi1ELi32ELi40ELi256ELb0ELi256ELi40ELi40ELi4ELb0ELi148ELb0ELb0ENS_16CompileConditionILi1000EEEEEvPT_PKS4_S7_S7_flPfS8_Pj --------------------------
	.section	.text._ZN13group_norm_v214gn_cuda_kernelI13__nv_bfloat16Li320ELi1ELi32ELi40ELi256ELb0ELi256ELi40ELi40ELi4ELb0ELi148ELb0ELb0ENS_16CompileConditionILi1000EEEEEvPT_PKS4_S7_S7_flPfS8_Pj,"ax",@progbits
	.align	128
        .global         _ZN13group_norm_v214gn_cuda_kernelI13__nv_bfloat16Li320ELi1ELi32ELi40ELi256ELb0ELi256ELi40ELi40ELi4ELb0ELi148ELb0ELb0ENS_16CompileConditionILi1000EEEEEvPT_PKS4_S7_S7_flPfS8_Pj
        .type           _ZN13group_norm_v214gn_cuda_kernelI13__nv_bfloat16Li320ELi1ELi32ELi40ELi256ELb0ELi256ELi40ELi40ELi4ELb0ELi148ELb0ELb0ENS_16CompileConditionILi1000EEEEEvPT_PKS4_S7_S7_flPfS8_Pj,@function
        .size           _ZN13group_norm_v214gn_cuda_kernelI13__nv_bfloat16Li320ELi1ELi32ELi40ELi256ELb0ELi256ELi40ELi40ELi4ELb0ELi148ELb0ELb0ENS_16CompileConditionILi1000EEEEEvPT_PKS4_S7_S7_flPfS8_Pj,(.L_x_1679 - _ZN13group_norm_v214gn_cuda_kernelI13__nv_bfloat16Li320ELi1ELi32ELi40ELi256ELb0ELi256ELi40ELi40ELi4ELb0ELi148ELb0ELb0ENS_16CompileConditionILi1000EEEEEvPT_PKS4_S7_S7_flPfS8_Pj)
        .other          _ZN13group_norm_v214gn_cuda_kernelI13__nv_bfloat16Li320ELi1ELi32ELi40ELi256ELb0ELi256ELi40ELi40ELi4ELb0ELi148ELb0ELb0ENS_16CompileConditionILi1000EEEEEvPT_PKS4_S7_S7_flPfS8_Pj,@"STO_CUDA_ENTRY STV_DEFAULT"
_ZN13group_norm_v214gn_cuda_kernelI13__nv_bfloat16Li320ELi1ELi32ELi40ELi256ELb0ELi256ELi40ELi40ELi4ELb0ELi148ELb0ELb0ENS_16CompileConditionILi1000EEEEEvPT_PKS4_S7_S7_flPfS8_Pj:
.text._ZN13group_norm_v214gn_cuda_kernelI13__nv_bfloat16Li320ELi1ELi32ELi40ELi256ELb0ELi256ELi40ELi40ELi4ELb0ELi148ELb0ELb0ENS_16CompileConditionILi1000EEEEEvPT_PKS4_S7_S7_flPfS8_Pj:
        /* <DEDUP_REMOVED lines=207> */
.L_x_716:
        /* <DEDUP_REMOVED lines=10> */
.L_x_704:
        /* <DEDUP_REMOVED lines=18> */
.L_x_707:
[----:B------:R-:W-:Y:S05]  /*0eb0*/  BSYNC.RECONVERGENT B0 ;  /* 0x0000000000007941 */ /* 0x000fea0003800200 */
.L_x_706:
        /* <DEDUP_REMOVED lines=148> */
.L_x_705:
[----:B------:R-:W-:Y:S01]  /*1800*/  HFMA2 R47, -RZ, RZ, 0, 4.76837158203125e-07 ;  /* 0x00000008ff2f7431 */ /* 0x000fe200000001ff */
[----:B-1----:R-:W-:Y:S02]  /*1810*/  MOV R48, R28 ;  /* 0x0000001c00307202 */ /* 0x002fe40000000f00 */
[----:B------:R-:W-:Y:S02]  /*1820*/  MOV R31, 0x1f ;  /* 0x0000001f001f7802 */ /* 0x000fe40000000f00 */
[----:B0-----:R-:W-:-:S07]  /*1830*/  MOV R30, 0xffffffff ;  /* 0xffffffff001e7802 */ /* 0x001fce0000000f00 */
[----:B-----5:R-:W-:Y:S05]  /*1840*/  WARPSYNC.COLLECTIVE R30, `(.L_x_708) ;  /* 0x000000001e087348 */ /* 0x020fea0003c00000 */
[----:B------:R0:W1:Y:S02]  /*1850*/  SHFL.BFLY P0, R49, R48, R47, R31 ;  /* 0x0c00002f30317389 */ /* 0x000064000000001f */
[----:B01---5:R-:W-:Y:S05]  /*1860*/  ENDCOLLECTIVE ;  /* 0x000000000000791b */ /* 0x023fea0003800000 */
.L_x_708:
[----:B------:R-:W-:Y:S02]  /*1870*/  MOV R48, R29 ;  /* 0x0000001d00307202 */ /* 0x000fe40000000f00 */
[----:B------:R-:W-:-:S07]  /*1880*/  MOV R51, R49 ;  /* 0x0000003100337202 */ /* 0x000fce0000000f00 */
[----:B------:R-:W-:Y:S05]  /*1890*/  WARPSYNC.COLLECTIVE R30, `(.L_x_709) ;  /* 0x000000001e087348 */ /* 0x000fea0003c00000 */
[----:B------:R0:W1:Y:S02]  /*18a0*/  SHFL.BFLY P0, R49, R48, R47, R31 ;  /* 0x0c00002f30317389 */ /* 0x000064000000001f */
[----:B01----:R-:W-:Y:S05]  /*18b0*/  ENDCOLLECTIVE ;  /* 0x000000000000791b */ /* 0x003fea0003800000 */
.L_x_709:
[----:B------:R-:W-:Y:S01]  /*18c0*/  FADD.FTZ R51, R51, R28 ;  /* 0x0000001c33337221 */ /* 0x000fe20000010000 */
[----:B------:R-:W-:-:S04]  /*18d0*/  HFMA2 R47, -RZ, RZ, 0, 2.384185791015625e-07 ;  /* 0x00000004ff2f7431 */ /* 0x000fc800000001ff */
[----:B------:R-:W-:Y:S02]  /*18e0*/  MOV R48, R51 ;  /* 0x0000003300307202 */ /* 0x000fe40000000f00 */
[----:B------:R-:W-:-:S07]  /*18f0*/  MOV R50, R49 ;  /* 0x0000003100327202 */ /* 0x000fce0000000f00 */
[----:B------:R-:W-:Y:S05]  /*1900*/  WARPSYNC.COLLECTIVE R30, `(.L_x_710) ;  /* 0x000000001e087348 */ /* 0x000fea0003c00000 */
[----:B------:R0:W1:Y:S02]  /*1910*/  SHFL.BFLY P0, R49, R48, R47, R31 ;  /* 0x0c00002f30317389 */ /* 0x000064000000001f */
[----:B01----:R-:W-:Y:S05]  /*1920*/  ENDCOLLECTIVE ;  /* 0x000000000000791b */ /* 0x003fea0003800000 */
.L_x_710:
[----:B------:R-:W-:-:S05]  /*1930*/  FADD.FTZ R50, R50, R29 ;  /* 0x0000001d32327221 */ /* 0x000fca0000010000 */
[----:B------:R-:W-:Y:S02]  /*1940*/  MOV R48, R50 ;  /* 0x0000003200307202 */ /* 0x000fe40000000f00 */
[----:B------:R-:W-:-:S07]  /*1950*/  MOV R52, R49 ;  /* 0x0000003100347202 */ /* 0x000fce0000000f00 */
[----:B------:R-:W-:Y:S05]  /*1960*/  WARPSYNC.COLLECTIVE R30, `(.L_x_711) ;  /* 0x000000001e087348 */ /* 0x000fea0003c00000 */
[----:B------:R0:W1:Y:S02]  /*1970*/  SHFL.BFLY P0, R49, R48, R47, R31 ;  /* 0x0c00002f30317389 */ /* 0x000064000000001f */
[----:B01----:R-:W-:Y:S05]  /*1980*/  ENDCOLLECTIVE ;  /* 0x000000000000791b */ /* 0x003fea0003800000 */
.L_x_711:
[----:B------:R-:W-:Y:S01]  /*1990*/  FADD.FTZ R52, R51, R52 ;  /* 0x0000003433347221 */ /* 0x000fe20000010000 */
[----:B------:R-:W-:-:S04]  /*19a0*/  HFMA2 R47, -RZ, RZ, 0, 1.1920928955078125e-07 ;  /* 0x00000002ff2f7431 */ /* 0x000fc800000001ff */
[----:B------:R-:W-:Y:S02]  /*19b0*/  MOV R48, R52 ;  /* 0x0000003400307202 */ /* 0x000fe40000000f00 */
[----:B------:R-:W-:-:S07]  /*19c0*/  MOV R53, R49 ;  /* 0x0000003100357202 */ /* 0x000fce0000000f00 */
[----:B------:R-:W-:Y:S05]  /*19d0*/  WARPSYNC.COLLECTIVE R30, `(.L_x_712) ;  /* 0x000000001e087348 */ /* 0x000fea0003c00000 */
[----:B------:R0:W1:Y:S02]  /*19e0*/  SHFL.BFLY P0, R49, R48, R47, R31 ;  /* 0x0c00002f30317389 */ /* 0x000064000000001f */
[----:B01----:R-:W-:Y:S05]  /*19f0*/  ENDCOLLECTIVE ;  /* 0x000000000000791b */ /* 0x003fea0003800000 */
.L_x_712:
[----:B------:R-:W-:-:S05]  /*1a00*/  FADD.FTZ R53, R50, R53 ;  /* 0x0000003532357221 */ /* 0x000fca0000010000 */
[----:B------:R-:W-:Y:S02]  /*1a10*/  MOV R48, R53 ;  /* 0x0000003500307202 */ /* 0x000fe40000000f00 */
[----:B------:R-:W-:-:S07]  /*1a20*/  MOV R29, R49 ;  /* 0x00000031001d7202 */ /* 0x000fce0000000f00 */
[----:B------:R-:W-:Y:S05]  /*1a30*/  WARPSYNC.COLLECTIVE R30, `(.L_x_713) ;  /* 0x000000001e087348 */ /* 0x000fea0003c00000 */
[----:B------:R0:W1:Y:S02]  /*1a40*/  SHFL.BFLY P0, R49, R48, R47, R31 ;  /* 0x0c00002f30317389 */ /* 0x000064000000001f */
[----:B01----:R-:W-:Y:S05]  /*1a50*/  ENDCOLLECTIVE ;  /* 0x000000000000791b */ /* 0x003fea0003800000 */
.L_x_713:
[----:B------:R-:W-:Y:S01]  /*1a60*/  FADD.FTZ R29, R52, R29 ;  /* 0x0000001d341d7221 */ /* 0x000fe20000010000 */
[----:B------:R-:W-:-:S04]  /*1a70*/  HFMA2 R47, -RZ, RZ, 0, 5.9604644775390625e-08 ;  /* 0x00000001ff2f7431 */ /* 0x000fc800000001ff */
[----:B------:R-:W-:Y:S02]  /*1a80*/  MOV R48, R29 ;  /* 0x0000001d00307202 */ /* 0x000fe40000000f00 */
[----:B------:R-:W-:-:S07]  /*1a90*/  MOV R28, R49 ;  /* 0x00000031001c7202 */ /* 0x000fce0000000f00 */
[----:B------:R-:W-:Y:S05]  /*1aa0*/  WARPSYNC.COLLECTIVE R30, `(.L_x_714) ;  /* 0x000000001e087348 */ /* 0x000fea0003c00000 */
[----:B------:R0:W1:Y:S02]  /*1ab0*/  SHFL.BFLY P0, R49, R48, R47, R31 ;  /* 0x0c00002f30317389 */ /* 0x000064000000001f */
[----:B01----:R-:W-:Y:S05]  /*1ac0*/  ENDCOLLECTIVE ;  /* 0x000000000000791b */ /* 0x003fea0003800000 */
.L_x_714:
[----:B------:R-:W-:-:S05]  /*1ad0*/  FADD.FTZ R53, R53, R28 ;  /* 0x0000001c35357221 */ /* 0x000fca0000010000 */
[----:B------:R-:W-:Y:S02]  /*1ae0*/  MOV R48, R53 ;  /* 0x0000003500307202 */ /* 0x000fe40000000f00 */
[----:B------:R-:W-:-:S07]  /*1af0*/  MOV R50, R49 ;  /* 0x0000003100327202 */ /* 0x000fce0000000f00 */
[----:B------:R-:W-:Y:S05]  /*1b00*/  WARPSYNC.COLLECTIVE R30, `(.L_x_715) ;  /* 0x000000001e087348 */ /* 0x000fea0003c00000 */
[----:B------:R0:W1:Y:S02]  /*1b10*/  SHFL.BFLY P0, R49, R48, R47, R31 ;  /* 0x0c00002f30317389 */ /* 0x000064000000001f */
[----:B01----:R-:W-:Y:S05]  /*1b20*/  ENDCOLLECTIVE ;  /* 0x000000000000791b */ /* 0x003fea0003800000 */
.L_x_715:
[----:B------:R-:W-:Y:S01]  /*1b30*/  FADD.FTZ R28, R29, R50 ;  /* 0x000000321d1c7221 */ /* 0x000fe20000010000 */
[----:B------:R-:W-:Y:S06]  /*1b40*/  BRA `(.L_x_716) ;  /* 0xfffffff000687947 */ /* 0x000fec000383ffff */
.L_x_717:
        /* <DEDUP_REMOVED lines=11> */
.L_x_1679:


//--------------------- .text._ZN13group_norm_v214gn_cuda_kernelI13__nv_bfloat16Li320ELi3ELi16ELi80ELi256ELb1ELi4ELi320ELi320ELi4ELb1ELi5ELb0ELb0ENS_16CompileConditionILi1000EEEEEvPT_PKS4_S7_S7_flPfS8_Pj --------------------------
	.section	.text._ZN13group_norm_v214gn_cuda_kernelI13__nv_bfloat16Li320ELi3ELi16ELi80ELi256ELb1ELi4ELi320ELi320ELi4ELb1ELi5ELb0ELb0ENS_16CompileConditionILi1000EEEEEvPT_PKS4_S7_S7_flPfS8_Pj,"ax",@progbits
	.align	128
        .global         _ZN13group_norm_v214gn_cuda_kernelI13__nv_bfloat16Li320ELi3ELi16ELi80ELi256ELb1ELi4ELi320ELi320ELi4ELb1ELi5ELb0ELb0ENS_16CompileConditionILi1000EEEEEvPT_PKS4_S7_S7_flPfS8_Pj
        .type           _ZN13group_norm_v214gn_cuda_kernelI13__nv_bfloat16Li320ELi3ELi16ELi80ELi256ELb1ELi4ELi320ELi320ELi4ELb1ELi5ELb0ELb0ENS_16CompileConditionILi1000EEEEEvPT_PKS4_S7_S7_flPfS8_Pj,@function
        .size           _ZN13group_norm_v214gn_cuda_kernelI13__nv_bfloat16Li320ELi3ELi16ELi80ELi256ELb1ELi4ELi320ELi320ELi4ELb1ELi5ELb0ELb0ENS_16CompileConditionILi1000EEEEEvPT_PKS4_S7_S7_flPfS8_Pj,(.L_x_1680 - _ZN13group_norm_v214gn_cuda_kernelI13__nv_bfloat16Li320ELi3ELi16ELi80ELi256ELb1ELi4ELi320ELi320ELi4ELb1ELi5ELb0ELb0ENS_16CompileConditionILi1000EEEEEvPT_PKS4_S7_S7_flPfS8_Pj)
        .other          _ZN13group_norm_v214gn_cuda_kernelI13__nv_bfloat16Li320ELi3ELi16ELi80ELi256ELb1ELi4ELi320ELi320ELi4ELb1ELi5ELb0ELb0ENS_16CompileConditionILi1000EEEEEvPT_PKS4_S7_S7_flPfS8_Pj,@"STO_CUDA_ENTRY STV_DEFAULT"
_ZN13group_norm_v214gn_cuda_kernelI13__nv_bfloat16Li320ELi3ELi16ELi80ELi256ELb1ELi4ELi320ELi320ELi4ELb1ELi5ELb0ELb0ENS_16CompileConditionILi1000EEEEEvPT_PKS4_S7_S7_flPfS8_Pj:
.text._ZN13group_norm_v214gn_cuda_kernelI13__nv_bfloat16Li320ELi3ELi16ELi80ELi256ELb1ELi4ELi320ELi320ELi4ELb1ELi5ELb0ELb0ENS_16CompileConditionILi1000EEEEEvPT_PKS4_S7_S7_flPfS8_Pj:
[----:B------:R-:W-:Y:S08]  /*0000*/  LDC R1, c[0x0][0x37c] ;  /* 0x0000df00ff017b82 */ /* 0x000ff00000000800 */
[----:B------:R-:W0:Y:S08]  /*0010*/  LDC.64 R12, c[0x0][0x3a8] ;  /* 0x0000ea00ff0c7b82 */ /* 0x000e300000000a00 */
[----:B------:R-:W1:Y:S01]  /*0020*/  S2UR UR6, SR_CTAID.Y ;  /* 0x00000000000679c3 */ /* 0x000e620000002600 */
[----:B0-----:R-:W-:-:S02]  /*0030*/  SHF.L.U32 R11, R12, 0x2, RZ ;  /* 0x000000020c0b7819 */ /* 0x001fc400000006ff */
[----:B------:R-:W-:Y:S02]  /*0040*/  SHF.L.U64.HI R12, R12, 0x2, R13 ;  /* 0x000000020c0c7819 */ /* 0x000fe4000001020d */
[----:B-1----:R-:W-:-:S04]  /*0050*/  ISETP.GT.U32.AND P0, PT, R11, UR6, PT ;  /* 0x000000060b007c0c */ /* 0x002fc8000bf04070 */
[----:B------:R-:W-:-:S13]  /*0060*/  ISETP.GT.AND.EX P0, PT, R12, RZ, PT, P0 ;  /* 0x000000ff0c00720c */ /* 0x000fda0003f04300 */
[----:B------:R-:W-:Y:S05]  /*0070*/  @!P0 EXIT ;  /* 0x000000000000894d */ /* 0x000fea0003800000 */
[----:B------:R-:W0:Y:S01]  /*0080*/  S2R R10, SR_TID.X ;  /* 0x00000000000a7919 */ /* 0x000e220000002100 */
[----:B------:R-:W1:Y:S01]  /*0090*/  LDC.64 R6, c[0x0][0x3b0] ;  /* 0x0000ec00ff067b82 */ /* 0x000e620000000a00 */
[----:B------:R-:W2:Y:S01]  /*00a0*/  LDCU.64 UR4, c[0x0][0x3c0] ;  /* 0x00007800ff0477ac */ /* 0x000ea20008000a00 */
[----:B------:R-:W3:Y:S01]  /*00b0*/  S2R R15, SR_CgaCtaId ;  /* 0x00000000000f7919 */ /* 0x000ee20000008800 */
[----:B------:R-:W4:Y:S01]  /*00c0*/  LDCU.64 UR8, c[0x0][0x358] ;  /* 0x00006b00ff0877ac */ /* 0x000f220008000a00 */
[----:B------:R-:W5:Y:S04]  /*00d0*/  S2R R4, SR_CTAID.X ;  /* 0x0000000000047919 */ /* 0x000f680000002500 */
[----:B------:R-:W0:Y:S01]  /*00e0*/  LDC R8, c[0x0][0x374] ;  /* 0x0000dd00ff087b82 */ /* 0x000e220000000800 */
[----:B--2---:R-:W-:-:S04]  /*00f0*/  ULEA UR4, UP0, UR6, UR4, 0x2 ;  /* 0x0000000406047291 */ /* 0x004fc8000f8010ff */
[----:B------:R-:W-:Y:S01]  /*0100*/  ULEA.HI.X UR5, UR6, UR5, URZ, 0x2, UP0 ;  /* 0x0000000506057291 */ /* 0x000fe200080f14ff */
[----:B-1----:R-:W-:Y:S02]  /*0110*/  ISETP.EQ.U32.AND P1, PT, R6, RZ, PT ;  /* 0x000000ff0600720c */ /* 0x002fe40003f22070 */
[----:B------:R-:W-:Y:S02]  /*0120*/  MOV R6, UR6 ;  /* 0x0000000600067c02 */ /* 0x000fe40008000f00 */
[----:B------:R-:W-:Y:S02]  /*0130*/  MOV R58, UR4 ;  /* 0x00000004003a7c02 */ /* 0x000fe40008000f00 */
[----:B------:R-:W-:Y:S02]  /*0140*/  MOV R59, UR5 ;  /* 0x00000005003b7c02 */ /* 0x000fe40008000f00 */
[C---:B0-----:R-:W-:Y:S02]  /*0150*/  LOP3.LUT R0, R10.reuse, 0xffff, RZ, 0xc0, !PT ;  /* 0x0000ffff0a007812 */ /* 0x041fe400078ec0ff */
[----:B------:R-:W-:-:S02]  /*0160*/  SHF.L.U32 R14, R10, 0x1, RZ ;  /* 0x000000010a0e7819 */ /* 0x000fc400000006ff */
[----:B------:R-:W-:Y:S01]  /*0170*/  LOP3.LUT R46, R10, 0x3, RZ, 0xc0, !PT ;  /* 0x000000030a2e7812 */ /* 0x000fe200078ec0ff */
[----:B------:R-:W-:Y:S01]  /*0180*/  IMAD R0, R0, 0xcccd, RZ ;  /* 0x0000cccd00007824 */ /* 0x000fe200078e02ff */
[----:B-----5:R-:W-:-:S04]  /*0190*/  LOP3.LUT P0, RZ, R4, 0x3f, RZ, 0xc0, !PT ;  /* 0x0000003f04ff7812 */ /* 0x020fc8000780c0ff */
[----:B------:R-:W-:Y:S02]  /*01a0*/  SHF.R.U32.HI R48, RZ, 0x16, R0 ;  /* 0x00000016ff307819 */ /* 0x000fe40000011600 */
[----:B------:R-:W-:Y:S01]  /*01b0*/  ISETP.EQ.OR.EX P0, PT, R7, RZ, P0, P1 ;  /* 0x000000ff0700720c */ /* 0x000fe20000702710 */
[----:B------:R-:W-:Y:S01]  /*01c0*/  HFMA2 R7, -RZ, RZ, 0, 0 ;  /* 0x00000000ff077431 */ /* 0x000fe200000001ff */
[----:B------:R-:W-:Y:S02]  /*01d0*/  PRMT R0, R48, 0x9910, RZ ;  /* 0x0000991030007816 */ /* 0x000fe400000000ff */
[----:B------:R-:W-:Y:S02]  /*01e0*/  ISETP.NE.AND P1, PT, R4, RZ, PT ;  /* 0x000000ff0400720c */ /* 0x000fe40003f25270 */
[----:B------:R-:W-:Y:S01]  /*01f0*/  ISETP.GT.U32.OR P0, PT, R10, 0x3, P0 ;  /* 0x000000030a00780c */ /* 0x000fe20000704470 */
[----:B------:R-:W-:-:S05]  /*0200*/  IMAD R0, R0, 0x50, RZ ;  /* 0x0000005000007824 */ /* 0x000fca00078e02ff */
[----:B------:R-:W-:-:S04]  /*0210*/  IADD3 R0, PT, PT, RZ, -R0, RZ ;  /* 0x80000000ff007210 */ /* 0x000fc80007ffe0ff */
[----:B------:R-:W-:Y:S02]  /*0220*/  PRMT R9, R0, 0x7710, RZ ;  /* 0x0000771000097816 */ /* 0x000fe400000000ff */
[----:B------:R-:W-:Y:S02]  /*0230*/  MOV R0, 0x400 ;  /* 0x0000040000007802 */ /* 0x000fe40000000f00 */
[----:B------:R-:W-:Y:S02]  /*0240*/  IADD3 R9, PT, PT, R9, R10, RZ ;  /* 0x0000000a09097210 */ /* 0x000fe40007ffe0ff */
[----:B---3--:R-:W-:Y:S01]  /*0250*/  LEA R2, R15, R0, 0x18 ;  /* 0x000000000f027211 */ /* 0x008fe200078ec0ff */
[----:B------:R-:W-:Y:S01]  /*0260*/  VIADD R3, R0, 0xc80 ;  /* 0x00000c8000037836 */ /* 0x000fe20000000000 */
[----:B------:R-:W-:Y:S02]  /*0270*/  SHF.L.U32 R0, R4, 0x2, RZ ;  /* 0x0000000204007819 */ /* 0x000fe400000006ff */
[----:B------:R-:W-:-:S02]  /*0280*/  LOP3.LUT R9, R9, 0xffff, RZ, 0xc0, !PT ;  /* 0x0000ffff09097812 */ /* 0x000fc400078ec0ff */
[----:B------:R-:W-:Y:S02]  /*0290*/  LEA R15, R15, R3, 0x18 ;  /* 0x000000030f0f7211 */ /* 0x000fe400078ec0ff */
[----:B------:R-:W-:Y:S01]  /*02a0*/  LOP3.LUT R3, R0, 0xfc, RZ, 0xc0, !PT ;  /* 0x000000fc00037812 */ /* 0x000fe200078ec0ff */
[----:B------:R-:W-:Y:S01]  /*02b0*/  IMAD.SHL.U32 R0, R4, 0x2, RZ ;  /* 0x0000000204007824 */ /* 0x000fe200078e00ff */
[----:B------:R-:W-:Y:S01]  /*02c0*/  LOP3.LUT R4, R10, 0x1f, RZ, 0xc0, !PT ;  /* 0x0000001f0a047812 */ /* 0x000fe200078ec0ff */
[----:B------:R-:W-:Y:S01]  /*02d0*/  IMAD R5, R9, 0x28, R2 ;  /* 0x0000002809057824 */ /* 0x000fe200078e0202 */
[----:B------:R-:W-:Y:S01]  /*02e0*/  IADD3 R3, PT, PT, R48, R3, RZ ;  /* 0x0000000330037210 */ /* 0x000fe20007ffe0ff */
[----:B------:R-:W-:Y:S01]  /*02f0*/  IMAD.MOV.U32 R2, RZ, RZ, 0x1 ;  /* 0x00000001ff027424 */ /* 0x000fe200078e00ff */
[----:B------:R-:W-:Y:S02]  /*0300*/  LOP3.LUT R13, R0, 0x7e, RZ, 0xc0, !PT ;  /* 0x0000007e000d7812 */ /* 0x000fe400078ec0ff */
[----:B------:R-:W-:Y:S01]  /*0310*/  LEA R48, R48, R5, 0x3 ;  /* 0x0000000530307211 */ /* 0x000fe200078e18ff */
[----:B------:R-:W-:Y:S01]  /*0320*/  IMAD R50, R3, 0x500, RZ ;  /* 0x0000050003327824 */ /* 0x000fe200078e02ff */
[----:B------:R-:W-:Y:S01]  /*0330*/  LOP3.LUT R0, R14, 0xc0, RZ, 0xc0, !PT ;  /* 0x000000c00e007812 */ /* 0x000fe200078ec0ff */
[C---:B------:R-:W-:Y:S01]  /*0340*/  IMAD R14, R10.reuse, 0x8, R15 ;  /* 0x000000080a0e7824 */ /* 0x040fe200078e020f */
[----:B------:R-:W-:-:S02]  /*0350*/  LEA R44, R10, R13, 0x5 ;  /* 0x0000000d0a2c7211 */ /* 0x000fc400078e28ff */
[----:B------:R-:W-:Y:S02]  /*0360*/  MOV R5, RZ ;  /* 0x000000ff00057202 */ /* 0x000fe40000000f00 */
[----:B------:R-:W-:Y:S02]  /*0370*/  SEL R2, R2, 0x7fffffc1, P1 ;  /* 0x7fffffc102027807 */ /* 0x000fe40000800000 */
[----:B----4-:R-:W-:-:S07]  /*0380*/  LEA.HI R13, R10, R15, RZ, 0x1e ;  /* 0x0000000f0a0d7211 */ /* 0x010fce00078ff0ff */
.L_x_726:
[C---:B------:R-:W-:Y:S01]  /*0390*/  LOP3.LUT R26, R6.reuse, 0x3, RZ, 0xc0, !PT ;  /* 0x00000003061a7812 */ /* 0x040fe200078ec0ff */
[----:B0-----:R-:W0:Y:S01]  /*03a0*/  LDCU.64 UR4, c[0x0][0x388] ;  /* 0x00007100ff0477ac */ /* 0x001e220008000a00 */
[--C-:B------:R-:W-:Y:S01]  /*03b0*/  SHF.R.U64 R15, R6, 0x2, R5.reuse ;  /* 0x00000002060f7819 */ /* 0x100fe20000001205 */
[----:B------:R-:W1:Y:S01]  /*03c0*/  LDC.64 R22, c[0x0][0x398] ;  /* 0x0000e600ff167b82 */ /* 0x000e620000000a00 */
[----:B------:R-:W-:Y:S01]  /*03d0*/  MOV R51, RZ ;  /* 0x000000ff00337202 */ /* 0x000fe20000000f00 */
[----:B------:R-:W-:Y:S01]  /*03e0*/  IMAD R26, R26, 0x140, RZ ;  /* 0x000001401a1a7824 */ /* 0x000fe200078e02ff */
[----:B------:R-:W-:Y:S01]  /*03f0*/  SHF.R.U32.HI R16, RZ, 0x2, R5 ;  /* 0x00000002ff107819 */ /* 0x000fe20000011605 */
[----:B------:R-:W-:-:S03]  /*0400*/  IMAD.WIDE.U32 R18, R15, 0x50000, R50 ;  /* 0x000500000f127825 */ /* 0x000fc600078e0032 */
[----:B------:R-:W-:Y:S01]  /*0410*/  LEA R17, R9, R26, 0x2 ;  /* 0x0000001a09117211 */ /* 0x000fe200078e10ff */
[----:B------:R-:W-:-:S03]  /*0420*/  IMAD R21, R16, 0x50000, RZ ;  /* 0x0005000010157824 */ /* 0x000fc600078e02ff */
[----:B------:R-:W-:-:S04]  /*0430*/  IADD3 R3, P1, PT, R17, R18, RZ ;  /* 0x0000001211037210 */ /* 0x000fc80007f3e0ff */
[----:B------:R-:W-:Y:S01]  /*0440*/  SHF.L.U32 R18, R3, 0x1, RZ ;  /* 0x0000000103127819 */ /* 0x000fe200000006ff */
[----:B------:R-:W-:-:S03]  /*0450*/  IMAD.X R20, R19, 0x1, R21, P1 ;  /* 0x0000000113147824 */ /* 0x000fc600008e0615 */
[----:B0-----:R-:W-:Y:S02]  /*0460*/  IADD3 R24, P1, PT, R18, UR4, RZ ;  /* 0x0000000412187c10 */ /* 0x001fe4000ff3e0ff */
[----:B------:R-:W-:Y:S02]  /*0470*/  SHF.L.U64.HI R19, R3, 0x1, R20 ;  /* 0x0000000103137819 */ /* 0x000fe40000010214 */
[----:B------:R-:W0:Y:S02]  /*0480*/  LDC.64 R20, c[0x0][0x390] ;  /* 0x0000e400ff147b82 */ /* 0x000e240000000a00 */
[----:B------:R-:W-:-:S06]  /*0490*/  IADD3.X R25, PT, PT, R19, UR5, RZ, P1, !PT ;  /* 0x0000000513197c10 */ /* 0x000fcc0008ffe4ff */
[----:B------:R-:W2:Y:S01]  /*04a0*/  LDG.E.64.CONSTANT R24, desc[UR8][R24.64] ;  /* 0x0000000818187981 */ /* 0x000ea2000c1e9b00 */
[----:B-1----:R-:W-:-:S06]  /*04b0*/  IMAD.WIDE.U32 R22, R17, 0x2, R22 ;  /* 0x0000000211167825 */ /* 0x002fcc00078e0016 */
[----:B------:R-:W5:Y:S01]  /*04c0*/  LDG.E.64.CONSTANT R22, desc[UR8][R22.64] ;  /* 0x0000000816167981 */ /* 0x000f62000c1e9b00 */
[----:B0-----:R-:W-:-:S06]  /*04d0*/  IMAD.WIDE.U32 R20, R17, 0x2, R20 ;  /* 0x0000000211147825 */ /* 0x001fcc00078e0014 */
[----:B------:R-:W5:Y:S01]  /*04e0*/  LDG.E.64.CONSTANT R20, desc[UR8][R20.64] ;  /* 0x0000000814147981 */ /* 0x000f62000c1e9b00 */
[----:B------:R-:W-:Y:S01]  /*04f0*/  ISETP.GT.U32.AND P1, PT, R10, 0xf, PT ;  /* 0x0000000f0a00780c */ /* 0x000fe20003f24070 */
[----:B------:R-:W-:Y:S01]  /*0500*/  BSSY.RECONVERGENT B0, `(.L_x_718) ;  /* 0x00000a5000007945 */ /* 0x000fe20003800200 */
[----:B------:R-:W-:Y:S02]  /*0510*/  SHF.L.U32 R51, R6, 0x2, RZ ;  /* 0x0000000206337819 */ /* 0x000fe400000006ff */
[----:B------:R-:W-:Y:S02]  /*0520*/  CS2R R42, SRZ ;  /* 0x00000000002a7805 */ /* 0x000fe4000001ff00 */
[----:B------:R-:W-:Y:S02]  /*0530*/  LOP3.LUT R51, R51, 0xc, RZ, 0xc0, !PT ;  /* 0x0000000c33337812 */ /* 0x000fe400078ec0ff */
[C---:B--2---:R-:W-:Y:S02]  /*0540*/  PRMT R45, R24.reuse, 0x7632, R45 ;  /* 0x00007632182d7816 */ /* 0x044fe4000000002d */
[----:B------:R-:W-:-:S02]  /*0550*/  SHF.L.U32 R3, R24, 0x10, RZ ;  /* 0x0000001018037819 */ /* 0x000fc400000006ff */
[----:B------:R-:W-:-:S03]  /*0560*/  SHF.L.U32 R45, R45, 0x10, RZ ;  /* 0x000000102d2d7819 */ /* 0x000fc600000006ff */
[----:B------:R-:W-:Y:S01]  /*0570*/  FADD.FTZ R28, RZ, R3 ;  /* 0x00000003ff1c7221 */ /* 0x000fe20000010000 */
[----:B------:R-:W-:Y:S01]  /*0580*/  FFMA.FTZ R24, R3, R3, RZ ;  /* 0x0000000303187223 */ /* 0x000fe200000100ff */
[C---:B------:R-:W-:Y:S01]  /*0590*/  PRMT R49, R25.reuse, 0x7632, R49 ;  /* 0x0000763219317816 */ /* 0x040fe20000000031 */
[----:B------:R-:W-:Y:S02]  /*05a0*/  IMAD.U32 R47, R25, 0x10000, RZ ;  /* 0x00010000192f7824 */ /* 0x000fe400078e00ff */
[----:B------:R-:W-:Y:S01]  /*05b0*/  FADD.FTZ R28, R28, R45 ;  /* 0x0000002d1c1c7221 */ /* 0x000fe20000010000 */
[----:B------:R-:W-:Y:S01]  /*05c0*/  FFMA.FTZ R24, R45, R45, R24 ;  /* 0x0000002d2d187223 */ /* 0x000fe20000010018 */
[----:B------:R-:W-:Y:S02]  /*05d0*/  SHF.L.U32 R49, R49, 0x10, RZ ;  /* 0x0000001031317819 */ /* 0x000fe400000006ff */
[----:B------:R-:W-:Y:S01]  /*05e0*/  FADD.FTZ R28, R28, R47 ;  /* 0x0000002f1c1c7221 */ /* 0x000fe20000010000 */
[----:B------:R-:W-:-:S03]  /*05f0*/  FFMA.FTZ R30, R47, R47, R24 ;  /* 0x0000002f2f1e7223 */ /* 0x000fc60000010018 */
[----:B------:R-:W-:Y:S01]  /*0600*/  FADD.FTZ R24, R28, R49 ;  /* 0x000000311c187221 */ /* 0x000fe20000010000 */
[----:B------:R-:W-:-:S05]  /*0610*/  FFMA.FTZ R25, R49, R49, R30 ;  /* 0x0000003131197223 */ /* 0x000fca000001001e */
[----:B------:R0:W-:Y:S01]  /*0620*/  STS.64 [R48], R24 ;  /* 0x0000001830007388 */ /* 0x0001e20000000a00 */
[----:B------:R-:W-:Y:S06]  /*0630*/  BAR.SYNC.DEFER_BLOCKING 0x0 ;  /* 0x0000000000007b1d */ /* 0x000fec0000010000 */
[----:B------:R-:W-:Y:S05]  /*0640*/  @P1 BRA `(.L_x_719) ;  /* 0x0000000800401947 */ /* 0x000fea0003800000 */
[----:B0-----:R-:W0:Y:S01]  /*0650*/  S2R R24, SR_CgaCtaId ;  /* 0x0000000000187919 */ /* 0x001e220000008800 */
[----:B------:R-:W-:Y:S02]  /*0660*/  LEA.HI R25, R10, R51, RZ, 0x1e ;  /* 0x000000330a197211 */ /* 0x000fe400078ff0ff */
[----:B------:R-:W-:-:S03]  /*0670*/  MOV R53, 0x400 ;  /* 0x0000040000357802 */ /* 0x000fc60000000f00 */
[----:B------:R-:W-:-:S04]  /*0680*/  IMAD R30, R25, 0x50, -R26 ;  /* 0x00000050191e7824 */ /* 0x000fc800078e0a1a */
[C---:B------:R-:W-:Y:S01]  /*0690*/  VIADD R27, R30.reuse, 0x8 ;  /* 0x000000081e1b7836 */ /* 0x040fe20000000000 */
[C---:B------:R-:W-:Y:S01]  /*06a0*/  IADD3 R25, PT, PT, R30.reuse, 0x4, RZ ;  /* 0x000000041e197810 */ /* 0x040fe20007ffe0ff */
[C---:B------:R-:W-:Y:S01]  /*06b0*/  VIADD R36, R30.reuse, 0x2c ;  /* 0x0000002c1e247836 */ /* 0x040fe20000000000 */
[C---:B------:R-:W-:Y:S01]  /*06c0*/  IADD3 R33, PT, PT, R30.reuse, 0x18, RZ ;  /* 0x000000181e217810 */ /* 0x040fe20007ffe0ff */
[C---:B------:R-:W-:Y:S01]  /*06d0*/  VIADD R52, R30.reuse, 0x3c ;  /* 0x0000003c1e347836 */ /* 0x040fe20000000000 */
[----:B------:R-:W-:Y:S02]  /*06e0*/  SHF.R.U32.HI R26, RZ, 0x2, R25 ;  /* 0x00000002ff1a7819 */ /* 0x000fe40000011619 */
[----:B------:R-:W-:Y:S02]  /*06f0*/  SHF.R.U32.HI R28, RZ, 0x2, R27 ;  /* 0x00000002ff1c7819 */ /* 0x000fe4000001161b */
[C---:B------:R-:W-:Y:S02]  /*0700*/  IADD3 R55, PT, PT, R30.reuse, 0x20, RZ ;  /* 0x000000201e377810 */ /* 0x040fe40007ffe0ff */
[----:B------:R-:W-:-:S02]  /*0710*/  IADD3 R43, PT, PT, R30, 0x24, RZ ;  /* 0x000000241e2b7810 */ /* 0x000fc40007ffe0ff */
[C---:B------:R-:W-:Y:S02]  /*0720*/  IADD3 R60, PT, PT, R30.reuse, 0x30, RZ ;  /* 0x000000301e3c7810 */ /* 0x040fe40007ffe0ff */
[C---:B------:R-:W-:Y:S02]  /*0730*/  IADD3 R54, PT, PT, R30.reuse, 0x38, RZ ;  /* 0x000000381e367810 */ /* 0x040fe40007ffe0ff */
[C---:B------:R-:W-:Y:S02]  /*0740*/  IADD3 R56, PT, PT, R30.reuse, 0x40, RZ ;  /* 0x000000401e387810 */ /* 0x040fe40007ffe0ff */
[C---:B------:R-:W-:Y:S02]  /*0750*/  IADD3 R42, PT, PT, R30.reuse, 0x44, RZ ;  /* 0x000000441e2a7810 */ /* 0x040fe40007ffe0ff */
[----:B------:R-:W-:Y:S02]  /*0760*/  IADD3 R40, PT, PT, R30, 0x48, RZ ;  /* 0x000000481e287810 */ /* 0x000fe40007ffe0ff */
[----:B0-----:R-:W-:-:S02]  /*0770*/  LEA R53, R24, R53, 0x18 ;  /* 0x0000003518357211 */ /* 0x001fc400078ec0ff */
[----:B------:R-:W-:Y:S02]  /*0780*/  SHF.R.U32.HI R24, RZ, 0x2, R30 ;  /* 0x00000002ff187819 */ /* 0x000fe4000001161e */
[----:B------:R-:W-:Y:S01]  /*0790*/  SHF.R.U32.HI R55, RZ, 0x2, R55 ;  /* 0x00000002ff377819 */ /* 0x000fe20000011637 */
[--C-:B------:R-:W-:Y:S01]  /*07a0*/  IMAD R27, R26, 0x28, R53.reuse ;  /* 0x000000281a1b7824 */ /* 0x100fe200078e0235 */
[----:B------:R-:W-:Y:S01]  /*07b0*/  SHF.R.U32.HI R56, RZ, 0x2, R56 ;  /* 0x00000002ff387819 */ /* 0x000fe20000011638 */
[----:B------:R-:W-:Y:S01]  /*07c0*/  IMAD R25, R24, 0x28, R53 ;  /* 0x0000002818197824 */ /* 0x000fe200078e0235 */
[----:B------:R-:W-:Y:S01]  /*07d0*/  SHF.R.U32.HI R43, RZ, 0x2, R43 ;  /* 0x00000002ff2b7819 */ /* 0x000fe2000001162b */
[--C-:B------:R-:W-:Y:S01]  /*07e0*/  IMAD R29, R28, 0x28, R53.reuse ;  /* 0x000000281c1d7824 */ /* 0x100fe200078e0235 */
[C---:B------:R-:W-:Y:S01]  /*07f0*/  LEA R27, R46.reuse, R27, 0x3 ;  /* 0x0000001b2e1b7211 */ /* 0x040fe200078e18ff */
[--C-:B------:R-:W-:Y:S01]  /*0800*/  IMAD R55, R55, 0x28, R53.reuse ;  /* 0x0000002837377824 */ /* 0x100fe200078e0235 */
[----:B------:R-:W-:Y:S01]  /*0810*/  LEA R24, R46, R25, 0x3 ;  /* 0x000000192e187211 */ /* 0x000fe200078e18ff */
[--C-:B------:R-:W-:Y:S01]  /*0820*/  IMAD R61, R56, 0x28, R53.reuse ;  /* 0x00000028383d7824 */ /* 0x100fe200078e0235 */
[C---:B------:R-:W-:Y:S01]  /*0830*/  LEA R29, R46.reuse, R29, 0x3 ;  /* 0x0000001d2e1d7211 */ /* 0x040fe200078e18ff */
[----:B------:R-:W-:Y:S01]  /*0840*/  IMAD R43, R43, 0x28, R53 ;  /* 0x000000282b2b7824 */ /* 0x000fe200078e0235 */
[----:B------:R-:W-:Y:S01]  /*0850*/  LDS.64 R26, [R27] ;  /* 0x000000001b1a7984 */ /* 0x000fe20000000a00 */
[----:B------:R-:W-:Y:S01]  /*0860*/  SHF.R.U32.HI R36, RZ, 0x2, R36 ;  /* 0x00000002ff247819 */ /* 0x000fe20000011624 */
[----:B------:R-:W-:Y:S01]  /*0870*/  IMAD R56, R46, 0x8, R55 ;  /* 0x000000082e387824 */ /* 0x000fe200078e0237 */
[----:B------:R-:W-:Y:S01]  /*0880*/  SHF.R.U32.HI R60, RZ, 0x2, R60 ;  /* 0x00000002ff3c7819 */ /* 0x000fe2000001163c */
[----:B------:R-:W0:Y:S01]  /*0890*/  LDS.64 R24, [R24] ;  /* 0x0000000018187984 */ /* 0x000e220000000a00 */
[----:B------:R-:W-:Y:S01]  /*08a0*/  SHF.R.U32.HI R54, RZ, 0x2, R54 ;  /* 0x00000002ff367819 */ /* 0x000fe20000011636 */
[--C-:B------:R-:W-:Y:S01]  /*08b0*/  IMAD R36, R36, 0x28, R53.reuse ;  /* 0x0000002824247824 */ /* 0x100fe200078e0235 */
[----:B------:R-:W-:Y:S01]  /*08c0*/  SHF.R.U32.HI R52, RZ, 0x2, R52 ;  /* 0x00000002ff347819 */ /* 0x000fe20000011634 */
[----:B------:R-:W1:Y:S01]  /*08d0*/  LDS.64 R28, [R29] ;  /* 0x000000001d1c7984 */ /* 0x000e620000000a00 */
[----:B------:R-:W-:Y:S01]  /*08e0*/  SHF.R.U32.HI R42, RZ, 0x2, R42 ;  /* 0x00000002ff2a7819 */ /* 0x000fe2000001162a */
[--C-:B------:R-:W-:Y:S01]  /*08f0*/  IMAD R39, R60, 0x28, R53.reuse ;  /* 0x000000283c277824 */ /* 0x100fe200078e0235 */
[----:B------:R-:W-:Y:S01]  /*0900*/  SHF.R.U32.HI R40, RZ, 0x2, R40 ;  /* 0x00000002ff287819 */ /* 0x000fe20000011628 */
[--C-:B------:R-:W-:Y:S01]  /*0910*/  IMAD R54, R54, 0x28, R53.reuse ;  /* 0x0000002836367824 */ /* 0x100fe200078e0235 */
[----:B------:R-:W-:Y:S01]  /*0920*/  LEA R43, R46, R43, 0x3 ;  /* 0x0000002b2e2b7211 */ /* 0x000fe200078e18ff */
[--C-:B------:R-:W-:Y:S01]  /*0930*/  IMAD R52, R52, 0x28, R53.reuse ;  /* 0x0000002834347824 */ /* 0x100fe200078e0235 */
[----:B------:R-:W-:Y:S01]  /*0940*/  LEA R60, R46, R36, 0x3 ;  /* 0x000000242e3c7211 */ /* 0x000fe200078e18ff */
[--C-:B------:R-:W-:Y:S01]  /*0950*/  IMAD R57, R42, 0x28, R53.reuse ;  /* 0x000000282a397824 */ /* 0x100fe200078e0235 */
[----:B------:R-:W-:Y:S01]  /*0960*/  LEA R36, R46, R39, 0x3 ;  /* 0x000000272e247211 */ /* 0x000fe200078e18ff */
[----:B------:R-:W-:Y:S01]  /*0970*/  IMAD R55, R40, 0x28, R53 ;  /* 0x0000002828377824 */ /* 0x000fe200078e0235 */
[----:B------:R-:W-:Y:S01]  /*0980*/  LDS.64 R42, [R43] ;  /* 0x000000002b2a7984 */ /* 0x000fe20000000a00 */
[----:B0-----:R-:W-:Y:S01]  /*0990*/  FADD.FTZ R31, RZ, R24 ;  /* 0x00000018ff1f7221 */ /* 0x001fe20000010000 */
[----:B------:R-:W-:-:S03]  /*09a0*/  FADD.FTZ R32, RZ, R25 ;  /* 0x00000019ff207221 */ /* 0x000fc60000010000 */
[----:B------:R-:W-:Y:S01]  /*09b0*/  FADD.FTZ R25, R31, R26 ;  /* 0x0000001a1f197221 */ /* 0x000fe20000010000 */
[----:B------:R-:W-:Y:S02]  /*09c0*/  VIADD R26, R30, 0xc ;  /* 0x0000000c1e1a7836 */ /* 0x000fe40000000000 */
[----:B------:R-:W-:Y:S01]  /*09d0*/  FADD.FTZ R32, R32, R27 ;  /* 0x0000001b20207221 */ /* 0x000fe20000010000 */
[C---:B------:R-:W-:Y:S01]  /*09e0*/  IADD3 R31, PT, PT, R30.reuse, 0x10, RZ ;  /* 0x000000101e1f7810 */ /* 0x040fe20007ffe0ff */
[----:B-1----:R-:W-:Y:S01]  /*09f0*/  FADD.FTZ R25, R25, R28 ;  /* 0x0000001c19197221 */ /* 0x002fe20000010000 */
[----:B------:R-:W-:Y:S01]  /*0a00*/  IADD3 R28, PT, PT, R30, 0x28, RZ ;  /* 0x000000281e1c7810 */ /* 0x000fe20007ffe0ff */
[----:B------:R-:W-:Y:S01]  /*0a10*/  FADD.FTZ R38, R32, R29 ;  /* 0x0000001d20267221 */ /* 0x000fe20000010000 */
[----:B------:R-:W-:Y:S01]  /*0a20*/  SHF.R.U32.HI R24, RZ, 0x2, R26 ;  /* 0x00000002ff187819 */ /* 0x000fe2000001161a */
[C---:B------:R-:W-:Y:S01]  /*0a30*/  VIADD R29, R30.reuse, 0x1c ;  /* 0x0000001c1e1d7836 */ /* 0x040fe20000000000 */
[----:B------:R-:W-:-:S02]  /*0a40*/  IADD3 R32, PT, PT, R30, 0x14, RZ ;  /* 0x000000141e207810 */ /* 0x000fc40007ffe0ff */
[----:B------:R-:W-:Y:S01]  /*0a50*/  SHF.R.U32.HI R31, RZ, 0x2, R31 ;  /* 0x00000002ff1f7819 */ /* 0x000fe2000001161f */
[----:B------:R-:W-:Y:S01]  /*0a60*/  IMAD R27, R24, 0x28, R53 ;  /* 0x00000028181b7824 */ /* 0x000fe200078e0235 */
[----:B------:R-:W-:Y:S02]  /*0a70*/  SHF.R.U32.HI R32, RZ, 0x2, R32 ;  /* 0x00000002ff207819 */ /* 0x000fe40000011620 */
[----:B------:R-:W-:Y:S01]  /*0a80*/  IADD3 R26, PT, PT, R30, 0x34, RZ ;  /* 0x000000341e1a7810 */ /* 0x000fe20007ffe0ff */
[----:B------:R-:W-:Y:S01]  /*0a90*/  IMAD R34, R46, 0x8, R27 ;  /* 0x000000082e227824 */ /* 0x000fe200078e021b */
[----:B------:R-:W-:Y:S01]  /*0aa0*/  IADD3 R24, PT, PT, R30, 0x4c, RZ ;  /* 0x0000004c1e187810 */ /* 0x000fe20007ffe0ff */
[----:B------:R-:W-:Y:S01]  /*0ab0*/  IMAD R31, R31, 0x28, R53 ;  /* 0x000000281f1f7824 */ /* 0x000fe200078e0235 */
[----:B------:R-:W-:Y:S01]  /*0ac0*/  SHF.R.U32.HI R27, RZ, 0x2, R29 ;  /* 0x00000002ff1b7819 */ /* 0x000fe2000001161d */
[----:B------:R-:W-:Y:S01]  /*0ad0*/  IMAD R29, R32, 0x28, R53 ;  /* 0x00000028201d7824 */ /* 0x000fe200078e0235 */
[----:B------:R-:W-:Y:S01]  /*0ae0*/  SHF.R.U32.HI R30, RZ, 0x2, R33 ;  /* 0x00000002ff1e7819 */ /* 0x000fe20000011621 */
[----:B------:R-:W0:Y:S01]  /*0af0*/  LDS.64 R34, [R34] ;  /* 0x0000000022227984 */ /* 0x000e220000000a00 */
[C---:B------:R-:W-:Y:S01]  /*0b00*/  LEA R33, R46.reuse, R31, 0x3 ;  /* 0x0000001f2e217211 */ /* 0x040fe200078e18ff */
[--C-:B------:R-:W-:Y:S01]  /*0b10*/  IMAD R27, R27, 0x28, R53.reuse ;  /* 0x000000281b1b7824 */ /* 0x100fe200078e0235 */
[----:B------:R-:W-:Y:S01]  /*0b20*/  LEA R31, R46, R29, 0x3 ;  /* 0x0000001d2e1f7211 */ /* 0x000fe200078e18ff */
[----:B------:R-:W-:Y:S01]  /*0b30*/  IMAD R29, R30, 0x28, R53 ;  /* 0x000000281e1d7824 */ /* 0x000fe200078e0235 */
[----:B------:R-:W-:-:S02]  /*0b40*/  SHF.R.U32.HI R28, RZ, 0x2, R28 ;  /* 0x00000002ff1c7819 */ /* 0x000fc4000001161c */
[----:B------:R-:W1:Y:S01]  /*0b50*/  LDS.64 R32, [R33] ;  /* 0x0000000021207984 */ /* 0x000e620000000a00 */
[----:B------:R-:W-:Y:S02]  /*0b60*/  SHF.R.U32.HI R26, RZ, 0x2, R26 ;  /* 0x00000002ff1a7819 */ /* 0x000fe4000001161a */
[C---:B------:R-:W-:Y:S01]  /*0b70*/  LEA R29, R46.reuse, R29, 0x3 ;  /* 0x0000001d2e1d7211 */ /* 0x040fe200078e18ff */
[----:B------:R-:W2:Y:S01]  /*0b80*/  LDS.64 R30, [R31] ;  /* 0x000000001f1e7984 */ /* 0x000ea20000000a00 */
[----:B------:R-:W-:Y:S01]  /*0b90*/  LEA R27, R46, R27, 0x3 ;  /* 0x0000001b2e1b7211 */ /* 0x000fe200078e18ff */
[--C-:B------:R-:W-:Y:S01]  /*0ba0*/  IMAD R41, R28, 0x28, R53.reuse ;  /* 0x000000281c297824 */ /* 0x100fe200078e0235 */
[----:B------:R-:W-:Y:S01]  /*0bb0*/  SHF.R.U32.HI R24, RZ, 0x2, R24 ;  /* 0x00000002ff187819 */ /* 0x000fe20000011618 */
[--C-:B------:R-:W-:Y:S01]  /*0bc0*/  IMAD R37, R26, 0x28, R53.reuse ;  /* 0x000000281a257824 */ /* 0x100fe200078e0235 */
[----:B------:R-:W3:Y:S02]  /*0bd0*/  LDS.64 R28, [R29] ;  /* 0x000000001d1c7984 */ /* 0x000ee40000000a00 */
[----:B------:R-:W-:Y:S01]  /*0be0*/  LEA R41, R46, R41, 0x3 ;  /* 0x000000292e297211 */ /* 0x000fe200078e18ff */
[----:B------:R-:W-:Y:S01]  /*0bf0*/  IMAD R53, R24, 0x28, R53 ;  /* 0x0000002818357824 */ /* 0x000fe200078e0235 */
[----:B------:R-:W4:Y:S04]  /*0c00*/  LDS.64 R26, [R27] ;  /* 0x000000001b1a7984 */ /* 0x000f280000000a00 */
[----:B------:R-:W-:Y:S01]  /*0c10*/  LDS.64 R40, [R41] ;  /* 0x0000000029287984 */ /* 0x000fe20000000a00 */
[----:B0-----:R-:W-:Y:S01]  /*0c20*/  FADD.FTZ R34, R25, R34 ;  /* 0x0000002219227221 */ /* 0x001fe20000010000 */
[----:B------:R-:W-:-:S02]  /*0c30*/  FADD.FTZ R38, R38, R35 ;  /* 0x0000002326267221 */ /* 0x000fc40000010000 */
[----:B------:R-:W0:Y:S01]  /*0c40*/  LDS.64 R24, [R56] ;  /* 0x0000000038187984 */ /* 0x000e220000000a00 */
[----:B-1----:R-:W-:Y:S01]  /*0c50*/  FADD.FTZ R35, R34, R32 ;  /* 0x0000002022237221 */ /* 0x002fe20000010000 */
[----:B------:R-:W-:Y:S01]  /*0c60*/  FADD.FTZ R38, R38, R33 ;  /* 0x0000002126267221 */ /* 0x000fe20000010000 */
[C---:B------:R-:W-:Y:S01]  /*0c70*/  IMAD R34, R46.reuse, 0x8, R37 ;  /* 0x000000082e227824 */ /* 0x040fe200078e0225 */
[----:B------:R-:W-:Y:S01]  /*0c80*/  LEA R32, R46, R54, 0x3 ;  /* 0x000000362e207211 */ /* 0x000fe200078e18ff */
[----:B--2---:R-:W-:Y:S01]  /*0c90*/  FADD.FTZ R35, R35, R30 ;  /* 0x0000001e23237221 */ /* 0x004fe20000010000 */
[----:B------:R-:W-:Y:S01]  /*0ca0*/  FADD.FTZ R30, R38, R31 ;  /* 0x0000001f261e7221 */ /* 0x000fe20000010000 */
[----:B------:R-:W-:Y:S02]  /*0cb0*/  LDS.64 R36, [R36] ;  /* 0x0000000024247984 */ /* 0x000fe40000000a00 */
[----:B---3--:R-:W-:Y:S02]  /*0cc0*/  FADD.FTZ R31, R35, R28 ;  /* 0x0000001c231f7221 */ /* 0x008fe40000010000 */
[----:B------:R-:W1:Y:S01]  /*0cd0*/  LDS.64 R38, [R60] ;  /* 0x000000003c267984 */ /* 0x000e620000000a00 */
[----:B------:R-:W-:Y:S01]  /*0ce0*/  FADD.FTZ R30, R30, R29 ;  /* 0x0000001d1e1e7221 */ /* 0x000fe20000010000 */
[C---:B------:R-:W-:Y:S01]  /*0cf0*/  LEA R28, R46.reuse, R61, 0x3 ;  /* 0x0000003d2e1c7211 */ /* 0x040fe200078e18ff */
[----:B----4-:R-:W-:Y:S01]  /*0d00*/  FADD.FTZ R29, R31, R26 ;  /* 0x0000001a1f1d7221 */ /* 0x010fe20000010000 */
[----:B------:R-:W2:Y:S01]  /*0d10*/  LDS.64 R34, [R34] ;  /* 0x0000000022227984 */ /* 0x000ea20000000a00 */
[----:B------:R-:W-:Y:S01]  /*0d20*/  LEA R31, R46, R52, 0x3 ;  /* 0x000000342e1f7211 */ /* 0x000fe200078e18ff */
[----:B------:R-:W-:Y:S01]  /*0d30*/  FADD.FTZ R26, R30, R27 ;  /* 0x0000001b1e1a7221 */ /* 0x000fe20000010000 */
[C---:B------:R-:W-:Y:S01]  /*0d40*/  LEA R27, R46.reuse, R57, 0x3 ;  /* 0x000000392e1b7211 */ /* 0x040fe200078e18ff */
[----:B------:R-:W3:Y:S04]  /*0d50*/  LDS.64 R32, [R32] ;  /* 0x0000000020207984 */ /* 0x000ee80000000a00 */
[----:B------:R-:W4:Y:S01]  /*0d60*/  LDS.64 R30, [R31] ;  /* 0x000000001f1e7984 */ /* 0x000f220000000a00 */
[----:B0-----:R-:W-:Y:S01]  /*0d70*/  FADD.FTZ R61, R29, R24 ;  /* 0x000000181d3d7221 */ /* 0x001fe20000010000 */
[----:B------:R-:W-:-:S02]  /*0d80*/  IMAD R24, R46, 0x8, R55 ;  /* 0x000000082e187824 */ /* 0x000fc400078e0237 */
[----:B------:R-:W0:Y:S01]  /*0d90*/  LDS.64 R28, [R28] ;  /* 0x000000001c1c7984 */ /* 0x000e220000000a00 */
[----:B------:R-:W-:Y:S01]  /*0da0*/  FADD.FTZ R52, R26, R25 ;  /* 0x000000191a347221 */ /* 0x000fe20000010000 */
[----:B------:R-:W-:Y:S01]  /*0db0*/  FADD.FTZ R61, R61, R42 ;  /* 0x0000002a3d3d7221 */ /* 0x000fe20000010000 */
[----:B------:R-:W-:Y:S01]  /*0dc0*/  LEA R42, R46, R53, 0x3 ;  /* 0x000000352e2a7211 */ /* 0x000fe200078e18ff */
[----:B------:R-:W0:Y:S01]  /*0dd0*/  LDS.64 R26, [R27] ;  /* 0x000000001b1a7984 */ /* 0x000e220000000a00 */
[----:B------:R-:W-:Y:S01]  /*0de0*/  FADD.FTZ R52, R52, R43 ;  /* 0x0000002b34347221 */ /* 0x000fe20000010000 */
[----:B------:R-:W-:Y:S02]  /*0df0*/  FADD.FTZ R61, R61, R40 ;  /* 0x000000283d3d7221 */ /* 0x000fe40000010000 */
[----:B------:R-:W0:Y:S01]  /*0e00*/  LDS.64 R24, [R24] ;  /* 0x0000000018187984 */ /* 0x000e220000000a00 */
[----:B------:R-:W-:-:S03]  /*0e10*/  FADD.FTZ R52, R52, R41 ;  /* 0x0000002934347221 */ /* 0x000fc60000010000 */
[----:B------:R-:W0:Y:S01]  /*0e20*/  LDS.64 R42, [R42] ;  /* 0x000000002a2a7984 */ /* 0x000e220000000a00 */
[----:B-1----:R-:W-:Y:S01]  /*0e30*/  FADD.FTZ R61, R61, R38 ;  /* 0x000000263d3d7221 */ /* 0x002fe20000010000 */
[----:B------:R-:W-:-:S03]  /*0e40*/  FADD.FTZ R52, R52, R39 ;  /* 0x0000002734347221 */ /* 0x000fc60000010000 */
[----:B------:R-:W-:Y:S01]  /*0e50*/  FADD.FTZ R61, R61, R36 ;  /* 0x000000243d3d7221 */ /* 0x000fe20000010000 */
[----:B------:R-:W-:-:S03]  /*0e60*/  FADD.FTZ R52, R52, R37 ;  /* 0x0000002534347221 */ /* 0x000fc60000010000 */
[----:B--2---:R-:W-:Y:S01]  /*0e70*/  FADD.FTZ R61, R61, R34 ;  /* 0x000000223d3d7221 */ /* 0x004fe20000010000 */
[----:B------:R-:W-:-:S03]  /*0e80*/  FADD.FTZ R52, R52, R35 ;  /* 0x0000002334347221 */ /* 0x000fc60000010000 */
[----:B---3--:R-:W-:Y:S01]  /*0e90*/  FADD.FTZ R61, R61, R32 ;  /* 0x000000203d3d7221 */ /* 0x008fe20000010000 */
[----:B------:R-:W-:-:S03]  /*0ea0*/  FADD.FTZ R52, R52, R33 ;  /* 0x0000002134347221 */ /* 0x000fc60000010000 */
[----:B----4-:R-:W-:Y:S01]  /*0eb0*/  FADD.FTZ R61, R61, R30 ;  /* 0x0000001e3d3d7221 */ /* 0x010fe20000010000 */
[----:B------:R-:W-:-:S03]  /*0ec0*/  FADD.FTZ R52, R52, R31 ;  /* 0x0000001f34347221 */ /* 0x000fc60000010000 */
[----:B0-----:R-:W-:Y:S01]  /*0ed0*/  FADD.FTZ R61, R61, R28 ;  /* 0x0000001c3d3d7221 */ /* 0x001fe20000010000 */
[----:B------:R-:W-:-:S03]  /*0ee0*/  FADD.FTZ R52, R52, R29 ;  /* 0x0000001d34347221 */ /* 0x000fc60000010000 */
[----:B------:R-:W-:Y:S01]  /*0ef0*/  FADD.FTZ R61, R61, R26 ;  /* 0x0000001a3d3d7221 */ /* 0x000fe20000010000 */
[----:B------:R-:W-:-:S03]  /*0f00*/  FADD.FTZ R52, R52, R27 ;  /* 0x0000001b34347221 */ /* 0x000fc60000010000 */
[----:B------:R-:W-:Y:S01]  /*0f10*/  FADD.FTZ R61, R61, R24 ;  /* 0x000000183d3d7221 */ /* 0x000fe20000010000 */
[----:B------:R-:W-:-:S03]  /*0f20*/  FADD.FTZ R52, R52, R25 ;  /* 0x0000001934347221 */ /* 0x000fc60000010000 */
[----:B------:R-:W-:Y:S01]  /*0f30*/  FADD.FTZ R42, R61, R42 ;  /* 0x0000002a3d2a7221 */ /* 0x000fe20000010000 */
[----:B------:R-:W-:-:S07]  /*0f40*/  FADD.FTZ R43, R52, R43 ;  /* 0x0000002b342b7221 */ /* 0x000fce0000010000 */
.L_x_719:
[----:B------:R-:W-:Y:S05]  /*0f50*/  BSYNC.RECONVERGENT B0 ;  /* 0x0000000000007941 */ /* 0x000fea0003800200 */
.L_x_718:
[----:B0-----:R-:W0:Y:S01]  /*0f60*/  SHFL.BFLY PT, R25, R42, 0x2, 0x1f ;  /* 0x0c401f002a197f89 */ /* 0x001e2200000e0000 */
[C---:B------:R-:W-:Y:S02]  /*0f70*/  LOP3.LUT P2, RZ, R10.reuse, 0x3f3, RZ, 0xc0, !PT ;  /* 0x000003f30aff7812 */ /* 0x040fe4000784c0ff */
[C---:B------:R-:W-:Y:S01]  /*0f80*/  ISETP.NE.AND P3, PT, R10.reuse, RZ, PT ;  /* 0x000000ff0a00720c */ /* 0x040fe20003f65270 */
[----:B------:R-:W1:Y:S01]  /*0f90*/  SHFL.BFLY PT, R24, R43, 0x2, 0x1f ;  /* 0x0c401f002b187f89 */ /* 0x000e6200000e0000 */
[----:B------:R-:W-:-:S09]  /*0fa0*/  ISETP.GT.U32.AND P1, PT, R10, 0x7f, PT ;  /* 0x0000007f0a00780c */ /* 0x000fd20003f24070 */
[----:B------:R-:W2:Y:S01]  /*0fb0*/  @!P2 LDC.64 R26, c[0x0][0x3b8] ;  /* 0x0000ee00ff1aab82 */ /* 0x000ea20000000a00 */
[----:B------:R-:W-:-:S05]  /*0fc0*/  @!P2 IMAD R31, R8, R7, UR6 ;  /* 0x00000006081fae24 */ /* 0x000fca000f8e0207 */
[----:B------:R-:W-:Y:S01]  /*0fd0*/  @!P2 LEA R31, R31, R44, 0x9 ;  /* 0x0000002c1f1fa211 */ /* 0x000fe200078e48ff */
[----:B0-----:R-:W-:Y:S01]  /*0fe0*/  FADD.FTZ R28, R25, R42 ;  /* 0x0000002a191c7221 */ /* 0x001fe20000010000 */
[----:B-1----:R-:W-:-:S04]  /*0ff0*/  FADD.FTZ R29, R24, R43 ;  /* 0x0000002b181d7221 */ /* 0x002fc80000010000 */
[----:B------:R-:W0:Y:S04]  /*1000*/  SHFL.BFLY PT, R25, R28, 0x1, 0x1f ;  /* 0x0c201f001c197f89 */ /* 0x000e2800000e0000 */
[----:B------:R-:W1:Y:S01]  /*1010*/  SHFL.BFLY PT, R30, R29, 0x1, 0x1f ;  /* 0x0c201f001d1e7f89 */ /* 0x000e6200000e0000 */
[----:B--2---:R-:W-:-:S04]  /*1020*/  @!P2 IMAD.WIDE.U32 R26, R31, 0x4, R26 ;  /* 0x000000041f1aa825 */ /* 0x004fc800078e001a */
[----:B0-----:R-:W-:Y:S01]  /*1030*/  FADD.FTZ R24, R28, R25 ;  /* 0x000000191c187221 */ /* 0x001fe20000010000 */
[----:B------:R-:W-:Y:S01]  /*1040*/  MOV R28, RZ ;  /* 0x000000ff001c7202 */ /* 0x000fe20000000f00 */
[----:B-1----:R-:W-:Y:S01]  /*1050*/  FADD.FTZ R25, R29, R30 ;  /* 0x0000001e1d197221 */ /* 0x002fe20000010000 */
[----:B------:R-:W-:-:S04]  /*1060*/  HFMA2 R30, -RZ, RZ, 0, 0 ;  /* 0x00000000ff1e7431 */ /* 0x000fc800000001ff */
[----:B------:R0:W-:Y:S01]  /*1070*/  @!P2 STG.E.64 desc[UR8][R26.64], R24 ;  /* 0x000000181a00a986 */ /* 0x0001e2000c101b08 */
[----:B------:R-:W-:Y:S06]  /*1080*/  BAR.SYNC.DEFER_BLOCKING 0x0 ;  /* 0x0000000000007b1d */ /* 0x000fec0000010000 */
[----:B------:R-:W-:Y:S05]  /*1090*/  @P3 BRA `(.L_x_720) ;  /* 0x0000000000283947 */ /* 0x000fea0003800000 */
[----:B------:R-:W-:Y:S06]  /*10a0*/  MEMBAR.ALL.GPU ;  /* 0x0000000000007992 */ /* 0x000fec000000a000 */
[----:B------:R-:W-:-:S00]  /*10b0*/  ERRBAR ;  /* 0x00000000000079ab */ /* 0x000fc00000000000 */
[----:B------:R-:W-:Y:S06]  /*10c0*/  CGAERRBAR ;  /* 0x00000000000075ab */ /* 0x000fec0000000000 */
[----:B0-----:R0:W5:Y:S02]  /*10d0*/  ATOM.E.ADD.STRONG.GPU PT, R24, desc[UR8][R58.64], R2 ;  /* 0x800000023a18798a */ /* 0x00116400081ef108 */
.L_x_721:
[----:B------:R-:W2:Y:S04]  /*10e0*/  LD.E.STRONG.GPU R25, desc[UR8][R58.64] ;  /* 0x000000083a197980 */ /* 0x000ea8000c10f900 */
[----:B--2---:R-:W-:Y:S01]  /*10f0*/  CCTL.IVALL ;  /* 0x00000000ff00798f */ /* 0x004fe20002000000 */
[----:B------:R-:W-:Y:S05]  /*1100*/  YIELD ;  /* 0x0000000000007946 */ /* 0x000fea0003800000 */
[----:B-----5:R-:W-:-:S04]  /*1110*/  LOP3.LUT R25, R25, R24, RZ, 0x3c, !PT ;  /* 0x0000001819197212 */ /* 0x020fc800078e3cff */
[----:B------:R-:W-:-:S13]  /*1120*/  ISETP.GT.AND P2, PT, R25, -0x1, PT ;  /* 0xffffffff1900780c */ /* 0x000fda0003f44270 */
[----:B------:R-:W-:Y:S05]  /*1130*/  @P2 BRA `(.L_x_721) ;  /* 0xfffffffc00e82947 */ /* 0x000fea000383ffff */
.L_x_720:
[----:B------:R-:W-:Y:S05]  /*1140*/  WARPSYNC.ALL ;  /* 0x0000000000007948 */ /* 0x000fea0003800000 */
[----:B------:R-:W-:Y:S06]  /*1150*/  BAR.SYNC.DEFER_BLOCKING 0x0 ;  /* 0x0000000000007b1d */ /* 0x000fec0000010000 */
[----:B------:R-:W-:Y:S04]  /*1160*/  BSSY.RECONVERGENT B0, `(.L_x_722) ;  /* 0x0000010000007945 */ /* 0x000fe80003800200 */
[----:B------:R-:W-:Y:S05]  /*1170*/  @P1 BRA `(.L_x_723) ;  /* 0x0000000000381947 */ /* 0x000fea0003800000 */
[----:B0-----:R-:W0:Y:S01]  /*1180*/  LDC.64 R26, c[0x0][0x3b8] ;  /* 0x0000ee00ff1a7b82 */ /* 0x001e220000000a00 */
[----:B------:R-:W-:-:S04]  /*1190*/  IMAD R25, R8, R7, UR6 ;  /* 0x0000000608197e24 */ /* 0x000fc8000f8e0207 */
[----:B------:R-:W-:-:S05]  /*11a0*/  IMAD R25, R25, 0x100, R0 ;  /* 0x0000010019197824 */ /* 0x000fca00078e0200 */
[----:B------:R-:W-:-:S04]  /*11b0*/  IADD3 R25, PT, PT, R4, R25, RZ ;  /* 0x0000001904197210 */ /* 0x000fc80007ffe0ff */
[----:B------:R-:W-:-:S04]  /*11c0*/  SHF.L.U32 R25, R25, 0x1, RZ ;  /* 0x0000000119197819 */ /* 0x000fc800000006ff */
[C---:B------:R-:W-:Y:S01]  /*11d0*/  IADD3 R29, PT, PT, R25.reuse, 0x40, RZ ;  /* 0x00000040191d7810 */ /* 0x040fe20007ffe0ff */
[----:B0-----:R-:W-:-:S04]  /*11e0*/  IMAD.WIDE.U32 R24, R25, 0x4, R26 ;  /* 0x0000000419187825 */ /* 0x001fc800078e001a */
[----:B------:R-:W-:Y:S02]  /*11f0*/  IMAD.WIDE.U32 R26, R29, 0x4, R26 ;  /* 0x000000041d1a7825 */ /* 0x000fe400078e001a */
[----:B------:R-:W2:Y:S04]  /*1200*/  LDG.E.64 R24, desc[UR8][R24.64] ;  /* 0x0000000818187981 */ /* 0x000ea8000c1e1b00 */
[----:B------:R-:W3:Y:S01]  /*1210*/  LDG.E.64 R26, desc[UR8][R26.64] ;  /* 0x000000081a1a7981 */ /* 0x000ee2000c1e1b00 */
[----:B--2---:R-:W-:Y:S01]  /*1220*/  FADD.FTZ R29, RZ, R24 ;  /* 0x00000018ff1d7221 */ /* 0x004fe20000010000 */
[----:B------:R-:W-:-:S03]  /*1230*/  FADD.FTZ R30, RZ, R25 ;  /* 0x00000019ff1e7221 */ /* 0x000fc60000010000 */
[----:B---3--:R-:W-:Y:S01]  /*1240*/  FADD.FTZ R28, R26, R29 ;  /* 0x0000001d1a1c7221 */ /* 0x008fe20000010000 */
[----:B------:R-:W-:-:S07]  /*1250*/  FADD.FTZ R30, R27, R30 ;  /* 0x0000001e1b1e7221 */ /* 0x000fce0000010000 */
.L_x_723:
[----:B------:R-:W-:Y:S05]  /*1260*/  BSYNC.RECONVERGENT B0 ;  /* 0x0000000000007941 */ /* 0x000fea0003800200 */
.L_x_722:
        /* <DEDUP_REMOVED lines=17> */
[----:B-----5:R-:W-:Y:S01]  /*1380*/  PRMT R29, R23, 0x7632, R29 ;  /* 0x00007632171d7816 */ /* 0x020fe2000000001d */
[----:B-1----:R-:W-:-:S03]  /*1390*/  FADD.FTZ R30, R31, R30 ;  /* 0x0000001e1f1e7221 */ /* 0x002fc60000010000 */
[----:B------:R-:W0:Y:S01]  /*13a0*/  SHFL.BFLY PT, R25, R28, 0x1, 0x1f ;  /* 0x0c201f001c197f89 */ /* 0x000e2200000e0000 */
[----:B------:R-:W-:-:S03]  /*13b0*/  PRMT R31, R22, 0x7632, R31 ;  /* 0x00007632161f7816 */ /* 0x000fc6000000001f */
[----:B------:R-:W1:Y:S01]  /*13c0*/  SHFL.BFLY PT, R27, R30, 0x1, 0x1f ;  /* 0x0c201f001e1b7f89 */ /* 0x000e6200000e0000 */
[----:B0-----:R-:W-:Y:S01]  /*13d0*/  FADD.FTZ R24, R28, R25 ;  /* 0x000000191c187221 */ /* 0x001fe20000010000 */
[----:B------:R-:W-:-:S03]  /*13e0*/  PRMT R28, R21, 0x7632, R28 ;  /* 0x00007632151c7816 */ /* 0x000fc6000000001c */
[----:B------:R-:W-:Y:S01]  /*13f0*/  @!P1 FMUL.FTZ R24, R24, 4.8828125727595761418e-05 ;  /* 0x384ccccd18189820 */ /* 0x000fe20000410000 */
[----:B-1----:R-:W-:Y:S01]  /*1400*/  FADD.FTZ R26, R30, R27 ;  /* 0x0000001b1e1a7221 */ /* 0x002fe20000010000 */
[----:B------:R-:W-:Y:S02]  /*1410*/  PRMT R30, R20, 0x7632, R30 ;  /* 0x00007632141e7816 */ /* 0x000fe4000000001e */
[----:B------:R-:W-:-:S04]  /*1420*/  @!P1 FMUL.FTZ R25, R24, R24 ;  /* 0x0000001818199220 */ /* 0x000fc80000410000 */
[----:B------:R-:W-:-:S05]  /*1430*/  @!P1 FFMA.FTZ R25, R26, 4.8828125727595761418e-05, -R25 ;  /* 0x384ccccd1a199823 */ /* 0x000fca0000010819 */
[----:B------:R-:W-:-:S05]  /*1440*/  @!P1 FMNMX.FTZ R25, RZ, R25, !PT ;  /* 0x00000019ff199209 */ /* 0x000fca0007810000 */
[----:B------:R0:W-:Y:S01]  /*1450*/  @!P1 STS.64 [R13], R24 ;  /* 0x000000180d009388 */ /* 0x0001e20000000a00 */
[----:B------:R-:W-:Y:S01]  /*1460*/  BAR.SYNC.DEFER_BLOCKING 0x0 ;  /* 0x0000000000007b1d */ /* 0x000fe20000010000 */
[----:B------:R-:W-:-:S04]  /*1470*/  IADD3 R6, P1, PT, R6, 0x5, RZ ;  /* 0x0000000506067810 */ /* 0x000fc80007f3e0ff */
[----:B------:R-:W-:Y:S01]  /*1480*/  IADD3.X R5, PT, PT, RZ, R5, RZ, P1, !PT ;  /* 0x00000005ff057210 */ /* 0x000fe20000ffe4ff */
[----:B------:R-:W-:Y:S08]  /*1490*/  @P0 BRA `(.L_x_725) ;  /* 0x0000000000240947 */ /* 0x000ff00003800000 */
[----:B0-----:R-:W0:Y:S01]  /*14a0*/  LDS.64 R24, [R14] ;  /* 0x000000000e187984 */ /* 0x001e220000000a00 */
[----:B------:R-:W1:Y:S01]  /*14b0*/  LDCU.64 UR4, c[0x0][0x3b0] ;  /* 0x00007600ff0477ac */ /* 0x000e620008000a00 */
[----:B------:R-:W-:-:S05]  /*14c0*/  IMAD.IADD R26, R51, 0x1, R10 ;  /* 0x00000001331a7824 */ /* 0x000fca00078e020a */
[----:B------:R-:W-:-:S04]  /*14d0*/  SHF.L.U32 R26, R26, 0x1, RZ ;  /* 0x000000011a1a7819 */ /* 0x000fc800000006ff */
[----:B------:R-:W-:-:S04]  /*14e0*/  LEA R27, P1, R15, R26, 0x5 ;  /* 0x0000001a0f1b7211 */ /* 0x000fc800078228ff */
[----:B------:R-:W-:Y:S02]  /*14f0*/  LEA.HI.X R16, R15, RZ, R16, 0x5, P1 ;  /* 0x000000ff0f107211 */ /* 0x000fe400008f2c10 */
[----:B-1----:R-:W-:-:S04]  /*1500*/  LEA R26, P1, R27, UR4, 0x2 ;  /* 0x000000041b1a7c11 */ /* 0x002fc8000f8210ff */
[----:B------:R-:W-:-:S05]  /*1510*/  LEA.HI.X R27, R27, UR5, R16, 0x2, P1 ;  /* 0x000000051b1b7c11 */ /* 0x000fca00088f1410 */
[----:B0-----:R1:W-:Y:S04]  /*1520*/  STG.E.64 desc[UR8][R26.64], R24 ;  /* 0x000000181a007986 */ /* 0x0013e8000c101b08 */
.L_x_725:
[----:B------:R-:W-:Y:S05]  /*1530*/  BSYNC.RECONVERGENT B0 ;  /* 0x0000000000007941 */ /* 0x000fea0003800200 */
.L_x_724:
[----:B------:R-:W2:Y:S01]  /*1540*/  S2UR UR5, SR_CgaCtaId ;  /* 0x00000000000579c3 */ /* 0x000ea20000008800 */
[----:B------:R-:W-:Y:S01]  /*1550*/  UMOV UR4, 0x400 ;  /* 0x0000040000047882 */ /* 0x000fe20000000000 */
[----:B------:R-:W-:Y:S01]  /*1560*/  IMAD.HI.U32 R16, R17, -0x33333333, RZ ;  /* 0xcccccccd11107827 */ /* 0x000fe200078e00ff */
[----:B------:R-:W-:Y:S01]  /*1570*/  UIADD3 UR4, UPT, UPT, UR4, 0xc80, URZ ;  /* 0x00000c8004047890 */ /* 0x000fe2000fffe0ff */
[----:B------:R-:W-:Y:S02]  /*1580*/  SHF.L.U32 R20, R20, 0x10, RZ ;  /* 0x0000001014147819 */ /* 0x000fe400000006ff */
[----:B------:R-:W-:Y:S01]  /*1590*/  SHF.L.U32 R22, R22, 0x10, RZ ;  /* 0x0000001016167819 */ /* 0x000fe200000006ff */
[----:B------:R-:W-:Y:S01]  /*15a0*/  IMAD.U32 R31, R31, 0x10000, RZ ;  /* 0x000100001f1f7824 */ /* 0x000fe200078e00ff */
[----:B------:R-:W-:Y:S02]  /*15b0*/  LEA.HI R16, R16, -R51, RZ, 0x1a ;  /* 0x8000003310107211 */ /* 0x000fe400078fd0ff */
[----:B------:R-:W-:-:S02]  /*15c0*/  SHF.L.U32 R21, R21, 0x10, RZ ;  /* 0x0000001015157819 */ /* 0x000fc400000006ff */
[----:B------:R-:W-:Y:S02]  /*15d0*/  SHF.L.U32 R23, R23, 0x10, RZ ;  /* 0x0000001017177819 */ /* 0x000fe400000006ff */
[----:B01----:R-:W-:Y:S02]  /*15e0*/  SHF.L.U32 R25, R30, 0x10, RZ ;  /* 0x000000101e197819 */ /* 0x003fe400000006ff */
[----:B------:R-:W-:Y:S02]  /*15f0*/  SHF.L.U32 R29, R29, 0x10, RZ ;  /* 0x000000101d1d7819 */ /* 0x000fe400000006ff */
[----:B------:R-:W-:Y:S01]  /*1600*/  LOP3.LUT R7, R7, 0x1, RZ, 0x3c, !PT ;  /* 0x0000000107077812 */ /* 0x000fe200078e3cff */
[----:B--2---:R-:W-:-:S06]  /*1610*/  ULEA UR4, UR5, UR4, 0x18 ;  /* 0x0000000405047291 */ /* 0x004fcc000f8ec0ff */
[----:B------:R-:W-:-:S05]  /*1620*/  LEA R16, R16, UR4, 0x3 ;  /* 0x0000000410107c11 */ /* 0x000fca000f8e18ff */
[----:B------:R-:W0:Y:S01]  /*1630*/  LDCU UR4, c[0x0][0x3a0] ;  /* 0x00007400ff0477ac */ /* 0x000e220008000800 */
[----:B------:R-:W0:Y:S02]  /*1640*/  LDS.64 R16, [R16] ;  /* 0x0000000010107984 */ /* 0x000e240000000a00 */
[----:B0-----:R-:W-:Y:S01]  /*1650*/  FADD.FTZ R17, R17, UR4 ;  /* 0x0000000411117e21 */ /* 0x001fe20008010000 */
[--C-:B------:R-:W-:Y:S01]  /*1660*/  FADD.FTZ R24, R3, -R16.reuse ;  /* 0x8000001003187221 */ /* 0x100fe20000010000 */
[----:B------:R-:W0:Y:S04]  /*1670*/  LDCU.64 UR4, c[0x0][0x380] ;  /* 0x00007000ff0477ac */ /* 0x000e280008000a00 */
[----:B------:R-:W1:Y:S01]  /*1680*/  MUFU.RSQ R17, R17 ;  /* 0x0000001100117308 */ /* 0x000e620000001400 */
[----:B0-----:R-:W-:Y:S01]  /*1690*/  IADD3 R18, P1, PT, R18, UR4, RZ ;  /* 0x0000000412127c10 */ /* 0x001fe2000ff3e0ff */
[----:B-1----:R-:W-:Y:S01]  /*16a0*/  FMUL.FTZ R3, R17, R24 ;  /* 0x0000001811037220 */ /* 0x002fe20000410000 */
[----:B------:R-:W-:-:S02]  /*16b0*/  FADD.FTZ R24, R45, -R16 ;  /* 0x800000102d187221 */ /* 0x000fc40000010000 */
[----:B------:R-:W-:Y:S01]  /*16c0*/  IADD3.X R19, PT, PT, R19, UR5, RZ, P1, !PT ;  /* 0x0000000513137c10 */ /* 0x000fe20008ffe4ff */
[----:B------:R-:W-:Y:S01]  /*16d0*/  FFMA.FTZ R3, R3, R20, R22 ;  /* 0x0000001403037223 */ /* 0x000fe20000010016 */
[--C-:B------:R-:W-:Y:S01]  /*16e0*/  FADD.FTZ R20, R47, -R16.reuse ;  /* 0x800000102f147221 */ /* 0x100fe20000010000 */
[----:B------:R-:W-:Y:S01]  /*16f0*/  FADD.FTZ R22, R49, -R16 ;  /* 0x8000001031167221 */ /* 0x000fe20000010000 */
[----:B------:R-:W-:Y:S01]  /*1700*/  FMUL.FTZ R24, R17, R24 ;  /* 0x0000001811187220 */ /* 0x000fe20000410000 */
[----:B------:R-:W-:Y:S01]  /*1710*/  FMUL.FTZ R15, R3, -1.4426950216293334961 ;  /* 0xbfb8aa3b030f7820 */ /* 0x000fe20000410000 */
[C---:B------:R-:W-:Y:S01]  /*1720*/  FMUL.FTZ R20, R17.reuse, R20 ;  /* 0x0000001411147220 */ /* 0x040fe20000410000 */
[----:B------:R-:W-:Y:S01]  /*1730*/  FMUL.FTZ R22, R17, R22 ;  /* 0x0000001611167220 */ /* 0x000fe20000410000 */
[----:B------:R-:W-:Y:S01]  /*1740*/  FFMA.FTZ R24, R24, R25, R31 ;  /* 0x0000001918187223 */ /* 0x000fe2000001001f */
[----:B------:R-:W-:Y:S01]  /*1750*/  ISETP.GE.U32.AND P1, PT, R6, R11, PT ;  /* 0x0000000b0600720c */ /* 0x000fe20003f26070 */
[----:B------:R-:W-:Y:S01]  /*1760*/  FFMA.FTZ R20, R20, R21, R23 ;  /* 0x0000001514147223 */ /* 0x000fe20000010017 */
[----:B------:R-:W-:Y:S01]  /*1770*/  SHF.L.U32 R23, R28, 0x10, RZ ;  /* 0x000000101c177819 */ /* 0x000fe200000006ff */
[----:B------:R-:W-:Y:S01]  /*1780*/  FMUL.FTZ R16, R24, -1.4426950216293334961 ;  /* 0xbfb8aa3b18107820 */ /* 0x000fe20000410000 */
[----:B------:R-:W0:Y:S01]  /*1790*/  MUFU.EX2 R15, R15 ;  /* 0x0000000f000f7308 */ /* 0x000e220000000800 */
[----:B------:R-:W-:Y:S01]  /*17a0*/  FMUL.FTZ R21, R20, -1.4426950216293334961 ;  /* 0xbfb8aa3b14157820 */ /* 0x000fe20000410000 */
[----:B------:R-:W-:Y:S01]  /*17b0*/  ISETP.GE.AND.EX P1, PT, R5, R12, PT, P1 ;  /* 0x0000000c0500720c */ /* 0x000fe20003f26310 */
[----:B------:R-:W-:-:S04]  /*17c0*/  FFMA.FTZ R22, R22, R23, R29 ;  /* 0x0000001716167223 */ /* 0x000fc8000001001d */
[----:B------:R-:W-:Y:S01]  /*17d0*/  FMUL.FTZ R23, R22, -1.4426950216293334961 ;  /* 0xbfb8aa3b16177820 */ /* 0x000fe20000410000 */
[----:B------:R-:W1:Y:S08]  /*17e0*/  MUFU.EX2 R16, R16 ;  /* 0x0000001000107308 */ /* 0x000e700000000800 */
[----:B------:R-:W2:Y:S01]  /*17f0*/  MUFU.EX2 R23, R23 ;  /* 0x0000001700177308 */ /* 0x000ea20000000800 */
[----:B0-----:R-:W-:-:S07]  /*1800*/  FADD.FTZ R15, R15, 1 ;  /* 0x3f8000000f0f7421 */ /* 0x001fce0000010000 */
[----:B------:R-:W0:Y:S01]  /*1810*/  MUFU.EX2 R21, R21 ;  /* 0x0000001500157308 */ /* 0x000e220000000800 */
[----:B-1----:R-:W-:-:S07]  /*1820*/  FADD.FTZ R17, R16, 1 ;  /* 0x3f80000010117421 */ /* 0x002fce0000010000 */
[----:B------:R-:W1:Y:S01]  /*1830*/  MUFU.RCP R26, R15 ;  /* 0x0000000f001a7308 */ /* 0x000e620000001000 */
[----:B--2---:R-:W-:-:S07]  /*1840*/  FADD.FTZ R25, R23, 1 ;  /* 0x3f80000017197421 */ /* 0x004fce0000010000 */
[----:B------:R-:W2:Y:S01]  /*1850*/  MUFU.RCP R17, R17 ;  /* 0x0000001100117308 */ /* 0x000ea20000001000 */
[----:B0-----:R-:W-:-:S07]  /*1860*/  FADD.FTZ R16, R21, 1 ;  /* 0x3f80000015107421 */ /* 0x001fce0000010000 */
[----:B------:R-:W0:Y:S01]  /*1870*/  MUFU.RCP R27, R16 ;  /* 0x00000010001b7308 */ /* 0x000e220000001000 */
[----:B-1----:R-:W-:-:S07]  /*1880*/  FMUL.FTZ R3, R3, R26 ;  /* 0x0000001a03037220 */ /* 0x002fce0000410000 */
[----:B------:R-:W1:Y:S01]  /*1890*/  MUFU.RCP R25, R25 ;  /* 0x0000001900197308 */ /* 0x000e620000001000 */
[----:B--2---:R-:W-:Y:S01]  /*18a0*/  FMUL.FTZ R24, R24, R17 ;  /* 0x0000001118187220 */ /* 0x004fe20000410000 */
[----:B0-----:R-:W-:Y:S01]  /*18b0*/  FMUL.FTZ R20, R20, R27 ;  /* 0x0000001b14147220 */ /* 0x001fe20000410000 */
[----:B-1----:R-:W-:-:S03]  /*18c0*/  FMUL.FTZ R15, R22, R25 ;  /* 0x00000019160f7220 */ /* 0x002fc60000410000 */
[----:B------:R-:W-:Y:S02]  /*18d0*/  F2FP.BF16.F32.PACK_AB R22, R24, R3 ;  /* 0x000000031816723e */ /* 0x000fe400000010ff */
[----:B------:R-:W-:-:S05]  /*18e0*/  F2FP.BF16.F32.PACK_AB R23, R15, R20 ;  /* 0x000000140f17723e */ /* 0x000fca00000010ff */
[----:B------:R0:W-:Y:S01]  /*18f0*/  STG.E.64 desc[UR8][R18.64], R22 ;  /* 0x0000001612007986 */ /* 0x0001e2000c101b08 */
[----:B------:R-:W-:Y:S05]  /*1900*/  @!P1 BRA `(.L_x_726) ;  /* 0xffffffe800a09947 */ /* 0x000fea000383ffff */
[----:B------:R-:W-:Y:S05]  /*1910*/  EXIT ;  /* 0x000000000000794d */ /* 0x000fea0003800000 */
.L_x_727:
        /* <DEDUP_REMOVED lines=14> */
.L_x_1680:


//--------------------- .text._ZN13group_norm_v214gn_cuda_kernelI13__nv_bfloat16Li320ELi1ELi16ELi80ELi256ELb1ELi8ELi320ELi320ELi4ELb1ELi4ELb0ELb0ENS_16CompileConditionILi1000EEEEEvPT_PKS4_S7_S7_flPfS8_Pj --------------------------
	.section	.text._ZN13group_norm_v214gn_cuda_kernelI13__nv_bfloat16Li320ELi1ELi16ELi80ELi256ELb1ELi8ELi320ELi320ELi4ELb1ELi4ELb0ELb0ENS_16CompileConditionILi1000EEEEEvPT_PKS4_S7_S7_flPfS8_Pj,"ax",@progbits
	.align	128
        .global         _ZN13group_norm_v214gn_cuda_kernelI13__nv_bfloat16Li320ELi1ELi16ELi80ELi256ELb1ELi8ELi320ELi320ELi4ELb1ELi4ELb0ELb0ENS_16CompileConditionILi1000EEEEEvPT_PKS4_S7_S7_flPfS8_Pj
        .type           _ZN13group_norm_v214gn_cuda_kernelI13__nv_bfloat16Li320ELi1ELi16ELi80ELi256ELb1ELi8ELi320ELi320ELi4ELb1ELi4ELb0ELb0ENS_16CompileConditionILi1000EEEEEvPT_PKS4_S7_S7_flPfS8_Pj,@function
        .size           _ZN13group_norm_v214gn_cuda_kernelI13__nv_bfloat16Li320ELi1ELi16ELi80ELi256ELb1ELi8ELi320ELi320ELi4ELb1ELi4ELb0ELb0ENS_16CompileConditionILi1000EEEEEvPT_PKS4_S7_S7_flPfS8_Pj,(.L_x_1681 - _ZN13group_norm_v214gn_cuda_kernelI13__nv_bfloat16Li320ELi1ELi16ELi80ELi256ELb1ELi8ELi320ELi320ELi4ELb1ELi4ELb0ELb0ENS_16CompileConditionILi1000EEEEEvPT_PKS4_S7_S7_flPfS8_Pj)
        .other          _ZN13group_norm_v214gn_cuda_kernelI13__nv_bfloat16Li320ELi1ELi16ELi80ELi256ELb1ELi8ELi320ELi320ELi4ELb1ELi4ELb0ELb0ENS_16CompileConditionILi1000EEEEEvPT_PKS4_S7_S7_flPfS8_Pj,@"STO_CUDA_ENTRY STV_DEFAULT"
_ZN13group_norm_v214gn_cuda_kernelI13__nv_bfloat16Li320ELi1ELi16ELi80ELi256ELb1ELi8ELi320ELi320ELi4ELb1ELi4ELb0ELb0ENS_16CompileConditionILi1000EEEEEvPT_PKS4_S7_S7_flPfS8_Pj:
.text._ZN13group_norm_v214gn_cuda_kernelI13__nv_bfloat16Li320ELi1ELi16ELi80ELi256ELb1ELi8ELi320ELi320ELi4ELb1ELi4ELb0ELb0ENS_16CompileConditionILi1000EEEEEvPT_PKS4_S7_S7_flPfS8_Pj:
[----:B------:R-:W-:Y:S01]  /*0000*/  LDC R1, c[0x0][0x37c] ;  /* 0x0000df00ff017b82 */ /* 0x000fe20000000800 */
[----:B------:R-:W0:Y:S01]  /*0010*/  S2R R54, SR_CTAID.Y ;  /* 0x0000000000367919 */ /* 0x000e220000002600 */
[----:B------:R-:W1:Y:S01]  /*0020*/  LDCU.64 UR4, c[0x0][0x3a8] ;  /* 0x00007500ff0477ac */ /* 0x000e620008000a00 */
[----:B0-----:R-:W-:-:S04]  /*0030*/  SHF.R.U32.HI R5, RZ, 0x2, R54 ;  /* 0x00000002ff057819 */ /* 0x001fc80000011636 */
[----:B-1----:R-:W-:-:S04]  /*0040*/  ISETP.GE.U32.AND P0, PT, R5, UR4, PT ;  /* 0x0000000405007c0c */ /* 0x002fc8000bf06070 */
[----:B------:R-:W-:-:S13]  /*0050*/  ISETP.GE.AND.EX P0, PT, RZ, UR5, PT, P0 ;  /* 0x00000005ff007c0c */ /* 0x000fda000bf06300 */
[----:B------:R-:W-:Y:S05]  /*0060*/  @P0 EXIT ;  /* 0x000000000000094d */ /* 0x000fea0003800000 */
[----:B------:R-:W0:Y:S01]  /*0070*/  S2R R53, SR_TID.X ;  /* 0x0000000000357919 */ /* 0x000e220000002100 */
[----:B------:R-:W1:Y:S01]  /*0080*/  LDC.64 R28, c[0x0][0x390] ;  /* 0x0000e400ff1c7b82 */ /* 0x000e620000000a00 */
[----:B------:R-:W2:Y:S07]  /*0090*/  LDCU.64 UR8, c[0x0][0x358] ;  /* 0x00006b00ff0877ac */ /* 0x000eae0008000a00 */
[----:B------:R-:W3:Y:S01]  /*00a0*/  LDC.64 R30, c[0x0][0x398] ;  /* 0x0000e600ff1e7b82 */ /* 0x000ee20000000a00 */
[----:B------:R-:W4:Y:S07]  /*00b0*/  S2R R26, SR_CTAID.X ;  /* 0x00000000001a7919 */ /* 0x000f2e0000002500 */
[----:B------:R-:W4:Y:S01]  /*00c0*/  S2UR UR5, SR_CgaCtaId ;  /* 0x00000000000579c3 */ /* 0x000f220000008800 */
[----:B------:R-:W-:-:S07]  /*00d0*/  UMOV UR4, 0x400 ;  /* 0x0000040000047882 */ /* 0x000fce0000000000 */
[----:B------:R-:W4:Y:S01]  /*00e0*/  LDC.64 R72, c[0x0][0x3c0] ;  /* 0x0000f000ff487b82 */ /* 0x000f220000000a00 */
[----:B0-----:R-:W-:-:S05]  /*00f0*/  LOP3.LUT R0, R53, 0xffff, RZ, 0xc0, !PT ;  /* 0x0000ffff35007812 */ /* 0x001fca00078ec0ff */
[----:B------:R-:W-:-:S05]  /*0100*/  IMAD R0, R0, 0xcccd, RZ ;  /* 0x0000cccd00007824 */ /* 0x000fca00078e02ff */
[----:B------:R-:W-:-:S04]  /*0110*/  SHF.R.U32.HI R61, RZ, 0x16, R0 ;  /* 0x00000016ff3d7819 */ /* 0x000fc80000011600 */
[----:B------:R-:W-:-:S05]  /*0120*/  PRMT R0, R61, 0x9910, RZ ;  /* 0x000099103d007816 */ /* 0x000fca00000000ff */
[----:B------:R-:W-:-:S05]  /*0130*/  IMAD R0, R0, 0x50, RZ ;  /* 0x0000005000007824 */ /* 0x000fca00078e02ff */
[----:B------:R-:W-:-:S04]  /*0140*/  IADD3 R0, PT, PT, RZ, -R0, RZ ;  /* 0x80000000ff007210 */ /* 0x000fc80007ffe0ff */
[----:B------:R-:W-:Y:S02]  /*0150*/  PRMT R4, R0, 0x7710, RZ ;  /* 0x0000771000047816 */ /* 0x000fe400000000ff */
[----:B------:R-:W-:Y:S02]  /*0160*/  LOP3.LUT R0, R54, 0x3, RZ, 0xc0, !PT ;  /* 0x0000000336007812 */ /* 0x000fe400078ec0ff */
[----:B------:R-:W-:-:S03]  /*0170*/  IADD3 R4, PT, PT, R4, R53, RZ ;  /* 0x0000003504047210 */ /* 0x000fc60007ffe0ff */
[----:B------:R-:W-:Y:S01]  /*0180*/  IMAD R3, R0, 0x140, RZ ;  /* 0x0000014000037824 */ /* 0x000fe200078e02ff */
[----:B------:R-:W-:-:S04]  /*0190*/  LOP3.LUT R4, R4, 0xffff, RZ, 0xc0, !PT ;  /* 0x0000ffff04047812 */ /* 0x000fc800078ec0ff */
[----:B------:R-:W-:-:S05]  /*01a0*/  LEA R63, R4, R3, 0x2 ;  /* 0x00000003043f7211 */ /* 0x000fca00078e10ff */
[----:B-1----:R-:W-:-:S04]  /*01b0*/  IMAD.WIDE.U32 R28, R63, 0x2, R28 ;  /* 0x000000023f1c7825 */ /* 0x002fc800078e001c */
[----:B---3--:R-:W-:Y:S02]  /*01c0*/  IMAD.WIDE.U32 R30, R63, 0x2, R30 ;  /* 0x000000023f1e7825 */ /* 0x008fe400078e001e */
[----:B--2---:R-:W5:Y:S04]  /*01d0*/  LDG.E.64.CONSTANT R28, desc[UR8][R28.64] ;  /* 0x000000081c1c7981 */ /* 0x004f68000c1e9b00 */
[----:B------:R-:W5:Y:S01]  /*01e0*/  LDG.E.64.CONSTANT R30, desc[UR8][R30.64] ;  /* 0x000000081e1e7981 */ /* 0x000f62000c1e9b00 */
[----:B------:R-:W-:Y:S01]  /*01f0*/  SHF.L.U32 R0, R54, 0x2, RZ ;  /* 0x0000000236007819 */ /* 0x000fe200000006ff */
[----:B----4-:R-:W-:Y:S01]  /*0200*/  ULEA UR6, UR5, UR4, 0x18 ;  /* 0x0000000405067291 */ /* 0x010fe2000f8ec0ff */
[----:B------:R-:W-:Y:S01]  /*0210*/  LOP3.LUT P0, RZ, R26, 0x1f, RZ, 0xc0, !PT ;  /* 0x0000001f1aff7812 */ /* 0x000fe2000780c0ff */
[----:B------:R-:W-:Y:S01]  /*0220*/  UIADD3 UR4, UPT, UPT, UR4, 0xc80, URZ ;  /* 0x00000c8004047890 */ /* 0x000fe2000fffe0ff */
[----:B------:R-:W-:Y:S01]  /*0230*/  LOP3.LUT R0, R0, 0xc, RZ, 0xc0, !PT ;  /* 0x0000000c00007812 */ /* 0x000fe200078ec0ff */
[----:B------:R-:W-:Y:S01]  /*0240*/  IMAD.WIDE.U32 R72, R54, 0x4, R72 ;  /* 0x0000000436487825 */ /* 0x000fe200078e0048 */
[C---:B------:R-:W-:Y:S01]  /*0250*/  SHF.L.U32 R52, R53.reuse, 0x3, RZ ;  /* 0x0000000335347819 */ /* 0x040fe200000006ff */
[----:B------:R-:W-:Y:S01]  /*0260*/  ULEA UR4, UR5, UR4, 0x18 ;  /* 0x0000000405047291 */ /* 0x000fe2000f8ec0ff */
[----:B------:R-:W-:-:S02]  /*0270*/  LEA.HI R2, R53, R0, RZ, 0x1e ;  /* 0x0000000035027211 */ /* 0x000fc400078ff0ff */
[----:B------:R-:W-:Y:S02]  /*0280*/  MOV R55, UR6 ;  /* 0x0000000600377c02 */ /* 0x000fe40008000f00 */
[----:B------:R-:W0:Y:S01]  /*0290*/  LDCU UR6, c[0x0][0x374] ;  /* 0x00006e80ff0677ac */ /* 0x000e220008000800 */
[----:B------:R-:W-:Y:S01]  /*02a0*/  IMAD R6, R2, 0x50, -R3 ;  /* 0x0000005002067824 */ /* 0x000fe200078e0a03 */
[----:B------:R-:W-:Y:S01]  /*02b0*/  LEA.HI R56, R53, UR4, RZ, 0x1e ;  /* 0x0000000435387c11 */ /* 0x000fe2000f8ff0ff */
[----:B------:R-:W1:Y:S01]  /*02c0*/  LDC.64 R2, c[0x0][0x3b0] ;  /* 0x0000ec00ff027b82 */ /* 0x000e620000000a00 */
[----:B------:R-:W-:Y:S02]  /*02d0*/  IMAD R4, R4, 0x28, R55 ;  /* 0x0000002804047824 */ /* 0x000fe400078e0237 */
[C---:B------:R-:W-:Y:S02]  /*02e0*/  LOP3.LUT R9, R6.reuse, 0x8, RZ, 0xfc, !PT ;  /* 0x0000000806097812 */ /* 0x040fe400078efcff */
[----:B------:R-:W-:-:S02]  /*02f0*/  IADD3 R17, PT, PT, R6, 0x24, RZ ;  /* 0x0000002406117810 */ /* 0x000fc40007ffe0ff */
[C---:B------:R-:W-:Y:S02]  /*0300*/  LOP3.LUT R8, R6.reuse, 0x4, RZ, 0xfc, !PT ;  /* 0x0000000406087812 */ /* 0x040fe400078efcff */
[C---:B------:R-:W-:Y:S02]  /*0310*/  LOP3.LUT R10, R6.reuse, 0xc, RZ, 0xfc, !PT ;  /* 0x0000000c060a7812 */ /* 0x040fe400078efcff */
[C---:B------:R-:W-:Y:S02]  /*0320*/  IADD3 R11, PT, PT, R6.reuse, 0x10, RZ ;  /* 0x00000010060b7810 */ /* 0x040fe40007ffe0ff */
[C---:B------:R-:W-:Y:S02]  /*0330*/  IADD3 R13, PT, PT, R6.reuse, 0x14, RZ ;  /* 0x00000014060d7810 */ /* 0x040fe40007ffe0ff */
[C---:B------:R-:W-:Y:S02]  /*0340*/  IADD3 R14, PT, PT, R6.reuse, 0x18, RZ ;  /* 0x00000018060e7810 */ /* 0x040fe40007ffe0ff */
[----:B------:R-:W-:-:S02]  /*0350*/  IADD3 R15, PT, PT, R6, 0x1c, RZ ;  /* 0x0000001c060f7810 */ /* 0x000fc40007ffe0ff */
[C---:B------:R-:W-:Y:S02]  /*0360*/  IADD3 R16, PT, PT, R6.reuse, 0x20, RZ ;  /* 0x0000002006107810 */ /* 0x040fe40007ffe0ff */
[C---:B------:R-:W-:Y:S02]  /*0370*/  IADD3 R19, PT, PT, R6.reuse, 0x28, RZ ;  /* 0x0000002806137810 */ /* 0x040fe40007ffe0ff */
[----:B------:R-:W-:Y:S02]  /*0380*/  IADD3 R21, PT, PT, R6, 0x2c, RZ ;  /* 0x0000002c06157810 */ /* 0x000fe40007ffe0ff */
[----:B-1----:R-:W-:Y:S02]  /*0390*/  ISETP.EQ.U32.AND P1, PT, R2, RZ, PT ;  /* 0x000000ff0200720c */ /* 0x002fe40003f22070 */
[----:B------:R-:W-:Y:S02]  /*03a0*/  SHF.L.U32 R2, R26, 0x3, RZ ;  /* 0x000000031a027819 */ /* 0x000fe400000006ff */
[----:B------:R-:W-:-:S02]  /*03b0*/  IADD3 R23, PT, PT, R6, 0x30, RZ ;  /* 0x0000003006177810 */ /* 0x000fc40007ffe0ff */
[----:B------:R-:W-:Y:S02]  /*03c0*/  LOP3.LUT R2, R2, 0xf8, RZ, 0xc0, !PT ;  /* 0x000000f802027812 */ /* 0x000fe400078ec0ff */
[C---:B------:R-:W-:Y:S02]  /*03d0*/  IADD3 R25, PT, PT, R6.reuse, 0x34, RZ ;  /* 0x0000003406197810 */ /* 0x040fe40007ffe0ff */
[C---:B------:R-:W-:Y:S02]  /*03e0*/  IADD3 R27, PT, PT, R6.reuse, 0x38, RZ ;  /* 0x00000038061b7810 */ /* 0x040fe40007ffe0ff */
[C---:B------:R-:W-:Y:S02]  /*03f0*/  IADD3 R33, PT, PT, R6.reuse, 0x3c, RZ ;  /* 0x0000003c06217810 */ /* 0x040fe40007ffe0ff */
[C---:B------:R-:W-:Y:S02]  /*0400*/  IADD3 R35, PT, PT, R6.reuse, 0x40, RZ ;  /* 0x0000004006237810 */ /* 0x040fe40007ffe0ff */
[----:B------:R-:W-:-:S02]  /*0410*/  IADD3 R37, PT, PT, R6, 0x44, RZ ;  /* 0x0000004406257810 */ /* 0x000fc40007ffe0ff */
[C---:B------:R-:W-:Y:S02]  /*0420*/  IADD3 R39, PT, PT, R6.reuse, 0x48, RZ ;  /* 0x0000004806277810 */ /* 0x040fe40007ffe0ff */
[----:B------:R-:W-:Y:S02]  /*0430*/  SHF.R.U32.HI R7, RZ, 0x2, R6 ;  /* 0x00000002ff077819 */ /* 0x000fe40000011606 */
[----:B------:R-:W-:Y:S02]  /*0440*/  IADD3 R41, PT, PT, R6, 0x4c, RZ ;  /* 0x0000004c06297810 */ /* 0x000fe40007ffe0ff */
[----:B------:R-:W-:Y:S01]  /*0450*/  SHF.R.U32.HI R6, RZ, 0x2, R9 ;  /* 0x00000002ff067819 */ /* 0x000fe20000011609 */
[----:B------:R-:W-:Y:S01]  /*0460*/  IMAD R7, R7, 0x28, R55 ;  /* 0x0000002807077824 */ /* 0x000fe200078e0237 */
[----:B------:R-:W-:Y:S02]  /*0470*/  SHF.R.U32.HI R18, RZ, 0x2, R17 ;  /* 0x00000002ff127819 */ /* 0x000fe40000011611 */
[----:B------:R-:W-:-:S02]  /*0480*/  IADD3 R62, PT, PT, R61, R2, RZ ;  /* 0x000000023d3e7210 */ /* 0x000fc40007ffe0ff */
[----:B------:R-:W-:Y:S02]  /*0490*/  LOP3.LUT R2, R63, 0xffff, RZ, 0xc0, !PT ;  /* 0x0000ffff3f027812 */ /* 0x000fe400078ec0ff */
[----:B------:R-:W-:Y:S02]  /*04a0*/  SHF.R.U32.HI R8, RZ, 0x2, R8 ;  /* 0x00000002ff087819 */ /* 0x000fe40000011608 */
[----:B------:R-:W-:Y:S01]  /*04b0*/  SHF.R.U32.HI R10, RZ, 0x2, R10 ;  /* 0x00000002ff0a7819 */ /* 0x000fe2000001160a */
[----:B------:R-:W-:Y:S01]  /*04c0*/  IMAD R57, R2, 0x667, RZ ;  /* 0x0000066702397824 */ /* 0x000fe200078e02ff */
[----:B------:R-:W-:Y:S01]  /*04d0*/  SHF.R.U32.HI R13, RZ, 0x2, R13 ;  /* 0x00000002ff0d7819 */ /* 0x000fe2000001160d */
[----:B------:R-:W-:Y:S01]  /*04e0*/  IMAD R9, R8, 0x28, R55 ;  /* 0x0000002808097824 */ /* 0x000fe200078e0237 */
[----:B------:R-:W-:Y:S02]  /*04f0*/  SHF.R.U32.HI R15, RZ, 0x2, R15 ;  /* 0x00000002ff0f7819 */ /* 0x000fe4000001160f */
[----:B------:R-:W-:Y:S01]  /*0500*/  SHF.R.U32.HI R12, RZ, 0x2, R11 ;  /* 0x00000002ff0c7819 */ /* 0x000fe2000001160b */
[--C-:B------:R-:W-:Y:S01]  /*0510*/  IMAD R11, R10, 0x28, R55.reuse ;  /* 0x000000280a0b7824 */ /* 0x100fe200078e0237 */
        /* <DEDUP_REMOVED lines=24> */
[----:B------:R-:W-:Y:S01]  /*06a0*/  ISETP.EQ.OR.EX P0, PT, R3, RZ, P0, P1 ;  /* 0x000000ff0300720c */ /* 0x000fe20000702710 */
[--C-:B------:R-:W-:Y:S01]  /*06b0*/  IMAD R43, R34, 0x28, R55.reuse ;  /* 0x00000028222b7824 */ /* 0x100fe200078e0237 */
[----:B------:R-:W-:Y:S01]  /*06c0*/  LOP3.LUT R6, R52, 0x18, RZ, 0xc0, !PT ;  /* 0x0000001834067812 */ /* 0x000fe200078ec0ff */
[--C-:B------:R-:W-:Y:S01]  /*06d0*/  IMAD R45, R36, 0x28, R55.reuse ;  /* 0x00000028242d7824 */ /* 0x100fe200078e0237 */
[----:B------:R-:W-:Y:S01]  /*06e0*/  ISETP.NE.AND P1, PT, R26, RZ, PT ;  /* 0x000000ff1a00720c */ /* 0x000fe20003f25270 */
[--C-:B------:R-:W-:Y:S01]  /*06f0*/  IMAD R47, R38, 0x28, R55.reuse ;  /* 0x00000028262f7824 */ /* 0x100fe200078e0237 */
[----:B------:R-:W-:Y:S01]  /*0700*/  SHF.L.U32 R26, R26, 0x1, RZ ;  /* 0x000000011a1a7819 */ /* 0x000fe200000006ff */
[--C-:B------:R-:W-:Y:S01]  /*0710*/  IMAD R49, R40, 0x28, R55.reuse ;  /* 0x0000002828317824 */ /* 0x100fe200078e0237 */
[----:B------:R-:W-:Y:S01]  /*0720*/  IADD3 R16, PT, PT, R6, R27, RZ ;  /* 0x0000001b06107210 */ /* 0x000fe20007ffe0ff */
[----:B------:R-:W-:Y:S01]  /*0730*/  IMAD R51, R42, 0x28, R55 ;  /* 0x000000282a337824 */ /* 0x000fe200078e0237 */
[----:B------:R-:W-:-:S02]  /*0740*/  MOV R32, 0x7fffffe1 ;  /* 0x7fffffe100207802 */ /* 0x000fc40000000f00 */
[----:B------:R-:W-:Y:S02]  /*0750*/  SHF.L.U32 R27, R53, 0x1, RZ ;  /* 0x00000001351b7819 */ /* 0x000fe400000006ff */
[----:B------:R-:W-:Y:S02]  /*0760*/  LOP3.LUT R26, R26, 0x3e, RZ, 0xc0, !PT ;  /* 0x0000003e1a1a7812 */ /* 0x000fe400078ec0ff */
[----:B------:R-:W-:Y:S02]  /*0770*/  LEA.HI R57, R57, -R0, RZ, 0xf ;  /* 0x8000000039397211 */ /* 0x000fe400078f78ff */
[----:B------:R-:W-:Y:S02]  /*0780*/  IADD3 R55, PT, PT, R0, R53, RZ ;  /* 0x0000003500377210 */ /* 0x000fe40007ffe0ff */
[----:B------:R-:W-:Y:S01]  /*0790*/  LEA R61, R61, R4, 0x3 ;  /* 0x000000043d3d7211 */ /* 0x000fe200078e18ff */
[----:B------:R-:W-:Y:S01]  /*07a0*/  HFMA2 R4, -RZ, RZ, 0, 0 ;  /* 0x00000000ff047431 */ /* 0x000fe200000001ff */
[----:B------:R-:W-:-:S02]  /*07b0*/  IADD3 R25, PT, PT, R7, R6, RZ ;  /* 0x0000000607197210 */ /* 0x000fc40007ffe0ff */
[C---:B------:R-:W-:Y:S02]  /*07c0*/  IADD3 R24, PT, PT, R6.reuse, R9, RZ ;  /* 0x0000000906187210 */ /* 0x040fe40007ffe0ff */
[C---:B------:R-:W-:Y:S02]  /*07d0*/  IADD3 R22, PT, PT, R6.reuse, R11, RZ ;  /* 0x0000000b06167210 */ /* 0x040fe40007ffe0ff */
[C---:B------:R-:W-:Y:S02]  /*07e0*/  IADD3 R20, PT, PT, R6.reuse, R13, RZ ;  /* 0x0000000d06147210 */ /* 0x040fe40007ffe0ff */
[C---:B------:R-:W-:Y:S02]  /*07f0*/  IADD3 R18, PT, PT, R6.reuse, R15, RZ ;  /* 0x0000000f06127210 */ /* 0x040fe40007ffe0ff */
[C---:B------:R-:W-:Y:S02]  /*0800*/  IADD3 R23, PT, PT, R6.reuse, R23, RZ ;  /* 0x0000001706177210 */ /* 0x040fe40007ffe0ff */
        /* <DEDUP_REMOVED lines=13> */
[----:B------:R-:W-:Y:S02]  /*08e0*/  MOV R3, RZ ;  /* 0x000000ff00037202 */ /* 0x000fe40000000f00 */
[----:B------:R-:W-:Y:S02]  /*08f0*/  ISETP.GT.U32.OR P0, PT, R53, 0x3, P0 ;  /* 0x000000033500780c */ /* 0x000fe40000704470 */
[----:B------:R-:W-:Y:S02]  /*0900*/  SEL R2, R32, 0x1, !P1 ;  /* 0x0000000120027807 */ /* 0x000fe40004800000 */
[----:B------:R-:W-:Y:S02]  /*0910*/  LOP3.LUT R0, R27, 0xfe, RZ, 0xc0, !PT ;  /* 0x000000fe1b007812 */ /* 0x000fe400078ec0ff */
[----:B------:R-:W-:Y:S02]  /*0920*/  LEA R60, R53, R26, 0x4 ;  /* 0x0000001a353c7211 */ /* 0x000fe400078e20ff */
[----:B------:R-:W-:-:S02]  /*0930*/  SHF.L.U32 R55, R55, 0x1, RZ ;  /* 0x0000000137377819 */ /* 0x000fc400000006ff */
[----:B0-----:R-:W-:-:S07]  /*0940*/  LEA R57, R57, UR4, 0x3 ;  /* 0x0000000439397c11 */ /* 0x001fce000f8e18ff */
.L_x_734:
[----:B------:R-:W0:Y:S01]  /*0950*/  LDCU.64 UR10, c[0x0][0x388] ;  /* 0x00007100ff0a77ac */ /* 0x000e220008000a00 */
[----:B------:R-:W-:Y:S01]  /*0960*/  MOV R26, R63 ;  /* 0x0000003f001a7202 */ /* 0x000fe20000000f00 */
[----:B------:R-:W-:Y:S01]  /*0970*/  IMAD R59, R62, 0x500, RZ ;  /* 0x000005003e3b7824 */ /* 0x000fe200078e02ff */
[----:B------:R-:W-:Y:S01]  /*0980*/  MOV R27, RZ ;  /* 0x000000ff001b7202 */ /* 0x000fe20000000f00 */
[----:B------:R-:W-:Y:S02]  /*0990*/  IMAD R33, R4, 0x50000, RZ ;  /* 0x0005000004217824 */ /* 0x000fe400078e02ff */
[----:B------:R-:W-:-:S03]  /*09a0*/  IMAD.WIDE.U32 R26, R5, 0x50000, R26 ;  /* 0x00050000051a7825 */ /* 0x000fc600078e001a */
[----:B------:R-:W-:-:S04]  /*09b0*/  IADD3 R59, P1, PT, R59, R26, RZ ;  /* 0x0000001a3b3b7210 */ /* 0x000fc80007f3e0ff */
[----:B------:R-:W-:Y:S02]  /*09c0*/  IADD3.X R26, PT, PT, R27, R33, RZ, P1, !PT ;  /* 0x000000211b1a7210 */ /* 0x000fe40000ffe4ff */
[C---:B------:R-:W-:Y:S02]  /*09d0*/  SHF.L.U32 R58, R59.reuse, 0x1, RZ ;  /* 0x000000013b3a7819 */ /* 0x040fe400000006ff */
[----:B------:R-:W-:Y:S02]  /*09e0*/  SHF.L.U64.HI R59, R59, 0x1, R26 ;  /* 0x000000013b3b7819 */ /* 0x000fe4000001021a */
[----:B0-----:R-:W-:-:S04]  /*09f0*/  IADD3 R32, P1, PT, R58, UR10, RZ ;  /* 0x0000000a3a207c10 */ /* 0x001fc8000ff3e0ff */
[----:B------:R-:W-:-:S05]  /*0a00*/  IADD3.X R33, PT, PT, R59, UR11, RZ, P1, !PT ;  /* 0x0000000b3b217c10 */ /* 0x000fca0008ffe4ff */
[----:B------:R-:W2:Y:S04]  /*0a10*/  LDG.E.64.CONSTANT R26, desc[UR8][R32.64] ;  /* 0x00000008201a7981 */ /* 0x000ea8000c1e9b00 */
[----:B------:R-:W3:Y:S01]  /*0a20*/  LDG.E.64.CONSTANT R32, desc[UR8][R32.64+0x2800] ;  /* 0x0028000820207981 */ /* 0x000ee2000c1e9b00 */
[----:B------:R-:W-:Y:S01]  /*0a30*/  ISETP.GT.U32.AND P1, PT, R53, 0xf, PT ;  /* 0x0000000f3500780c */ /* 0x000fe20003f24070 */
[----:B------:R-:W-:Y:S01]  /*0a40*/  BSSY.RECONVERGENT B0, `(.L_x_728) ;  /* 0x000005d000007945 */ /* 0x000fe20003800200 */
[C---:B--2---:R-:W-:Y:S02]  /*0a50*/  PRMT R64, R26.reuse, 0x7632, R64 ;  /* 0x000076321a407816 */ /* 0x044fe40000000040 */
[----:B------:R-:W-:Y:S02]  /*0a60*/  SHF.L.U32 R65, R26, 0x10, RZ ;  /* 0x000000101a417819 */ /* 0x000fe400000006ff */
[----:B------:R-:W-:-:S02]  /*0a70*/  SHF.L.U32 R64, R64, 0x10, RZ ;  /* 0x0000001040407819 */ /* 0x000fc400000006ff */
[----:B------:R-:W-:Y:S01]  /*0a80*/  PRMT R66, R27, 0x7632, R66 ;  /* 0x000076321b427816 */ /* 0x000fe20000000042 */
[----:B------:R-:W-:Y:S01]  /*0a90*/  FADD.FTZ R35, RZ, R65 ;  /* 0x00000041ff237221 */ /* 0x000fe20000010000 */
[----:B------:R-:W-:Y:S01]  /*0aa0*/  FFMA.FTZ R37, R65, R65, RZ ;  /* 0x0000004141257223 */ /* 0x000fe200000100ff */
[----:B------:R-:W-:Y:S02]  /*0ab0*/  SHF.L.U32 R67, R27, 0x10, RZ ;  /* 0x000000101b437819 */ /* 0x000fe400000006ff */
[----:B------:R-:W-:Y:S01]  /*0ac0*/  FADD.FTZ R26, R35, R64 ;  /* 0x00000040231a7221 */ /* 0x000fe20000010000 */
[----:B------:R-:W-:Y:S01]  /*0ad0*/  FFMA.FTZ R34, R64, R64, R37 ;  /* 0x0000004040227223 */ /* 0x000fe20000010025 */
[----:B------:R-:W-:Y:S02]  /*0ae0*/  SHF.L.U32 R66, R66, 0x10, RZ ;  /* 0x0000001042427819 */ /* 0x000fe400000006ff */
[----:B------:R-:W-:Y:S01]  /*0af0*/  FADD.FTZ R27, R26, R67 ;  /* 0x000000431a1b7221 */ /* 0x000fe20000010000 */
[----:B------:R-:W-:Y:S01]  /*0b00*/  FFMA.FTZ R35, R67, R67, R34 ;  /* 0x0000004343237223 */ /* 0x000fe20000010022 */
[----:B---3--:R-:W-:-:S02]  /*0b10*/  PRMT R68, R32, 0x7632, R68 ;  /* 0x0000763220447816 */ /* 0x008fc40000000044 */
        /* <DEDUP_REMOVED lines=11> */
[----:B------:R-:W-:Y:S01]  /*0bd0*/  CS2R R34, SRZ ;  /* 0x0000000000227805 */ /* 0x000fe2000001ff00 */
[----:B------:R-:W-:Y:S01]  /*0be0*/  FADD.FTZ R27, R26, R71 ;  /* 0x000000471a1b7221 */ /* 0x000fe20000010000 */
[----:B------:R-:W-:-:S03]  /*0bf0*/  FFMA.FTZ R33, R71, R71, R32 ;  /* 0x0000004747217223 */ /* 0x000fc60000010020 */
[----:B------:R-:W-:Y:S01]  /*0c00*/  FADD.FTZ R26, R27, R70 ;  /* 0x000000461b1a7221 */ /* 0x000fe20000010000 */
[----:B------:R-:W-:-:S05]  /*0c10*/  FFMA.FTZ R27, R70, R70, R33 ;  /* 0x00000046461b7223 */ /* 0x000fca0000010021 */
[----:B------:R0:W-:Y:S01]  /*0c20*/  STS.64 [R61], R26 ;  /* 0x0000001a3d007388 */ /* 0x0001e20000000a00 */
[----:B------:R-:W-:Y:S06]  /*0c30*/  BAR.SYNC.DEFER_BLOCKING 0x0 ;  /* 0x0000000000007b1d */ /* 0x000fec0000010000 */
[----:B------:R-:W-:Y:S05]  /*0c40*/  @P1 BRA `(.L_x_729) ;  /* 0x0000000000f01947 */ /* 0x000fea0003800000 */
[----:B------:R-:W1:Y:S04]  /*0c50*/  LDS.64 R46, [R25] ;  /* 0x00000000192e7984 */ /* 0x000e680000000a00 */
[----:B------:R-:W2:Y:S04]  /*0c60*/  LDS.64 R44, [R24] ;  /* 0x00000000182c7984 */ /* 0x000ea80000000a00 */
[----:B------:R-:W3:Y:S04]  /*0c70*/  LDS.64 R42, [R23] ;  /* 0x00000000172a7984 */ /* 0x000ee80000000a00 */
[----:B------:R-:W4:Y:S04]  /*0c80*/  LDS.64 R40, [R22] ;  /* 0x0000000016287984 */ /* 0x000f280000000a00 */
[----:B------:R-:W4:Y:S04]  /*0c90*/  LDS.64 R50, [R21] ;  /* 0x0000000015327984 */ /* 0x000f280000000a00 */
[----:B0-----:R-:W0:Y:S04]  /*0ca0*/  LDS.64 R26, [R20] ;  /* 0x00000000141a7984 */ /* 0x001e280000000a00 */
[----:B------:R-:W0:Y:S04]  /*0cb0*/  LDS.64 R38, [R19] ;  /* 0x0000000013267984 */ /* 0x000e280000000a00 */
[----:B------:R-:W0:Y:S04]  /*0cc0*/  LDS.64 R36, [R18] ;  /* 0x0000000012247984 */ /* 0x000e280000000a00 */
        /* <DEDUP_REMOVED lines=14> */
[----:B------:R-:W-:Y:S02]  /*0db0*/  FADD.FTZ R75, R75, R50 ;  /* 0x000000324b4b7221 */ /* 0x000fe40000010000 */
[----:B------:R-:W4:Y:S01]  /*0dc0*/  LDS.64 R40, [R11] ;  /* 0x000000000b287984 */ /* 0x000f220000000a00 */
[----:B------:R-:W-:Y:S01]  /*0dd0*/  FADD.FTZ R74, R74, R51 ;  /* 0x000000334a4a7221 */ /* 0x000fe20000010000 */
[----:B0-----:R-:W-:Y:S02]  /*0de0*/  FADD.FTZ R75, R75, R26 ;  /* 0x0000001a4b4b7221 */ /* 0x001fe40000010000 */
[----:B------:R-:W0:Y:S01]  /*0df0*/  LDS.64 R50, [R10] ;  /* 0x000000000a327984 */ /* 0x000e220000000a00 */
[----:B------:R-:W-:Y:S01]  /*0e00*/  FADD.FTZ R74, R74, R27 ;  /* 0x0000001b4a4a7221 */ /* 0x000fe20000010000 */
[----:B------:R-:W-:-:S02]  /*0e10*/  FADD.FTZ R75, R75, R38 ;  /* 0x000000264b4b7221 */ /* 0x000fc40000010000 */
[----:B------:R-:W0:Y:S01]  /*0e20*/  LDS.64 R26, [R9] ;  /* 0x00000000091a7984 */ /* 0x000e220000000a00 */
[----:B------:R-:W-:Y:S01]  /*0e30*/  FADD.FTZ R74, R74, R39 ;  /* 0x000000274a4a7221 */ /* 0x000fe20000010000 */
[----:B------:R-:W-:Y:S02]  /*0e40*/  FADD.FTZ R75, R75, R36 ;  /* 0x000000244b4b7221 */ /* 0x000fe40000010000 */
        /* <DEDUP_REMOVED lines=23> */
[----:B------:R-:W-:Y:S01]  /*0fc0*/  FADD.FTZ R74, R74, R39 ;  /* 0x000000274a4a7221 */ /* 0x000fe20000010000 */
[----:B------:R-:W-:-:S03]  /*0fd0*/  FADD.FTZ R75, R75, R36 ;  /* 0x000000244b4b7221 */ /* 0x000fc60000010000 */
[----:B------:R-:W-:Y:S01]  /*0fe0*/  FADD.FTZ R74, R74, R37 ;  /* 0x000000254a4a7221 */ /* 0x000fe20000010000 */
[----:B------:R-:W-:-:S03]  /*0ff0*/  FADD.FTZ R34, R75, R34 ;  /* 0x000000224b227221 */ /* 0x000fc60000010000 */
[----:B------:R-:W-:-:S07]  /*1000*/  FADD.FTZ R35, R74, R35 ;  /* 0x000000234a237221 */ /* 0x000fce0000010000 */
.L_x_729:
[----:B------:R-:W-:Y:S05]  /*1010*/  BSYNC.RECONVERGENT B0 ;  /* 0x0000000000007941 */ /* 0x000fea0003800200 */
.L_x_728:
[----:B0-----:R-:W0:Y:S01]  /*1020*/  SHFL.BFLY PT, R27, R34, 0x2, 0x1f ;  /* 0x0c401f00221b7f89 */ /* 0x001e2200000e0000 */
[C---:B------:R-:W-:Y:S02]  /*1030*/  LOP3.LUT P1, RZ, R53.reuse, 0x3f3, RZ, 0xc0, !PT ;  /* 0x000003f335ff7812 */ /* 0x040fe4000782c0ff */
[----:B------:R-:W-:Y:S01]  /*1040*/  ISETP.NE.AND P2, PT, R53, RZ, PT ;  /* 0x000000ff3500720c */ /* 0x000fe20003f45270 */
[----:B------:R-:W1:Y:S10]  /*1050*/  SHFL.BFLY PT, R26, R35, 0x2, 0x1f ;  /* 0x0c401f00231a7f89 */ /* 0x000e7400000e0000 */
[----:B------:R-:W2:Y:S01]  /*1060*/  @!P1 LDC.64 R32, c[0x0][0x3b8] ;  /* 0x0000ee00ff209b82 */ /* 0x000ea20000000a00 */
[----:B------:R-:W-:-:S05]  /*1070*/  @!P1 IMAD R39, R3, UR6, R54 ;  /* 0x0000000603279c24 */ /* 0x000fca000f8e0236 */
[----:B------:R-:W-:Y:S01]  /*1080*/  @!P1 LEA R39, R39, R60, 0x8 ;  /* 0x0000003c27279211 */ /* 0x000fe200078e40ff */
[----:B0-----:R-:W-:Y:S01]  /*1090*/  FADD.FTZ R36, R27, R34 ;  /* 0x000000221b247221 */ /* 0x001fe20000010000 */
[----:B-1----:R-:W-:-:S04]  /*10a0*/  FADD.FTZ R37, R26, R35 ;  /* 0x000000231a257221 */ /* 0x002fc80000010000 */
[----:B------:R-:W0:Y:S04]  /*10b0*/  SHFL.BFLY PT, R27, R36, 0x1, 0x1f ;  /* 0x0c201f00241b7f89 */ /* 0x000e2800000e0000 */
[----:B------:R-:W1:Y:S01]  /*10c0*/  SHFL.BFLY PT, R38, R37, 0x1, 0x1f ;  /* 0x0c201f0025267f89 */ /* 0x000e6200000e0000 */
[----:B--2---:R-:W-:-:S04]  /*10d0*/  @!P1 IMAD.WIDE.U32 R32, R39, 0x4, R32 ;  /* 0x0000000427209825 */ /* 0x004fc800078e0020 */
[----:B0-----:R-:W-:Y:S01]  /*10e0*/  FADD.FTZ R26, R36, R27 ;  /* 0x0000001b241a7221 */ /* 0x001fe20000010000 */
[----:B-1----:R-:W-:-:S05]  /*10f0*/  FADD.FTZ R27, R37, R38 ;  /* 0x00000026251b7221 */ /* 0x002fca0000010000 */
[----:B------:R0:W-:Y:S01]  /*1100*/  @!P1 STG.E.64 desc[UR8][R32.64], R26 ;  /* 0x0000001a20009986 */ /* 0x0001e2000c101b08 */
[----:B------:R-:W-:Y:S06]  /*1110*/  BAR.SYNC.DEFER_BLOCKING 0x0 ;  /* 0x0000000000007b1d */ /* 0x000fec0000010000 */
[----:B------:R-:W-:Y:S05]  /*1120*/  @P2 BRA `(.L_x_730) ;  /* 0x0000000000282947 */ /* 0x000fea0003800000 */
[----:B------:R-:W-:Y:S06]  /*1130*/  MEMBAR.ALL.GPU ;  /* 0x0000000000007992 */ /* 0x000fec000000a000 */
[----:B------:R-:W-:-:S00]  /*1140*/  ERRBAR ;  /* 0x00000000000079ab */ /* 0x000fc00000000000 */
[----:B------:R-:W-:Y:S06]  /*1150*/  CGAERRBAR ;  /* 0x00000000000075ab */ /* 0x000fec0000000000 */
[----:B0-----:R0:W5:Y:S02]  /*1160*/  ATOM.E.ADD.STRONG.GPU PT, R26, desc[UR8][R72.64], R2 ;  /* 0x80000002481a798a */ /* 0x00116400081ef108 */
.L_x_731:
[----:B------:R-:W2:Y:S04]  /*1170*/  LD.E.STRONG.GPU R27, desc[UR8][R72.64] ;  /* 0x00000008481b7980 */ /* 0x000ea8000c10f900 */
[----:B--2---:R-:W-:Y:S01]  /*1180*/  CCTL.IVALL ;  /* 0x00000000ff00798f */ /* 0x004fe20002000000 */
[----:B------:R-:W-:Y:S05]  /*1190*/  YIELD ;  /* 0x0000000000007946 */ /* 0x000fea0003800000 */
[----:B-----5:R-:W-:-:S04]  /*11a0*/  LOP3.LUT R27, R27, R26, RZ, 0x3c, !PT ;  /* 0x0000001a1b1b7212 */ /* 0x020fc800078e3cff */
[----:B------:R-:W-:-:S13]  /*11b0*/  ISETP.GT.AND P1, PT, R27, -0x1, PT ;  /* 0xffffffff1b00780c */ /* 0x000fda0003f24270 */
[----:B------:R-:W-:Y:S05]  /*11c0*/  @P1 BRA `(.L_x_731) ;  /* 0xfffffffc00e81947 */ /* 0x000fea000383ffff */
.L_x_730:
[----:B------:R-:W-:Y:S01]  /*11d0*/  ISETP.GT.U32.AND P1, PT, R53, 0x7f, PT ;  /* 0x0000007f3500780c */ /* 0x000fe20003f24070 */
[----:B------:R-:W-:Y:S05]  /*11e0*/  WARPSYNC.ALL ;  /* 0x0000000000007948 */ /* 0x000fea0003800000 */
[----:B------:R-:W-:Y:S01]  /*11f0*/  IADD3 R37, P2, PT, R5, 0x1, RZ ;  /* 0x0000000105257810 */ /* 0x000fe20007f5e0ff */
[----:B------:R-:W-:Y:S01]  /*1200*/  BAR.SYNC.DEFER_BLOCKING 0x0 ;  /* 0x0000000000007b1d */ /* 0x000fe20000010000 */
[----:B0-----:R-:W-:Y:S01]  /*1210*/  HFMA2 R32, -RZ, RZ, 0, 0 ;  /* 0x00000000ff207431 */ /* 0x001fe200000001ff */
[----:B-----5:R-:W-:Y:S02]  /*1220*/  PRMT R38, R28, 0x7632, R38 ;  /* 0x000076321c267816 */ /* 0x020fe40000000026 */
[----:B------:R-:W-:-:S02]  /*1230*/  PRMT R34, R29, 0x7632, R34 ;  /* 0x000076321d227816 */ /* 0x000fc40000000022 */
[----:B------:R-:W-:Y:S01]  /*1240*/  BSSY.RECONVERGENT B0, `(.L_x_732) ;  /* 0x000000d000007945 */ /* 0x000fe20003800200 */
[----:B------:R-:W-:Y:S02]  /*1250*/  PRMT R35, R30, 0x7632, R35 ;  /* 0x000076321e237816 */ /* 0x000fe40000000023 */
[----:B------:R-:W-:Y:S02]  /*1260*/  PRMT R33, R31, 0x7632, R33 ;  /* 0x000076321f217816 */ /* 0x000fe40000000021 */
[----:B------:R-:W-:Y:S02]  /*1270*/  MOV R39, RZ ;  /* 0x000000ff00277202 */ /* 0x000fe40000000f00 */
[----:B------:R-:W-:Y:S01]  /*1280*/  IADD3.X R36, PT, PT, RZ, R4, RZ, P2, !PT ;  /* 0x00000004ff247210 */ /* 0x000fe200017fe4ff */
[----:B------:R-:W-:Y:S06]  /*1290*/  @P1 BRA `(.L_x_733) ;  /* 0x00000000001c1947 */ /* 0x000fec0003800000 */
[----:B------:R-:W0:Y:S01]  /*12a0*/  LDC.64 R26, c[0x0][0x3b8] ;  /* 0x0000ee00ff1a7b82 */ /* 0x000e220000000a00 */
[----:B------:R-:W-:-:S05]  /*12b0*/  IMAD R39, R3, UR6, R54 ;  /* 0x0000000603277c24 */ /* 0x000fca000f8e0236 */
[----:B------:R-:W-:-:S05]  /*12c0*/  LEA R39, R39, R0, 0x8 ;  /* 0x0000000027277211 */ /* 0x000fca00078e40ff */
[----:B0-----:R-:W-:-:S06]  /*12d0*/  IMAD.WIDE.U32 R26, R39, 0x4, R26 ;  /* 0x00000004271a7825 */ /* 0x001fcc00078e001a */
[----:B------:R-:W2:Y:S02]  /*12e0*/  LDG.E.64 R26, desc[UR8][R26.64] ;  /* 0x000000081a1a7981 */ /* 0x000ea4000c1e1b00 */
[----:B--2---:R-:W-:Y:S01]  /*12f0*/  FADD.FTZ R39, RZ, R26 ;  /* 0x0000001aff277221 */ /* 0x004fe20000010000 */
[----:B------:R-:W-:-:S07]  /*1300*/  FADD.FTZ R32, RZ, R27 ;  /* 0x0000001bff207221 */ /* 0x000fce0000010000 */
.L_x_733:
[----:B------:R-:W-:Y:S05]  /*1310*/  BSYNC.RECONVERGENT B0 ;  /* 0x0000000000007941 */ /* 0x000fea0003800200 */
.L_x_732:
[----:B------:R-:W0:Y:S01]  /*1320*/  SHFL.BFLY PT, R26, R39, 0x10, 0x1f ;  /* 0x0e001f00271a7f89 */ /* 0x000e2200000e0000 */
[----:B------:R-:W-:Y:S01]  /*1330*/  LOP3.LUT P1, RZ, R53, 0x39f, RZ, 0xc0, !PT ;  /* 0x0000039f35ff7812 */ /* 0x000fe2000782c0ff */
[----:B------:R-:W1:Y:S01]  /*1340*/  LDCU UR5, c[0x0][0x3a0] ;  /* 0x00007400ff0577ac */ /* 0x000e620008000800 */
[----:B------:R-:W-:Y:S01]  /*1350*/  SHF.L.U32 R44, R35, 0x10, RZ ;  /* 0x00000010232c7819 */ /* 0x000fe200000006ff */
[----:B------:R-:W2:Y:S01]  /*1360*/  SHFL.BFLY PT, R27, R32, 0x10, 0x1f ;  /* 0x0e001f00201b7f89 */ /* 0x000ea200000e0000 */
[----:B------:R-:W-:Y:S01]  /*1370*/  SHF.L.U32 R45, R34, 0x10, RZ ;  /* 0x00000010222d7819 */ /* 0x000fe200000006ff */
[----:B------:R-:W3:Y:S01]  /*1380*/  LDCU.64 UR10, c[0x0][0x380] ;  /* 0x00007000ff0a77ac */ /* 0x000ee20008000a00 */
[----:B------:R-:W-:Y:S02]  /*1390*/  SHF.L.U32 R46, R33, 0x10, RZ ;  /* 0x00000010212e7819 */ /* 0x000fe400000006ff */
[----:B------:R-:W-:Y:S01]  /*13a0*/  SHF.L.U32 R47, R29, 0x10, RZ ;  /* 0x000000101d2f7819 */ /* 0x000fe200000006ff */
[----:B------:R-:W4:Y:S01]  /*13b0*/  LDCU.64 UR12, c[0x0][0x3a8] ;  /* 0x00007500ff0c77ac */ /* 0x000f220008000a00 */
[----:B------:R-:W-:-:S02]  /*13c0*/  SHF.L.U32 R50, R31, 0x10, RZ ;  /* 0x000000101f327819 */ /* 0x000fc400000006ff */
[----:B------:R-:W-:Y:S02]  /*13d0*/  SHF.L.U32 R35, R28, 0x10, RZ ;  /* 0x000000101c237819 */ /* 0x000fe400000006ff */
[----:B------:R-:W-:Y:S01]  /*13e0*/  LOP3.LUT R3, R3, 0x1, RZ, 0x3c, !PT ;  /* 0x0000000103037812 */ /* 0x000fe200078e3cff */
        /* <DEDUP_REMOVED lines=13> */
[----:B------:R-:W-:Y:S01]  /*14c0*/  SHF.L.U32 R42, R30, 0x10, RZ ;  /* 0x000000101e2a7819 */ /* 0x000fe200000006ff */
[----:B--2---:R-:W-:-:S03]  /*14d0*/  FADD.FTZ R32, R43, R32 ;  /* 0x000000202b207221 */ /* 0x004fc60000010000 */
[----:B------:R-:W0:Y:S01]  /*14e0*/  SHFL.BFLY PT, R26, R39, 0x1, 0x1f ;  /* 0x0c201f00271a7f89 */ /* 0x000e2200000e0000 */
[----:B------:R-:W-:-:S03]  /*14f0*/  SHF.L.U32 R43, R38, 0x10, RZ ;  /* 0x00000010262b7819 */ /* 0x000fc600000006ff */
[----:B------:R-:W2:Y:S01]  /*1500*/  SHFL.BFLY PT, R27, R32, 0x1, 0x1f ;  /* 0x0c201f00201b7f89 */ /* 0x000ea200000e0000 */
[----:B0-----:R-:W-:-:S04]  /*1510*/  FADD.FTZ R26, R39, R26 ;  /* 0x0000001a271a7221 */ /* 0x001fc80000010000 */
[----:B------:R-:W-:Y:S01]  /*1520*/  @!P1 FMUL.FTZ R26, R26, 4.8828125727595761418e-05 ;  /* 0x384ccccd1a1a9820 */ /* 0x000fe20000410000 */
[----:B--2---:R-:W-:-:S03]  /*1530*/  FADD.FTZ R40, R32, R27 ;  /* 0x0000001b20287221 */ /* 0x004fc60000010000 */
[----:B------:R-:W-:-:S04]  /*1540*/  @!P1 FMUL.FTZ R27, R26, R26 ;  /* 0x0000001a1a1b9220 */ /* 0x000fc80000410000 */
[----:B------:R-:W-:-:S05]  /*1550*/  @!P1 FFMA.FTZ R27, R40, 4.8828125727595761418e-05, -R27 ;  /* 0x384ccccd281b9823 */ /* 0x000fca000001081b */
[----:B------:R-:W-:-:S05]  /*1560*/  @!P1 FMNMX.FTZ R27, RZ, R27, !PT ;  /* 0x0000001bff1b9209 */ /* 0x000fca0007810000 */
[----:B------:R-:W-:Y:S01]  /*1570*/  @!P1 STS.64 [R56], R26 ;  /* 0x0000001a38009388 */ /* 0x000fe20000000a00 */
[----:B------:R-:W-:Y:S06]  /*1580*/  BAR.SYNC.DEFER_BLOCKING 0x0 ;  /* 0x0000000000007b1d */ /* 0x000fec0000010000 */
[----:B------:R-:W1:Y:S02]  /*1590*/  LDS.64 R26, [R57] ;  /* 0x00000000391a7984 */ /* 0x000e640000000a00 */
[----:B-1----:R-:W-:Y:S01]  /*15a0*/  FADD.FTZ R32, R27, UR5 ;  /* 0x000000051b207e21 */ /* 0x002fe20008010000 */
[--C-:B------:R-:W-:Y:S01]  /*15b0*/  FADD.FTZ R39, R64, -R26.reuse ;  /* 0x8000001a40277221 */ /* 0x100fe20000010000 */
[--C-:B------:R-:W-:Y:S01]  /*15c0*/  FADD.FTZ R41, R66, -R26.reuse ;  /* 0x8000001a42297221 */ /* 0x100fe20000010000 */
[--C-:B------:R-:W-:Y:S01]  /*15d0*/  FADD.FTZ R49, R68, -R26.reuse ;  /* 0x8000001a44317221 */ /* 0x100fe20000010000 */
[--C-:B------:R-:W-:Y:S01]  /*15e0*/  FADD.FTZ R71, R71, -R26.reuse ;  /* 0x8000001a47477221 */ /* 0x100fe20000010000 */
[--C-:B------:R-:W-:Y:S01]  /*15f0*/  FADD.FTZ R65, R65, -R26.reuse ;  /* 0x8000001a41417221 */ /* 0x100fe20000010000 */
[----:B------:R-:W0:Y:S01]  /*1600*/  MUFU.RSQ R32, R32 ;  /* 0x0000002000207308 */ /* 0x000e220000001400 */
[--C-:B------:R-:W-:Y:S01]  /*1610*/  FADD.FTZ R69, R69, -R26.reuse ;  /* 0x8000001a45457221 */ /* 0x100fe20000010000 */
[----:B------:R-:W-:Y:S01]  /*1620*/  FADD.FTZ R67, R67, -R26 ;  /* 0x8000001a43437221 */ /* 0x000fe20000010000 */
[C---:B0-----:R-:W-:Y:S01]  /*1630*/  FMUL.FTZ R39, R32.reuse, R39 ;  /* 0x0000002720277220 */ /* 0x041fe20000410000 */
[C---:B------:R-:W-:Y:S01]  /*1640*/  FMUL.FTZ R41, R32.reuse, R41 ;  /* 0x0000002920297220 */ /* 0x040fe20000410000 */
[C---:B------:R-:W-:Y:S01]  /*1650*/  FMUL.FTZ R49, R32.reuse, R49 ;  /* 0x0000003120317220 */ /* 0x040fe20000410000 */
[----:B------:R-:W-:Y:S01]  /*1660*/  FMUL.FTZ R69, R32, R69 ;  /* 0x0000004520457220 */ /* 0x000fe20000410000 */
[----:B------:R-:W-:Y:S01]  /*1670*/  FFMA.FTZ R38, R39, R43, R44 ;  /* 0x0000002b27267223 */ /* 0x000fe2000001002c */
[----:B------:R-:W-:Y:S01]  /*1680*/  FFMA.FTZ R40, R41, R45, R46 ;  /* 0x0000002d29287223 */ /* 0x000fe2000001002e */
[----:B------:R-:W-:Y:S01]  /*1690*/  FFMA.FTZ R43, R43, R49, R44 ;  /* 0x000000312b2b7223 */ /* 0x000fe2000001002c */
[----:B------:R-:W-:Y:S01]  /*16a0*/  FADD.FTZ R49, R70, -R26 ;  /* 0x8000001a46317221 */ /* 0x000fe20000010000 */
[----:B------:R-:W-:Y:S01]  /*16b0*/  FMUL.FTZ R44, R32, R71 ;  /* 0x00000047202c7220 */ /* 0x000fe20000410000 */
[----:B------:R-:W-:Y:S01]  /*16c0*/  FMUL.FTZ R33, R40, -1.4426950216293334961 ;  /* 0xbfb8aa3b28217820 */ /* 0x000fe20000410000 */
[C---:B------:R-:W-:Y:S01]  /*16d0*/  FMUL.FTZ R39, R32.reuse, R65 ;  /* 0x0000004120277220 */ /* 0x040fe20000410000 */
[----:B------:R-:W-:Y:S01]  /*16e0*/  FMUL.FTZ R49, R32, R49 ;  /* 0x0000003120317220 */ /* 0x000fe20000410000 */
[----:B------:R-:W-:Y:S01]  /*16f0*/  FMUL.FTZ R27, R38, -1.4426950216293334961 ;  /* 0xbfb8aa3b261b7820 */ /* 0x000fe20000410000 */
[----:B------:R-:W-:Y:S01]  /*1700*/  FFMA.FTZ R44, R47, R44, R50 ;  /* 0x0000002c2f2c7223 */ /* 0x000fe20000010032 */
[----:B------:R-:W-:Y:S01]  /*1710*/  FFMA.FTZ R39, R39, R35, R42 ;  /* 0x0000002327277223 */ /* 0x000fe2000001002a */
[----:B------:R-:W-:Y:S01]  /*1720*/  FFMA.FTZ R45, R45, R49, R46 ;  /* 0x000000312d2d7223 */ /* 0x000fe2000001002e */
[----:B------:R-:W0:Y:S01]  /*1730*/  MUFU.EX2 R33, R33 ;  /* 0x0000002100217308 */ /* 0x000e220000000800 */
[----:B------:R-:W-:Y:S01]  /*1740*/  FFMA.FTZ R42, R35, R69, R42 ;  /* 0x00000045232a7223 */ /* 0x000fe2000001002a */
[----:B------:R-:W-:Y:S01]  /*1750*/  FMUL.FTZ R41, R32, R67 ;  /* 0x0000004320297220 */ /* 0x000fe20000410000 */
[----:B------:R-:W-:Y:S01]  /*1760*/  FMUL.FTZ R64, R44, -1.4426950216293334961 ;  /* 0xbfb8aa3b2c407820 */ /* 0x000fe20000410000 */
[----:B------:R-:W-:Y:S01]  /*1770*/  FMUL.FTZ R46, R45, -1.4426950216293334961 ;  /* 0xbfb8aa3b2d2e7820 */ /* 0x000fe20000410000 */
[----:B------:R-:W-:Y:S01]  /*1780*/  FMUL.FTZ R51, R43, -1.4426950216293334961 ;  /* 0xbfb8aa3b2b337820 */ /* 0x000fe20000410000 */
[----:B------:R-:W-:Y:S01]  /*1790*/  FMUL.FTZ R35, R42, -1.4426950216293334961 ;  /* 0xbfb8aa3b2a237820 */ /* 0x000fe20000410000 */
[----:B------:R-:W-:Y:S01]  /*17a0*/  FFMA.FTZ R41, R41, R47, R50 ;  /* 0x0000002f29297223 */ /* 0x000fe20000010032 */
[----:B------:R-:W1:Y:S01]  /*17b0*/  MUFU.EX2 R27, R27 ;  /* 0x0000001b001b7308 */ /* 0x000e620000000800 */
[----:B------:R-:W-:-:S02]  /*17c0*/  FMUL.FTZ R34, R39, -1.4426950216293334961 ;  /* 0xbfb8aa3b27227820 */ /* 0x000fc40000410000 */
[----:B------:R-:W-:-:S05]  /*17d0*/  FMUL.FTZ R48, R41, -1.4426950216293334961 ;  /* 0xbfb8aa3b29307820 */ /* 0x000fca0000410000 */
[----:B------:R0:W2:Y:S08]  /*17e0*/  MUFU.EX2 R47, R51 ;  /* 0x00000033002f7308 */ /* 0x0000b00000000800 */
[----:B------:R-:W5:Y:S01]  /*17f0*/  MUFU.EX2 R64, R64 ;  /* 0x0000004000407308 */ /* 0x000f620000000800 */
[----:B0-----:R-:W-:Y:S01]  /*1800*/  FADD.FTZ R51, R33, 1 ;  /* 0x3f80000021337421 */ /* 0x001fe20000010000 */
[----:B-1----:R-:W-:Y:S01]  /*1810*/  FADD.FTZ R49, R27, 1 ;  /* 0x3f8000001b317421 */ /* 0x002fe20000010000 */
[----:B------:R-:W0:Y:S01]  /*1820*/  @!P0 LDS.64 R32, [R52+UR4] ;  /* 0x0000000434208984 */ /* 0x000e220008000a00 */
[----:B------:R-:W1:Y:S04]  /*1830*/  @!P0 LDC.64 R26, c[0x0][0x3b0] ;  /* 0x0000ec00ff1a8b82 */ /* 0x000e680000000a00 */
[----:B------:R-:W3:Y:S01]  /*1840*/  MUFU.EX2 R46, R46 ;  /* 0x0000002e002e7308 */ /* 0x000ee20000000800 */
[----:B--2---:R-:W-:-:S07]  /*1850*/  FADD.FTZ R66, R47, 1 ;  /* 0x3f8000002f427421 */ /* 0x004fce0000010000 */
[----:B------:R-:W2:Y:S01]  /*1860*/  MUFU.EX2 R35, R35 ;  /* 0x0000002300237308 */ /* 0x000ea20000000800 */
[----:B-----5:R-:W-:Y:S01]  /*1870*/  FADD.FTZ R47, R64, 1 ;  /* 0x3f800000402f7421 */ /* 0x020fe20000010000 */
[----:B------:R-:W-:-:S04]  /*1880*/  @!P0 LEA R64, P1, R5, R55, 0x5 ;  /* 0x0000003705408211 */ /* 0x000fc800078228ff */
[----:B------:R-:W-:Y:S02]  /*1890*/  @!P0 LEA.HI.X R4, R5, RZ, R4, 0x5, P1 ;  /* 0x000000ff05048211 */ /* 0x000fe400008f2c04 */
[----:B------:R-:W5:Y:S01]  /*18a0*/  MUFU.EX2 R34, R34 ;  /* 0x0000002200227308 */ /* 0x000f620000000800 */
[----:B---3--:R-:W-:-:S07]  /*18b0*/  FADD.FTZ R46, R46, 1 ;  /* 0x3f8000002e2e7421 */ /* 0x008fce0000010000 */
[----:B------:R-:W3:Y:S01]  /*18c0*/  MUFU.EX2 R48, R48 ;  /* 0x0000003000307308 */ /* 0x000ee20000000800 */
[----:B--2---:R-:W-:-:S07]  /*18d0*/  FADD.FTZ R35, R35, 1 ;  /* 0x3f80000023237421 */ /* 0x004fce0000010000 */
[----:B------:R-:W-:Y:S01]  /*18e0*/  MUFU.RCP R65, R35 ;  /* 0x0000002300417308 */ /* 0x000fe20000001000 */
[----:B-----5:R-:W-:-:S07]  /*18f0*/  FADD.FTZ R34, R34, 1 ;  /* 0x3f80000022227421 */ /* 0x020fce0000010000 */
[----:B------:R-:W2:Y:S01]  /*1900*/  MUFU.RCP R66, R66 ;  /* 0x0000004200427308 */ /* 0x000ea20000001000 */
[----:B---3--:R-:W-:-:S07]  /*1910*/  FADD.FTZ R48, R48, 1 ;  /* 0x3f80000030307421 */ /* 0x008fce0000010000 */
[----:B------:R-:W-:Y:S08]  /*1920*/  MUFU.RCP R47, R47 ;  /* 0x0000002f002f7308 */ /* 0x000ff00000001000 */
[----:B------:R-:W3:Y:S01]  /*1930*/  MUFU.RCP R46, R46 ;  /* 0x0000002e002e7308 */ /* 0x000ee20000001000 */
[----:B--2---:R-:W-:-:S07]  /*1940*/  FMUL.FTZ R43, R43, R66 ;  /* 0x000000422b2b7220 */ /* 0x004fce0000410000 */
[----:B------:R1:W2:Y:S08]  /*1950*/  MUFU.RCP R50, R34 ;  /* 0x0000002200327308 */ /* 0x0002b00000001000 */
[----:B------:R-:W5:Y:S01]  /*1960*/  MUFU.RCP R49, R49 ;  /* 0x0000003100317308 */ /* 0x000f620000001000 */
[----:B-1----:R-:W-:Y:S01]  /*1970*/  @!P0 LEA R34, P1, R64, R26, 0x2 ;  /* 0x0000001a40228211 */ /* 0x002fe200078210ff */
[----:B------:R-:W-:Y:S01]  /*1980*/  FMUL.FTZ R26, R42, R65 ;  /* 0x000000412a1a7220 */ /* 0x000fe20000410000 */
[----:B---3--:R-:W-:-:S02]  /*1990*/  FMUL.FTZ R46, R45, R46 ;  /* 0x0000002e2d2e7220 */ /* 0x008fc40000410000 */
[----:B------:R-:W-:Y:S01]  /*19a0*/  @!P0 LEA.HI.X R35, R64, R27, R4, 0x2, P1 ;  /* 0x0000001b40238211 */ /* 0x000fe200008f1404 */
[----:B------:R-:W-:Y:S01]  /*19b0*/  FMUL.FTZ R27, R44, R47 ;  /* 0x0000002f2c1b7220 */ /* 0x000fe20000410000 */
[----:B------:R-:W-:Y:S01]  /*19c0*/  IADD3 R58, P1, PT, R58, UR10, RZ ;  /* 0x0000000a3a3a7c10 */ /* 0x000fe2000ff3e0ff */
[----:B------:R-:W1:Y:S01]  /*19d0*/  MUFU.RCP R51, R51 ;  /* 0x0000003300337308 */ /* 0x000e620000001000 */
[----:B------:R-:W-:Y:S01]  /*19e0*/  F2FP.BF16.F32.PACK_AB R26, R43, R26 ;  /* 0x0000001a2b1a723e */ /* 0x000fe200000010ff */
[----:B0-----:R-:W-:Y:S01]  /*19f0*/  @!P0 STG.E.64 desc[UR8][R34.64], R32 ;  /* 0x0000002022008986 */ /* 0x001fe2000c101b08 */
[----:B------:R-:W-:Y:S01]  /*1a00*/  IADD3.X R59, PT, PT, R59, UR11, RZ, P1, !PT ;  /* 0x0000000b3b3b7c10 */ /* 0x000fe20008ffe4ff */
[----:B--2---:R-:W-:Y:S01]  /*1a10*/  FMUL.FTZ R4, R39, R50 ;  /* 0x0000003227047220 */ /* 0x004fe20000410000 */
[----:B------:R-:W-:Y:S02]  /*1a20*/  F2FP.BF16.F32.PACK_AB R27, R46, R27 ;  /* 0x0000001b2e1b723e */ /* 0x000fe400000010ff */
[----:B----4-:R-:W-:Y:S01]  /*1a30*/  ISETP.GE.U32.AND P1, PT, R37, UR12, PT ;  /* 0x0000000c25007c0c */ /* 0x010fe2000bf26070 */
[----:B------:R-:W0:Y:S01]  /*1a40*/  MUFU.RCP R48, R48 ;  /* 0x0000003000307308 */ /* 0x000e220000001000 */
[----:B-----5:R-:W-:Y:S01]  /*1a50*/  FMUL.FTZ R49, R38, R49 ;  /* 0x0000003126317220 */ /* 0x020fe20000410000 */
[----:B------:R-:W-:Y:S01]  /*1a60*/  STG.E.64 desc[UR8][R58.64+0x2800], R26 ;  /* 0x0028001a3a007986 */ /* 0x000fe2000c101b08 */
[----:B------:R-:W-:-:S03]  /*1a70*/  ISETP.GE.AND.EX P1, PT, R36, UR13, PT, P1 ;  /* 0x0000000d24007c0c */ /* 0x000fc6000bf26310 */
[----:B------:R-:W-:Y:S01]  /*1a80*/  F2FP.BF16.F32.PACK_AB R4, R49, R4 ;  /* 0x000000043104723e */ /* 0x000fe200000010ff */
[----:B-1----:R-:W-:Y:S01]  /*1a90*/  FMUL.FTZ R40, R40, R51 ;  /* 0x0000003328287220 */ /* 0x002fe20000410000 */
[----:B0-----:R-:W-:-:S05]  /*1aa0*/  FMUL.FTZ R5, R41, R48 ;  /* 0x0000003029057220 */ /* 0x001fca0000410000 */
[----:B------:R-:W-:-:S05]  /*1ab0*/  F2FP.BF16.F32.PACK_AB R5, R40, R5 ;  /* 0x000000052805723e */ /* 0x000fca00000010ff */
[----:B------:R0:W-:Y:S02]  /*1ac0*/  STG.E.64 desc[UR8][R58.64], R4 ;  /* 0x000000043a007986 */ /* 0x0001e4000c101b08 */
[----:B0-----:R-:W-:Y:S02]  /*1ad0*/  MOV R5, R37 ;  /* 0x0000002500057202 */ /* 0x001fe40000000f00 */
[----:B------:R-:W-:Y:S01]  /*1ae0*/  MOV R4, R36 ;  /* 0x0000002400047202 */ /* 0x000fe20000000f00 */
[----:B------:R-:W-:Y:S06]  /*1af0*/  @!P1 BRA `(.L_x_734) ;  /* 0xffffffec00949947 */ /* 0x000fec000383ffff */
[----:B------:R-:W-:Y:S05]  /*1b00*/  EXIT ;  /* 0x000000000000794d */ /* 0x000fea0003800000 */
.L_x_735:
        /* <DEDUP_REMOVED lines=15> */
.L_x_1681:


//--------------------- .text._ZN13group_norm_v214gn_cuda_kernelI13__nv_bfloat16Li320ELi3ELi16ELi80ELi256ELb1ELi8ELi320ELi320ELi4ELb1ELi10ELb0ELb0ENS_16CompileConditionILi1000EEEEEvPT_PKS4_S7_S7_flPfS8_Pj --------------------------
	.section	.text._ZN13group_norm_v214gn_cuda_kernelI13__nv_bfloat16Li320ELi3ELi16ELi80ELi256ELb1ELi8ELi320ELi320ELi4ELb1ELi10ELb0ELb0ENS_16CompileConditionILi1000EEEEEvPT_PKS4_S7_S7_flPfS8_Pj,"ax",@progbits
	.align	128
        .global         _ZN13group_norm_v214gn_cuda_kernelI13__nv_bfloat16Li320ELi3ELi16ELi80ELi256ELb1ELi8ELi320ELi320ELi4ELb1ELi10ELb0ELb0ENS_16CompileConditionILi1000EEEEEvPT_PKS4_S7_S7_flPfS8_Pj
        .type           _ZN13group_norm_v214gn_cuda_kernelI13__nv_bfloat16Li320ELi3ELi16ELi80ELi256ELb1ELi8ELi320ELi320ELi4ELb1ELi10ELb0ELb0ENS_16CompileConditionILi1000EEEEEvPT_PKS4_S7_S7_flPfS8_Pj,@function
        .size           _ZN13group_norm_v214gn_cuda_kernelI13__nv_bfloat16Li320ELi3ELi16ELi80ELi256ELb1ELi8ELi320ELi320ELi4ELb1ELi10ELb0ELb0ENS_16CompileConditionILi1000EEEEEvPT_PKS4_S7_S7_flPfS8_Pj,(.L_x_1682 - _ZN13group_norm_v214gn_cuda_kernelI13__nv_bfloat16Li320ELi3ELi16ELi80ELi256ELb1ELi8ELi320ELi320ELi4ELb1ELi10ELb0ELb0ENS_16CompileConditionILi1000EEEEEvPT_PKS4_S7_S7_flPfS8_Pj)
        .other          _ZN13group_norm_v214gn_cuda_kernelI13__nv_bfloat16Li320ELi3ELi16ELi80ELi256ELb1ELi8ELi320ELi320ELi4ELb1ELi10ELb0ELb0ENS_16CompileConditionILi1000EEEEEvPT_PKS4_S7_S7_flPfS8_Pj,@"STO_CUDA_ENTRY STV_DEFAULT"
_ZN13group_norm_v214gn_cuda_kernelI13__nv_bfloat16Li320ELi3ELi16ELi80ELi256ELb1ELi8ELi320ELi320ELi4ELb1ELi10ELb0ELb0ENS_16CompileConditionILi1000EEEEEvPT_PKS4_S7_S7_flPfS8_Pj:
.text._ZN13group_norm_v214gn_cuda_kernelI13__nv_bfloat16Li320ELi3ELi16ELi80ELi256ELb1ELi8ELi320ELi320ELi4ELb1ELi10ELb0ELb0ENS_16CompileConditionILi1000EEEEEvPT_PKS4_S7_S7_flPfS8_Pj:
        /* <DEDUP_REMOVED lines=11> */
[----:B------:R-:W-:Y:S01]  /*00b0*/  MOV R18, 0x7fffffe1 ;  /* 0x7fffffe100127802 */ /* 0x000fe20000000f00 */
[----:B------:R-:W3:Y:S01]  /*00c0*/  S2R R8, SR_CgaCtaId ;  /* 0x0000000000087919 */ /* 0x000ee20000008800 */
[----:B------:R-:W4:Y:S01]  /*00d0*/  LDCU.64 UR8, c[0x0][0x358] ;  /* 0x00006b00ff0877ac */ /* 0x000f220008000a00 */
[----:B------:R-:W5:Y:S01]  /*00e0*/  S2R R9, SR_CTAID.X ;  /* 0x0000000000097919 */ /* 0x000f620000002500 */
[----:B--2---:R-:W-:-:S04]  /*00f0*/  ULEA UR4, UP0, UR6, UR4, 0x2 ;  /* 0x0000000406047291 */ /* 0x004fc8000f8010ff */
[----:B------:R-:W-:Y:S01]  /*0100*/  ULEA.HI.X UR5, UR6, UR5, URZ, 0x2, UP0 ;  /* 0x0000000506057291 */ /* 0x000fe200080f14ff */
[----:B-1----:R-:W-:Y:S01]  /*0110*/  ISETP.EQ.U32.AND P1, PT, R12, RZ, PT ;  /* 0x000000ff0c00720c */ /* 0x002fe20003f22070 */
[----:B------:R-:W-:-:S04]  /*0120*/  IMAD.U32 R60, RZ, RZ, UR4 ;  /* 0x00000004ff3c7e24 */ /* 0x000fc8000f8e00ff */
[----:B------:R-:W-:Y:S02]  /*0130*/  MOV R61, UR5 ;  /* 0x00000005003d7c02 */ /* 0x000fe40008000f00 */
[C---:B0-----:R-:W-:Y:S02]  /*0140*/  LOP3.LUT R3, R4.reuse, 0xffff, RZ, 0xc0, !PT ;  /* 0x0000ffff04037812 */ /* 0x041fe400078ec0ff */
[----:B------:R-:W-:-:S03]  /*0150*/  SHF.L.U32 R10, R4, 0x1, RZ ;  /* 0x00000001040a7819 */ /* 0x000fc600000006ff */
[----:B------:R-:W-:Y:S01]  /*0160*/  IMAD R3, R3, 0xcccd, RZ ;  /* 0x0000cccd03037824 */ /* 0x000fe200078e02ff */
[----:B------:R-:W-:Y:S02]  /*0170*/  LOP3.LUT R10, R10, 0xfe, RZ, 0xc0, !PT ;  /* 0x000000fe0a0a7812 */ /* 0x000fe400078ec0ff */
[----:B-----5:R-:W-:Y:S02]  /*0180*/  LOP3.LUT P0, RZ, R9, 0x1f, RZ, 0xc0, !PT ;  /* 0x0000001f09ff7812 */ /* 0x020fe4000780c0ff */
[----:B------:R-:W-:Y:S02]  /*0190*/  SHF.R.U32.HI R46, RZ, 0x16, R3 ;  /* 0x00000016ff2e7819 */ /* 0x000fe40000011603 */
[----:B------:R-:W-:Y:S02]  /*01a0*/  ISETP.EQ.OR.EX P0, PT, R13, RZ, P0, P1 ;  /* 0x000000ff0d00720c */ /* 0x000fe40000702710 */
[----:B------:R-:W-:Y:S02]  /*01b0*/  PRMT R3, R46, 0x9910, RZ ;  /* 0x000099102e037816 */ /* 0x000fe400000000ff */
[----:B------:R-:W-:-:S02]  /*01c0*/  ISETP.NE.AND P1, PT, R9, RZ, PT ;  /* 0x000000ff0900720c */ /* 0x000fc40003f25270 */
[----:B------:R-:W-:Y:S01]  /*01d0*/  ISETP.GT.U32.OR P0, PT, R4, 0x3, P0 ;  /* 0x000000030400780c */ /* 0x000fe20000704470 */
[----:B------:R-:W-:Y:S01]  /*01e0*/  IMAD R3, R3, 0x50, RZ ;  /* 0x0000005003037824 */ /* 0x000fe200078e02ff */
[----:B------:R-:W-:-:S04]  /*01f0*/  SEL R18, R18, 0x1, !P1 ;  /* 0x0000000112127807 */ /* 0x000fc80004800000 */
[----:B------:R-:W-:-:S04]  /*0200*/  IADD3 R3, PT, PT, RZ, -R3, RZ ;  /* 0x80000003ff037210 */ /* 0x000fc80007ffe0ff */
[----:B------:R-:W-:Y:S02]  /*0210*/  PRMT R5, R3, 0x7710, RZ ;  /* 0x0000771003057816 */ /* 0x000fe400000000ff */
[----:B------:R-:W-:Y:S02]  /*0220*/  MOV R3, 0x400 ;  /* 0x0000040000037802 */ /* 0x000fe40000000f00 */
[----:B------:R-:W-:Y:S02]  /*0230*/  IADD3 R5, PT, PT, R5, R4, RZ ;  /* 0x0000000405057210 */ /* 0x000fe40007ffe0ff */
[----:B---3--:R-:W-:Y:S02]  /*0240*/  LEA R6, R8, R3, 0x18 ;  /* 0x0000000308067211 */ /* 0x008fe400078ec0ff */
[----:B------:R-:W-:Y:S02]  /*0250*/  IADD3 R7, PT, PT, R3, 0xc80, RZ ;  /* 0x00000c8003077810 */ /* 0x000fe40007ffe0ff */
[----:B------:R-:W-:-:S02]  /*0260*/  LOP3.LUT R5, R5, 0xffff, RZ, 0xc0, !PT ;  /* 0x0000ffff05057812 */ /* 0x000fc400078ec0ff */
[----:B------:R-:W-:Y:S02]  /*0270*/  LEA R11, R8, R7, 0x18 ;  /* 0x00000007080b7211 */ /* 0x000fe400078ec0ff */
[----:B------:R-:W-:Y:S01]  /*0280*/  SHF.L.U32 R3, R9, 0x3, RZ ;  /* 0x0000000309037819 */ /* 0x000fe200000006ff */
[----:B------:R-:W-:Y:S01]  /*0290*/  IMAD R7, R5, 0x28, R6 ;  /* 0x0000002805077824 */ /* 0x000fe200078e0206 */
[----:B------:R-:W-:Y:S01]  /*02a0*/  LEA.HI R16, R4, R11, RZ, 0x1e ;  /* 0x0000000b04107211 */ /* 0x000fe200078ff0ff */
[----:B------:R-:W0:Y:S01]  /*02b0*/  LDC R6, c[0x0][0x374] ;  /* 0x0000dd00ff067b82 */ /* 0x000e220000000800 */
[----:B------:R-:W-:Y:S02]  /*02c0*/  LOP3.LUT R3, R3, 0xf8, RZ, 0xc0, !PT ;  /* 0x000000f803037812 */ /* 0x000fe400078ec0ff */
[----:B------:R-:W-:Y:S02]  /*02d0*/  MOV R8, RZ ;  /* 0x000000ff00087202 */ /* 0x000fe40000000f00 */
[----:B------:R-:W-:-:S02]  /*02e0*/  IADD3 R48, PT, PT, R46, R3, RZ ;  /* 0x000000032e307210 */ /* 0x000fc40007ffe0ff */
[----:B------:R-:W-:Y:S02]  /*02f0*/  SHF.L.U32 R3, R9, 0x1, RZ ;  /* 0x0000000109037819 */ /* 0x000fe400000006ff */
[----:B------:R-:W-:Y:S01]  /*0300*/  LEA R46, R46, R7, 0x3 ;  /* 0x000000072e2e7211 */ /* 0x000fe200078e18ff */
[----:B------:R-:W-:Y:S01]  /*0310*/  HFMA2 R7, -RZ, RZ, 0, 0 ;  /* 0x00000000ff077431 */ /* 0x000fe200000001ff */
[----:B------:R-:W-:Y:S02]  /*0320*/  LOP3.LUT R3, R3, 0x3e, RZ, 0xc0, !PT ;  /* 0x0000003e03037812 */ /* 0x000fe400078ec0ff */
[----:B------:R-:W-:Y:S02]  /*0330*/  MOV R9, UR6 ;  /* 0x0000000600097c02 */ /* 0x000fe40008000f00 */
[C---:B------:R-:W-:Y:S02]  /*0340*/  LEA R20, R4.reuse, R3, 0x4 ;  /* 0x0000000304147211 */ /* 0x040fe400078e20ff */
[----:B----4-:R-:W-:-:S07]  /*0350*/  LEA R11, R4, R11, 0x3 ;  /* 0x0000000b040b7211 */ /* 0x010fce00078e18ff */
.L_x_744:
[C---:B------:R-:W-:Y:S01]  /*0360*/  LOP3.LUT R36, R9.reuse, 0x3, RZ, 0xc0, !PT ;  /* 0x0000000309247812 */ /* 0x040fe200078ec0ff */
[----:B-1----:R-:W1:Y:S01]  /*0370*/  LDCU.64 UR4, c[0x0][0x388] ;  /* 0x00007100ff0477ac */ /* 0x002e620008000a00 */
[--C-:B------:R-:W-:Y:S01]  /*0380*/  SHF.R.U64 R12, R9, 0x2, R8.reuse ;  /* 0x00000002090c7819 */ /* 0x100fe20000001208 */
[----:B------:R-:W-:Y:S01]  /*0390*/  IMAD R3, R48, 0x500, RZ ;  /* 0x0000050030037824 */ /* 0x000fe200078e02ff */
[----:B------:R-:W-:Y:S01]  /*03a0*/  MOV R57, RZ ;  /* 0x000000ff00397202 */ /* 0x000fe20000000f00 */
[----:B------:R-:W-:Y:S01]  /*03b0*/  IMAD R36, R36, 0x140, RZ ;  /* 0x0000014024247824 */ /* 0x000fe200078e02ff */
[----:B------:R-:W-:Y:S01]  /*03c0*/  SHF.R.U32.HI R13, RZ, 0x2, R8 ;  /* 0x00000002ff0d7819 */ /* 0x000fe20000011608 */
[----:B------:R-:W2:Y:S03]  /*03d0*/  LDC.64 R24, c[0x0][0x390] ;  /* 0x0000e400ff187b82 */ /* 0x000ea60000000a00 */
[----:B------:R-:W-:Y:S01]  /*03e0*/  LEA R56, R5, R36, 0x2 ;  /* 0x0000002405387211 */ /* 0x000fe200078e10ff */
[----:B------:R-:W-:-:S04]  /*03f0*/  IMAD R17, R13, 0x50000, RZ ;  /* 0x000500000d117824 */ /* 0x000fc800078e02ff */
[----:B------:R-:W-:-:S03]  /*0400*/  IMAD.WIDE.U32 R14, R12, 0x50000, R56 ;  /* 0x000500000c0e7825 */ /* 0x000fc600078e0038 */
[----:B------:R-:W-:-:S04]  /*0410*/  IADD3 R3, P1, PT, R3, R14, RZ ;  /* 0x0000000e03037210 */ /* 0x000fc80007f3e0ff */
[----:B------:R-:W-:Y:S02]  /*0420*/  IADD3.X R22, PT, PT, R15, R17, RZ, P1, !PT ;  /* 0x000000110f167210 */ /* 0x000fe40000ffe4ff */
[C---:B------:R-:W-:Y:S02]  /*0430*/  SHF.L.U32 R14, R3.reuse, 0x1, RZ ;  /* 0x00000001030e7819 */ /* 0x040fe400000006ff */
[----:B------:R-:W-:Y:S02]  /*0440*/  SHF.L.U64.HI R15, R3, 0x1, R22 ;  /* 0x00000001030f7819 */ /* 0x000fe40000010216 */
[----:B-1----:R-:W-:Y:S01]  /*0450*/  IADD3 R28, P1, PT, R14, UR4, RZ ;  /* 0x000000040e1c7c10 */ /* 0x002fe2000ff3e0ff */
[----:B------:R-:W1:Y:S03]  /*0460*/  LDC.64 R22, c[0x0][0x398] ;  /* 0x0000e600ff167b82 */ /* 0x000e660000000a00 */
[----:B------:R-:W-:-:S05]  /*0470*/  IADD3.X R29, PT, PT, R15, UR5, RZ, P1, !PT ;  /* 0x000000050f1d7c10 */ /* 0x000fca0008ffe4ff */
[----:B------:R-:W3:Y:S04]  /*0480*/  LDG.E.64.CONSTANT R26, desc[UR8][R28.64] ;  /* 0x000000081c1a7981 */ /* 0x000ee8000c1e9b00 */
[----:B------:R4:W4:Y:S01]  /*0490*/  LDG.E.64.CONSTANT R50, desc[UR8][R28.64+0x2800] ;  /* 0x002800081c327981 */ /* 0x000922000c1e9b00 */
[----:B--2---:R-:W-:-:S06]  /*04a0*/  IMAD.WIDE.U32 R24, R56, 0x2, R24 ;  /* 0x0000000238187825 */ /* 0x004fcc00078e0018 */
[----:B------:R-:W5:Y:S01]  /*04b0*/  LDG.E.64.CONSTANT R24, desc[UR8][R24.64] ;  /* 0x0000000818187981 */ /* 0x000f62000c1e9b00 */
[----:B-1----:R-:W-:-:S06]  /*04c0*/  IMAD.WIDE.U32 R22, R56, 0x2, R22 ;  /* 0x0000000238167825 */ /* 0x002fcc00078e0016 */
[----:B------:R-:W5:Y:S01]  /*04d0*/  LDG.E.64.CONSTANT R22, desc[UR8][R22.64] ;  /* 0x0000000816167981 */ /* 0x000f62000c1e9b00 */
[----:B------:R-:W-:Y:S01]  /*04e0*/  ISETP.GT.U32.AND P1, PT, R4, 0xf, PT ;  /* 0x0000000f0400780c */ /* 0x000fe20003f24070 */
[----:B------:R-:W-:Y:S01]  /*04f0*/  BSSY.RECONVERGENT B0, `(.L_x_736) ;  /* 0x00000b5000007945 */ /* 0x000fe20003800200 */
[----:B------:R-:W-:Y:S02]  /*0500*/  SHF.L.U32 R55, R9, 0x2, RZ ;  /* 0x0000000209377819 */ /* 0x000fe400000006ff */
[----:B------:R-:W-:Y:S02]  /*0510*/  CS2R R44, SRZ ;  /* 0x00000000002c7805 */ /* 0x000fe4000001ff00 */
[----:B------:R-:W-:Y:S02]  /*0520*/  LOP3.LUT R55, R55, 0xc, RZ, 0xc0, !PT ;  /* 0x0000000c37377812 */ /* 0x000fe400078ec0ff */
[C---:B---3--:R-:W-:Y:S02]  /*0530*/  PRMT R17, R26.reuse, 0x7632, R17 ;  /* 0x000076321a117816 */ /* 0x048fe40000000011 */
[----:B------:R-:W-:-:S02]  /*0540*/  SHF.L.U32 R3, R26, 0x10, RZ ;  /* 0x000000101a037819 */ /* 0x000fc400000006ff */
[----:B------:R-:W-:-:S03]  /*0550*/  SHF.L.U32 R17, R17, 0x10, RZ ;  /* 0x0000001011117819 */ /* 0x000fc600000006ff */
[----:B------:R-:W-:Y:S01]  /*0560*/  FADD.FTZ R26, RZ, R3 ;  /* 0x00000003ff1a7221 */ /* 0x000fe20000010000 */
[----:B----4-:R-:W-:Y:S01]  /*0570*/  FFMA.FTZ R28, R3, R3, RZ ;  /* 0x00000003031c7223 */ /* 0x010fe200000100ff */
[C---:B------:R-:W-:Y:S02]  /*0580*/  PRMT R21, R27.reuse, 0x7632, R21 ;  /* 0x000076321b157816 */ /* 0x040fe40000000015 */
[----:B------:R-:W-:Y:S01]  /*0590*/  SHF.L.U32 R19, R27, 0x10, RZ ;  /* 0x000000101b137819 */ /* 0x000fe200000006ff */
[----:B------:R-:W-:Y:S01]  /*05a0*/  FADD.FTZ R26, R26, R17 ;  /* 0x000000111a1a7221 */ /* 0x000fe20000010000 */
[----:B------:R-:W-:Y:S01]  /*05b0*/  FFMA.FTZ R28, R17, R17, R28 ;  /* 0x00000011111c7223 */ /* 0x000fe2000001001c */
[----:B------:R-:W-:Y:S02]  /*05c0*/  SHF.L.U32 R21, R21, 0x10, RZ ;  /* 0x0000001015157819 */ /* 0x000fe400000006ff */
[----:B------:R-:W-:Y:S01]  /*05d0*/  FADD.FTZ R26, R26, R19 ;  /* 0x000000131a1a7221 */ /* 0x000fe20000010000 */
[----:B------:R-:W-:Y:S01]  /*05e0*/  FFMA.FTZ R28, R19, R19, R28 ;  /* 0x00000013131c7223 */ /* 0x000fe2000001001c */
[C---:B------:R-:W-:Y:S01]  /*05f0*/  PRMT R49, R50.reuse, 0x7632, R49 ;  /* 0x0000763232317816 */ /* 0x040fe20000000031 */
[----:B------:R-:W-:-:S02]  /*0600*/  IMAD.U32 R47, R50, 0x10000, RZ ;  /* 0x00010000322f7824 */ /* 0x000fc400078e00ff */
        /* <DEDUP_REMOVED lines=13> */
[----:B------:R-:W-:-:S05]  /*06e0*/  FFMA.FTZ R27, R53, R53, R28 ;  /* 0x00000035351b7223 */ /* 0x000fca000001001c */
[----:B------:R1:W-:Y:S01]  /*06f0*/  STS.64 [R46], R26 ;  /* 0x0000001a2e007388 */ /* 0x0003e20000000a00 */
[----:B------:R-:W-:Y:S06]  /*0700*/  BAR.SYNC.DEFER_BLOCKING 0x0 ;  /* 0x0000000000007b1d */ /* 0x000fec0000010000 */
[----:B------:R-:W-:Y:S05]  /*0710*/  @P1 BRA `(.L_x_737) ;  /* 0x0000000800481947 */ /* 0x000fea0003800000 */
[----:B------:R-:W2:Y:S01]  /*0720*/  S2R R29, SR_CgaCtaId ;  /* 0x00000000001d7919 */ /* 0x000ea20000008800 */
[C---:B-1----:R-:W-:Y:S02]  /*0730*/  LEA.HI R27, R4.reuse, R55, RZ, 0x1e ;  /* 0x00000037041b7211 */ /* 0x042fe400078ff0ff */
[----:B------:R-:W-:Y:S02]  /*0740*/  MOV R38, 0x400 ;  /* 0x0000040000267802 */ /* 0x000fe40000000f00 */
[----:B------:R-:W-:Y:S01]  /*0750*/  SHF.L.U32 R44, R4, 0x3, RZ ;  /* 0x00000003042c7819 */ /* 0x000fe200000006ff */
[----:B------:R-:W-:-:S03]  /*0760*/  IMAD R36, R27, 0x50, -R36 ;  /* 0x000000501b247824 */ /* 0x000fc600078e0a24 */
[----:B------:R-:W-:Y:S02]  /*0770*/  LOP3.LUT R44, R44, 0x18, RZ, 0xc0, !PT ;  /* 0x000000182c2c7812 */ /* 0x000fe400078ec0ff */
[----:B------:R-:W-:Y:S02]  /*0780*/  SHF.R.U32.HI R27, RZ, 0x2, R36 ;  /* 0x00000002ff1b7819 */ /* 0x000fe40000011624 */
[C---:B------:R-:W-:Y:S02]  /*0790*/  IADD3 R26, PT, PT, R36.reuse, 0x4, RZ ;  /* 0x00000004241a7810 */ /* 0x040fe40007ffe0ff */
[C---:B------:R-:W-:Y:S02]  /*07a0*/  IADD3 R28, PT, PT, R36.reuse, 0x8, RZ ;  /* 0x00000008241c7810 */ /* 0x040fe40007ffe0ff */
[----:B------:R-:W-:Y:S02]  /*07b0*/  IADD3 R41, PT, PT, R36, 0x20, RZ ;  /* 0x0000002024297810 */ /* 0x000fe40007ffe0ff */
[----:B------:R-:W-:-:S02]  /*07c0*/  SHF.R.U32.HI R31, RZ, 0x2, R28 ;  /* 0x00000002ff1f7819 */ /* 0x000fc4000001161c */
[C---:B------:R-:W-:Y:S02]  /*07d0*/  IADD3 R28, PT, PT, R36.reuse, 0x10, RZ ;  /* 0x00000010241c7810 */ /* 0x040fe40007ffe0ff */
[C---:B------:R-:W-:Y:S02]  /*07e0*/  IADD3 R43, PT, PT, R36.reuse, 0x2c, RZ ;  /* 0x0000002c242b7810 */ /* 0x040fe40007ffe0ff */
[----:B------:R-:W-:Y:S02]  /*07f0*/  SHF.R.U32.HI R35, RZ, 0x2, R28 ;  /* 0x00000002ff237819 */ /* 0x000fe4000001161c */
[C---:B------:R-:W-:Y:S02]  /*0800*/  IADD3 R54, PT, PT, R36.reuse, 0x34, RZ ;  /* 0x0000003424367810 */ /* 0x040fe40007ffe0ff */
[C---:B------:R-:W-:Y:S02]  /*0810*/  IADD3 R59, PT, PT, R36.reuse, 0x40, RZ ;  /* 0x00000040243b7810 */ /* 0x040fe40007ffe0ff */
[----:B------:R-:W-:-:S02]  /*0820*/  IADD3 R45, PT, PT, R36, 0x44, RZ ;  /* 0x00000044242d7810 */ /* 0x000fc40007ffe0ff */
[----:B--2---:R-:W-:Y:S02]  /*0830*/  LEA R38, R29, R38, 0x18 ;  /* 0x000000261d267211 */ /* 0x004fe400078ec0ff */
[----:B------:R-:W-:Y:S02]  /*0840*/  SHF.R.U32.HI R29, RZ, 0x2, R26 ;  /* 0x00000002ff1d7819 */ /* 0x000fe4000001161a */
[----:B------:R-:W-:Y:S01]  /*0850*/  IADD3 R26, PT, PT, R36, 0xc, RZ ;  /* 0x0000000c241a7810 */ /* 0x000fe20007ffe0ff */
[--C-:B------:R-:W-:Y:S01]  /*0860*/  IMAD R27, R27, 0x28, R38.reuse ;  /* 0x000000281b1b7824 */ /* 0x100fe200078e0226 */
[----:B------:R-:W-:Y:S01]  /*0870*/  SHF.R.U32.HI R41, RZ, 0x2, R41 ;  /* 0x00000002ff297819 */ /* 0x000fe20000011629 */
[----:B------:R-:W-:Y:S01]  /*0880*/  IMAD R29, R29, 0x28, R38 ;  /* 0x000000281d1d7824 */ /* 0x000fe200078e0226 */
[----:B------:R-:W-:Y:S01]  /*0890*/  SHF.R.U32.HI R33, RZ, 0x2, R26 ;  /* 0x00000002ff217819 */ /* 0x000fe2000001161a */
[--C-:B------:R-:W-:Y:S01]  /*08a0*/  IMAD R31, R31, 0x28, R38.reuse ;  /* 0x000000281f1f7824 */ /* 0x100fe200078e0226 */
[----:B------:R-:W-:Y:S01]  /*08b0*/  IADD3 R27, PT, PT, R27, R44, RZ ;  /* 0x0000002c1b1b7210 */ /* 0x000fe20007ffe0ff */
[--C-:B------:R-:W-:Y:S01]  /*08c0*/  IMAD R35, R35, 0x28, R38.reuse ;  /* 0x0000002823237824 */ /* 0x100fe200078e0226 */
[C---:B------:R-:W-:Y:S01]  /*08d0*/  IADD3 R29, PT, PT, R44.reuse, R29, RZ ;  /* 0x0000001d2c1d7210 */ /* 0x040fe20007ffe0ff */
[----:B------:R-:W-:Y:S01]  /*08e0*/  IMAD R33, R33, 0x28, R38 ;  /* 0x0000002821217824 */ /* 0x000fe200078e0226 */
[----:B------:R-:W-:Y:S01]  /*08f0*/  SHF.R.U32.HI R43, RZ, 0x2, R43 ;  /* 0x00000002ff2b7819 */ /* 0x000fe2000001162b */
[C---:B------:R-:W-:Y:S01]  /*0900*/  IMAD.IADD R31, R44.reuse, 0x1, R31 ;  /* 0x000000012c1f7824 */ /* 0x040fe200078e021f */
[----:B------:R-:W1:Y:S01]  /*0910*/  LDS.64 R26, [R27] ;  /* 0x000000001b1a7984 */ /* 0x000e620000000a00 */
[----:B------:R-:W-:-:S02]  /*0920*/  IADD3 R35, PT, PT, R44, R35, RZ ;  /* 0x000000232c237210 */ /* 0x000fc40007ffe0ff */
[C---:B------:R-:W-:Y:S01]  /*0930*/  IADD3 R33, PT, PT, R44.reuse, R33, RZ ;  /* 0x000000212c217210 */ /* 0x040fe20007ffe0ff */
[----:B------:R-:W2:Y:S01]  /*0940*/  LDS.64 R28, [R29] ;  /* 0x000000001d1c7984 */ /* 0x000ea20000000a00 */
[----:B------:R-:W-:Y:S01]  /*0950*/  IMAD R43, R43, 0x28, R38 ;  /* 0x000000282b2b7824 */ /* 0x000fe200078e0226 */
[----:B------:R-:W-:Y:S02]  /*0960*/  SHF.R.U32.HI R54, RZ, 0x2, R54 ;  /* 0x00000002ff367819 */ /* 0x000fe40000011636 */
[----:B------:R-:W3:Y:S01]  /*0970*/  LDS.64 R30, [R31] ;  /* 0x000000001f1e7984 */ /* 0x000ee20000000a00 */
[----:B------:R-:W-:Y:S01]  /*0980*/  IMAD.IADD R43, R44, 0x1, R43 ;  /* 0x000000012c2b7824 */ /* 0x000fe200078e022b */
[----:B------:R-:W-:Y:S01]  /*0990*/  SHF.R.U32.HI R59, RZ, 0x2, R59 ;  /* 0x00000002ff3b7819 */ /* 0x000fe2000001163b */
[----:B------:R-:W-:Y:S01]  /*09a0*/  IMAD R54, R54, 0x28, R38 ;  /* 0x0000002836367824 */ /* 0x000fe200078e0226 */
[----:B------:R-:W4:Y:S01]  /*09b0*/  LDS.64 R32, [R33] ;  /* 0x0000000021207984 */ /* 0x000f220000000a00 */
[----:B------:R-:W-:-:S02]  /*09c0*/  SHF.R.U32.HI R45, RZ, 0x2, R45 ;  /* 0x00000002ff2d7819 */ /* 0x000fc4000001162d */
[--C-:B------:R-:W-:Y:S01]  /*09d0*/  IMAD R59, R59, 0x28, R38.reuse ;  /* 0x000000283b3b7824 */ /* 0x100fe200078e0226 */
[----:B------:R-:W0:Y:S01]  /*09e0*/  LDS.64 R34, [R35] ;  /* 0x0000000023227984 */ /* 0x000e220000000a00 */
[----:B------:R-:W-:Y:S01]  /*09f0*/  IADD3 R54, PT, PT, R44, R54, RZ ;  /* 0x000000362c367210 */ /* 0x000fe20007ffe0ff */
[----:B------:R-:W-:Y:S02]  /*0a00*/  IMAD R45, R45, 0x28, R38 ;  /* 0x000000282d2d7824 */ /* 0x000fe400078e0226 */
[----:B-1----:R-:W-:Y:S01]  /*0a10*/  FADD.FTZ R37, RZ, R26 ;  /* 0x0000001aff257221 */ /* 0x002fe20000010000 */
[----:B------:R-:W-:Y:S01]  /*0a20*/  FADD.FTZ R26, RZ, R27 ;  /* 0x0000001bff1a7221 */ /* 0x000fe20000010000 */
[----:B------:R-:W-:Y:S02]  /*0a30*/  IADD3 R27, PT, PT, R36, 0x14, RZ ;  /* 0x00000014241b7810 */ /* 0x000fe40007ffe0ff */
[----:B--2---:R-:W-:Y:S01]  /*0a40*/  FADD.FTZ R37, R37, R28 ;  /* 0x0000001c25257221 */ /* 0x004fe20000010000 */
[----:B------:R-:W-:Y:S01]  /*0a50*/  FADD.FTZ R26, R26, R29 ;  /* 0x0000001d1a1a7221 */ /* 0x000fe20000010000 */
[----:B------:R-:W-:-:S02]  /*0a60*/  SHF.R.U32.HI R27, RZ, 0x2, R27 ;  /* 0x00000002ff1b7819 */ /* 0x000fc4000001161b */
[----:B------:R-:W-:Y:S01]  /*0a70*/  IADD3 R28, PT, PT, R36, 0x18, RZ ;  /* 0x00000018241c7810 */ /* 0x000fe20007ffe0ff */
[----:B---3--:R-:W-:Y:S01]  /*0a80*/  FADD.FTZ R26, R26, R31 ;  /* 0x0000001f1a1a7221 */ /* 0x008fe20000010000 */
[----:B------:R-:W-:Y:S01]  /*0a90*/  FADD.FTZ R37, R37, R30 ;  /* 0x0000001e25257221 */ /* 0x000fe20000010000 */
[----:B------:R-:W-:Y:S01]  /*0aa0*/  IMAD R27, R27, 0x28, R38 ;  /* 0x000000281b1b7824 */ /* 0x000fe200078e0226 */
[----:B------:R-:W-:Y:S01]  /*0ab0*/  SHF.R.U32.HI R28, RZ, 0x2, R28 ;  /* 0x00000002ff1c7819 */ /* 0x000fe2000001161c */
[----:B----4-:R-:W-:Y:S01]  /*0ac0*/  FADD.FTZ R26, R26, R33 ;  /* 0x000000211a1a7221 */ /* 0x010fe20000010000 */
[----:B------:R-:W-:Y:S01]  /*0ad0*/  IADD3 R29, PT, PT, R36, 0x1c, RZ ;  /* 0x0000001c241d7810 */ /* 0x000fe20007ffe0ff */
[----:B------:R-:W-:Y:S01]  /*0ae0*/  FADD.FTZ R37, R37, R32 ;  /* 0x0000002025257221 */ /* 0x000fe20000010000 */
[----:B------:R-:W-:Y:S01]  /*0af0*/  IADD3 R27, PT, PT, R44, R27, RZ ;  /* 0x0000001b2c1b7210 */ /* 0x000fe20007ffe0ff */
[----:B0-----:R-:W-:Y:S01]  /*0b00*/  FADD.FTZ R58, R26, R35 ;  /* 0x000000231a3a7221 */ /* 0x001fe20000010000 */
[----:B------:R-:W-:Y:S01]  /*0b10*/  IMAD R28, R28, 0x28, R38 ;  /* 0x000000281c1c7824 */ /* 0x000fe200078e0226 */
[----:B------:R-:W-:Y:S01]  /*0b20*/  SHF.R.U32.HI R29, RZ, 0x2, R29 ;  /* 0x00000002ff1d7819 */ /* 0x000fe2000001161d */
[----:B------:R-:W-:Y:S01]  /*0b30*/  FADD.FTZ R39, R37, R34 ;  /* 0x0000002225277221 */ /* 0x000fe20000010000 */
[----:B------:R-:W-:Y:S01]  /*0b40*/  IADD3 R32, PT, PT, R36, 0x24, RZ ;  /* 0x0000002424207810 */ /* 0x000fe20007ffe0ff */
[----:B------:R-:W0:Y:S01]  /*0b50*/  LDS.64 R26, [R27] ;  /* 0x000000001b1a7984 */ /* 0x000e220000000a00 */
[----:B------:R-:W-:Y:S01]  /*0b60*/  IADD3 R28, PT, PT, R44, R28, RZ ;  /* 0x0000001c2c1c7210 */ /* 0x000fe20007ffe0ff */
[C---:B------:R-:W-:Y:S01]  /*0b70*/  VIADD R34, R36.reuse, 0x38 ;  /* 0x0000003824227836 */ /* 0x040fe20000000000 */
[----:B------:R-:W-:-:S02]  /*0b80*/  IADD3 R33, PT, PT, R36, 0x28, RZ ;  /* 0x0000002824217810 */ /* 0x000fc40007ffe0ff */
[C---:B------:R-:W-:Y:S02]  /*0b90*/  IADD3 R30, PT, PT, R36.reuse, 0x30, RZ ;  /* 0x00000030241e7810 */ /* 0x040fe40007ffe0ff */
[C---:B------:R-:W-:Y:S02]  /*0ba0*/  IADD3 R37, PT, PT, R36.reuse, 0x3c, RZ ;  /* 0x0000003c24257810 */ /* 0x040fe40007ffe0ff */
[C---:B------:R-:W-:Y:S02]  /*0bb0*/  IADD3 R31, PT, PT, R36.reuse, 0x48, RZ ;  /* 0x00000048241f7810 */ /* 0x040fe40007ffe0ff */
[----:B------:R-:W-:Y:S01]  /*0bc0*/  IADD3 R35, PT, PT, R36, 0x4c, RZ ;  /* 0x0000004c24237810 */ /* 0x000fe20007ffe0ff */
[----:B------:R-:W-:Y:S01]  /*0bd0*/  IMAD R36, R29, 0x28, R38 ;  /* 0x000000281d247824 */ /* 0x000fe200078e0226 */
[----:B------:R-:W-:Y:S01]  /*0be0*/  SHF.R.U32.HI R32, RZ, 0x2, R32 ;  /* 0x00000002ff207819 */ /* 0x000fe20000011620 */
[----:B------:R-:W1:Y:S01]  /*0bf0*/  LDS.64 R28, [R28] ;  /* 0x000000001c1c7984 */ /* 0x000e620000000a00 */
[----:B------:R-:W-:-:S02]  /*0c00*/  SHF.R.U32.HI R33, RZ, 0x2, R33 ;  /* 0x00000002ff217819 */ /* 0x000fc40000011621 */
[----:B------:R-:W-:Y:S01]  /*0c10*/  IADD3 R50, PT, PT, R44, R36, RZ ;  /* 0x000000242c327210 */ /* 0x000fe20007ffe0ff */
[--C-:B------:R-:W-:Y:S01]  /*0c20*/  IMAD R36, R41, 0x28, R38.reuse ;  /* 0x0000002829247824 */ /* 0x100fe200078e0226 */
[----:B------:R-:W-:Y:S01]  /*0c30*/  SHF.R.U32.HI R37, RZ, 0x2, R37 ;  /* 0x00000002ff257819 */ /* 0x000fe20000011625 */
[----:B------:R-:W-:Y:S01]  /*0c40*/  IMAD R41, R32, 0x28, R38 ;  /* 0x0000002820297824 */ /* 0x000fe200078e0226 */
[----:B------:R-:W-:Y:S01]  /*0c50*/  SHF.R.U32.HI R30, RZ, 0x2, R30 ;  /* 0x00000002ff1e7819 */ /* 0x000fe2000001161e */
[--C-:B------:R-:W-:Y:S01]  /*0c60*/  IMAD R42, R33, 0x28, R38.reuse ;  /* 0x00000028212a7824 */ /* 0x100fe200078e0226 */
[C---:B------:R-:W-:Y:S01]  /*0c70*/  IADD3 R36, PT, PT, R44.reuse, R36, RZ ;  /* 0x000000242c247210 */ /* 0x040fe20007ffe0ff */
[----:B------:R2:W3:Y:S01]  /*0c80*/  LDS.64 R32, [R50] ;  /* 0x0000000032207984 */ /* 0x0004e20000000a00 */
[--C-:B------:R-:W-:Y:S01]  /*0c90*/  IMAD R52, R37, 0x28, R38.reuse ;  /* 0x0000002825347824 */ /* 0x100fe200078e0226 */
[----:B------:R-:W-:Y:S01]  /*0ca0*/  IADD3 R40, PT, PT, R44, R41, RZ ;  /* 0x000000292c287210 */ /* 0x000fe20007ffe0ff */
[----:B------:R-:W-:Y:S01]  /*0cb0*/  IMAD R30, R30, 0x28, R38 ;  /* 0x000000281e1e7824 */ /* 0x000fe200078e0226 */
[----:B------:R-:W-:Y:S01]  /*0cc0*/  SHF.R.U32.HI R31, RZ, 0x2, R31 ;  /* 0x00000002ff1f7819 */ /* 0x000fe2000001161f */
[----:B------:R-:W4:Y:S01]  /*0cd0*/  LDS.64 R36, [R36] ;  /* 0x0000000024247984 */ /* 0x000f220000000a00 */
[----:B------:R-:W-:-:S02]  /*0ce0*/  SHF.R.U32.HI R34, RZ, 0x2, R34 ;  /* 0x00000002ff227819 */ /* 0x000fc40000011622 */
[----:B------:R-:W-:Y:S01]  /*0cf0*/  IADD3 R30, PT, PT, R44, R30, RZ ;  /* 0x0000001e2c1e7210 */ /* 0x000fe20007ffe0ff */
[----:B------:R-:W4:Y:S01]  /*0d00*/  LDS.64 R40, [R40] ;  /* 0x0000000028287984 */ /* 0x000f220000000a00 */
[--C-:B------:R-:W-:Y:S01]  /*0d10*/  IMAD R31, R31, 0x28, R38.reuse ;  /* 0x000000281f1f7824 */ /* 0x100fe200078e0226 */
[----:B------:R-:W-:Y:S01]  /*0d20*/  SHF.R.U32.HI R35, RZ, 0x2, R35 ;  /* 0x00000002ff237819 */ /* 0x000fe20000011623 */
[----:B------:R-:W-:Y:S01]  /*0d30*/  IMAD R34, R34, 0x28, R38 ;  /* 0x0000002822227824 */ /* 0x000fe200078e0226 */
[C---:B------:R-:W-:Y:S02]  /*0d40*/  IADD3 R52, PT, PT, R44.reuse, R52, RZ ;  /* 0x000000342c347210 */ /* 0x040fe40007ffe0ff */
[C---:B--2---:R-:W-:Y:S01]  /*0d50*/  IADD3 R50, PT, PT, R44.reuse, R45, RZ ;  /* 0x0000002d2c327210 */ /* 0x044fe20007ffe0ff */
[----:B0-----:R-:W-:Y:S01]  /*0d60*/  FADD.FTZ R39, R39, R26 ;  /* 0x0000001a27277221 */ /* 0x001fe20000010000 */
[----:B------:R-:W-:Y:S01]  /*0d70*/  IADD3 R26, PT, PT, R44, R42, RZ ;  /* 0x0000002a2c1a7210 */ /* 0x000fe20007ffe0ff */
[----:B------:R-:W-:Y:S01]  /*0d80*/  FADD.FTZ R58, R58, R27 ;  /* 0x0000001b3a3a7221 */ /* 0x000fe20000010000 */
[C---:B------:R-:W-:Y:S01]  /*0d90*/  IADD3 R42, PT, PT, R44.reuse, R31, RZ ;  /* 0x0000001f2c2a7210 */ /* 0x040fe20007ffe0ff */
[----:B------:R-:W-:Y:S01]  /*0da0*/  IMAD R35, R35, 0x28, R38 ;  /* 0x0000002823237824 */ /* 0x000fe200078e0226 */
[----:B------:R-:W-:Y:S01]  /*0db0*/  LDS.64 R30, [R30] ;  /* 0x000000001e1e7984 */ /* 0x000fe20000000a00 */
[----:B------:R-:W-:-:S02]  /*0dc0*/  IADD3 R34, PT, PT, R44, R34, RZ ;  /* 0x000000222c227210 */ /* 0x000fc40007ffe0ff */
[C---:B------:R-:W-:Y:S01]  /*0dd0*/  IADD3 R38, PT, PT, R44.reuse, R59, RZ ;  /* 0x0000003b2c267210 */ /* 0x040fe20007ffe0ff */
[----:B------:R-:W0:Y:S01]  /*0de0*/  LDS.64 R26, [R26] ;  /* 0x000000001a1a7984 */ /* 0x000e220000000a00 */
[----:B------:R-:W-:-:S03]  /*0df0*/  IADD3 R44, PT, PT, R44, R35, RZ ;  /* 0x000000232c2c7210 */ /* 0x000fc60007ffe0ff */
[----:B------:R-:W-:Y:S01]  /*0e00*/  LDS.64 R34, [R34] ;  /* 0x0000000022227984 */ /* 0x000fe20000000a00 */
[----:B-1----:R-:W-:Y:S01]  /*0e10*/  FADD.FTZ R39, R39, R28 ;  /* 0x0000001c27277221 */ /* 0x002fe20000010000 */
[----:B------:R-:W-:Y:S02]  /*0e20*/  FADD.FTZ R58, R58, R29 ;  /* 0x0000001d3a3a7221 */ /* 0x000fe40000010000 */
[----:B------:R-:W1:Y:S04]  /*0e30*/  LDS.64 R28, [R43] ;  /* 0x000000002b1c7984 */ /* 0x000e680000000a00 */
[----:B------:R-:W-:Y:S01]  /*0e40*/  LDS.64 R42, [R42] ;  /* 0x000000002a2a7984 */ /* 0x000fe20000000a00 */
[----:B---3--:R-:W-:Y:S01]  /*0e50*/  FADD.FTZ R39, R39, R32 ;  /* 0x0000002027277221 */ /* 0x008fe20000010000 */
[----:B------:R-:W-:-:S02]  /*0e60*/  FADD.FTZ R58, R58, R33 ;  /* 0x000000213a3a7221 */ /* 0x000fc40000010000 */
[----:B------:R-:W-:Y:S01]  /*0e70*/  LDS.64 R44, [R44] ;  /* 0x000000002c2c7984 */ /* 0x000fe20000000a00 */
[----:B----4-:R-:W-:-:S03]  /*0e80*/  FADD.FTZ R39, R39, R36 ;  /* 0x0000002427277221 */ /* 0x010fc60000010000 */
[----:B------:R-:W2:Y:S01]  /*0e90*/  LDS.64 R32, [R54] ;  /* 0x0000000036207984 */ /* 0x000ea20000000a00 */
[----:B------:R-:W-:Y:S01]  /*0ea0*/  FADD.FTZ R58, R58, R37 ;  /* 0x000000253a3a7221 */ /* 0x000fe20000010000 */
[----:B------:R-:W-:Y:S02]  /*0eb0*/  FADD.FTZ R59, R39, R40 ;  /* 0x00000028273b7221 */ /* 0x000fe40000010000 */
[----:B------:R-:W3:Y:S01]  /*0ec0*/  LDS.64 R36, [R52] ;  /* 0x0000000034247984 */ /* 0x000ee20000000a00 */
[----:B------:R-:W-:-:S03]  /*0ed0*/  FADD.FTZ R58, R58, R41 ;  /* 0x000000293a3a7221 */ /* 0x000fc60000010000 */
[----:B------:R-:W4:Y:S04]  /*0ee0*/  LDS.64 R38, [R38] ;  /* 0x0000000026267984 */ /* 0x000f280000000a00 */
[----:B------:R-:W4:Y:S01]  /*0ef0*/  LDS.64 R40, [R50] ;  /* 0x0000000032287984 */ /* 0x000f220000000a00 */
[----:B0-----:R-:W-:Y:S01]  /*0f00*/  FADD.FTZ R59, R59, R26 ;  /* 0x0000001a3b3b7221 */ /* 0x001fe20000010000 */
[----:B------:R-:W-:-:S03]  /*0f10*/  FADD.FTZ R58, R58, R27 ;  /* 0x0000001b3a3a7221 */ /* 0x000fc60000010000 */
[----:B-1----:R-:W-:Y:S01]  /*0f20*/  FADD.FTZ R59, R59, R28 ;  /* 0x0000001c3b3b7221 */ /* 0x002fe20000010000 */
[----:B------:R-:W-:-:S03]  /*0f30*/  FADD.FTZ R58, R58, R29 ;  /* 0x0000001d3a3a7221 */ /* 0x000fc60000010000 */
[----:B------:R-:W-:Y:S01]  /*0f40*/  FADD.FTZ R59, R59, R30 ;  /* 0x0000001e3b3b7221 */ /* 0x000fe20000010000 */
[----:B------:R-:W-:-:S03]  /*0f50*/  FADD.FTZ R58, R58, R31 ;  /* 0x0000001f3a3a7221 */ /* 0x000fc60000010000 */
[----:B--2---:R-:W-:Y:S01]  /*0f60*/  FADD.FTZ R59, R59, R32 ;  /* 0x000000203b3b7221 */ /* 0x004fe20000010000 */
[----:B------:R-:W-:-:S03]  /*0f70*/  FADD.FTZ R58, R58, R33 ;  /* 0x000000213a3a7221 */ /* 0x000fc60000010000 */
[----:B------:R-:W-:Y:S01]  /*0f80*/  FADD.FTZ R59, R59, R34 ;  /* 0x000000223b3b7221 */ /* 0x000fe20000010000 */
[----:B------:R-:W-:-:S03]  /*0f90*/  FADD.FTZ R58, R58, R35 ;  /* 0x000000233a3a7221 */ /* 0x000fc60000010000 */
[----:B---3--:R-:W-:Y:S01]  /*0fa0*/  FADD.FTZ R59, R59, R36 ;  /* 0x000000243b3b7221 */ /* 0x008fe20000010000 */
[----:B------:R-:W-:-:S03]  /*0fb0*/  FADD.FTZ R58, R58, R37 ;  /* 0x000000253a3a7221 */ /* 0x000fc60000010000 */
[----:B----4-:R-:W-:Y:S01]  /*0fc0*/  FADD.FTZ R59, R59, R38 ;  /* 0x000000263b3b7221 */ /* 0x010fe20000010000 */
[----:B------:R-:W-:-:S03]  /*0fd0*/  FADD.FTZ R58, R58, R39 ;  /* 0x000000273a3a7221 */ /* 0x000fc60000010000 */
[----:B------:R-:W-:Y:S01]  /*0fe0*/  FADD.FTZ R59, R59, R40 ;  /* 0x000000283b3b7221 */ /* 0x000fe20000010000 */
[----:B------:R-:W-:-:S03]  /*0ff0*/  FADD.FTZ R58, R58, R41 ;  /* 0x000000293a3a7221 */ /* 0x000fc60000010000 */
[----:B------:R-:W-:Y:S01]  /*1000*/  FADD.FTZ R59, R59, R42 ;  /* 0x0000002a3b3b7221 */ /* 0x000fe20000010000 */
[----:B------:R-:W-:-:S03]  /*1010*/  FADD.FTZ R58, R58, R43 ;  /* 0x0000002b3a3a7221 */ /* 0x000fc60000010000 */
[----:B------:R-:W-:Y:S01]  /*1020*/  FADD.FTZ R44, R59, R44 ;  /* 0x0000002c3b2c7221 */ /* 0x000fe20000010000 */
[----:B------:R-:W-:-:S07]  /*1030*/  FADD.FTZ R45, R58, R45 ;  /* 0x0000002d3a2d7221 */ /* 0x000fce0000010000 */
.L_x_737:
[----:B------:R-:W-:Y:S05]  /*1040*/  BSYNC.RECONVERGENT B0 ;  /* 0x0000000000007941 */ /* 0x000fea0003800200 */
.L_x_736:
[----:B-1----:R-:W1:Y:S01]  /*1050*/  SHFL.BFLY PT, R27, R44, 0x2, 0x1f ;  /* 0x0c401f002c1b7f89 */ /* 0x002e6200000e0000 */
[C---:B------:R-:W-:Y:S02]  /*1060*/  LOP3.LUT P2, RZ, R4.reuse, 0x3f3, RZ, 0xc0, !PT ;  /* 0x000003f304ff7812 */ /* 0x040fe4000784c0ff */
[C---:B------:R-:W-:Y:S01]  /*1070*/  ISETP.NE.AND P3, PT, R4.reuse, RZ, PT ;  /* 0x000000ff0400720c */ /* 0x040fe20003f65270 */
[----:B------:R-:W2:Y:S01]  /*1080*/  SHFL.BFLY PT, R26, R45, 0x2, 0x1f ;  /* 0x0c401f002d1a7f89 */ /* 0x000ea200000e0000 */
[----:B------:R-:W-:-:S09]  /*1090*/  ISETP.GT.U32.AND P1, PT, R4, 0x7f, PT ;  /* 0x0000007f0400780c */ /* 0x000fd20003f24070 */
[----:B------:R-:W3:Y:S01]  /*10a0*/  @!P2 LDC.64 R28, c[0x0][0x3b8] ;  /* 0x0000ee00ff1cab82 */ /* 0x000ee20000000a00 */
[----:B0-----:R-:W-:-:S05]  /*10b0*/  @!P2 IMAD R33, R6, R7, UR6 ;  /* 0x000000060621ae24 */ /* 0x001fca000f8e0207 */
[----:B------:R-:W-:Y:S01]  /*10c0*/  @!P2 LEA R33, R33, R20, 0x8 ;  /* 0x000000142121a211 */ /* 0x000fe200078e40ff */
[----:B-1----:R-:W-:Y:S01]  /*10d0*/  FADD.FTZ R30, R27, R44 ;  /* 0x0000002c1b1e7221 */ /* 0x002fe20000010000 */
[----:B--2---:R-:W-:-:S04]  /*10e0*/  FADD.FTZ R31, R26, R45 ;  /* 0x0000002d1a1f7221 */ /* 0x004fc80000010000 */
[----:B------:R-:W0:Y:S04]  /*10f0*/  SHFL.BFLY PT, R27, R30, 0x1, 0x1f ;  /* 0x0c201f001e1b7f89 */ /* 0x000e2800000e0000 */
[----:B------:R-:W1:Y:S01]  /*1100*/  SHFL.BFLY PT, R32, R31, 0x1, 0x1f ;  /* 0x0c201f001f207f89 */ /* 0x000e6200000e0000 */
[----:B---3--:R-:W-:-:S04]  /*1110*/  @!P2 IMAD.WIDE.U32 R28, R33, 0x4, R28 ;  /* 0x00000004211ca825 */ /* 0x008fc800078e001c */
        /* <DEDUP_REMOVED lines=11> */
.L_x_739:
[----:B------:R-:W2:Y:S04]  /*11d0*/  LD.E.STRONG.GPU R27, desc[UR8][R60.64] ;  /* 0x000000083c1b7980 */ /* 0x000ea8000c10f900 */
[----:B--2---:R-:W-:Y:S01]  /*11e0*/  CCTL.IVALL ;  /* 0x00000000ff00798f */ /* 0x004fe20002000000 */
[----:B------:R-:W-:Y:S05]  /*11f0*/  YIELD ;  /* 0x0000000000007946 */ /* 0x000fea0003800000 */
[----:B-----5:R-:W-:-:S04]  /*1200*/  LOP3.LUT R27, R27, R26, RZ, 0x3c, !PT ;  /* 0x0000001a1b1b7212 */ /* 0x020fc800078e3cff */
[----:B------:R-:W-:-:S13]  /*1210*/  ISETP.GT.AND P2, PT, R27, -0x1, PT ;  /* 0xffffffff1b00780c */ /* 0x000fda0003f44270 */
[----:B------:R-:W-:Y:S05]  /*1220*/  @P2 BRA `(.L_x_739) ;  /* 0xfffffffc00e82947 */ /* 0x000fea000383ffff */
.L_x_738:
[----:B------:R-:W-:Y:S05]  /*1230*/  WARPSYNC.ALL ;  /* 0x0000000000007948 */ /* 0x000fea0003800000 */
[----:B------:R-:W-:Y:S06]  /*1240*/  BAR.SYNC.DEFER_BLOCKING 0x0 ;  /* 0x0000000000007b1d */ /* 0x000fec0000010000 */
[----:B------:R-:W-:Y:S04]  /*1250*/  BSSY.RECONVERGENT B0, `(.L_x_740) ;  /* 0x0000009000007945 */ /* 0x000fe80003800200 */
[----:B------:R-:W-:Y:S05]  /*1260*/  @P1 BRA `(.L_x_741) ;  /* 0x00000000001c1947 */ /* 0x000fea0003800000 */
[----:B0-----:R-:W0:Y:S01]  /*1270*/  LDC.64 R26, c[0x0][0x3b8] ;  /* 0x0000ee00ff1a7b82 */ /* 0x001e220000000a00 */
[----:B------:R-:W-:-:S04]  /*1280*/  IMAD R29, R6, R7, UR6 ;  /* 0x00000006061d7e24 */ /* 0x000fc8000f8e0207 */
[----:B------:R-:W-:-:S04]  /*1290*/  IMAD R29, R29, 0x100, R10 ;  /* 0x000001001d1d7824 */ /* 0x000fc800078e020a */
[----:B0-----:R-:W-:-:S06]  /*12a0*/  IMAD.WIDE.U32 R26, R29, 0x4, R26 ;  /* 0x000000041d1a7825 */ /* 0x001fcc00078e001a */
[----:B------:R-:W2:Y:S02]  /*12b0*/  LDG.E.64 R26, desc[UR8][R26.64] ;  /* 0x000000081a1a7981 */ /* 0x000ea4000c1e1b00 */
[----:B--2---:R-:W-:Y:S01]  /*12c0*/  FADD.FTZ R30, RZ, R26 ;  /* 0x0000001aff1e7221 */ /* 0x004fe20000010000 */
[----:B------:R-:W-:-:S07]  /*12d0*/  FADD.FTZ R32, RZ, R27 ;  /* 0x0000001bff207221 */ /* 0x000fce0000010000 */
.L_x_741:
[----:B------:R-:W-:Y:S05]  /*12e0*/  BSYNC.RECONVERGENT B0 ;  /* 0x0000000000007941 */ /* 0x000fea0003800200 */
.L_x_740:
        /* <DEDUP_REMOVED lines=19> */
[----:B------:R-:W0:Y:S04]  /*1420*/  SHFL.BFLY PT, R27, R30, 0x1, 0x1f ;  /* 0x0c201f001e1b7f89 */ /* 0x000e2800000e0000 */
[----:B------:R-:W1:Y:S01]  /*1430*/  SHFL.BFLY PT, R29, R32, 0x1, 0x1f ;  /* 0x0c201f00201d7f89 */ /* 0x000e6200000e0000 */
[----:B0-----:R-:W-:Y:S01]  /*1440*/  FADD.FTZ R26, R30, R27 ;  /* 0x0000001b1e1a7221 */ /* 0x001fe20000010000 */
[----:B------:R-:W-:-:S03]  /*1450*/  PRMT R30, R24, 0x7632, R30 ;  /* 0x00007632181e7816 */ /* 0x000fc6000000001e */
[----:B------:R-:W-:Y:S01]  /*1460*/  @!P1 FMUL.FTZ R26, R26, 4.8828125727595761418e-05 ;  /* 0x384ccccd1a1a9820 */ /* 0x000fe20000410000 */
[--C-:B-1----:R-:W-:Y:S01]  /*1470*/  FADD.FTZ R28, R32, R29.reuse ;  /* 0x0000001d201c7221 */ /* 0x102fe20000010000 */
[----:B------:R-:W-:Y:S02]  /*1480*/  PRMT R29, R25, 0x7632, R29 ;  /* 0x00007632191d7816 */ /* 0x000fe4000000001d */
[----:B------:R-:W-:-:S04]  /*1490*/  @!P1 FMUL.FTZ R27, R26, R26 ;  /* 0x0000001a1a1b9220 */ /* 0x000fc80000410000 */
[----:B------:R-:W-:Y:S01]  /*14a0*/  @!P1 FFMA.FTZ R27, R28, 4.8828125727595761418e-05, -R27 ;  /* 0x384ccccd1c1b9823 */ /* 0x000fe2000001081b */
[----:B------:R-:W-:-:S04]  /*14b0*/  PRMT R28, R23, 0x7632, R28 ;  /* 0x00007632171c7816 */ /* 0x000fc8000000001c */
        /* <DEDUP_REMOVED lines=8> */
[----:B------:R-:W-:-:S04]  /*1540*/  IADD3 R32, PT, PT, R55, R4, RZ ;  /* 0x0000000437207210 */ /* 0x000fc80007ffe0ff */
[----:B------:R-:W-:-:S04]  /*1550*/  SHF.L.U32 R33, R32, 0x1, RZ ;  /* 0x0000000120217819 */ /* 0x000fc800000006ff */
[----:B------:R-:W-:-:S04]  /*1560*/  LEA R33, P1, R12, R33, 0x5 ;  /* 0x000000210c217211 */ /* 0x000fc800078228ff */
[----:B------:R-:W-:Y:S02]  /*1570*/  LEA.HI.X R32, R12, RZ, R13, 0x5, P1 ;  /* 0x000000ff0c207211 */ /* 0x000fe400008f2c0d */
[----:B-1----:R-:W-:-:S04]  /*1580*/  LEA R12, P1, R33, UR4, 0x2 ;  /* 0x00000004210c7c11 */ /* 0x002fc8000f8210ff */
[----:B------:R-:W-:-:S05]  /*1590*/  LEA.HI.X R13, R33, UR5, R32, 0x2, P1 ;  /* 0x00000005210d7c11 */ /* 0x000fca00088f1420 */
[----:B0-----:R1:W-:Y:S04]  /*15a0*/  STG.E.64 desc[UR8][R12.64], R26 ;  /* 0x0000001a0c007986 */ /* 0x0013e8000c101b08 */
.L_x_743:
[----:B------:R-:W-:Y:S05]  /*15b0*/  BSYNC.RECONVERGENT B0 ;  /* 0x0000000000007941 */ /* 0x000fea0003800200 */
.L_x_742:
[----:B------:R-:W2:Y:S01]  /*15c0*/  S2UR UR5, SR_CgaCtaId ;  /* 0x00000000000579c3 */ /* 0x000ea20000008800 */
[----:B------:R-:W-:Y:S01]  /*15d0*/  UMOV UR4, 0x400 ;  /* 0x0000040000047882 */ /* 0x000fe20000000000 */
[----:B------:R-:W-:Y:S01]  /*15e0*/  IMAD.HI.U32 R56, R56, -0x33333333, RZ ;  /* 0xcccccccd38387827 */ /* 0x000fe200078e00ff */
[----:B------:R-:W-:Y:S01]  /*15f0*/  UIADD3 UR4, UPT, UPT, UR4, 0xc80, URZ ;  /* 0x00000c8004047890 */ /* 0x000fe2000fffe0ff */
[----:B------:R-:W-:Y:S02]  /*1600*/  SHF.L.U32 R24, R24, 0x10, RZ ;  /* 0x0000001018187819 */ /* 0x000fe400000006ff */
[----:B01----:R-:W-:Y:S02]  /*1610*/  SHF.L.U32 R27, R22, 0x10, RZ ;  /* 0x00000010161b7819 */ /* 0x003fe400000006ff */
[----:B------:R-:W-:Y:S02]  /*1620*/  LEA.HI R56, R56, -R55, RZ, 0x1a ;  /* 0x8000003738387211 */ /* 0x000fe400078fd0ff */
[----:B------:R-:W-:-:S02]  /*1630*/  SHF.L.U32 R22, R30, 0x10, RZ ;  /* 0x000000101e167819 */ /* 0x000fc400000006ff */
[----:B------:R-:W-:Y:S02]  /*1640*/  SHF.L.U32 R31, R31, 0x10, RZ ;  /* 0x000000101f1f7819 */ /* 0x000fe400000006ff */
[----:B------:R-:W-:Y:S02]  /*1650*/  SHF.L.U32 R25, R25, 0x10, RZ ;  /* 0x0000001019197819 */ /* 0x000fe400000006ff */
[----:B------:R-:W-:Y:S02]  /*1660*/  SHF.L.U32 R30, R23, 0x10, RZ ;  /* 0x00000010171e7819 */ /* 0x000fe400000006ff */
        /* <DEDUP_REMOVED lines=8> */
[--C-:B------:R-:W-:Y:S01]  /*16f0*/  FADD.FTZ R32, R17, -R12.reuse ;  /* 0x8000000c11207221 */ /* 0x100fe20000010000 */
[--C-:B------:R-:W-:Y:S01]  /*1700*/  FADD.FTZ R36, R47, -R12.reuse ;  /* 0x8000000c2f247221 */ /* 0x100fe20000010000 */
[--C-:B------:R-:W-:Y:S01]  /*1710*/  FADD.FTZ R34, R19, -R12.reuse ;  /* 0x8000000c13227221 */ /* 0x100fe20000010000 */
[--C-:B------:R-:W-:Y:S01]  /*1720*/  FADD.FTZ R38, R49, -R12.reuse ;  /* 0x8000000c31267221 */ /* 0x100fe20000010000 */
[----:B------:R-:W0:Y:S01]  /*1730*/  MUFU.RSQ R13, R13 ;  /* 0x0000000d000d7308 */ /* 0x000e220000001400 */
[----:B------:R-:W1:Y:S01]  /*1740*/  LDCU.64 UR4, c[0x0][0x380] ;  /* 0x00007000ff0477ac */ /* 0x000e620008000a00 */
[C---:B0-----:R-:W-:Y:S01]  /*1750*/  FMUL.FTZ R26, R13.reuse, R26 ;  /* 0x0000001a0d1a7220 */ /* 0x041fe20000410000 */
[C---:B------:R-:W-:Y:S01]  /*1760*/  FMUL.FTZ R32, R13.reuse, R32 ;  /* 0x000000200d207220 */ /* 0x040fe20000410000 */
[C---:B------:R-:W-:Y:S01]  /*1770*/  FMUL.FTZ R36, R13.reuse, R36 ;  /* 0x000000240d247220 */ /* 0x040fe20000410000 */
[----:B------:R-:W-:Y:S01]  /*1780*/  FMUL.FTZ R19, R13, R34 ;  /* 0x000000220d137220 */ /* 0x000fe20000410000 */
[----:B------:R-:W-:Y:S01]  /*1790*/  FFMA.FTZ R3, R26, R24, R27 ;  /* 0x000000181a037223 */ /* 0x000fe2000001001b */
[----:B------:R-:W-:Y:S01]  /*17a0*/  FFMA.FTZ R17, R32, R22, R31 ;  /* 0x0000001620117223 */ /* 0x000fe2000001001f */
[----:B------:R-:W-:Y:S01]  /*17b0*/  FFMA.FTZ R24, R24, R36, R27 ;  /* 0x0000002418187223 */ /* 0x000fe2000001001b */
[--C-:B------:R-:W-:Y:S01]  /*17c0*/  FADD.FTZ R32, R21, -R12.reuse ;  /* 0x8000000c15207221 */ /* 0x100fe20000010000 */
[--C-:B------:R-:W-:Y:S01]  /*17d0*/  FADD.FTZ R36, R51, -R12.reuse ;  /* 0x8000000c33247221 */ /* 0x100fe20000010000 */
[----:B------:R-:W-:Y:S01]  /*17e0*/  FADD.FTZ R12, R53, -R12 ;  /* 0x8000000c350c7221 */ /* 0x000fe20000010000 */
[----:B------:R-:W-:Y:S01]  /*17f0*/  SHF.L.U32 R34, R28, 0x10, RZ ;  /* 0x000000101c227819 */ /* 0x000fe200000006ff */
[C---:B------:R-:W-:Y:S01]  /*1800*/  FMUL.FTZ R38, R13.reuse, R38 ;  /* 0x000000260d267220 */ /* 0x040fe20000410000 */
[C---:B------:R-:W-:Y:S01]  /*1810*/  FMUL.FTZ R32, R13.reuse, R32 ;  /* 0x000000200d207220 */ /* 0x040fe20000410000 */
[C---:B------:R-:W-:Y:S01]  /*1820*/  FMUL.FTZ R36, R13.reuse, R36 ;  /* 0x000000240d247220 */ /* 0x040fe20000410000 */
[----:B------:R-:W-:Y:S01]  /*1830*/  FMUL.FTZ R13, R13, R12 ;  /* 0x0000000c0d0d7220 */ /* 0x000fe20000410000 */
[----:B------:R-:W-:Y:S01]  /*1840*/  FFMA.FTZ R19, R19, R25, R30 ;  /* 0x0000001913137223 */ /* 0x000fe2000001001e */
[----:B------:R-:W-:Y:S01]  /*1850*/  FFMA.FTZ R22, R22, R38, R31 ;  /* 0x0000002616167223 */ /* 0x000fe2000001001f */
[----:B------:R-:W-:Y:S01]  /*1860*/  FFMA.FTZ R21, R32, R29, R34 ;  /* 0x0000001d20157223 */ /* 0x000fe20000010022 */
[----:B------:R-:W-:Y:S01]  /*1870*/  FFMA.FTZ R25, R25, R36, R30 ;  /* 0x0000002419197223 */ /* 0x000fe2000001001e */
[----:B------:R-:W-:Y:S01]  /*1880*/  FMUL.FTZ R23, R17, -1.4426950216293334961 ;  /* 0xbfb8aa3b11177820 */ /* 0x000fe20000410000 */
[----:B------:R-:W-:Y:S01]  /*1890*/  FFMA.FTZ R29, R29, R13, R34 ;  /* 0x0000000d1d1d7223 */ /* 0x000fe20000010022 */
[----:B------:R-:W-:Y:S01]  /*18a0*/  FMUL.FTZ R26, R3, -1.4426950216293334961 ;  /* 0xbfb8aa3b031a7820 */ /* 0x000fe20000410000 */
[----:B------:R-:W-:Y:S01]  /*18b0*/  FMUL.FTZ R31, R22, -1.4426950216293334961 ;  /* 0xbfb8aa3b161f7820 */ /* 0x000fe20000410000 */
[----:B------:R-:W-:Y:S01]  /*18c0*/  FMUL.FTZ R28, R19, -1.4426950216293334961 ;  /* 0xbfb8aa3b131c7820 */ /* 0x000fe20000410000 */
[----:B------:R-:W-:Y:S01]  /*18d0*/  FMUL.FTZ R32, R21, -1.4426950216293334961 ;  /* 0xbfb8aa3b15207820 */ /* 0x000fe20000410000 */
[----:B------:R-:W-:Y:S01]  /*18e0*/  FMUL.FTZ R27, R24, -1.4426950216293334961 ;  /* 0xbfb8aa3b181b7820 */ /* 0x000fe20000410000 */
[----:B------:R-:W-:Y:S01]  /*18f0*/  FMUL.FTZ R12, R25, -1.4426950216293334961 ;  /* 0xbfb8aa3b190c7820 */ /* 0x000fe20000410000 */
[----:B------:R-:W-:Y:S01]  /*1900*/  FMUL.FTZ R13, R29, -1.4426950216293334961 ;  /* 0xbfb8aa3b1d0d7820 */ /* 0x000fe20000410000 */
[----:B------:R-:W0:Y:S01]  /*1910*/  MUFU.EX2 R23, R23 ;  /* 0x0000001700177308 */ /* 0x000e220000000800 */
[----:B-1----:R-:W-:-:S04]  /*1920*/  IADD3 R14, P1, PT, R14, UR4, RZ ;  /* 0x000000040e0e7c10 */ /* 0x002fc8000ff3e0ff */
[----:B------:R-:W-:Y:S02]  /*1930*/  IADD3.X R15, PT, PT, R15, UR5, RZ, P1, !PT ;  /* 0x000000050f0f7c10 */ /* 0x000fe40008ffe4ff */
[----:B------:R-:W-:Y:S01]  /*1940*/  ISETP.GE.U32.AND P1, PT, R9, R0, PT ;  /* 0x000000000900720c */ /* 0x000fe20003f26070 */
[----:B------:R-:W1:Y:S03]  /*1950*/  MUFU.EX2 R26, R26 ;  /* 0x0000001a001a7308 */ /* 0x000e660000000800 */
[----:B------:R-:W-:-:S05]  /*1960*/  ISETP.GE.AND.EX P1, PT, R8, R2, PT, P1 ;  /* 0x000000020800720c */ /* 0x000fca0003f26310 */
        /* <DEDUP_REMOVED lines=12> */
[----:B------:R1:W2:Y:S01]  /*1a30*/  MUFU.RCP R34, R23 ;  /* 0x0000001700227308 */ /* 0x0002a20000001000 */
[----:B0-----:R-:W-:-:S07]  /*1a40*/  FADD.FTZ R30, R12, 1 ;  /* 0x3f8000000c1e7421 */ /* 0x001fce0000010000 */
[----:B------:R-:W0:Y:S01]  /*1a50*/  MUFU.RCP R26, R26 ;  /* 0x0000001a001a7308 */ /* 0x000e220000001000 */
[----:B-1----:R-:W-:-:S07]  /*1a60*/  FADD.FTZ R23, R13, 1 ;  /* 0x3f8000000d177421 */ /* 0x002fce0000010000 */
[----:B------:R-:W1:Y:S01]  /*1a70*/  MUFU.RCP R31, R31 ;  /* 0x0000001f001f7308 */ /* 0x000e620000001000 */
[----:B--2---:R-:W-:-:S07]  /*1a80*/  FMUL.FTZ R12, R17, R34 ;  /* 0x00000022110c7220 */ /* 0x004fce0000410000 */
[----:B------:R-:W2:Y:S01]  /*1a90*/  MUFU.RCP R28, R28 ;  /* 0x0000001c001c7308 */ /* 0x000ea20000001000 */
[----:B0-----:R-:W-:-:S07]  /*1aa0*/  FMUL.FTZ R3, R3, R26 ;  /* 0x0000001a03037220 */ /* 0x001fce0000410000 */
[----:B------:R-:W0:Y:S01]  /*1ab0*/  MUFU.RCP R32, R32 ;  /* 0x0000002000207308 */ /* 0x000e220000001000 */
[----:B-1----:R-:W-:-:S07]  /*1ac0*/  FMUL.FTZ R13, R22, R31 ;  /* 0x0000001f160d7220 */ /* 0x002fce0000410000 */
[----:B------:R-:W1:Y:S01]  /*1ad0*/  MUFU.RCP R27, R27 ;  /* 0x0000001b001b7308 */ /* 0x000e620000001000 */
[----:B--2---:R-:W-:Y:S01]  /*1ae0*/  FMUL.FTZ R19, R19, R28 ;  /* 0x0000001c13137220 */ /* 0x004fe20000410000 */
[----:B------:R-:W-:-:S06]  /*1af0*/  F2FP.BF16.F32.PACK_AB R28, R12, R3 ;  /* 0x000000030c1c723e */ /* 0x000fcc00000010ff */
[----:B------:R-:W2:Y:S01]  /*1b00*/  MUFU.RCP R30, R30 ;  /* 0x0000001e001e7308 */ /* 0x000ea20000001000 */
[----:B0-----:R-:W-:-:S07]  /*1b10*/  FMUL.FTZ R26, R21, R32 ;  /* 0x00000020151a7220 */ /* 0x001fce0000410000 */
[----:B------:R-:W0:Y:S01]  /*1b20*/  MUFU.RCP R36, R23 ;  /* 0x0000001700247308 */ /* 0x000e220000001000 */
[----:B-1----:R-:W-:-:S05]  /*1b30*/  FMUL.FTZ R24, R24, R27 ;  /* 0x0000001b18187220 */ /* 0x002fca0000410000 */
[----:B------:R-:W-:Y:S01]  /*1b40*/  F2FP.BF16.F32.PACK_AB R24, R13, R24 ;  /* 0x000000180d18723e */ /* 0x000fe200000010ff */
[----:B--2---:R-:W-:Y:S01]  /*1b50*/  FMUL.FTZ R25, R25, R30 ;  /* 0x0000001e19197220 */ /* 0x004fe20000410000 */
[----:B0-----:R-:W-:Y:S01]  /*1b60*/  FMUL.FTZ R22, R29, R36 ;  /* 0x000000241d167220 */ /* 0x001fe20000410000 */
[----:B------:R-:W-:-:S04]  /*1b70*/  F2FP.BF16.F32.PACK_AB R29, R26, R19 ;  /* 0x000000131a1d723e */ /* 0x000fc800000010ff */
[----:B------:R-:W-:Y:S01]  /*1b80*/  F2FP.BF16.F32.PACK_AB R25, R22, R25 ;  /* 0x000000191619723e */ /* 0x000fe200000010ff */
[----:B------:R1:W-:Y:S04]  /*1b90*/  STG.E.64 desc[UR8][R14.64], R28 ;  /* 0x0000001c0e007986 */ /* 0x0003e8000c101b08 */
[----:B------:R1:W-:Y:S01]  /*1ba0*/  STG.E.64 desc[UR8][R14.64+0x2800], R24 ;  /* 0x002800180e007986 */ /* 0x0003e2000c101b08 */
[----:B------:R-:W-:Y:S05]  /*1bb0*/  @!P1 BRA `(.L_x_744) ;  /* 0xffffffe400e89947 */ /* 0x000fea000383ffff */
[----:B------:R-:W-:Y:S05]  /*1bc0*/  EXIT ;  /* 0x000000000000794d */ /* 0x000fea0003800000 */
.L_x_745:
        /* <DEDUP_REMOVED lines=11> */
.L_x_1682:


//--------------------- .text._ZN13group_norm_v214gn_cuda_kernelI13__nv_bfloat16Li320ELi1ELi16ELi80ELi256ELb1ELi16ELi320ELi320ELi4ELb1ELi9ELb0ELb0ENS_16CompileConditionILi1000EEEEEvPT_PKS4_S7_S7_flPfS8_Pj --------------------------
	.section	.text._ZN13group_norm_v214gn_cuda_kernelI13__nv_bfloat16Li320ELi1ELi16ELi80ELi256ELb1ELi16ELi320ELi320ELi4ELb1ELi9ELb0ELb0ENS_16CompileConditionILi1000EEEEEvPT_PKS4_S7_S7_flPfS8_Pj,"ax",@progbits
	.align	128
        .global         _ZN13group_norm_v214gn_cuda_kernelI13__nv_bfloat16Li320ELi1ELi16ELi80ELi256ELb1ELi16ELi320ELi320ELi4ELb1ELi9ELb0ELb0ENS_16CompileConditionILi1000EEEEEvPT_PKS4_S7_S7_flPfS8_Pj
        .type           _ZN13group_norm_v214gn_cuda_kernelI13__nv_bfloat16Li320ELi1ELi16ELi80ELi256ELb1ELi16ELi320ELi320ELi4ELb1ELi9ELb0ELb0ENS_16CompileConditionILi1000EEEEEvPT_PKS4_S7_S7_flPfS8_Pj,@function
        .size           _ZN13group_norm_v214gn_cuda_kernelI13__nv_bfloat16Li320ELi1ELi16ELi80ELi256ELb1ELi16ELi320ELi320ELi4ELb1ELi9ELb0ELb0ENS_16CompileConditionILi1000EEEEEvPT_PKS4_S7_S7_flPfS8_Pj,(.L_x_1683 - _ZN13group_norm_v214gn_cuda_kernelI13__nv_bfloat16Li320ELi1ELi16ELi80ELi256ELb1ELi16ELi320ELi320ELi4ELb1ELi9ELb0ELb0ENS_16CompileConditionILi1000EEEEEvPT_PKS4_S7_S7_flPfS8_Pj)
        .other          _ZN13group_norm_v214gn_cuda_kernelI13__nv_bfloat16Li320ELi1ELi16ELi80ELi256ELb1ELi16ELi320ELi320ELi4ELb1ELi9ELb0ELb0ENS_16CompileConditionILi1000EEEEEvPT_PKS4_S7_S7_flPfS8_Pj,@"STO_CUDA_ENTRY STV_DEFAULT"
_ZN13group_norm_v214gn_cuda_kernelI13__nv_bfloat16Li320ELi1ELi16ELi80ELi256ELb1ELi16ELi320ELi320ELi4ELb1ELi9ELb0ELb0ENS_16CompileConditionILi1000EEEEEvPT_PKS4_S7_S7_flPfS8_Pj:
.text._ZN13group_norm_v214gn_cuda_kernelI13__nv_bfloat16Li320ELi1ELi16ELi80ELi256ELb1ELi16ELi320ELi320ELi4ELb1ELi9ELb0ELb0ENS_16CompileConditionILi1000EEEEEvPT_PKS4_S7_S7_flPfS8_Pj:
        /* <DEDUP_REMOVED lines=11> */
[----:B------:R-:W-:Y:S01]  /*00b0*/  HFMA2 R4, -RZ, RZ, 0, 0 ;  /* 0x00000000ff047431 */ /* 0x000fe200000001ff */
[----:B------:R-:W3:Y:S01]  /*00c0*/  S2R R5, SR_CgaCtaId ;  /* 0x0000000000057919 */ /* 0x000ee20000008800 */
[----:B------:R-:W4:Y:S01]  /*00d0*/  LDCU.64 UR8, c[0x0][0x358] ;  /* 0x00006b00ff0877ac */ /* 0x000f220008000a00 */
[----:B------:R-:W5:Y:S01]  /*00e0*/  S2R R10, SR_CTAID.X ;  /* 0x00000000000a7919 */ /* 0x000f620000002500 */
[----:B--2---:R-:W-:-:S04]  /*00f0*/  ULEA UR4, UP0, UR6, UR4, 0x2 ;  /* 0x0000000406047291 */ /* 0x004fc8000f8010ff */
[----:B------:R-:W-:Y:S01]  /*0100*/  ULEA.HI.X UR5, UR6, UR5, URZ, 0x2, UP0 ;  /* 0x0000000506057291 */ /* 0x000fe200080f14ff */
[----:B-1----:R-:W-:Y:S02]  /*0110*/  ISETP.EQ.U32.AND P1, PT, R12, RZ, PT ;  /* 0x000000ff0c00720c */ /* 0x002fe40003f22070 */
[----:B------:R-:W-:Y:S02]  /*0120*/  MOV R12, 0x7ffffff1 ;  /* 0x7ffffff1000c7802 */ /* 0x000fe40000000f00 */
[----:B------:R-:W-:Y:S02]  /*0130*/  MOV R72, UR4 ;  /* 0x0000000400487c02 */ /* 0x000fe40008000f00 */
[----:B------:R-:W-:Y:S02]  /*0140*/  MOV R73, UR5 ;  /* 0x0000000500497c02 */ /* 0x000fe40008000f00 */
[C---:B0-----:R-:W-:Y:S02]  /*0150*/  LOP3.LUT R0, R7.reuse, 0xffff, RZ, 0xc0, !PT ;  /* 0x0000ffff07007812 */ /* 0x041fe400078ec0ff */
[----:B------:R-:W-:-:S02]  /*0160*/  SHF.L.U32 R11, R7, 0x1, RZ ;  /* 0x00000001070b7819 */ /* 0x000fc400000006ff */
[----:B------:R-:W-:Y:S01]  /*0170*/  LOP3.LUT R60, R7, 0x3, RZ, 0xc0, !PT ;  /* 0x00000003073c7812 */ /* 0x000fe200078ec0ff */
[----:B------:R-:W-:Y:S01]  /*0180*/  IMAD R0, R0, 0xcccd, RZ ;  /* 0x0000cccd00007824 */ /* 0x000fe200078e02ff */
[----:B------:R-:W-:Y:S02]  /*0190*/  LOP3.LUT R11, R11, 0x7e, RZ, 0xc0, !PT ;  /* 0x0000007e0b0b7812 */ /* 0x000fe400078ec0ff */
[----:B-----5:R-:W-:Y:S02]  /*01a0*/  LOP3.LUT P0, RZ, R10, 0xf, RZ, 0xc0, !PT ;  /* 0x0000000f0aff7812 */ /* 0x020fe4000780c0ff */
[----:B------:R-:W-:Y:S02]  /*01b0*/  SHF.R.U32.HI R61, RZ, 0x16, R0 ;  /* 0x00000016ff3d7819 */ /* 0x000fe40000011600 */
[----:B------:R-:W-:Y:S02]  /*01c0*/  ISETP.EQ.OR.EX P0, PT, R13, RZ, P0, P1 ;  /* 0x000000ff0d00720c */ /* 0x000fe40000702710 */
[----:B------:R-:W-:-:S02]  /*01d0*/  PRMT R0, R61, 0x9910, RZ ;  /* 0x000099103d007816 */ /* 0x000fc400000000ff */
[----:B------:R-:W-:Y:S02]  /*01e0*/  ISETP.NE.AND P1, PT, R10, RZ, PT ;  /* 0x000000ff0a00720c */ /* 0x000fe40003f25270 */
[----:B------:R-:W-:Y:S01]  /*01f0*/  ISETP.GT.U32.OR P0, PT, R7, 0x3, P0 ;  /* 0x000000030700780c */ /* 0x000fe20000704470 */
[----:B------:R-:W-:-:S05]  /*0200*/  IMAD R0, R0, 0x50, RZ ;  /* 0x0000005000007824 */ /* 0x000fca00078e02ff */
[----:B------:R-:W-:-:S04]  /*0210*/  IADD3 R0, PT, PT, RZ, -R0, RZ ;  /* 0x80000000ff007210 */ /* 0x000fc80007ffe0ff */
[----:B------:R-:W-:Y:S02]  /*0220*/  PRMT R6, R0, 0x7710, RZ ;  /* 0x0000771000067816 */ /* 0x000fe400000000ff */
[----:B------:R-:W-:Y:S02]  /*0230*/  MOV R0, 0x400 ;  /* 0x0000040000007802 */ /* 0x000fe40000000f00 */
[----:B------:R-:W-:Y:S02]  /*0240*/  IADD3 R6, PT, PT, R6, R7, RZ ;  /* 0x0000000706067210 */ /* 0x000fe40007ffe0ff */
[----:B------:R-:W-:Y:S02]  /*0250*/  IADD3 R2, PT, PT, R0, 0xc80, RZ ;  /* 0x00000c8000027810 */ /* 0x000fe40007ffe0ff */
[C---:B---3--:R-:W-:Y:S02]  /*0260*/  LEA R3, R5.reuse, R0, 0x18 ;  /* 0x0000000005037211 */ /* 0x048fe400078ec0ff */
[----:B------:R-:W-:-:S02]  /*0270*/  LEA R14, R5, R2, 0x18 ;  /* 0x00000002050e7211 */ /* 0x000fc400078ec0ff */
[----:B------:R-:W0:Y:S01]  /*0280*/  LDC R5, c[0x0][0x374] ;  /* 0x0000dd00ff057b82 */ /* 0x000e220000000800 */
[----:B------:R-:W-:Y:S02]  /*0290*/  SHF.L.U32 R0, R10, 0x4, RZ ;  /* 0x000000040a007819 */ /* 0x000fe400000006ff */
[----:B------:R-:W-:Y:S02]  /*02a0*/  LOP3.LUT R6, R6, 0xffff, RZ, 0xc0, !PT ;  /* 0x0000ffff06067812 */ /* 0x000fe400078ec0ff */
[----:B------:R-:W-:Y:S02]  /*02b0*/  LOP3.LUT R0, R0, 0xf0, RZ, 0xc0, !PT ;  /* 0x000000f000007812 */ /* 0x000fe400078ec0ff */
[----:B------:R-:W-:Y:S01]  /*02c0*/  LEA.HI R13, R7, R14, RZ, 0x1f ;  /* 0x0000000e070d7211 */ /* 0x000fe200078ff8ff */
[----:B------:R-:W-:Y:S01]  /*02d0*/  IMAD R2, R6, 0x28, R3 ;  /* 0x0000002806027824 */ /* 0x000fe200078e0203 */
[----:B------:R-:W-:Y:S02]  /*02e0*/  IADD3 R62, PT, PT, R61, R0, RZ ;  /* 0x000000003d3e7210 */ /* 0x000fe40007ffe0ff */
[----:B------:R-:W-:-:S02]  /*02f0*/  SHF.L.U32 R0, R10, 0x1, RZ ;  /* 0x000000010a007819 */ /* 0x000fc400000006ff */
[----:B------:R-:W-:Y:S02]  /*0300*/  LEA R61, R61, R2, 0x3 ;  /* 0x000000023d3d7211 */ /* 0x000fe400078e18ff */
[----:B------:R-:W-:Y:S02]  /*0310*/  LOP3.LUT R0, R0, 0x1e, RZ, 0xc0, !PT ;  /* 0x0000001e00007812 */ /* 0x000fe400078ec0ff */
[----:B------:R-:W-:Y:S02]  /*0320*/  SEL R10, R12, 0x1, !P1 ;  /* 0x000000010c0a7807 */ /* 0x000fe40004800000 */
[----:B------:R-:W-:Y:S02]  /*0330*/  MOV R3, UR6 ;  /* 0x0000000600037c02 */ /* 0x000fe40008000f00 */
[----:B------:R-:W-:Y:S02]  /*0340*/  MOV R2, RZ ;  /* 0x000000ff00027202 */ /* 0x000fe40000000f00 */
[----:B------:R-:W-:-:S02]  /*0350*/  LEA R12, R7, R0, 0x3 ;  /* 0x00000000070c7211 */ /* 0x000fc400078e18ff */
[----:B----4-:R-:W-:-:S07]  /*0360*/  LEA R14, R7, R14, 0x3 ;  /* 0x0000000e070e7211 */ /* 0x010fce00078e18ff */
.L_x_754:
        /* <DEDUP_REMOVED lines=10> */
[----:B------:R-:W-:Y:S01]  /*0410*/  IMAD.WIDE.U32 R18, R15, 0x50000, R68 ;  /* 0x000500000f127825 */ /* 0x000fe200078e0044 */
[----:B------:R-:W3:Y:S02]  /*0420*/  LDC.64 R30, c[0x0][0x398] ;  /* 0x0000e600ff1e7b82 */ /* 0x000ee40000000a00 */
[----:B------:R-:W-:-:S04]  /*0430*/  IADD3 R18, P1, PT, R21, R18, RZ ;  /* 0x0000001215127210 */ /* 0x000fc80007f3e0ff */
[----:B------:R-:W-:Y:S02]  /*0440*/  IADD3.X R19, PT, PT, R19, R17, RZ, P1, !PT ;  /* 0x0000001113137210 */ /* 0x000fe40000ffe4ff */
[C---:B------:R-:W-:Y:S02]  /*0450*/  SHF.L.U32 R17, R18.reuse, 0x1, RZ ;  /* 0x0000000112117819 */ /* 0x040fe400000006ff */
[----:B------:R-:W-:Y:S02]  /*0460*/  SHF.L.U64.HI R18, R18, 0x1, R19 ;  /* 0x0000000112127819 */ /* 0x000fe40000010213 */
[----:B-1----:R-:W-:-:S04]  /*0470*/  IADD3 R22, P1, PT, R17, UR4, RZ ;  /* 0x0000000411167c10 */ /* 0x002fc8000ff3e0ff */
[----:B------:R-:W-:-:S05]  /*0480*/  IADD3.X R23, PT, PT, R18, UR5, RZ, P1, !PT ;  /* 0x0000000512177c10 */ /* 0x000fca0008ffe4ff */
[----:B------:R-:W4:Y:S04]  /*0490*/  LDG.E.64.CONSTANT R20, desc[UR8][R22.64] ;  /* 0x0000000816147981 */ /* 0x000f28000c1e9b00 */
[----:B------:R-:W4:Y:S04]  /*04a0*/  LDG.E.64.CONSTANT R24, desc[UR8][R22.64+0x2800] ;  /* 0x0028000816187981 */ /* 0x000f28000c1e9b00 */
[----:B------:R-:W4:Y:S04]  /*04b0*/  LDG.E.64.CONSTANT R32, desc[UR8][R22.64+0x5000] ;  /* 0x0050000816207981 */ /* 0x000f28000c1e9b00 */
[----:B------:R1:W4:Y:S01]  /*04c0*/  LDG.E.64.CONSTANT R26, desc[UR8][R22.64+0x7800] ;  /* 0x00780008161a7981 */ /* 0x000322000c1e9b00 */
[----:B--2---:R-:W-:-:S04]  /*04d0*/  IMAD.WIDE.U32 R28, R68, 0x2, R28 ;  /* 0x00000002441c7825 */ /* 0x004fc800078e001c */
[----:B---3--:R-:W-:Y:S02]  /*04e0*/  IMAD.WIDE.U32 R30, R68, 0x2, R30 ;  /* 0x00000002441e7825 */ /* 0x008fe400078e001e */
[----:B------:R-:W5:Y:S04]  /*04f0*/  LDG.E.64.CONSTANT R28, desc[UR8][R28.64] ;  /* 0x000000081c1c7981 */ /* 0x000f68000c1e9b00 */
[----:B------:R-:W5:Y:S01]  /*0500*/  LDG.E.64.CONSTANT R30, desc[UR8][R30.64] ;  /* 0x000000081e1e7981 */ /* 0x000f62000c1e9b00 */
[----:B------:R-:W-:Y:S01]  /*0510*/  ISETP.GT.U32.AND P1, PT, R7, 0xf, PT ;  /* 0x0000000f0700780c */ /* 0x000fe20003f24070 */
[----:B------:R-:W-:Y:S01]  /*0520*/  BSSY.RECONVERGENT B0, `(.L_x_746) ;  /* 0x00000d0000007945 */ /* 0x000fe20003800200 */
[----:B------:R-:W-:-:S04]  /*0530*/  SHF.L.U32 R63, R3, 0x2, RZ ;  /* 0x00000002033f7819 */ /* 0x000fc800000006ff */
[----:B------:R-:W-:Y:S02]  /*0540*/  LOP3.LUT R63, R63, 0xc, RZ, 0xc0, !PT ;  /* 0x0000000c3f3f7812 */ /* 0x000fe400078ec0ff */
[C---:B----4-:R-:W-:Y:S02]  /*0550*/  PRMT R19, R20.reuse, 0x7632, R19 ;  /* 0x0000763214137816 */ /* 0x050fe40000000013 */
[----:B------:R-:W-:Y:S02]  /*0560*/  SHF.L.U32 R0, R20, 0x10, RZ ;  /* 0x0000001014007819 */ /* 0x000fe400000006ff */
[----:B------:R-:W-:Y:S02]  /*0570*/  SHF.L.U32 R19, R19, 0x10, RZ ;  /* 0x0000001013137819 */ /* 0x000fe400000006ff */
[C---:B-1----:R-:W-:Y:S01]  /*0580*/  PRMT R22, R21.reuse, 0x7632, R22 ;  /* 0x0000763215167816 */ /* 0x042fe20000000016 */
[----:B------:R-:W-:Y:S01]  /*0590*/  FADD.FTZ R34, RZ, R0 ;  /* 0x00000000ff227221 */ /* 0x000fe20000010000 */
[----:B------:R-:W-:Y:S01]  /*05a0*/  FFMA.FTZ R36, R0, R0, RZ ;  /* 0x0000000000247223 */ /* 0x000fe200000100ff */
[----:B------:R-:W-:-:S02]  /*05b0*/  SHF.L.U32 R20, R21, 0x10, RZ ;  /* 0x0000001015147819 */ /* 0x000fc400000006ff */
        /* <DEDUP_REMOVED lines=47> */
[----:B------:R-:W-:Y:S02]  /*08b0*/  MOV R34, RZ ;  /* 0x000000ff00227202 */ /* 0x000fe40000000f00 */
[----:B------:R-:W-:Y:S01]  /*08c0*/  FADD.FTZ R26, R26, R59 ;  /* 0x0000003b1a1a7221 */ /* 0x000fe20000010000 */
[----:B------:R-:W-:Y:S01]  /*08d0*/  FFMA.FTZ R27, R59, R59, R32 ;  /* 0x0000003b3b1b7223 */ /* 0x000fe20000010020 */
[----:B------:R-:W-:-:S04]  /*08e0*/  MOV R36, RZ ;  /* 0x000000ff00247202 */ /* 0x000fc80000000f00 */
[----:B------:R1:W-:Y:S01]  /*08f0*/  STS.64 [R61], R26 ;  /* 0x0000001a3d007388 */ /* 0x0003e20000000a00 */
[----:B------:R-:W-:Y:S06]  /*0900*/  BAR.SYNC.DEFER_BLOCKING 0x0 ;  /* 0x0000000000007b1d */ /* 0x000fec0000010000 */
[----:B------:R-:W-:Y:S05]  /*0910*/  @P1 BRA `(.L_x_747) ;  /* 0x0000000800401947 */ /* 0x000fea0003800000 */
[----:B-1----:R-:W1:Y:S01]  /*0920*/  S2R R27, SR_CgaCtaId ;  /* 0x00000000001b7919 */ /* 0x002e620000008800 */
[----:B------:R-:W-:Y:S02]  /*0930*/  LEA.HI R26, R7, R63, RZ, 0x1e ;  /* 0x0000003f071a7211 */ /* 0x000fe400078ff0ff */
[----:B------:R-:W-:-:S03]  /*0940*/  MOV R74, 0x400 ;  /* 0x00000400004a7802 */ /* 0x000fc60000000f00 */
[----:B------:R-:W-:-:S05]  /*0950*/  IMAD R26, R26, 0x50, -R35 ;  /* 0x000000501a1a7824 */ /* 0x000fca00078e0a23 */
[----:B------:R-:W-:Y:S02]  /*0960*/  SHF.R.U32.HI R51, RZ, 0x2, R26 ;  /* 0x00000002ff337819 */ /* 0x000fe4000001161a */
        /* <DEDUP_REMOVED lines=10> */
[----:B-1----:R-:W-:-:S02]  /*0a10*/  LEA R74, R27, R74, 0x18 ;  /* 0x0000004a1b4a7211 */ /* 0x002fc400078ec0ff */
[C---:B------:R-:W-:Y:S02]  /*0a20*/  IADD3 R27, PT, PT, R26.reuse, 0x4, RZ ;  /* 0x000000041a1b7810 */ /* 0x040fe40007ffe0ff */
[C---:B------:R-:W-:Y:S01]  /*0a30*/  IADD3 R77, PT, PT, R26.reuse, 0x30, RZ ;  /* 0x000000301a4d7810 */ /* 0x040fe20007ffe0ff */
[----:B------:R-:W-:Y:S01]  /*0a40*/  IMAD R51, R51, 0x28, R74 ;  /* 0x0000002833337824 */ /* 0x000fe200078e024a */
[C---:B------:R-:W-:Y:S02]  /*0a50*/  IADD3 R75, PT, PT, R26.reuse, 0x34, RZ ;  /* 0x000000341a4b7810 */ /* 0x040fe40007ffe0ff */
[C---:B------:R-:W-:Y:S02]  /*0a60*/  IADD3 R71, PT, PT, R26.reuse, 0x38, RZ ;  /* 0x000000381a477810 */ /* 0x040fe40007ffe0ff */
[C---:B------:R-:W-:Y:S02]  /*0a70*/  IADD3 R70, PT, PT, R26.reuse, 0x3c, RZ ;  /* 0x0000003c1a467810 */ /* 0x040fe40007ffe0ff */
[----:B------:R-:W-:-:S02]  /*0a80*/  IADD3 R67, PT, PT, R26, 0x40, RZ ;  /* 0x000000401a437810 */ /* 0x000fc40007ffe0ff */
[C---:B------:R-:W-:Y:S02]  /*0a90*/  IADD3 R66, PT, PT, R26.reuse, 0x44, RZ ;  /* 0x000000441a427810 */ /* 0x040fe40007ffe0ff */
[C---:B------:R-:W-:Y:S02]  /*0aa0*/  IADD3 R65, PT, PT, R26.reuse, 0x48, RZ ;  /* 0x000000481a417810 */ /* 0x040fe40007ffe0ff */
[----:B------:R-:W-:Y:S02]  /*0ab0*/  IADD3 R64, PT, PT, R26, 0x4c, RZ ;  /* 0x0000004c1a407810 */ /* 0x000fe40007ffe0ff */
[----:B------:R-:W-:Y:S02]  /*0ac0*/  SHF.R.U32.HI R26, RZ, 0x2, R27 ;  /* 0x00000002ff1a7819 */ /* 0x000fe4000001161b */
[----:B------:R-:W-:Y:S02]  /*0ad0*/  SHF.R.U32.HI R47, RZ, 0x2, R47 ;  /* 0x00000002ff2f7819 */ /* 0x000fe4000001162f */
[----:B------:R-:W-:Y:S01]  /*0ae0*/  LEA R46, R60, R51, 0x3 ;  /* 0x000000333c2e7211 */ /* 0x000fe200078e18ff */
[--C-:B------:R-:W-:Y:S01]  /*0af0*/  IMAD R26, R26, 0x28, R74.reuse ;  /* 0x000000281a1a7824 */ /* 0x100fe200078e024a */
[----:B------:R-:W-:Y:S01]  /*0b00*/  SHF.R.U32.HI R45, RZ, 0x2, R45 ;  /* 0x00000002ff2d7819 */ /* 0x000fe2000001162d */
[----:B------:R-:W-:Y:S01]  /*0b10*/  IMAD R51, R47, 0x28, R74 ;  /* 0x000000282f337824 */ /* 0x000fe200078e024a */
[----:B------:R-:W-:-:S02]  /*0b20*/  SHF.R.U32.HI R43, RZ, 0x2, R43 ;  /* 0x00000002ff2b7819 */ /* 0x000fc4000001162b */
[C---:B------:R-:W-:Y:S01]  /*0b30*/  LEA R26, R60.reuse, R26, 0x3 ;  /* 0x0000001a3c1a7211 */ /* 0x040fe200078e18ff */
[----:B------:R-:W1:Y:S01]  /*0b40*/  LDS.64 R46, [R46] ;  /* 0x000000002e2e7984 */ /* 0x000e620000000a00 */
[----:B------:R-:W-:Y:S01]  /*0b50*/  SHF.R.U32.HI R27, RZ, 0x2, R32 ;  /* 0x00000002ff1b7819 */ /* 0x000fe20000011620 */
[--C-:B------:R-:W-:Y:S01]  /*0b60*/  IMAD R32, R45, 0x28, R74.reuse ;  /* 0x000000282d207824 */ /* 0x100fe200078e024a */
[C---:B------:R-:W-:Y:S01]  /*0b70*/  LEA R42, R60.reuse, R51, 0x3 ;  /* 0x000000333c2a7211 */ /* 0x040fe200078e18ff */
[----:B------:R2:W3:Y:S01]  /*0b80*/  LDS.64 R44, [R26] ;  /* 0x000000001a2c7984 */ /* 0x0004e20000000a00 */
[----:B------:R-:W-:Y:S01]  /*0b90*/  SHF.R.U32.HI R41, RZ, 0x2, R41 ;  /* 0x00000002ff297819 */ /* 0x000fe20000011629 */
[--C-:B------:R-:W-:Y:S01]  /*0ba0*/  IMAD R51, R43, 0x28, R74.reuse ;  /* 0x000000282b337824 */ /* 0x100fe200078e024a */
[C---:B------:R-:W-:Y:S02]  /*0bb0*/  LEA R32, R60.reuse, R32, 0x3 ;  /* 0x000000203c207211 */ /* 0x040fe400078e18ff */
[----:B------:R-:W-:Y:S01]  /*0bc0*/  SHF.R.U32.HI R39, RZ, 0x2, R39 ;  /* 0x00000002ff277819 */ /* 0x000fe20000011627 */
[----:B------:R-:W4:Y:S01]  /*0bd0*/  LDS.64 R42, [R42] ;  /* 0x000000002a2a7984 */ /* 0x000f220000000a00 */
[----:B------:R-:W-:Y:S01]  /*0be0*/  IMAD R34, R41, 0x28, R74 ;  /* 0x0000002829227824 */ /* 0x000fe200078e024a */
[----:B------:R-:W-:-:S02]  /*0bf0*/  LEA R51, R60, R51, 0x3 ;  /* 0x000000333c337211 */ /* 0x000fc400078e18ff */
[----:B------:R0:W4:Y:S01]  /*0c00*/  LDS.64 R40, [R32] ;  /* 0x0000000020287984 */ /* 0x0001220000000a00 */
[--C-:B------:R-:W-:Y:S01]  /*0c10*/  IMAD R39, R39, 0x28, R74.reuse ;  /* 0x0000002827277824 */ /* 0x100fe200078e024a */
[C---:B--2---:R-:W-:Y:S01]  /*0c20*/  LEA R26, R60.reuse, R34, 0x3 ;  /* 0x000000223c1a7211 */ /* 0x044fe200078e18ff */
[--C-:B------:R-:W-:Y:S01]  /*0c30*/  IMAD R34, R27, 0x28, R74.reuse ;  /* 0x000000281b227824 */ /* 0x100fe200078e024a */
[----:B------:R-:W-:Y:S01]  /*0c40*/  SHF.R.U32.HI R37, RZ, 0x2, R37 ;  /* 0x00000002ff257819 */ /* 0x000fe20000011625 */
[----:B------:R-:W2:Y:S01]  /*0c50*/  LDS.64 R50, [R51] ;  /* 0x0000000033327984 */ /* 0x000ea20000000a00 */
[C---:B------:R-:W-:Y:S02]  /*0c60*/  LEA R39, R60.reuse, R39, 0x3 ;  /* 0x000000273c277211 */ /* 0x040fe400078e18ff */
[----:B------:R-:W-:Y:S01]  /*0c70*/  SHF.R.U32.HI R35, RZ, 0x2, R35 ;  /* 0x00000002ff237819 */ /* 0x000fe20000011623 */
[----:B------:R-:W2:Y:S01]  /*0c80*/  LDS.64 R26, [R26] ;  /* 0x000000001a1a7984 */ /* 0x000ea20000000a00 */
[----:B------:R-:W-:Y:S01]  /*0c90*/  IMAD R37, R37, 0x28, R74 ;  /* 0x0000002825257824 */ /* 0x000fe200078e024a */
[----:B------:R-:W-:-:S02]  /*0ca0*/  LEA R36, R60, R34, 0x3 ;  /* 0x000000223c247211 */ /* 0x000fc400078e18ff */
[----:B------:R-:W2:Y:S01]  /*0cb0*/  LDS.64 R38, [R39] ;  /* 0x0000000027267984 */ /* 0x000ea20000000a00 */
[--C-:B------:R-:W-:Y:S01]  /*0cc0*/  IMAD R35, R35, 0x28, R74.reuse ;  /* 0x0000002823237824 */ /* 0x100fe200078e024a */
[C---:B------:R-:W-:Y:S02]  /*0cd0*/  LEA R34, R60.reuse, R37, 0x3 ;  /* 0x000000253c227211 */ /* 0x040fe400078e18ff */
[----:B------:R-:W-:Y:S01]  /*0ce0*/  SHF.R.U32.HI R33, RZ, 0x2, R33 ;  /* 0x00000002ff217819 */ /* 0x000fe20000011621 */
[----:B------:R-:W2:Y:S01]  /*0cf0*/  LDS.64 R36, [R36] ;  /* 0x0000000024247984 */ /* 0x000ea20000000a00 */
[----:B0-----:R-:W-:Y:S02]  /*0d00*/  LEA R32, R60, R35, 0x3 ;  /* 0x000000233c207211 */ /* 0x001fe400078e18ff */
[----:B------:R-:W-:Y:S01]  /*0d10*/  SHF.R.U32.HI R49, RZ, 0x2, R49 ;  /* 0x00000002ff317819 */ /* 0x000fe20000011631 */
[----:B------:R-:W-:Y:S01]  /*0d20*/  IMAD R33, R33, 0x28, R74 ;  /* 0x0000002821217824 */ /* 0x000fe200078e024a */
[----:B------:R-:W0:Y:S01]  /*0d30*/  LDS.64 R34, [R34] ;  /* 0x0000000022227984 */ /* 0x000e220000000a00 */
[----:B------:R-:W-:-:S02]  /*0d40*/  SHF.R.U32.HI R77, RZ, 0x2, R77 ;  /* 0x00000002ff4d7819 */ /* 0x000fc4000001164d */
[----:B------:R-:W-:Y:S01]  /*0d50*/  IMAD R49, R49, 0x28, R74 ;  /* 0x0000002831317824 */ /* 0x000fe200078e024a */
[----:B------:R-:W-:Y:S01]  /*0d60*/  LEA R48, R60, R33, 0x3 ;  /* 0x000000213c307211 */ /* 0x000fe200078e18ff */
[----:B-1----:R-:W-:Y:S01]  /*0d70*/  FADD.FTZ R46, RZ, R46 ;  /* 0x0000002eff2e7221 */ /* 0x002fe20000010000 */
[----:B------:R-:W-:Y:S01]  /*0d80*/  SHF.R.U32.HI R75, RZ, 0x2, R75 ;  /* 0x00000002ff4b7819 */ /* 0x000fe2000001164b */
[----:B------:R-:W1:Y:S01]  /*0d90*/  LDS.64 R32, [R32] ;  /* 0x0000000020207984 */ /* 0x000e620000000a00 */
[----:B------:R-:W-:Y:S01]  /*0da0*/  SHF.R.U32.HI R71, RZ, 0x2, R71 ;  /* 0x00000002ff477819 */ /* 0x000fe20000011647 */
[----:B------:R-:W-:Y:S01]  /*0db0*/  IMAD R77, R77, 0x28, R74 ;  /* 0x000000284d4d7824 */ /* 0x000fe200078e024a */
[----:B------:R-:W-:Y:S01]  /*0dc0*/  SHF.R.U32.HI R70, RZ, 0x2, R70 ;  /* 0x00000002ff467819 */ /* 0x000fe20000011646 */
[--C-:B------:R-:W-:Y:S01]  /*0dd0*/  IMAD R75, R75, 0x28, R74.reuse ;  /* 0x000000284b4b7824 */ /* 0x100fe200078e024a */
        /* <DEDUP_REMOVED lines=8> */
[----:B------:R-:W-:Y:S01]  /*0e60*/  LEA R76, R60, R49, 0x3 ;  /* 0x000000313c4c7211 */ /* 0x000fe200078e18ff */
[--C-:B------:R-:W-:Y:S01]  /*0e70*/  IMAD R65, R65, 0x28, R74.reuse ;  /* 0x0000002841417824 */ /* 0x100fe200078e024a */
[----:B------:R-:W1:Y:S01]  /*0e80*/  LDS.64 R48, [R48] ;  /* 0x0000000030307984 */ /* 0x000e620000000a00 */
[----:B------:R-:W-:-:S02]  /*0e90*/  IMAD R64, R64, 0x28, R74 ;  /* 0x0000002840407824 */ /* 0x000fc400078e024a */
[----:B------:R-:W-:Y:S01]  /*0ea0*/  FADD.FTZ R74, RZ, R47 ;  /* 0x0000002fff4a7221 */ /* 0x000fe20000010000 */
[----:B---3--:R-:W-:Y:S01]  /*0eb0*/  FADD.FTZ R44, R46, R44 ;  /* 0x0000002c2e2c7221 */ /* 0x008fe20000010000 */
[----:B------:R-:W-:Y:S01]  /*0ec0*/  LEA R77, R60, R77, 0x3 ;  /* 0x0000004d3c4d7211 */ /* 0x000fe200078e18ff */
[----:B------:R-:W3:Y:S01]  /*0ed0*/  LDS.64 R46, [R76] ;  /* 0x000000004c2e7984 */ /* 0x000ee20000000a00 */
[----:B------:R-:W-:Y:S01]  /*0ee0*/  FADD.FTZ R74, R74, R45 ;  /* 0x0000002d4a4a7221 */ /* 0x000fe20000010000 */
[----:B----4-:R-:W-:Y:S01]  /*0ef0*/  FADD.FTZ R42, R44, R42 ;  /* 0x0000002a2c2a7221 */ /* 0x010fe20000010000 */
[----:B------:R-:W-:Y:S01]  /*0f00*/  LEA R75, R60, R75, 0x3 ;  /* 0x0000004b3c4b7211 */ /* 0x000fe200078e18ff */
[----:B------:R4:W3:Y:S01]  /*0f10*/  LDS.64 R44, [R77] ;  /* 0x000000004d2c7984 */ /* 0x0008e20000000a00 */
[----:B------:R-:W-:-:S04]  /*0f20*/  FADD.FTZ R74, R74, R43 ;  /* 0x0000002b4a4a7221 */ /* 0x000fc80000010000 */
[----:B------:R-:W-:Y:S01]  /*0f30*/  FADD.FTZ R74, R74, R41 ;  /* 0x000000294a4a7221 */ /* 0x000fe20000010000 */
[----:B----4-:R-:W-:Y:S01]  /*0f40*/  FADD.FTZ R77, R42, R40 ;  /* 0x000000282a4d7221 */ /* 0x010fe20000010000 */
[----:B------:R-:W-:Y:S01]  /*0f50*/  LEA R40, R60, R71, 0x3 ;  /* 0x000000473c287211 */ /* 0x000fe200078e18ff */
[----:B------:R-:W4:Y:S01]  /*0f60*/  LDS.64 R42, [R75] ;  /* 0x000000004b2a7984 */ /* 0x000f220000000a00 */
[----:B--2---:R-:W-:Y:S01]  /*0f70*/  FADD.FTZ R74, R74, R51 ;  /* 0x000000334a4a7221 */ /* 0x004fe20000010000 */
[----:B------:R-:W-:Y:S01]  /*0f80*/  FADD.FTZ R71, R77, R50 ;  /* 0x000000324d477221 */ /* 0x000fe20000010000 */
[C---:B------:R-:W-:Y:S02]  /*0f90*/  LEA R50, R60.reuse, R70, 0x3 ;  /* 0x000000463c327211 */ /* 0x040fe400078e18ff */
[----:B------:R-:W2:Y:S01]  /*0fa0*/  LDS.64 R40, [R40] ;  /* 0x0000000028287984 */ /* 0x000ea20000000a00 */
[----:B------:R-:W-:Y:S01]  /*0fb0*/  FADD.FTZ R71, R71, R26 ;  /* 0x0000001a47477221 */ /* 0x000fe20000010000 */
[----:B------:R-:W-:Y:S01]  /*0fc0*/  LEA R26, R60, R67, 0x3 ;  /* 0x000000433c1a7211 */ /* 0x000fe200078e18ff */
[----:B------:R-:W-:Y:S01]  /*0fd0*/  FADD.FTZ R74, R74, R27 ;  /* 0x0000001b4a4a7221 */ /* 0x000fe20000010000 */
        /* <DEDUP_REMOVED lines=9> */
[----:B0-----:R-:W-:Y:S01]  /*1070*/  FADD.FTZ R71, R71, R34 ;  /* 0x0000002247477221 */ /* 0x001fe20000010000 */
[----:B------:R-:W-:Y:S01]  /*1080*/  LEA R34, R60, R64, 0x3 ;  /* 0x000000403c227211 */ /* 0x000fe200078e18ff */
[----:B------:R-:W-:Y:S01]  /*1090*/  FADD.FTZ R74, R74, R35 ;  /* 0x000000234a4a7221 */ /* 0x000fe20000010000 */
[----:B------:R-:W0:Y:S01]  /*10a0*/  LDS.64 R36, [R36] ;  /* 0x0000000024247984 */ /* 0x000e220000000a00 */
[----:B-1----:R-:W-:-:S02]  /*10b0*/  FADD.FTZ R71, R71, R32 ;  /* 0x0000002047477221 */ /* 0x002fc40000010000 */
[----:B------:R-:W-:Y:S01]  /*10c0*/  FADD.FTZ R74, R74, R33 ;  /* 0x000000214a4a7221 */ /* 0x000fe20000010000 */
[----:B------:R-:W1:Y:S01]  /*10d0*/  LDS.64 R34, [R34] ;  /* 0x0000000022227984 */ /* 0x000e620000000a00 */
[----:B------:R-:W-:Y:S02]  /*10e0*/  FADD.FTZ R71, R71, R48 ;  /* 0x0000003047477221 */ /* 0x000fe40000010000 */
[----:B------:R-:W-:Y:S02]  /*10f0*/  FADD.FTZ R74, R74, R49 ;  /* 0x000000314a4a7221 */ /* 0x000fe40000010000 */
[----:B---3--:R-:W-:Y:S02]  /*1100*/  FADD.FTZ R71, R71, R46 ;  /* 0x0000002e47477221 */ /* 0x008fe40000010000 */
[----:B------:R-:W-:Y:S02]  /*1110*/  FADD.FTZ R74, R74, R47 ;  /* 0x0000002f4a4a7221 */ /* 0x000fe40000010000 */
[----:B------:R-:W-:-:S02]  /*1120*/  FADD.FTZ R71, R71, R44 ;  /* 0x0000002c47477221 */ /* 0x000fc40000010000 */
[----:B------:R-:W-:Y:S02]  /*1130*/  FADD.FTZ R74, R74, R45 ;  /* 0x0000002d4a4a7221 */ /* 0x000fe40000010000 */
[----:B----4-:R-:W-:Y:S02]  /*1140*/  FADD.FTZ R71, R71, R42 ;  /* 0x0000002a47477221 */ /* 0x010fe40000010000 */
[----:B------:R-:W-:Y:S02]  /*1150*/  FADD.FTZ R74, R74, R43 ;  /* 0x0000002b4a4a7221 */ /* 0x000fe40000010000 */
[----:B--2---:R-:W-:Y:S02]  /*1160*/  FADD.FTZ R71, R71, R40 ;  /* 0x0000002847477221 */ /* 0x004fe40000010000 */
[----:B------:R-:W-:Y:S02]  /*1170*/  FADD.FTZ R74, R74, R41 ;  /* 0x000000294a4a7221 */ /* 0x000fe40000010000 */
[----:B------:R-:W-:-:S02]  /*1180*/  FADD.FTZ R71, R71, R50 ;  /* 0x0000003247477221 */ /* 0x000fc40000010000 */
[----:B------:R-:W-:Y:S02]  /*1190*/  FADD.FTZ R74, R74, R51 ;  /* 0x000000334a4a7221 */ /* 0x000fe40000010000 */
[----:B------:R-:W-:Y:S02]  /*11a0*/  FADD.FTZ R71, R71, R26 ;  /* 0x0000001a47477221 */ /* 0x000fe40000010000 */
[----:B------:R-:W-:Y:S02]  /*11b0*/  FADD.FTZ R74, R74, R27 ;  /* 0x0000001b4a4a7221 */ /* 0x000fe40000010000 */
[----:B------:R-:W-:Y:S02]  /*11c0*/  FADD.FTZ R71, R71, R38 ;  /* 0x0000002647477221 */ /* 0x000fe40000010000 */
[----:B------:R-:W-:Y:S02]  /*11d0*/  FADD.FTZ R74, R74, R39 ;  /* 0x000000274a4a7221 */ /* 0x000fe40000010000 */
[----:B0-----:R-:W-:-:S02]  /*11e0*/  FADD.FTZ R71, R71, R36 ;  /* 0x0000002447477221 */ /* 0x001fc40000010000 */
[----:B------:R-:W-:Y:S02]  /*11f0*/  FADD.FTZ R74, R74, R37 ;  /* 0x000000254a4a7221 */ /* 0x000fe40000010000 */
[----:B-1----:R-:W-:Y:S02]  /*1200*/  FADD.FTZ R36, R71, R34 ;  /* 0x0000002247247221 */ /* 0x002fe40000010000 */
[----:B------:R-:W-:-:S07]  /*1210*/  FADD.FTZ R34, R74, R35 ;  /* 0x000000234a227221 */ /* 0x000fce0000010000 */
.L_x_747:
[----:B------:R-:W-:Y:S05]  /*1220*/  BSYNC.RECONVERGENT B0 ;  /* 0x0000000000007941 */ /* 0x000fea0003800200 */
.L_x_746:
[----:B-1----:R-:W1:Y:S01]  /*1230*/  SHFL.BFLY PT, R27, R36, 0x2, 0x1f ;  /* 0x0c401f00241b7f89 */ /* 0x002e6200000e0000 */
[C---:B------:R-:W-:Y:S02]  /*1240*/  LOP3.LUT P2, RZ, R7.reuse, 0x3f3, RZ, 0xc0, !PT ;  /* 0x000003f307ff7812 */ /* 0x040fe4000784c0ff */
[C---:B------:R-:W-:Y:S01]  /*1250*/  ISETP.NE.AND P3, PT, R7.reuse, RZ, PT ;  /* 0x000000ff0700720c */ /* 0x040fe20003f65270 */
[----:B------:R-:W2:Y:S01]  /*1260*/  SHFL.BFLY PT, R33, R34, 0x2, 0x1f ;  /* 0x0c401f0022217f89 */ /* 0x000ea200000e0000 */
[----:B------:R-:W-:Y:S01]  /*1270*/  ISETP.GT.U32.AND P1, PT, R7, 0x3f, PT ;  /* 0x0000003f0700780c */ /* 0x000fe20003f24070 */
[----:B-1----:R-:W-:-:S08]  /*1280*/  FADD.FTZ R35, R27, R36 ;  /* 0x000000241b237221 */ /* 0x002fd00000010000 */
[----:B0-----:R-:W-:Y:S02]  /*1290*/  @!P2 IMAD R27, R5, R4, UR6 ;  /* 0x00000006051bae24 */ /* 0x001fe4000f8e0204 */
[----:B--2---:R-:W-:Y:S01]  /*12a0*/  FADD.FTZ R37, R33, R34 ;  /* 0x0000002221257221 */ /* 0x004fe20000010000 */
[----:B------:R-:W0:Y:S01]  /*12b0*/  SHFL.BFLY PT, R26, R35, 0x1, 0x1f ;  /* 0x0c201f00231a7f89 */ /* 0x000e2200000e0000 */
[----:B------:R-:W1:Y:S01]  /*12c0*/  @!P2 LDC.64 R32, c[0x0][0x3b8] ;  /* 0x0000ee00ff20ab82 */ /* 0x000e620000000a00 */
[----:B------:R-:W-:Y:S02]  /*12d0*/  @!P2 LEA R27, R27, R12, 0x7 ;  /* 0x0000000c1b1ba211 */ /* 0x000fe400078e38ff */
[----:B------:R-:W2:Y:S01]  /*12e0*/  SHFL.BFLY PT, R38, R37, 0x1, 0x1f ;  /* 0x0c201f0025267f89 */ /* 0x000ea200000e0000 */
[----:B0-----:R-:W-:Y:S02]  /*12f0*/  FADD.FTZ R26, R35, R26 ;  /* 0x0000001a231a7221 */ /* 0x001fe40000010000 */
[----:B-1----:R-:W-:Y:S01]  /*1300*/  @!P2 IMAD.WIDE.U32 R32, R27, 0x4, R32 ;  /* 0x000000041b20a825 */ /* 0x002fe200078e0020 */
[----:B------:R-:W-:-:S03]  /*1310*/  CS2R R34, SRZ ;  /* 0x0000000000227805 */ /* 0x000fc6000001ff00 */
[----:B--2---:R-:W-:-:S05]  /*1320*/  FADD.FTZ R27, R37, R38 ;  /* 0x00000026251b7221 */ /* 0x004fca0000010000 */
[----:B------:R0:W-:Y:S01]  /*1330*/  @!P2 STG.E.64 desc[UR8][R32.64], R26 ;  /* 0x0000001a2000a986 */ /* 0x0001e2000c101b08 */
[----:B------:R-:W-:Y:S06]  /*1340*/  BAR.SYNC.DEFER_BLOCKING 0x0 ;  /* 0x0000000000007b1d */ /* 0x000fec0000010000 */
[----:B------:R-:W-:Y:S05]  /*1350*/  @P3 BRA `(.L_x_748) ;  /* 0x0000000000283947 */ /* 0x000fea0003800000 */
[----:B------:R-:W-:Y:S06]  /*1360*/  MEMBAR.ALL.GPU ;  /* 0x0000000000007992 */ /* 0x000fec000000a000 */
[----:B------:R-:W-:-:S00]  /*1370*/  ERRBAR ;  /* 0x00000000000079ab */ /* 0x000fc00000000000 */
[----:B------:R-:W-:Y:S06]  /*1380*/  CGAERRBAR ;  /* 0x00000000000075ab */ /* 0x000fec0000000000 */
[----:B0-----:R0:W5:Y:S02]  /*1390*/  ATOM.E.ADD.STRONG.GPU PT, R26, desc[UR8][R72.64], R10 ;  /* 0x8000000a481a798a */ /* 0x00116400081ef108 */
.L_x_749:
[----:B------:R-:W2:Y:S04]  /*13a0*/  LD.E.STRONG.GPU R27, desc[UR8][R72.64] ;  /* 0x00000008481b7980 */ /* 0x000ea8000c10f900 */
[----:B--2---:R-:W-:Y:S01]  /*13b0*/  CCTL.IVALL ;  /* 0x00000000ff00798f */ /* 0x004fe20002000000 */
[----:B------:R-:W-:Y:S05]  /*13c0*/  YIELD ;  /* 0x0000000000007946 */ /* 0x000fea0003800000 */
[----:B-----5:R-:W-:-:S04]  /*13d0*/  LOP3.LUT R27, R27, R26, RZ, 0x3c, !PT ;  /* 0x0000001a1b1b7212 */ /* 0x020fc800078e3cff */
[----:B------:R-:W-:-:S13]  /*13e0*/  ISETP.GT.AND P2, PT, R27, -0x1, PT ;  /* 0xffffffff1b00780c */ /* 0x000fda0003f44270 */
[----:B------:R-:W-:Y:S05]  /*13f0*/  @P2 BRA `(.L_x_749) ;  /* 0xfffffffc00e82947 */ /* 0x000fea000383ffff */
.L_x_748:
[----:B------:R-:W-:Y:S05]  /*1400*/  WARPSYNC.ALL ;  /* 0x0000000000007948 */ /* 0x000fea0003800000 */
[----:B------:R-:W-:Y:S06]  /*1410*/  BAR.SYNC.DEFER_BLOCKING 0x0 ;  /* 0x0000000000007b1d */ /* 0x000fec0000010000 */
[----:B------:R-:W-:Y:S04]  /*1420*/  BSSY.RECONVERGENT B0, `(.L_x_750) ;  /* 0x0000009000007945 */ /* 0x000fe80003800200 */
[----:B------:R-:W-:Y:S05]  /*1430*/  @P1 BRA `(.L_x_751) ;  /* 0x00000000001c1947 */ /* 0x000fea0003800000 */
[----:B0-----:R-:W0:Y:S01]  /*1440*/  LDC.64 R26, c[0x0][0x3b8] ;  /* 0x0000ee00ff1a7b82 */ /* 0x001e220000000a00 */
[----:B------:R-:W-:-:S05]  /*1450*/  IMAD R32, R5, R4, UR6 ;  /* 0x0000000605207e24 */ /* 0x000fca000f8e0204 */
[----:B------:R-:W-:-:S05]  /*1460*/  LEA R33, R32, R11, 0x7 ;  /* 0x0000000b20217211 */ /* 0x000fca00078e38ff */
[----:B0-----:R-:W-:-:S06]  /*1470*/  IMAD.WIDE.U32 R26, R33, 0x4, R26 ;  /* 0x00000004211a7825 */ /* 0x001fcc00078e001a */
[----:B------:R-:W2:Y:S02]  /*1480*/  LDG.E.64 R26, desc[UR8][R26.64] ;  /* 0x000000081a1a7981 */ /* 0x000ea4000c1e1b00 */
[----:B--2---:R-:W-:Y:S01]  /*1490*/  FADD.FTZ R35, RZ, R26 ;  /* 0x0000001aff237221 */ /* 0x004fe20000010000 */
[----:B------:R-:W-:-:S07]  /*14a0*/  FADD.FTZ R34, RZ, R27 ;  /* 0x0000001bff227221 */ /* 0x000fce0000010000 */
.L_x_751:
[----:B------:R-:W-:Y:S05]  /*14b0*/  BSYNC.RECONVERGENT B0 ;  /* 0x0000000000007941 */ /* 0x000fea0003800200 */
.L_x_750:
        /* <DEDUP_REMOVED lines=16> */
[--C-:B0-----:R-:W-:Y:S01]  /*15c0*/  FADD.FTZ R26, R36, R35.reuse ;  /* 0x00000023241a7221 */ /* 0x101fe20000010000 */
[----:B-----5:R-:W-:Y:S02]  /*15d0*/  PRMT R36, R28, 0x7632, R36 ;  /* 0x000076321c247816 */ /* 0x020fe40000000024 */
[----:B------:R-:W-:Y:S01]  /*15e0*/  PRMT R35, R29, 0x7632, R35 ;  /* 0x000076321d237816 */ /* 0x000fe20000000023 */
[----:B------:R-:W-:Y:S01]  /*15f0*/  @!P1 FMUL.FTZ R26, R26, 4.8828125727595761418e-05 ;  /* 0x384ccccd1a1a9820 */ /* 0x000fe20000410000 */
[----:B-1----:R-:W-:Y:S01]  /*1600*/  FADD.FTZ R34, R37, R34 ;  /* 0x0000002225227221 */ /* 0x002fe20000010000 */
[----:B------:R-:W-:-:S02]  /*1610*/  PRMT R37, R30, 0x7632, R37 ;  /* 0x000076321e257816 */ /* 0x000fc40000000025 */
        /* <DEDUP_REMOVED lines=18> */
.L_x_753:
[----:B------:R-:W-:Y:S05]  /*1740*/  BSYNC.RECONVERGENT B0 ;  /* 0x0000000000007941 */ /* 0x000fea0003800200 */
.L_x_752:
[----:B------:R-:W2:Y:S01]  /*1750*/  S2UR UR5, SR_CgaCtaId ;  /* 0x00000000000579c3 */ /* 0x000ea20000008800 */
[----:B------:R-:W-:Y:S01]  /*1760*/  UMOV UR4, 0x400 ;  /* 0x0000040000047882 */ /* 0x000fe20000000000 */
[----:B------:R-:W-:Y:S01]  /*1770*/  IMAD.HI.U32 R68, R68, -0x33333333, RZ ;  /* 0xcccccccd44447827 */ /* 0x000fe200078e00ff */
[----:B------:R-:W-:Y:S01]  /*1780*/  UIADD3 UR4, UPT, UPT, UR4, 0xc80, URZ ;  /* 0x00000c8004047890 */ /* 0x000fe2000fffe0ff */
[----:B-1----:R-:W-:Y:S02]  /*1790*/  SHF.L.U32 R33, R37, 0x10, RZ ;  /* 0x0000001025217819 */ /* 0x002fe400000006ff */
[----:B------:R-:W-:Y:S02]  /*17a0*/  SHF.L.U32 R39, R35, 0x10, RZ ;  /* 0x0000001023277819 */ /* 0x000fe400000006ff */
[----:B------:R-:W-:Y:S02]  /*17b0*/  LEA.HI R68, R68, -R63, RZ, 0x1a ;  /* 0x8000003f44447211 */ /* 0x000fe400078fd0ff */
[----:B------:R-:W-:-:S02]  /*17c0*/  SHF.L.U32 R28, R28, 0x10, RZ ;  /* 0x000000101c1c7819 */ /* 0x000fc400000006ff */
[----:B------:R-:W-:Y:S02]  /*17d0*/  SHF.L.U32 R37, R29, 0x10, RZ ;  /* 0x000000101d257819 */ /* 0x000fe400000006ff */
[----:B------:R-:W-:Y:S02]  /*17e0*/  SHF.L.U32 R38, R31, 0x10, RZ ;  /* 0x000000101f267819 */ /* 0x000fe400000006ff */
[----:B------:R-:W-:Y:S02]  /*17f0*/  SHF.L.U32 R44, R34, 0x10, RZ ;  /* 0x00000010222c7819 */ /* 0x000fe400000006ff */
[----:B------:R-:W-:Y:S01]  /*1800*/  LOP3.LUT R4, R4, 0x1, RZ, 0x3c, !PT ;  /* 0x0000000104047812 */ /* 0x000fe200078e3cff */
[----:B--2---:R-:W-:-:S06]  /*1810*/  ULEA UR4, UR5, UR4, 0x18 ;  /* 0x0000000405047291 */ /* 0x004fcc000f8ec0ff */
[----:B0-----:R-:W-:-:S05]  /*1820*/  LEA R26, R68, UR4, 0x3 ;  /* 0x00000004441a7c11 */ /* 0x001fca000f8e18ff */
[----:B------:R-:W0:Y:S01]  /*1830*/  LDCU UR4, c[0x0][0x3a0] ;  /* 0x00007400ff0477ac */ /* 0x000e220008000800 */
[----:B------:R-:W0:Y:S02]  /*1840*/  LDS.64 R26, [R26] ;  /* 0x000000001a1a7984 */ /* 0x000e240000000a00 */
[----:B0-----:R-:W-:Y:S01]  /*1850*/  FADD.FTZ R15, R27, UR4 ;  /* 0x000000041b0f7e21 */ /* 0x001fe20008010000 */
[--C-:B------:R-:W-:Y:S01]  /*1860*/  FADD.FTZ R16, R19, -R26.reuse ;  /* 0x8000001a13107221 */ /* 0x100fe20000010000 */
[----:B------:R-:W-:Y:S01]  /*1870*/  SHF.L.U32 R27, R30, 0x10, RZ ;  /* 0x000000101e1b7819 */ /* 0x000fe200000006ff */
[--C-:B------:R-:W-:Y:S01]  /*1880*/  FADD.FTZ R52, R52, -R26.reuse ;  /* 0x8000001a34347221 */ /* 0x100fe20000010000 */
[----:B------:R-:W-:Y:S01]  /*1890*/  SHF.L.U32 R30, R36, 0x10, RZ ;  /* 0x00000010241e7819 */ /* 0x000fe200000006ff */
[--C-:B------:R-:W-:Y:S01]  /*18a0*/  FADD.FTZ R36, R25, -R26.reuse ;  /* 0x8000001a19247221 */ /* 0x100fe20000010000 */
[----:B------:R-:W0:Y:S01]  /*18b0*/  MUFU.RSQ R15, R15 ;  /* 0x0000000f000f7308 */ /* 0x000e220000001400 */
        /* <DEDUP_REMOVED lines=9> */
[----:B------:R-:W1:Y:S01]  /*1950*/  LDCU.64 UR4, c[0x0][0x380] ;  /* 0x00007000ff0477ac */ /* 0x000e620008000a00 */
[C---:B0-----:R-:W-:Y:S01]  /*1960*/  FMUL.FTZ R32, R15.reuse, R16 ;  /* 0x000000100f207220 */ /* 0x041fe20000410000 */
[C---:B------:R-:W-:Y:S01]  /*1970*/  FMUL.FTZ R25, R15.reuse, R36 ;  /* 0x000000240f197220 */ /* 0x040fe20000410000 */
[----:B------:R-:W-:Y:S01]  /*1980*/  FMUL.FTZ R35, R15, R52 ;  /* 0x000000340f237220 */ /* 0x000fe20000410000 */
[--C-:B------:R-:W-:Y:S01]  /*1990*/  FADD.FTZ R36, R53, -R26.reuse ;  /* 0x8000001a35247221 */ /* 0x100fe20000010000 */
[----:B------:R-:W-:Y:S01]  /*19a0*/  FFMA.FTZ R19, R32, R30, R33 ;  /* 0x0000001e20137223 */ /* 0x000fe20000010021 */
[--C-:B------:R-:W-:Y:S01]  /*19b0*/  FADD.FTZ R32, R21, -R26.reuse ;  /* 0x8000001a15207221 */ /* 0x100fe20000010000 */
[--C-:B------:R-:W-:Y:S01]  /*19c0*/  FADD.FTZ R52, R59, -R26.reuse ;  /* 0x8000001a3b347221 */ /* 0x100fe20000010000 */
[C---:B------:R-:W-:Y:S01]  /*19d0*/  FMUL.FTZ R0, R15.reuse, R0 ;  /* 0x000000000f007220 */ /* 0x040fe20000410000 */
[C---:B------:R-:W-:Y:S01]  /*19e0*/  FMUL.FTZ R31, R15.reuse, R20 ;  /* 0x000000140f1f7220 */ /* 0x040fe20000410000 */
[----:B------:R-:W-:Y:S01]  /*19f0*/  FMUL.FTZ R21, R15, R32 ;  /* 0x000000200f157220 */ /* 0x000fe20000410000 */
[----:B------:R-:W-:Y:S01]  /*1a00*/  FADD.FTZ R32, R23, -R26 ;  /* 0x8000001a17207221 */ /* 0x000fe20000010000 */
[C---:B------:R-:W-:Y:S01]  /*1a10*/  FMUL.FTZ R43, R15.reuse, R48 ;  /* 0x000000300f2b7220 */ /* 0x040fe20000410000 */
[C---:B------:R-:W-:Y:S01]  /*1a20*/  FMUL.FTZ R22, R15.reuse, R22 ;  /* 0x000000160f167220 */ /* 0x040fe20000410000 */
[C---:B------:R-:W-:Y:S01]  /*1a30*/  FMUL.FTZ R24, R15.reuse, R24 ;  /* 0x000000180f187220 */ /* 0x040fe20000410000 */
[C---:B------:R-:W-:Y:S01]  /*1a40*/  FMUL.FTZ R23, R15.reuse, R32 ;  /* 0x000000200f177220 */ /* 0x040fe20000410000 */
[C---:B------:R-:W-:Y:S01]  /*1a50*/  FMUL.FTZ R36, R15.reuse, R36 ;  /* 0x000000240f247220 */ /* 0x040fe20000410000 */
[C---:B------:R-:W-:Y:S01]  /*1a60*/  FMUL.FTZ R52, R15.reuse, R52 ;  /* 0x000000340f347220 */ /* 0x040fe20000410000 */
[--C-:B------:R-:W-:Y:S01]  /*1a70*/  FFMA.FTZ R0, R0, R28, R27.reuse ;  /* 0x0000001c00007223 */ /* 0x100fe2000001001b */
[C---:B------:R-:W-:Y:S01]  /*1a80*/  FMUL.FTZ R42, R15.reuse, R54 ;  /* 0x000000360f2a7220 */ /* 0x040fe20000410000 */
[----:B------:R-:W-:Y:S01]  /*1a90*/  FMUL.FTZ R58, R15, R58 ;  /* 0x0000003a0f3a7220 */ /* 0x000fe20000410000 */
[----:B------:R-:W-:Y:S01]  /*1aa0*/  FFMA.FTZ R20, R31, R37, R38 ;  /* 0x000000251f147223 */ /* 0x000fe20000010026 */
[--C-:B------:R-:W-:Y:S01]  /*1ab0*/  FFMA.FTZ R21, R21, R39, R44.reuse ;  /* 0x0000002715157223 */ /* 0x100fe2000001002c */
[C-C-:B------:R-:W-:Y:S01]  /*1ac0*/  FFMA.FTZ R25, R39.reuse, R25, R44.reuse ;  /* 0x0000001927197223 */ /* 0x140fe2000001002c */
[----:B------:R-:W-:Y:S01]  /*1ad0*/  FFMA.FTZ R43, R39, R43, R44 ;  /* 0x0000002b272b7223 */ /* 0x000fe2000001002c */
[----:B------:R-:W-:Y:S01]  /*1ae0*/  FFMA.FTZ R22, R28, R22, R27 ;  /* 0x000000161c167223 */ /* 0x000fe2000001001b */
[----:B------:R-:W-:Y:S01]  /*1af0*/  FFMA.FTZ R23, R30, R23, R33 ;  /* 0x000000171e177223 */ /* 0x000fe20000010021 */
[----:B------:R-:W-:Y:S01]  /*1b00*/  FFMA.FTZ R24, R37, R24, R38 ;  /* 0x0000001825187223 */ /* 0x000fe20000010026 */
[----:B------:R-:W-:Y:S01]  /*1b10*/  FFMA.FTZ R35, R28, R35, R27 ;  /* 0x000000231c237223 */ /* 0x000fe2000001001b */
[----:B------:R-:W-:Y:S01]  /*1b20*/  FFMA.FTZ R36, R30, R36, R33 ;  /* 0x000000241e247223 */ /* 0x000fe20000010021 */
[C---:B------:R-:W-:Y:S01]  /*1b30*/  FMUL.FTZ R56, R15.reuse, R56 ;  /* 0x000000380f387220 */ /* 0x040fe20000410000 */
[----:B------:R-:W-:Y:S01]  /*1b40*/  FMUL.FTZ R51, R15, R50 ;  /* 0x000000320f337220 */ /* 0x000fe20000410000 */
[----:B------:R-:W-:Y:S01]  /*1b50*/  FFMA.FTZ R39, R39, R52, R44 ;  /* 0x0000003427277223 */ /* 0x000fe2000001002c */
[----:B------:R-:W-:Y:S01]  /*1b60*/  FMUL.FTZ R16, R0, -1.4426950216293334961 ;  /* 0xbfb8aa3b00107820 */ /* 0x000fe20000410000 */
[--C-:B------:R-:W-:Y:S01]  /*1b70*/  FFMA.FTZ R42, R37, R42, R38.reuse ;  /* 0x0000002a252a7223 */ /* 0x100fe20000010026 */
        /* <DEDUP_REMOVED lines=9> */
[----:B------:R-:W-:Y:S01]  /*1c10*/  FFMA.FTZ R27, R28, R56, R27 ;  /* 0x000000381c1b7223 */ /* 0x000fe2000001001b */
[----:B------:R-:W-:Y:S01]  /*1c20*/  FFMA.FTZ R30, R30, R51, R33 ;  /* 0x000000331e1e7223 */ /* 0x000fe20000010021 */
[----:B------:R-:W-:Y:S01]  /*1c30*/  FMUL.FTZ R38, R39, -1.4426950216293334961 ;  /* 0xbfb8aa3b27267820 */ /* 0x000fe20000410000 */
[----:B------:R-:W-:Y:S01]  /*1c40*/  FMUL.FTZ R45, R25, -1.4426950216293334961 ;  /* 0xbfb8aa3b192d7820 */ /* 0x000fe20000410000 */
[----:B------:R-:W-:Y:S01]  /*1c50*/  FMUL.FTZ R48, R42, -1.4426950216293334961 ;  /* 0xbfb8aa3b2a307820 */ /* 0x000fe20000410000 */
[----:B------:R-:W-:Y:S01]  /*1c60*/  FMUL.FTZ R49, R43, -1.4426950216293334961 ;  /* 0xbfb8aa3b2b317820 */ /* 0x000fe20000410000 */
[----:B------:R-:W-:Y:S01]  /*1c70*/  FMUL.FTZ R15, R37, -1.4426950216293334961 ;  /* 0xbfb8aa3b250f7820 */ /* 0x000fe20000410000 */
[----:B------:R-:W-:Y:S01]  /*1c80*/  MUFU.EX2 R16, R16 ;  /* 0x0000001000107308 */ /* 0x000fe20000000800 */
[----:B------:R-:W-:Y:S01]  /*1c90*/  FMUL.FTZ R50, R27, -1.4426950216293334961 ;  /* 0xbfb8aa3b1b327820 */ /* 0x000fe20000410000 */
[----:B------:R-:W-:-:S06]  /*1ca0*/  FMUL.FTZ R51, R30, -1.4426950216293334961 ;  /* 0xbfb8aa3b1e337820 */ /* 0x000fcc0000410000 */
[----:B------:R-:W-:Y:S08]  /*1cb0*/  MUFU.EX2 R29, R29 ;  /* 0x0000001d001d7308 */ /* 0x000ff00000000800 */
[----:B------:R-:W-:Y:S08]  /*1cc0*/  MUFU.EX2 R40, R40 ;  /* 0x0000002800287308 */ /* 0x000ff00000000800 */
[----:B------:R-:W0:Y:S08]  /*1cd0*/  MUFU.EX2 R34, R34 ;  /* 0x0000002200227308 */ /* 0x000e300000000800 */
[----:B------:R-:W2:Y:S08]  /*1ce0*/  MUFU.EX2 R32, R32 ;  /* 0x0000002000207308 */ /* 0x000eb00000000800 */
[----:B------:R-:W3:Y:S01]  /*1cf0*/  MUFU.EX2 R31, R31 ;  /* 0x0000001f001f7308 */ /* 0x000ee20000000800 */
[----:B0-----:R-:W-:-:S07]  /*1d00*/  FADD.FTZ R34, R34, 1 ;  /* 0x3f80000022227421 */ /* 0x001fce0000010000 */
[----:B------:R-:W0:Y:S01]  /*1d10*/  MUFU.EX2 R41, R41 ;  /* 0x0000002900297308 */ /* 0x000e220000000800 */
[----:B--2---:R-:W-:-:S07]  /*1d20*/  FADD.FTZ R32, R32, 1 ;  /* 0x3f80000020207421 */ /* 0x004fce0000010000 */
[----:B------:R-:W2:Y:S01]  /*1d30*/  MUFU.EX2 R46, R46 ;  /* 0x0000002e002e7308 */ /* 0x000ea20000000800 */
[----:B---3--:R-:W-:-:S07]  /*1d40*/  FADD.FTZ R31, R31, 1 ;  /* 0x3f8000001f1f7421 */ /* 0x008fce0000010000 */
[----:B------:R-:W3:Y:S01]  /*1d50*/  MUFU.EX2 R47, R47 ;  /* 0x0000002f002f7308 */ /* 0x000ee20000000800 */
[----:B0-----:R-:W-:-:S07]  /*1d60*/  FADD.FTZ R41, R41, 1 ;  /* 0x3f80000029297421 */ /* 0x001fce0000010000 */
[----:B------:R0:W4:Y:S01]  /*1d70*/  MUFU.EX2 R28, R49 ;  /* 0x00000031001c7308 */ /* 0x0001220000000800 */
[----:B--2---:R-:W-:-:S07]  /*1d80*/  FADD.FTZ R46, R46, 1 ;  /* 0x3f8000002e2e7421 */ /* 0x004fce0000010000 */
[----:B------:R-:W2:Y:S01]  /*1d90*/  MUFU.EX2 R38, R38 ;  /* 0x0000002600267308 */ /* 0x000ea20000000800 */
[----:B0-----:R-:W-:Y:S01]  /*1da0*/  FADD.FTZ R49, R16, 1 ;  /* 0x3f80000010317421 */ /* 0x001fe20000010000 */
[----:B------:R-:W-:Y:S01]  /*1db0*/  FADD.FTZ R16, R29, 1 ;  /* 0x3f8000001d107421 */ /* 0x000fe20000010000 */
[----:B------:R-:W-:Y:S01]  /*1dc0*/  FADD.FTZ R29, R40, 1 ;  /* 0x3f800000281d7421 */ /* 0x000fe20000010000 */
[----:B---3--:R-:W-:-:S04]  /*1dd0*/  FADD.FTZ R47, R47, 1 ;  /* 0x3f8000002f2f7421 */ /* 0x008fc80000010000 */
[----:B------:R-:W0:Y:S01]  /*1de0*/  MUFU.EX2 R45, R45 ;  /* 0x0000002d002d7308 */ /* 0x000e220000000800 */
[----:B----4-:R-:W-:-:S07]  /*1df0*/  FADD.FTZ R28, R28, 1 ;  /* 0x3f8000001c1c7421 */ /* 0x010fce0000010000 */
[----:B------:R-:W3:Y:S01]  /*1e00*/  MUFU.EX2 R48, R48 ;  /* 0x0000003000307308 */ /* 0x000ee20000000800 */
[----:B--2---:R-:W-:-:S07]  /*1e10*/  FADD.FTZ R38, R38, 1 ;  /* 0x3f80000026267421 */ /* 0x004fce0000010000 */
[----:B------:R-:W2:Y:S01]  /*1e20*/  MUFU.EX2 R33, R50 ;  /* 0x0000003200217308 */ /* 0x000ea20000000800 */
[----:B0-----:R-:W-:-:S07]  /*1e30*/  FADD.FTZ R45, R45, 1 ;  /* 0x3f8000002d2d7421 */ /* 0x001fce0000010000 */
[----:B------:R-:W0:Y:S01]  /*1e40*/  MUFU.EX2 R26, R51 ;  /* 0x00000033001a7308 */ /* 0x000e220000000800 */
[----:B---3--:R-:W-:-:S07]  /*1e50*/  FADD.FTZ R48, R48, 1 ;  /* 0x3f80000030307421 */ /* 0x008fce0000010000 */
[----:B------:R-:W3:Y:S01]  /*1e60*/  MUFU.EX2 R15, R15 ;  /* 0x0000000f000f7308 */ /* 0x000ee20000000800 */
[----:B--2---:R-:W-:-:S07]  /*1e70*/  FADD.FTZ R33, R33, 1 ;  /* 0x3f80000021217421 */ /* 0x004fce0000010000 */
[----:B------:R-:W2:Y:S01]  /*1e80*/  MUFU.RCP R49, R49 ;  /* 0x0000003100317308 */ /* 0x000ea20000001000 */
[----:B0-----:R-:W-:-:S07]  /*1e90*/  FADD.FTZ R26, R26, 1 ;  /* 0x3f8000001a1a7421 */ /* 0x001fce0000010000 */
[----:B------:R-:W0:Y:S01]  /*1ea0*/  MUFU.RCP R16, R16 ;  /* 0x0000001000107308 */ /* 0x000e220000001000 */
[----:B---3--:R-:W-:-:S07]  /*1eb0*/  FADD.FTZ R15, R15, 1 ;  /* 0x3f8000000f0f7421 */ /* 0x008fce0000010000 */
[----:B------:R-:W3:Y:S01]  /*1ec0*/  MUFU.RCP R29, R29 ;  /* 0x0000001d001d7308 */ /* 0x000ee20000001000 */
[----:B--2---:R-:W-:-:S07]  /*1ed0*/  FMUL.FTZ R49, R0, R49 ;  /* 0x0000003100317220 */ /* 0x004fce0000410000 */
[----:B------:R-:W2:Y:S01]  /*1ee0*/  MUFU.RCP R51, R32 ;  /* 0x0000002000337308 */ /* 0x000ea20000001000 */
[----:B0-----:R-:W-:Y:S01]  /*1ef0*/  FMUL.FTZ R0, R19, R16 ;  /* 0x0000001013007220 */ /* 0x001fe20000410000 */
[----:B-1----:R-:W-:-:S04]  /*1f00*/  IADD3 R16, P1, PT, R17, UR4, RZ ;  /* 0x0000000411107c10 */ /* 0x002fc8000ff3e0ff */
[----:B------:R-:W-:Y:S02]  /*1f10*/  IADD3.X R17, PT, PT, R18, UR5, RZ, P1, !PT ;  /* 0x0000000512117c10 */ /* 0x000fe40008ffe4ff */
[----:B------:R-:W0:Y:S01]  /*1f20*/  MUFU.RCP R40, R31 ;  /* 0x0000001f00287308 */ /* 0x000e220000001000 */
[----:B---3--:R-:W-:Y:S01]  /*1f30*/  FMUL.FTZ R29, R20, R29 ;  /* 0x0000001d141d7220 */ /* 0x008fe20000410000 */
[----:B------:R-:W-:-:S04]  /*1f40*/  ISETP.GE.U32.AND P1, PT, R3, R9, PT ;  /* 0x000000090300720c */ /* 0x000fc80003f26070 */
[----:B------:R-:W-:Y:S02]  /*1f50*/  ISETP.GE.AND.EX P1, PT, R2, R8, PT, P1 ;  /* 0x000000080200720c */ /* 0x000fe40003f26310 */
[----:B------:R-:W1:Y:S01]  /*1f60*/  MUFU.RCP R34, R34 ;  /* 0x0000002200227308 */ /* 0x000e620000001000 */
[----:B--2---:R-:W-:-:S07]  /*1f70*/  FMUL.FTZ R51, R22, R51 ;  /* 0x0000003316337220 */ /* 0x004fce0000410000 */
[----:B------:R-:W2:Y:S01]  /*1f80*/  MUFU.RCP R41, R41 ;  /* 0x0000002900297308 */ /* 0x000ea20000001000 */
[----:B0-----:R-:W-:-:S05]  /*1f90*/  FMUL.FTZ R20, R23, R40 ;  /* 0x0000002817147220 */ /* 0x001fca0000410000 */
[----:B------:R-:W-:Y:S02]  /*1fa0*/  F2FP.BF16.F32.PACK_AB R20, R20, R51 ;  /* 0x000000331414723e */ /* 0x000fe400000010ff */
[----:B------:R-:W0:Y:S01]  /*1fb0*/  MUFU.RCP R44, R45 ;  /* 0x0000002d002c7308 */ /* 0x000e220000001000 */
[----:B-1----:R-:W-:-:S05]  /*1fc0*/  FMUL.FTZ R34, R21, R34 ;  /* 0x0000002215227220 */ /* 0x002fca0000410000 */
[----:B------:R-:W-:Y:S02]  /*1fd0*/  F2FP.BF16.F32.PACK_AB R29, R34, R29 ;  /* 0x0000001d221d723e */ /* 0x000fe400000010ff */
[----:B------:R-:W1:Y:S01]  /*1fe0*/  MUFU.RCP R46, R46 ;  /* 0x0000002e002e7308 */ /* 0x000e620000001000 */
[----:B--2---:R-:W-:-:S07]  /*1ff0*/  FMUL.FTZ R24, R24, R41 ;  /* 0x0000002918187220 */ /* 0x004fce0000410000 */
[----:B------:R-:W2:Y:S01]  /*2000*/  MUFU.RCP R47, R47 ;  /* 0x0000002f002f7308 */ /* 0x000ea20000001000 */
[----:B0-----:R-:W-:-:S05]  /*2010*/  FMUL.FTZ R25, R25, R44 ;  /* 0x0000002c19197220 */ /* 0x001fca0000410000 */
[----:B------:R-:W-:Y:S02]  /*2020*/  F2FP.BF16.F32.PACK_AB R21, R25, R24 ;  /* 0x000000181915723e */ /* 0x000fe400000010ff */
[----:B------:R-:W0:Y:S01]  /*2030*/  MUFU.RCP R53, R48 ;  /* 0x0000003000357308 */ /* 0x000e220000001000 */
[----:B-1----:R-:W-:Y:S02]  /*2040*/  FMUL.FTZ R35, R35, R46 ;  /* 0x0000002e23237220 */ /* 0x002fe40000410000 */
[----:B------:R1:W-:Y:S05]  /*2050*/  STG.E.64 desc[UR8][R16.64+0x2800], R20 ;  /* 0x0028001410007986 */ /* 0x0003ea000c101b08 */
[----:B------:R-:W3:Y:S01]  /*2060*/  MUFU.RCP R28, R28 ;  /* 0x0000001c001c7308 */ /* 0x000ee20000001000 */
[----:B--2---:R-:W-:-:S05]  /*2070*/  FMUL.FTZ R36, R36, R47 ;  /* 0x0000002f24247220 */ /* 0x004fca0000410000 */
[----:B------:R-:W-:Y:S02]  /*2080*/  F2FP.BF16.F32.PACK_AB R18, R36, R35 ;  /* 0x000000232412723e */ /* 0x000fe400000010ff */
[----:B------:R-:W2:Y:S01]  /*2090*/  MUFU.RCP R32, R33 ;  /* 0x0000002100207308 */ /* 0x000ea20000001000 */
[----:B0-----:R-:W-:-:S07]  /*20a0*/  FMUL.FTZ R42, R42, R53 ;  /* 0x000000352a2a7220 */ /* 0x001fce0000410000 */
[----:B------:R-:W0:Y:S01]  /*20b0*/  MUFU.RCP R31, R26 ;  /* 0x0000001a001f7308 */ /* 0x000e220000001000 */
[----:B---3--:R-:W-:Y:S01]  /*20c0*/  FMUL.FTZ R43, R43, R28 ;  /* 0x0000001c2b2b7220 */ /* 0x008fe20000410000 */
[----:B------:R-:W-:-:S04]  /*20d0*/  F2FP.BF16.F32.PACK_AB R28, R0, R49 ;  /* 0x00000031001c723e */ /* 0x000fc800000010ff */
[----:B------:R-:W-:Y:S01]  /*20e0*/  F2FP.BF16.F32.PACK_AB R19, R43, R42 ;  /* 0x0000002a2b13723e */ /* 0x000fe200000010ff */
[----:B------:R1:W-:Y:S01]  /*20f0*/  STG.E.64 desc[UR8][R16.64], R28 ;  /* 0x0000001c10007986 */ /* 0x0003e2000c101b08 */
[----:B------:R-:W3:Y:S01]  /*2100*/  MUFU.RCP R50, R15 ;  /* 0x0000000f00327308 */ /* 0x000ee20000001000 */
[----:B--2---:R-:W-:Y:S02]  /*2110*/  FMUL.FTZ R27, R27, R32 ;  /* 0x000000201b1b7220 */ /* 0x004fe40000410000 */
[----:B------:R1:W-:Y:S05]  /*2120*/  STG.E.64 desc[UR8][R16.64+0x5000], R18 ;  /* 0x0050001210007986 */ /* 0x0003ea000c101b08 */
[----:B------:R-:W2:Y:S01]  /*2130*/  MUFU.RCP R38, R38 ;  /* 0x0000002600267308 */ /* 0x000ea20000001000 */
[----:B0-----:R-:W-:-:S05]  /*2140*/  FMUL.FTZ R30, R30, R31 ;  /* 0x0000001f1e1e7220 */ /* 0x001fca0000410000 */
[----:B------:R-:W-:Y:S01]  /*2150*/  F2FP.BF16.F32.PACK_AB R30, R30, R27 ;  /* 0x0000001b1e1e723e */ /* 0x000fe200000010ff */
[----:B---3--:R-:W-:Y:S01]  /*2160*/  FMUL.FTZ R37, R37, R50 ;  /* 0x0000003225257220 */ /* 0x008fe20000410000 */
[----:B--2---:R-:W-:-:S05]  /*2170*/  FMUL.FTZ R22, R39, R38 ;  /* 0x0000002627167220 */ /* 0x004fca0000410000 */
[----:B------:R-:W-:-:S05]  /*2180*/  F2FP.BF16.F32.PACK_AB R31, R22, R37 ;  /* 0x00000025161f723e */ /* 0x000fca00000010ff */
[----:B------:R1:W-:Y:S01]  /*2190*/  STG.E.64 desc[UR8][R16.64+0x7800], R30 ;  /* 0x0078001e10007986 */ /* 0x0003e2000c101b08 */
[----:B------:R-:W-:Y:S05]  /*21a0*/  @!P1 BRA `(.L_x_754) ;  /* 0xffffffe000709947 */ /* 0x000fea000383ffff */
[----:B------:R-:W-:Y:S05]  /*21b0*/  EXIT ;  /* 0x000000000000794d */ /* 0x000fea0003800000 */
.L_x_755:
        /* <DEDUP_REMOVED lines=12> */
.L_x_1683:


//--------------------- .text._ZN13group_norm_v214gn_cuda_kernelI13__nv_bfloat16Li320ELi3ELi16ELi80ELi256ELb1ELi16ELi320ELi320ELi4ELb1ELi21ELb0ELb0ENS_16CompileConditionILi1000EEEEEvPT_PKS4_S7_S7_flPfS8_Pj --------------------------
	.section	.text._ZN13group_norm_v214gn_cuda_kernelI13__nv_bfloat16Li320ELi3ELi16ELi80ELi256ELb1ELi16ELi320ELi320ELi4ELb1ELi21ELb0ELb0ENS_16CompileConditionILi1000EEEEEvPT_PKS4_S7_S7_flPfS8_Pj,"ax",@progbits
	.align	128
        .global         _ZN13group_norm_v214gn_cuda_kernelI13__nv_bfloat16Li320ELi3ELi16ELi80ELi256ELb1ELi16ELi320ELi320ELi4ELb1ELi21ELb0ELb0ENS_16CompileConditionILi1000EEEEEvPT_PKS4_S7_S7_flPfS8_Pj
        .type           _ZN13group_norm_v214gn_cuda_kernelI13__nv_bfloat16Li320ELi3ELi16ELi80ELi256ELb1ELi16ELi320ELi320ELi4ELb1ELi21ELb0ELb0ENS_16CompileConditionILi1000EEEEEvPT_PKS4_S7_S7_flPfS8_Pj,@function
        .size           _ZN13group_norm_v214gn_cuda_kernelI13__nv_bfloat16Li320ELi3ELi16ELi80ELi256ELb1ELi16ELi320ELi320ELi4ELb1ELi21ELb0ELb0ENS_16CompileConditionILi1000EEEEEvPT_PKS4_S7_S7_flPfS8_Pj,(.L_x_1684 - _ZN13group_norm_v214gn_cuda_kernelI13__nv_bfloat16Li320ELi3ELi16ELi80ELi256ELb1ELi16ELi320ELi320ELi4ELb1ELi21ELb0ELb0ENS_16CompileConditionILi1000EEEEEvPT_PKS4_S7_S7_flPfS8_Pj)
        .other          _ZN13group_norm_v214gn_cuda_kernelI13__nv_bfloat16Li320ELi3ELi16ELi80ELi256ELb1ELi16ELi320ELi320ELi4ELb1ELi21ELb0ELb0ENS_16CompileConditionILi1000EEEEEvPT_PKS4_S7_S7_flPfS8_Pj,@"STO_CUDA_ENTRY STV_DEFAULT"
_ZN13group_norm_v214gn_cuda_kernelI13__nv_bfloat16Li320ELi3ELi16ELi80ELi256ELb1ELi16ELi320ELi320ELi4ELb1ELi21ELb0ELb0ENS_16CompileConditionILi1000EEEEEvPT_PKS4_S7_S7_flPfS8_Pj:
.text._ZN13group_norm_v214gn_cuda_kernelI13__nv_bfloat16Li320ELi3ELi16ELi80ELi256ELb1ELi16ELi320ELi320ELi4ELb1ELi21ELb0ELb0ENS_16CompileConditionILi1000EEEEEvPT_PKS4_S7_S7_flPfS8_Pj:
        /* <DEDUP_REMOVED lines=13> */
[----:B------:R-:W-:Y:S01]  /*00d0*/  HFMA2 R46, -RZ, RZ, 0, 0 ;  /* 0x00000000ff2e7431 */ /* 0x000fe200000001ff */
[----:B------:R-:W4:Y:S01]  /*00e0*/  LDCU.64 UR8, c[0x0][0x358] ;  /* 0x00006b00ff0877ac */ /* 0x000f220008000a00 */
[----:B------:R-:W5:Y:S01]  /*00f0*/  S2R R9, SR_CTAID.X ;  /* 0x0000000000097919 */ /* 0x000f620000002500 */
[----:B--2---:R-:W-:-:S04]  /*0100*/  ULEA UR4, UP0, UR6, UR4, 0x2 ;  /* 0x0000000406047291 */ /* 0x004fc8000f8010ff */
[----:B------:R-:W-:Y:S01]  /*0110*/  ULEA.HI.X UR5, UR6, UR5, URZ, 0x2, UP0 ;  /* 0x0000000506057291 */ /* 0x000fe200080f14ff */
[----:B-1----:R-:W-:Y:S02]  /*0120*/  ISETP.EQ.U32.AND P1, PT, R10, RZ, PT ;  /* 0x000000ff0a00720c */ /* 0x002fe40003f22070 */
[----:B------:R-:W-:-:S03]  /*0130*/  MOV R54, UR4 ;  /* 0x0000000400367c02 */ /* 0x000fc60008000f00 */
[----:B------:R-:W-:Y:S02]  /*0140*/  MOV R55, UR5 ;  /* 0x0000000500377c02 */ /* 0x000fe40008000f00 */
[----:B0-----:R-:W-:-:S05]  /*0150*/  LOP3.LUT R0, R4, 0xffff, RZ, 0xc0, !PT ;  /* 0x0000ffff04007812 */ /* 0x001fca00078ec0ff */
[----:B------:R-:W-:Y:S01]  /*0160*/  IMAD R0, R0, 0xcccd, RZ ;  /* 0x0000cccd00007824 */ /* 0x000fe200078e02ff */
[----:B-----5:R-:W-:-:S04]  /*0170*/  LOP3.LUT P0, RZ, R9, 0xf, RZ, 0xc0, !PT ;  /* 0x0000000f09ff7812 */ /* 0x020fc8000780c0ff */
[----:B------:R-:W-:Y:S02]  /*0180*/  SHF.R.U32.HI R49, RZ, 0x16, R0 ;  /* 0x00000016ff317819 */ /* 0x000fe40000011600 */
[----:B------:R-:W-:Y:S02]  /*0190*/  ISETP.EQ.OR.EX P0, PT, R11, RZ, P0, P1 ;  /* 0x000000ff0b00720c */ /* 0x000fe40000702710 */
[----:B------:R-:W-:Y:S02]  /*01a0*/  PRMT R0, R49, 0x9910, RZ ;  /* 0x0000991031007816 */ /* 0x000fe400000000ff */
[----:B------:R-:W-:Y:S02]  /*01b0*/  ISETP.NE.AND P1, PT, R9, RZ, PT ;  /* 0x000000ff0900720c */ /* 0x000fe40003f25270 */
        /* <DEDUP_REMOVED lines=8> */
[----:B------:R-:W-:Y:S02]  /*0240*/  LOP3.LUT R5, R5, 0xffff, RZ, 0xc0, !PT ;  /* 0x0000ffff05057812 */ /* 0x000fe400078ec0ff */
[----:B------:R-:W-:-:S02]  /*0250*/  SHF.L.U32 R0, R9, 0x4, RZ ;  /* 0x0000000409007819 */ /* 0x000fc400000006ff */
[----:B------:R-:W-:Y:S01]  /*0260*/  MOV R7, UR6 ;  /* 0x0000000600077c02 */ /* 0x000fe20008000f00 */
[----:B------:R-:W-:Y:S01]  /*0270*/  IMAD R8, R5, 0x28, R6 ;  /* 0x0000002805087824 */ /* 0x000fe200078e0206 */
[----:B------:R-:W-:Y:S01]  /*0280*/  LOP3.LUT R0, R0, 0xf0, RZ, 0xc0, !PT ;  /* 0x000000f000007812 */ /* 0x000fe200078ec0ff */
[----:B------:R-:W0:Y:S03]  /*0290*/  LDC R6, c[0x0][0x374] ;  /* 0x0000dd00ff067b82 */ /* 0x000e260000000800 */
[----:B------:R-:W-:Y:S02]  /*02a0*/  IADD3 R50, PT, PT, R49, R0, RZ ;  /* 0x0000000031327210 */ /* 0x000fe40007ffe0ff */
[----:B------:R-:W-:Y:S02]  /*02b0*/  SHF.L.U32 R0, R9, 0x1, RZ ;  /* 0x0000000109007819 */ /* 0x000fe400000006ff */
[----:B------:R-:W-:-:S02]  /*02c0*/  LEA R49, R49, R8, 0x3 ;  /* 0x0000000831317211 */ /* 0x000fc400078e18ff */
[----:B------:R-:W-:Y:S02]  /*02d0*/  LOP3.LUT R9, R0, 0x1e, RZ, 0xc0, !PT ;  /* 0x0000001e00097812 */ /* 0x000fe400078ec0ff */
[----:B------:R-:W-:Y:S02]  /*02e0*/  MOV R8, RZ ;  /* 0x000000ff00087202 */ /* 0x000fe40000000f00 */
[----:B----4-:R-:W-:-:S07]  /*02f0*/  LEA R48, R4, R9, 0x3 ;  /* 0x0000000904307211 */ /* 0x010fce00078e18ff */
.L_x_762:
[C---:B------:R-:W-:Y:S01]  /*0300*/  LOP3.LUT R34, R7.reuse, 0x3, RZ, 0xc0, !PT ;  /* 0x0000000307227812 */ /* 0x040fe200078ec0ff */
[----:B------:R-:W1:Y:S01]  /*0310*/  LDCU.64 UR4, c[0x0][0x388] ;  /* 0x00007100ff0477ac */ /* 0x000e620008000a00 */
[--C-:B------:R-:W-:Y:S01]  /*0320*/  SHF.R.U64 R52, R7, 0x2, R8.reuse ;  /* 0x0000000207347819 */ /* 0x100fe20000001208 */
[----:B---3--:R-:W-:Y:S01]  /*0330*/  IMAD R13, R50, 0x500, RZ ;  /* 0x00000500320d7824 */ /* 0x008fe200078e02ff */
[----:B------:R-:W-:Y:S01]  /*0340*/  MOV R57, RZ ;  /* 0x000000ff00397202 */ /* 0x000fe20000000f00 */
[----:B------:R-:W-:Y:S01]  /*0350*/  IMAD R34, R34, 0x140, RZ ;  /* 0x0000014022227824 */ /* 0x000fe200078e02ff */
[----:B------:R-:W-:-:S04]  /*0360*/  SHF.R.U32.HI R51, RZ, 0x2, R8 ;  /* 0x00000002ff337819 */ /* 0x000fc80000011608 */
[----:B------:R-:W-:Y:S01]  /*0370*/  LEA R56, R5, R34, 0x2 ;  /* 0x0000002205387211 */ /* 0x000fe200078e10ff */
[----:B------:R-:W-:-:S04]  /*0380*/  IMAD R9, R51, 0x50000, RZ ;  /* 0x0005000033097824 */ /* 0x000fc800078e02ff */
[----:B------:R-:W-:-:S03]  /*0390*/  IMAD.WIDE.U32 R10, R52, 0x50000, R56 ;  /* 0x00050000340a7825 */ /* 0x000fc600078e0038 */
[----:B------:R-:W-:-:S04]  /*03a0*/  IADD3 R10, P1, PT, R13, R10, RZ ;  /* 0x0000000a0d0a7210 */ /* 0x000fc80007f3e0ff */
[----:B------:R-:W-:Y:S02]  /*03b0*/  IADD3.X R11, PT, PT, R11, R9, RZ, P1, !PT ;  /* 0x000000090b0b7210 */ /* 0x000fe40000ffe4ff */
[C---:B------:R-:W-:Y:S02]  /*03c0*/  SHF.L.U32 R9, R10.reuse, 0x1, RZ ;  /* 0x000000010a097819 */ /* 0x040fe400000006ff */
[----:B------:R-:W-:Y:S02]  /*03d0*/  SHF.L.U64.HI R10, R10, 0x1, R11 ;  /* 0x000000010a0a7819 */ /* 0x000fe4000001020b */
[----:B-1----:R-:W-:-:S04]  /*03e0*/  IADD3 R14, P1, PT, R9, UR4, RZ ;  /* 0x00000004090e7c10 */ /* 0x002fc8000ff3e0ff */
[----:B------:R-:W-:-:S05]  /*03f0*/  IADD3.X R15, PT, PT, R10, UR5, RZ, P1, !PT ;  /* 0x000000050a0f7c10 */ /* 0x000fca0008ffe4ff */
[----:B------:R-:W2:Y:S04]  /*0400*/  LDG.E.64.CONSTANT R18, desc[UR8][R14.64] ;  /* 0x000000080e127981 */ /* 0x000ea8000c1e9b00 */
[----:B------:R-:W3:Y:S04]  /*0410*/  LDG.E.64.CONSTANT R16, desc[UR8][R14.64+0x2800] ;  /* 0x002800080e107981 */ /* 0x000ee8000c1e9b00 */
[----:B------:R-:W4:Y:S04]  /*0420*/  LDG.E.64.CONSTANT R20, desc[UR8][R14.64+0x5000] ;  /* 0x005000080e147981 */ /* 0x000f28000c1e9b00 */
[----:B------:R3:W5:Y:S01]  /*0430*/  LDG.E.64.CONSTANT R22, desc[UR8][R14.64+0x7800] ;  /* 0x007800080e167981 */ /* 0x000762000c1e9b00 */
[----:B------:R-:W-:Y:S01]  /*0440*/  ISETP.GT.U32.AND P1, PT, R4, 0xf, PT ;  /* 0x0000000f0400780c */ /* 0x000fe20003f24070 */
[----:B------:R-:W-:Y:S01]  /*0450*/  BSSY.RECONVERGENT B0, `(.L_x_756) ;  /* 0x00000d1000007945 */ /* 0x000fe20003800200 */
[----:B------:R-:W-:-:S02]  /*0460*/  SHF.L.U32 R53, R7, 0x2, RZ ;  /* 0x0000000207357819 */ /* 0x000fc400000006ff */
[----:B------:R-:W-:Y:S02]  /*0470*/  CS2R R40, SRZ ;  /* 0x0000000000287805 */ /* 0x000fe4000001ff00 */
[----:B------:R-:W-:Y:S02]  /*0480*/  LOP3.LUT R53, R53, 0xc, RZ, 0xc0, !PT ;  /* 0x0000000c35357812 */ /* 0x000fe400078ec0ff */
[C---:B--2---:R-:W-:Y:S02]  /*0490*/  PRMT R11, R18.reuse, 0x7632, R11 ;  /* 0x00007632120b7816 */ /* 0x044fe4000000000b */
[----:B------:R-:W-:Y:S02]  /*04a0*/  SHF.L.U32 R0, R18, 0x10, RZ ;  /* 0x0000001012007819 */ /* 0x000fe400000006ff */
[----:B------:R-:W-:Y:S02]  /*04b0*/  SHF.L.U32 R11, R11, 0x10, RZ ;  /* 0x000000100b0b7819 */ /* 0x000fe400000006ff */
[C---:B------:R-:W-:Y:S01]  /*04c0*/  PRMT R13, R19.reuse, 0x7632, R13 ;  /* 0x00007632130d7816 */ /* 0x040fe2000000000d */
        /* <DEDUP_REMOVED lines=8> */
[C---:B---3--:R-:W-:Y:S02]  /*0550*/  PRMT R15, R16.reuse, 0x7632, R15 ;  /* 0x00007632100f7816 */ /* 0x048fe4000000000f */
        /* <DEDUP_REMOVED lines=13> */
[----:B----4-:R-:W-:-:S02]  /*0630*/  PRMT R19, R20, 0x7632, R19 ;  /* 0x0000763214137816 */ /* 0x010fc40000000013 */
        /* <DEDUP_REMOVED lines=13> */
[C---:B-----5:R-:W-:Y:S02]  /*0710*/  PRMT R43, R22.reuse, 0x7632, R43 ;  /* 0x00007632162b7816 */ /* 0x060fe4000000002b */
        /* <DEDUP_REMOVED lines=30> */
[----:B------:R-:W-:Y:S02]  /*0900*/  SHF.R.U32.HI R31, RZ, 0x2, R26 ;  /* 0x00000002ff1f7819 */ /* 0x000fe4000001161a */
[----:B------:R-:W-:Y:S02]  /*0910*/  SHF.R.U32.HI R33, RZ, 0x2, R28 ;  /* 0x00000002ff217819 */ /* 0x000fe4000001161c */
[C---:B------:R-:W-:Y:S02]  /*0920*/  IADD3 R39, PT, PT, R34.reuse, 0x28, RZ ;  /* 0x0000002822277810 */ /* 0x040fe40007ffe0ff */
[C---:B------:R-:W-:Y:S02]  /*0930*/  IADD3 R41, PT, PT, R34.reuse, 0x30, RZ ;  /* 0x0000003022297810 */ /* 0x040fe40007ffe0ff */
[----:B------:R-:W-:-:S02]  /*0940*/  IADD3 R60, PT, PT, R34, 0x38, RZ ;  /* 0x00000038223c7810 */ /* 0x000fc40007ffe0ff */
[----:B--2---:R-:W-:Y:S02]  /*0950*/  LEA R36, R25, R36, 0x18 ;  /* 0x0000002419247211 */ /* 0x004fe400078ec0ff */
[----:B------:R-:W-:Y:S02]  /*0960*/  SHF.R.U32.HI R25, RZ, 0x2, R22 ;  /* 0x00000002ff197819 */ /* 0x000fe40000011616 */
[C---:B------:R-:W-:Y:S01]  /*0970*/  IADD3 R22, PT, PT, R34.reuse, 0xc, RZ ;  /* 0x0000000c22167810 */ /* 0x040fe20007ffe0ff */
[--C-:B------:R-:W-:Y:S01]  /*0980*/  IMAD R23, R23, 0x28, R36.reuse ;  /* 0x0000002817177824 */ /* 0x100fe200078e0224 */
[----:B------:R-:W-:Y:S01]  /*0990*/  IADD3 R61, PT, PT, R34, 0x3c, RZ ;  /* 0x0000003c223d7810 */ /* 0x000fe20007ffe0ff */
[----:B------:R-:W-:Y:S01]  /*09a0*/  IMAD R25, R25, 0x28, R36 ;  /* 0x0000002819197824 */ /* 0x000fe200078e0224 */
[----:B------:R-:W-:Y:S01]  /*09b0*/  SHF.R.U32.HI R29, RZ, 0x2, R22 ;  /* 0x00000002ff1d7819 */ /* 0x000fe20000011616 */
[--C-:B------:R-:W-:Y:S01]  /*09c0*/  IMAD R27, R27, 0x28, R36.reuse ;  /* 0x000000281b1b7824 */ /* 0x100fe200078e0224 */
[----:B------:R-:W-:Y:S01]  /*09d0*/  IADD3 R23, PT, PT, R23, R40, RZ ;  /* 0x0000002817177210 */ /* 0x000fe20007ffe0ff */
[--C-:B------:R-:W-:Y:S01]  /*09e0*/  IMAD R31, R31, 0x28, R36.reuse ;  /* 0x000000281f1f7824 */ /* 0x100fe200078e0224 */
[C---:B------:R-:W-:Y:S01]  /*09f0*/  IADD3 R25, PT, PT, R40.reuse, R25, RZ ;  /* 0x0000001928197210 */ /* 0x040fe20007ffe0ff */
[--C-:B------:R-:W-:Y:S01]  /*0a00*/  IMAD R29, R29, 0x28, R36.reuse ;  /* 0x000000281d1d7824 */ /* 0x100fe200078e0224 */
[C---:B------:R-:W-:Y:S01]  /*0a10*/  IADD3 R27, PT, PT, R40.reuse, R27, RZ ;  /* 0x0000001b281b7210 */ /* 0x040fe20007ffe0ff */
[----:B------:R-:W-:Y:S01]  /*0a20*/  IMAD R33, R33, 0x28, R36 ;  /* 0x0000002821217824 */ /* 0x000fe200078e0224 */
[----:B------:R-:W1:Y:S01]  /*0a30*/  LDS.64 R22, [R23] ;  /* 0x0000000017167984 */ /* 0x000e620000000a00 */
[----:B------:R-:W-:-:S02]  /*0a40*/  IADD3 R31, PT, PT, R40, R31, RZ ;  /* 0x0000001f281f7210 */ /* 0x000fc40007ffe0ff */
[C---:B------:R-:W-:Y:S01]  /*0a50*/  IADD3 R29, PT, PT, R40.reuse, R29, RZ ;  /* 0x0000001d281d7210 */ /* 0x040fe20007ffe0ff */
[----:B------:R-:W2:Y:S01]  /*0a60*/  LDS.64 R24, [R25] ;  /* 0x0000000019187984 */ /* 0x000ea20000000a00 */
[----:B------:R-:W-:Y:S02]  /*0a70*/  IADD3 R33, PT, PT, R40, R33, RZ ;  /* 0x0000002128217210 */ /* 0x000fe40007ffe0ff */
[C---:B------:R-:W-:Y:S01]  /*0a80*/  IADD3 R37, PT, PT, R34.reuse, 0x40, RZ ;  /* 0x0000004022257810 */ /* 0x040fe20007ffe0ff */
[----:B------:R-:W3:Y:S01]  /*0a90*/  LDS.64 R26, [R27] ;  /* 0x000000001b1a7984 */ /* 0x000ee20000000a00 */
[----:B------:R-:W-:Y:S02]  /*0aa0*/  IADD3 R59, PT, PT, R34, 0x44, RZ ;  /* 0x00000044223b7810 */ /* 0x000fe40007ffe0ff */
[----:B------:R-:W-:Y:S01]  /*0ab0*/  SHF.R.U32.HI R39, RZ, 0x2, R39 ;  /* 0x00000002ff277819 */ /* 0x000fe20000011627 */
[----:B------:R-:W4:Y:S01]  /*0ac0*/  LDS.64 R28, [R29] ;  /* 0x000000001d1c7984 */ /* 0x000f220000000a00 */
[----:B------:R-:W-:-:S02]  /*0ad0*/  SHF.R.U32.HI R41, RZ, 0x2, R41 ;  /* 0x00000002ff297819 */ /* 0x000fc40000011629 */
[----:B------:R-:W-:Y:S01]  /*0ae0*/  SHF.R.U32.HI R60, RZ, 0x2, R60 ;  /* 0x00000002ff3c7819 */ /* 0x000fe2000001163c */
[----:B------:R-:W5:Y:S01]  /*0af0*/  LDS.64 R30, [R31] ;  /* 0x000000001f1e7984 */ /* 0x000f620000000a00 */
[--C-:B------:R-:W-:Y:S01]  /*0b00*/  IMAD R39, R39, 0x28, R36.reuse ;  /* 0x0000002827277824 */ /* 0x100fe200078e0224 */
[----:B------:R-:W-:Y:S01]  /*0b10*/  SHF.R.U32.HI R61, RZ, 0x2, R61 ;  /* 0x00000002ff3d7819 */ /* 0x000fe2000001163d */
[--C-:B------:R-:W-:Y:S01]  /*0b20*/  IMAD R41, R41, 0x28, R36.reuse ;  /* 0x0000002829297824 */ /* 0x100fe200078e0224 */
[----:B------:R-:W0:Y:S01]  /*0b30*/  LDS.64 R32, [R33] ;  /* 0x0000000021207984 */ /* 0x000e220000000a00 */
[----:B------:R-:W-:Y:S01]  /*0b40*/  SHF.R.U32.HI R37, RZ, 0x2, R37 ;  /* 0x00000002ff257819 */ /* 0x000fe20000011625 */
[--C-:B------:R-:W-:Y:S01]  /*0b50*/  IMAD R60, R60, 0x28, R36.reuse ;  /* 0x000000283c3c7824 */ /* 0x100fe200078e0224 */
[C---:B------:R-:W-:Y:S01]  /*0b60*/  IADD3 R39, PT, PT, R40.reuse, R39, RZ ;  /* 0x0000002728277210 */ /* 0x040fe20007ffe0ff */
[--C-:B------:R-:W-:Y:S01]  /*0b70*/  IMAD R61, R61, 0x28, R36.reuse ;  /* 0x000000283d3d7824 */ /* 0x100fe200078e0224 */
[----:B------:R-:W-:Y:S01]  /*0b80*/  SHF.R.U32.HI R59, RZ, 0x2, R59 ;  /* 0x00000002ff3b7819 */ /* 0x000fe2000001163b */
[----:B------:R-:W-:Y:S01]  /*0b90*/  IMAD R37, R37, 0x28, R36 ;  /* 0x0000002825257824 */ /* 0x000fe200078e0224 */
[----:B------:R-:W-:-:S02]  /*0ba0*/  IADD3 R41, PT, PT, R40, R41, RZ ;  /* 0x0000002928297210 */ /* 0x000fc40007ffe0ff */
[C---:B------:R-:W-:Y:S01]  /*0bb0*/  IADD3 R60, PT, PT, R40.reuse, R60, RZ ;  /* 0x0000003c283c7210 */ /* 0x040fe20007ffe0ff */
[----:B------:R-:W-:Y:S01]  /*0bc0*/  IMAD R59, R59, 0x28, R36 ;  /* 0x000000283b3b7824 */ /* 0x000fe200078e0224 */
[----:B------:R-:W-:Y:S01]  /*0bd0*/  IADD3 R37, PT, PT, R40, R37, RZ ;  /* 0x0000002528257210 */ /* 0x000fe20007ffe0ff */
[----:B-1----:R-:W-:Y:S01]  /*0be0*/  FADD.FTZ R35, RZ, R22 ;  /* 0x00000016ff237221 */ /* 0x002fe20000010000 */
[----:B------:R-:W-:Y:S01]  /*0bf0*/  FADD.FTZ R22, RZ, R23 ;  /* 0x00000017ff167221 */ /* 0x000fe20000010000 */
[----:B------:R-:W-:Y:S02]  /*0c00*/  IADD3 R23, PT, PT, R34, 0x18, RZ ;  /* 0x0000001822177810 */ /* 0x000fe40007ffe0ff */
[----:B--2---:R-:W-:Y:S01]  /*0c10*/  FADD.FTZ R35, R35, R24 ;  /* 0x0000001823237221 */ /* 0x004fe20000010000 */
[----:B------:R-:W-:Y:S01]  /*0c20*/  FADD.FTZ R22, R22, R25 ;  /* 0x0000001916167221 */ /* 0x000fe20000010000 */
[----:B------:R-:W-:Y:S02]  /*0c30*/  SHF.R.U32.HI R23, RZ, 0x2, R23 ;  /* 0x00000002ff177819 */ /* 0x000fe40000011617 */
[----:B------:R-:W-:Y:S01]  /*0c40*/  IADD3 R24, PT, PT, R34, 0x20, RZ ;  /* 0x0000002022187810 */ /* 0x000fe20007ffe0ff */
[----:B---3--:R-:W-:Y:S01]  /*0c50*/  FADD.FTZ R22, R22, R27 ;  /* 0x0000001b16167221 */ /* 0x008fe20000010000 */
[----:B------:R-:W-:Y:S01]  /*0c60*/  FADD.FTZ R35, R35, R26 ;  /* 0x0000001a23237221 */ /* 0x000fe20000010000 */
[----:B------:R-:W-:-:S02]  /*0c70*/  IMAD R23, R23, 0x28, R36 ;  /* 0x0000002817177824 */ /* 0x000fc400078e0224 */
[----:B----4-:R-:W-:Y:S01]  /*0c80*/  FADD.FTZ R22, R22, R29 ;  /* 0x0000001d16167221 */ /* 0x010fe20000010000 */
[----:B------:R-:W-:Y:S01]  /*0c90*/  FADD.FTZ R35, R35, R28 ;  /* 0x0000001c23237221 */ /* 0x000fe20000010000 */
[----:B------:R-:W-:Y:S02]  /*0ca0*/  IADD3 R28, PT, PT, R34, 0x34, RZ ;  /* 0x00000034221c7810 */ /* 0x000fe40007ffe0ff */
[----:B-----5:R-:W-:Y:S01]  /*0cb0*/  FADD.FTZ R22, R22, R31 ;  /* 0x0000001f16167221 */ /* 0x020fe20000010000 */
[----:B------:R-:W-:Y:S01]  /*0cc0*/  IADD3 R23, PT, PT, R40, R23, RZ ;  /* 0x0000001728177210 */ /* 0x000fe20007ffe0ff */
[----:B------:R-:W-:Y:S01]  /*0cd0*/  FADD.FTZ R25, R35, R30 ;  /* 0x0000001e23197221 */ /* 0x000fe20000010000 */
[----:B------:R-:W-:Y:S01]  /*0ce0*/  IADD3 R31, PT, PT, R34, 0x24, RZ ;  /* 0x00000024221f7810 */ /* 0x000fe20007ffe0ff */
[----:B0-----:R-:W-:Y:S01]  /*0cf0*/  FADD.FTZ R58, R22, R33 ;  /* 0x00000021163a7221 */ /* 0x001fe20000010000 */
[----:B------:R-:W-:Y:S01]  /*0d00*/  IADD3 R22, PT, PT, R34, 0x1c, RZ ;  /* 0x0000001c22167810 */ /* 0x000fe20007ffe0ff */
[----:B------:R-:W-:Y:S01]  /*0d10*/  FADD.FTZ R25, R25, R32 ;  /* 0x0000002019197221 */ /* 0x000fe20000010000 */
[----:B------:R-:W-:-:S02]  /*0d20*/  SHF.R.U32.HI R31, RZ, 0x2, R31 ;  /* 0x00000002ff1f7819 */ /* 0x000fc4000001161f */
[----:B------:R-:W-:Y:S02]  /*0d30*/  SHF.R.U32.HI R27, RZ, 0x2, R22 ;  /* 0x00000002ff1b7819 */ /* 0x000fe40000011616 */
[C---:B------:R-:W-:Y:S02]  /*0d40*/  IADD3 R35, PT, PT, R34.reuse, 0x2c, RZ ;  /* 0x0000002c22237810 */ /* 0x040fe40007ffe0ff */
[C---:B------:R-:W-:Y:S01]  /*0d50*/  IADD3 R29, PT, PT, R34.reuse, 0x48, RZ ;  /* 0x00000048221d7810 */ /* 0x040fe20007ffe0ff */
[----:B------:R-:W-:Y:S01]  /*0d60*/  IMAD R22, R27, 0x28, R36 ;  /* 0x000000281b167824 */ /* 0x000fe200078e0224 */
[----:B------:R-:W-:Y:S02]  /*0d70*/  SHF.R.U32.HI R27, RZ, 0x2, R24 ;  /* 0x00000002ff1b7819 */ /* 0x000fe40000011618 */
[----:B------:R-:W-:Y:S01]  /*0d80*/  IADD3 R33, PT, PT, R34, 0x4c, RZ ;  /* 0x0000004c22217810 */ /* 0x000fe20007ffe0ff */
[--C-:B------:R-:W-:Y:S01]  /*0d90*/  IMAD R34, R31, 0x28, R36.reuse ;  /* 0x000000281f227824 */ /* 0x100fe200078e0224 */
[----:B------:R-:W-:Y:S01]  /*0da0*/  IADD3 R26, PT, PT, R40, R22, RZ ;  /* 0x00000016281a7210 */ /* 0x000fe20007ffe0ff */
[----:B------:R-:W-:Y:S01]  /*0db0*/  IMAD R24, R27, 0x28, R36 ;  /* 0x000000281b187824 */ /* 0x000fe200078e0224 */
[----:B------:R-:W0:Y:S01]  /*0dc0*/  LDS.64 R22, [R23] ;  /* 0x0000000017167984 */ /* 0x000e220000000a00 */
[----:B------:R-:W-:-:S02]  /*0dd0*/  SHF.R.U32.HI R35, RZ, 0x2, R35 ;  /* 0x00000002ff237819 */ /* 0x000fc40000011623 */
[C---:B------:R-:W-:Y:S01]  /*0de0*/  IADD3 R34, PT, PT, R40.reuse, R34, RZ ;  /* 0x0000002228227210 */ /* 0x040fe20007ffe0ff */
[----:B------:R-:W1:Y:S01]  /*0df0*/  LDS.64 R26, [R26] ;  /* 0x000000001a1a7984 */ /* 0x000e620000000a00 */
[C---:B------:R-:W-:Y:S01]  /*0e00*/  IADD3 R30, PT, PT, R40.reuse, R24, RZ ;  /* 0x00000018281e7210 */ /* 0x040fe20007ffe0ff */
[----:B------:R-:W-:Y:S01]  /*0e10*/  IMAD R24, R35, 0x28, R36 ;  /* 0x0000002823187824 */ /* 0x000fe200078e0224 */
[----:B------:R-:W-:Y:S02]  /*0e20*/  SHF.R.U32.HI R29, RZ, 0x2, R29 ;  /* 0x00000002ff1d7819 */ /* 0x000fe4000001161d */
[----:B------:R-:W-:Y:S01]  /*0e30*/  LDS.64 R34, [R34] ;  /* 0x0000000022227984 */ /* 0x000fe20000000a00 */
[----:B------:R-:W-:Y:S02]  /*0e40*/  SHF.R.U32.HI R28, RZ, 0x2, R28 ;  /* 0x00000002ff1c7819 */ /* 0x000fe4000001161c */
[--C-:B------:R-:W-:Y:S01]  /*0e50*/  IMAD R29, R29, 0x28, R36.reuse ;  /* 0x000000281d1d7824 */ /* 0x100fe200078e0224 */
[----:B------:R-:W2:Y:S01]  /*0e60*/  LDS.64 R30, [R30] ;  /* 0x000000001e1e7984 */ /* 0x000ea20000000a00 */
[----:B------:R-:W-:Y:S01]  /*0e70*/  IADD3 R24, PT, PT, R40, R24, RZ ;  /* 0x0000001828187210 */ /* 0x000fe20007ffe0ff */
[----:B------:R-:W-:Y:S01]  /*0e80*/  IMAD R28, R28, 0x28, R36 ;  /* 0x000000281c1c7824 */ /* 0x000fe200078e0224 */
[----:B------:R-:W-:-:S02]  /*0e90*/  SHF.R.U32.HI R33, RZ, 0x2, R33 ;  /* 0x00000002ff217819 */ /* 0x000fc40000011621 */
[C---:B------:R-:W-:Y:S02]  /*0ea0*/  IADD3 R38, PT, PT, R40.reuse, R29, RZ ;  /* 0x0000001d28267210 */ /* 0x040fe40007ffe0ff */
[C---:B------:R-:W-:Y:S01]  /*0eb0*/  IADD3 R28, PT, PT, R40.reuse, R28, RZ ;  /* 0x0000001c281c7210 */ /* 0x040fe20007ffe0ff */
[----:B------:R-:W-:Y:S01]  /*0ec0*/  IMAD R33, R33, 0x28, R36 ;  /* 0x0000002821217824 */ /* 0x000fe200078e0224 */
[C---:B------:R-:W-:Y:S02]  /*0ed0*/  IADD3 R32, PT, PT, R40.reuse, R61, RZ ;  /* 0x0000003d28207210 */ /* 0x040fe40007ffe0ff */
[C---:B------:R-:W-:Y:S02]  /*0ee0*/  IADD3 R36, PT, PT, R40.reuse, R59, RZ ;  /* 0x0000003b28247210 */ /* 0x040fe40007ffe0ff */
[----:B------:R-:W-:Y:S01]  /*0ef0*/  IADD3 R40, PT, PT, R40, R33, RZ ;  /* 0x0000002128287210 */ /* 0x000fe20007ffe0ff */
[----:B0-----:R-:W-:Y:S01]  /*0f00*/  FADD.FTZ R25, R25, R22 ;  /* 0x0000001619197221 */ /* 0x001fe20000010000 */
[----:B------:R-:W-:-:S02]  /*0f10*/  FADD.FTZ R58, R58, R23 ;  /* 0x000000173a3a7221 */ /* 0x000fc40000010000 */
[----:B------:R-:W0:Y:S01]  /*0f20*/  LDS.64 R22, [R39] ;  /* 0x0000000027167984 */ /* 0x000e220000000a00 */
[----:B-1----:R-:W-:Y:S01]  /*0f30*/  FADD.FTZ R29, R25, R26 ;  /* 0x0000001a191d7221 */ /* 0x002fe20000010000 */
[----:B------:R-:W-:Y:S02]  /*0f40*/  FADD.FTZ R58, R58, R27 ;  /* 0x0000001b3a3a7221 */ /* 0x000fe40000010000 */
[----:B------:R-:W1:Y:S04]  /*0f50*/  LDS.64 R24, [R24] ;  /* 0x0000000018187984 */ /* 0x000e680000000a00 */
[----:B------:R-:W3:Y:S01]  /*0f60*/  LDS.64 R26, [R41] ;  /* 0x00000000291a7984 */ /* 0x000ee20000000a00 */
[----:B--2---:R-:W-:Y:S01]  /*0f70*/  FADD.FTZ R33, R29, R30 ;  /* 0x0000001e1d217221 */ /* 0x004fe20000010000 */
[----:B------:R-:W-:-:S02]  /*0f80*/  FADD.FTZ R59, R58, R31 ;  /* 0x0000001f3a3b7221 */ /* 0x000fc40000010000 */
[----:B------:R-:W2:Y:S01]  /*0f90*/  LDS.64 R28, [R28] ;  /* 0x000000001c1c7984 */ /* 0x000ea20000000a00 */
[----:B------:R-:W-:Y:S01]  /*0fa0*/  FADD.FTZ R58, R33, R34 ;  /* 0x00000022213a7221 */ /* 0x000fe20000010000 */
[----:B------:R-:W-:Y:S02]  /*0fb0*/  FADD.FTZ R59, R59, R35 ;  /* 0x000000233b3b7221 */ /* 0x000fe40000010000 */
[----:B------:R-:W4:Y:S04]  /*0fc0*/  LDS.64 R30, [R60] ;  /* 0x000000003c1e7984 */ /* 0x000f280000000a00 */
[----:B------:R-:W5:Y:S04]  /*0fd0*/  LDS.64 R32, [R32] ;  /* 0x0000000020207984 */ /* 0x000f680000000a00 */
[----:B------:R-:W5:Y:S04]  /*0fe0*/  LDS.64 R34, [R37] ;  /* 0x0000000025227984 */ /* 0x000f680000000a00 */
[----:B------:R-:W5:Y:S04]  /*0ff0*/  LDS.64 R36, [R36] ;  /* 0x0000000024247984 */ /* 0x000f680000000a00 */
[----:B------:R-:W5:Y:S04]  /*1000*/  LDS.64 R38, [R38] ;  /* 0x0000000026267984 */ /* 0x000f680000000a00 */
[----:B------:R-:W5:Y:S01]  /*1010*/  LDS.64 R40, [R40] ;  /* 0x0000000028287984 */ /* 0x000f620000000a00 */
[----:B0-----:R-:W-:Y:S01]  /*1020*/  FADD.FTZ R61, R58, R22 ;  /* 0x000000163a3d7221 */ /* 0x001fe20000010000 */
[----:B------:R-:W-:-:S03]  /*1030*/  FADD.FTZ R22, R59, R23 ;  /* 0x000000173b167221 */ /* 0x000fc60000010000 */
[----:B-1----:R-:W-:Y:S01]  /*1040*/  FADD.FTZ R61, R61, R24 ;  /* 0x000000183d3d7221 */ /* 0x002fe20000010000 */
[----:B------:R-:W-:-:S03]  /*1050*/  FADD.FTZ R22, R22, R25 ;  /* 0x0000001916167221 */ /* 0x000fc60000010000 */
[----:B---3--:R-:W-:Y:S01]  /*1060*/  FADD.FTZ R61, R61, R26 ;  /* 0x0000001a3d3d7221 */ /* 0x008fe20000010000 */
[----:B------:R-:W-:-:S03]  /*1070*/  FADD.FTZ R22, R22, R27 ;  /* 0x0000001b16167221 */ /* 0x000fc60000010000 */
[----:B--2---:R-:W-:Y:S01]  /*1080*/  FADD.FTZ R61, R61, R28 ;  /* 0x0000001c3d3d7221 */ /* 0x004fe20000010000 */
        /* <DEDUP_REMOVED lines=13> */
.L_x_757:
[----:B------:R-:W-:Y:S05]  /*1160*/  BSYNC.RECONVERGENT B0 ;  /* 0x0000000000007941 */ /* 0x000fea0003800200 */
.L_x_756:
[----:B-1----:R-:W1:Y:S01]  /*1170*/  SHFL.BFLY PT, R23, R40, 0x2, 0x1f ;  /* 0x0c401f0028177f89 */ /* 0x002e6200000e0000 */
[C---:B------:R-:W-:Y:S02]  /*1180*/  LOP3.LUT P2, RZ, R4.reuse, 0x3f3, RZ, 0xc0, !PT ;  /* 0x000003f304ff7812 */ /* 0x040fe4000784c0ff */
[C---:B------:R-:W-:Y:S01]  /*1190*/  ISETP.GT.U32.AND P1, PT, R4.reuse, 0x3f, PT ;  /* 0x0000003f0400780c */ /* 0x040fe20003f24070 */
[----:B------:R-:W2:Y:S01]  /*11a0*/  SHFL.BFLY PT, R22, R41, 0x2, 0x1f ;  /* 0x0c401f0029167f89 */ /* 0x000ea200000e0000 */
[----:B------:R-:W-:-:S09]  /*11b0*/  ISETP.NE.AND P3, PT, R4, RZ, PT ;  /* 0x000000ff0400720c */ /* 0x000fd20003f65270 */
[----:B------:R-:W3:Y:S01]  /*11c0*/  @!P2 LDC.64 R26, c[0x0][0x3b8] ;  /* 0x0000ee00ff1aab82 */ /* 0x000ee20000000a00 */
[-C--:B0-----:R-:W-:Y:S01]  /*11d0*/  @!P2 IMAD R31, R6, R46.reuse, UR6 ;  /* 0x00000006061fae24 */ /* 0x081fe2000f8e022e */
[----:B------:R-:W-:Y:S01]  /*11e0*/  @!P1 SHF.L.U32 R30, R4, 0x1, RZ ;  /* 0x00000001041e9819 */ /* 0x000fe200000006ff */
[----:B------:R-:W-:-:S03]  /*11f0*/  @!P1 IMAD R33, R6, R46, UR6 ;  /* 0x0000000606219e24 */ /* 0x000fc6000f8e022e */
[----:B------:R-:W-:Y:S02]  /*1200*/  @!P2 LEA R31, R31, R48, 0x7 ;  /* 0x000000301f1fa211 */ /* 0x000fe400078e38ff */
[----:B------:R-:W0:Y:S01]  /*1210*/  @!P1 LDC.64 R24, c[0x0][0x3b8] ;  /* 0x0000ee00ff189b82 */ /* 0x000e220000000a00 */
[----:B------:R-:W-:Y:S01]  /*1220*/  @!P1 LOP3.LUT R30, R30, 0x7e, RZ, 0xc0, !PT ;  /* 0x0000007e1e1e9812 */ /* 0x000fe200078ec0ff */
[----:B-1----:R-:W-:-:S03]  /*1230*/  FADD.FTZ R23, R23, R40 ;  /* 0x0000002817177221 */ /* 0x002fc60000010000 */
[----:B------:R-:W-:Y:S01]  /*1240*/  @!P1 LEA R33, R33, R30, 0x7 ;  /* 0x0000001e21219211 */ /* 0x000fe200078e38ff */
[----:B--2---:R-:W-:Y:S02]  /*1250*/  FADD.FTZ R28, R22, R41 ;  /* 0x00000029161c7221 */ /* 0x004fe40000010000 */
[----:B------:R-:W1:Y:S04]  /*1260*/  SHFL.BFLY PT, R22, R23, 0x1, 0x1f ;  /* 0x0c201f0017167f89 */ /* 0x000e6800000e0000 */
[----:B------:R-:W2:Y:S01]  /*1270*/  SHFL.BFLY PT, R29, R28, 0x1, 0x1f ;  /* 0x0c201f001c1d7f89 */ /* 0x000ea200000e0000 */
[----:B---3--:R-:W-:-:S04]  /*1280*/  @!P2 IMAD.WIDE.U32 R26, R31, 0x4, R26 ;  /* 0x000000041f1aa825 */ /* 0x008fc800078e001a */
[----:B0-----:R-:W-:-:S04]  /*1290*/  @!P1 IMAD.WIDE.U32 R24, R33, 0x4, R24 ;  /* 0x0000000421189825 */ /* 0x001fc800078e0018 */
[----:B-1----:R-:W-:Y:S01]  /*12a0*/  FADD.FTZ R22, R23, R22 ;  /* 0x0000001617167221 */ /* 0x002fe20000010000 */
        /* <DEDUP_REMOVED lines=8> */
.L_x_759:
[----:B------:R-:W2:Y:S04]  /*1330*/  LD.E.STRONG.GPU R23, desc[UR8][R54.64] ;  /* 0x0000000836177980 */ /* 0x000ea8000c10f900 */
[----:B--2---:R-:W-:Y:S01]  /*1340*/  CCTL.IVALL ;  /* 0x00000000ff00798f */ /* 0x004fe20002000000 */
[----:B------:R-:W-:Y:S05]  /*1350*/  YIELD ;  /* 0x0000000000007946 */ /* 0x000fea0003800000 */
[----:B-----5:R-:W-:-:S04]  /*1360*/  LOP3.LUT R23, R23, R22, RZ, 0x3c, !PT ;  /* 0x0000001617177212 */ /* 0x020fc800078e3cff */
[----:B------:R-:W-:-:S13]  /*1370*/  ISETP.GT.AND P2, PT, R23, -0x1, PT ;  /* 0xffffffff1700780c */ /* 0x000fda0003f44270 */
[----:B------:R-:W-:Y:S05]  /*1380*/  @P2 BRA `(.L_x_759) ;  /* 0xfffffffc00e82947 */ /* 0x000fea000383ffff */
.L_x_758:
[----:B------:R-:W-:Y:S05]  /*1390*/  WARPSYNC.ALL ;  /* 0x0000000000007948 */ /* 0x000fea0003800000 */
[----:B------:R-:W-:Y:S08]  /*13a0*/  BAR.SYNC.DEFER_BLOCKING 0x0 ;  /* 0x0000000000007b1d */ /* 0x000ff00000010000 */
[----:B0-----:R-:W0:Y:S01]  /*13b0*/  LDC.64 R22, c[0x0][0x390] ;  /* 0x0000e400ff167b82 */ /* 0x001e220000000a00 */
[----:B------:R1:W2:Y:S01]  /*13c0*/  @!P1 LDG.E.64 R26, desc[UR8][R24.64] ;  /* 0x00000008181a9981 */ /* 0x0002a2000c1e1b00 */
[----:B0-----:R-:W-:-:S06]  /*13d0*/  IMAD.WIDE.U32 R22, R56, 0x2, R22 ;  /* 0x0000000238167825 */ /* 0x001fcc00078e0016 */
[----:B-1----:R-:W0:Y:S01]  /*13e0*/  LDC.64 R24, c[0x0][0x398] ;  /* 0x0000e600ff187b82 */ /* 0x002e220000000a00 */
[----:B------:R-:W3:Y:S01]  /*13f0*/  LDG.E.64.CONSTANT R22, desc[UR8][R22.64] ;  /* 0x0000000816167981 */ /* 0x000ee2000c1e9b00 */
[----:B0-----:R-:W-:-:S06]  /*1400*/  IMAD.WIDE.U32 R24, R56, 0x2, R24 ;  /* 0x0000000238187825 */ /* 0x001fcc00078e0018 */
[----:B------:R-:W4:Y:S01]  /*1410*/  LDG.E.64.CONSTANT R24, desc[UR8][R24.64] ;  /* 0x0000000818187981 */ /* 0x000f22000c1e9b00 */
[----:B------:R-:W-:Y:S01]  /*1420*/  HFMA2 R28, -RZ, RZ, 0, 0 ;  /* 0x00000000ff1c7431 */ /* 0x000fe200000001ff */
[----:B------:R-:W-:Y:S01]  /*1430*/  BSSY.RECONVERGENT B0, `(.L_x_760) ;  /* 0x0000035000007945 */ /* 0x000fe20003800200 */
[----:B--2---:R-:W-:Y:S01]  /*1440*/  @!P1 FADD.FTZ R28, RZ, R26 ;  /* 0x0000001aff1c9221 */ /* 0x004fe20000010000 */
[----:B------:R-:W-:Y:S01]  /*1450*/  MOV R26, RZ ;  /* 0x000000ff001a7202 */ /* 0x000fe20000000f00 */
[----:B------:R-:W-:-:S03]  /*1460*/  @!P1 FADD.FTZ R26, RZ, R27 ;  /* 0x0000001bff1a9221 */ /* 0x000fc60000010000 */
        /* <DEDUP_REMOVED lines=10> */
[----:B------:R-:W-:Y:S01]  /*1510*/  LOP3.LUT P1, RZ, R4, 0x3cf, RZ, 0xc0, !PT ;  /* 0x000003cf04ff7812 */ /* 0x000fe2000782c0ff */
[----:B0-----:R-:W-:Y:S01]  /*1520*/  FADD.FTZ R31, R30, R31 ;  /* 0x0000001f1e1f7221 */ /* 0x001fe20000010000 */
[----:B-1----:R-:W-:-:S04]  /*1530*/  FADD.FTZ R33, R32, R33 ;  /* 0x0000002120217221 */ /* 0x002fc80000010000 */
[----:B------:R-:W0:Y:S07]  /*1540*/  SHFL.BFLY PT, R26, R31, 0x1, 0x1f ;  /* 0x0c201f001f1a7f89 */ /* 0x000e2e00000e0000 */
[----:B------:R-:W1:Y:S01]  /*1550*/  @!P1 S2R R29, SR_CgaCtaId ;  /* 0x00000000001d9919 */ /* 0x000e620000008800 */
[----:B------:R-:W2:Y:S01]  /*1560*/  SHFL.BFLY PT, R28, R33, 0x1, 0x1f ;  /* 0x0c201f00211c7f89 */ /* 0x000ea200000e0000 */
[----:B------:R-:W-:Y:S01]  /*1570*/  @!P1 MOV R27, 0x400 ;  /* 0x00000400001b9802 */ /* 0x000fe20000000f00 */
[----:B0-----:R-:W-:-:S04]  /*1580*/  FADD.FTZ R26, R31, R26 ;  /* 0x0000001a1f1a7221 */ /* 0x001fc80000010000 */
[----:B------:R-:W-:Y:S01]  /*1590*/  @!P1 FMUL.FTZ R26, R26, 4.8828125727595761418e-05 ;  /* 0x384ccccd1a1a9820 */ /* 0x000fe20000410000 */
[----:B--2---:R-:W-:Y:S01]  /*15a0*/  FADD.FTZ R30, R33, R28 ;  /* 0x0000001c211e7221 */ /* 0x004fe20000010000 */
[----:B------:R-:W-:Y:S02]  /*15b0*/  @!P1 IADD3 R28, PT, PT, R27, 0xc80, RZ ;  /* 0x00000c801b1c9810 */ /* 0x000fe40007ffe0ff */
[----:B------:R-:W-:Y:S02]  /*15c0*/  @!P1 FMUL.FTZ R27, R26, R26 ;  /* 0x0000001a1a1b9220 */ /* 0x000fe40000410000 */
[----:B-1----:R-:W-:Y:S02]  /*15d0*/  @!P1 LEA R29, R29, R28, 0x18 ;  /* 0x0000001c1d1d9211 */ /* 0x002fe400078ec0ff */
[----:B------:R-:W-:Y:S02]  /*15e0*/  @!P1 FFMA.FTZ R27, R30, 4.8828125727595761418e-05, -R27 ;  /* 0x384ccccd1e1b9823 */ /* 0x000fe4000001081b */
[----:B------:R-:W-:-:S03]  /*15f0*/  @!P1 LEA.HI R29, R4, R29, RZ, 0x1f ;  /* 0x0000001d041d9211 */ /* 0x000fc600078ff8ff */
[----:B------:R-:W-:-:S05]  /*1600*/  @!P1 FMNMX.FTZ R27, RZ, R27, !PT ;  /* 0x0000001bff1b9209 */ /* 0x000fca0007810000 */
[----:B------:R0:W-:Y:S01]  /*1610*/  @!P1 STS.64 [R29], R26 ;  /* 0x0000001a1d009388 */ /* 0x0001e20000000a00 */
[----:B------:R-:W-:Y:S01]  /*1620*/  BAR.SYNC.DEFER_BLOCKING 0x0 ;  /* 0x0000000000007b1d */ /* 0x000fe20000010000 */
[----:B------:R-:W-:Y:S02]  /*1630*/  IADD3 R7, P1, PT, R7, 0x15, RZ ;  /* 0x0000001507077810 */ /* 0x000fe40007f3e0ff */
[----:B---3--:R-:W-:Y:S02]  /*1640*/  PRMT R33, R22, 0x7632, R33 ;  /* 0x0000763216217816 */ /* 0x008fe40000000021 */
[----:B------:R-:W-:Y:S02]  /*1650*/  IADD3.X R8, PT, PT, RZ, R8, RZ, P1, !PT ;  /* 0x00000008ff087210 */ /* 0x000fe40000ffe4ff */
[----:B------:R-:W-:Y:S02]  /*1660*/  PRMT R31, R23, 0x7632, R31 ;  /* 0x00007632171f7816 */ /* 0x000fe4000000001f */
[----:B----4-:R-:W-:-:S02]  /*1670*/  PRMT R30, R24, 0x7632, R30 ;  /* 0x00007632181e7816 */ /* 0x010fc4000000001e */
[----:B------:R-:W-:Y:S01]  /*1680*/  PRMT R32, R25, 0x7632, R32 ;  /* 0x0000763219207816 */ /* 0x000fe20000000020 */
[----:B0-----:R-:W-:Y:S06]  /*1690*/  @P0 BRA `(.L_x_761) ;  /* 0x0000000000380947 */ /* 0x001fec0003800000 */
[----:B------:R-:W0:Y:S01]  /*16a0*/  S2UR UR5, SR_CgaCtaId ;  /* 0x00000000000579c3 */ /* 0x000e220000008800 */
[----:B------:R-:W-:Y:S01]  /*16b0*/  UMOV UR4, 0x400 ;  /* 0x0000040000047882 */ /* 0x000fe20000000000 */
[----:B------:R-:W-:Y:S01]  /*16c0*/  IADD3 R28, PT, PT, R53, R4, RZ ;  /* 0x00000004351c7210 */ /* 0x000fe20007ffe0ff */
[----:B------:R-:W-:-:S03]  /*16d0*/  UIADD3 UR4, UPT, UPT, UR4, 0xc80, URZ ;  /* 0x00000c8004047890 */ /* 0x000fc6000fffe0ff */
[----:B------:R-:W-:-:S04]  /*16e0*/  SHF.L.U32 R29, R28, 0x1, RZ ;  /* 0x000000011c1d7819 */ /* 0x000fc800000006ff */
[----:B------:R-:W-:-:S04]  /*16f0*/  LEA R29, P1, R52, R29, 0x5 ;  /* 0x0000001d341d7211 */ /* 0x000fc800078228ff */
[----:B------:R-:W-:Y:S01]  /*1700*/  LEA.HI.X R52, R52, RZ, R51, 0x5, P1 ;  /* 0x000000ff34347211 */ /* 0x000fe200008f2c33 */
[----:B0-----:R-:W-:-:S06]  /*1710*/  ULEA UR4, UR5, UR4, 0x18 ;  /* 0x0000000405047291 */ /* 0x001fcc000f8ec0ff */
[----:B------:R-:W-:-:S05]  /*1720*/  LEA R26, R4, UR4, 0x3 ;  /* 0x00000004041a7c11 */ /* 0x000fca000f8e18ff */
[----:B------:R-:W0:Y:S01]  /*1730*/  LDCU.64 UR4, c[0x0][0x3b0] ;  /* 0x00007600ff0477ac */ /* 0x000e220008000a00 */
[----:B------:R-:W1:Y:S01]  /*1740*/  LDS.64 R26, [R26] ;  /* 0x000000001a1a7984 */ /* 0x000e620000000a00 */
[----:B0-----:R-:W-:-:S04]  /*1750*/  LEA R28, P1, R29, UR4, 0x2 ;  /* 0x000000041d1c7c11 */ /* 0x001fc8000f8210ff */
[----:B------:R-:W-:-:S05]  /*1760*/  LEA.HI.X R29, R29, UR5, R52, 0x2, P1 ;  /* 0x000000051d1d7c11 */ /* 0x000fca00088f1434 */
[----:B-1----:R0:W-:Y:S04]  /*1770*/  STG.E.64 desc[UR8][R28.64], R26 ;  /* 0x0000001a1c007986 */ /* 0x0021e8000c101b08 */
.L_x_761:
[----:B------:R-:W-:Y:S05]  /*1780*/  BSYNC.RECONVERGENT B0 ;  /* 0x0000000000007941 */ /* 0x000fea0003800200 */
.L_x_760:
[----:B------:R-:W1:Y:S01]  /*1790*/  S2UR UR5, SR_CgaCtaId ;  /* 0x00000000000579c3 */ /* 0x000e620000008800 */
[----:B------:R-:W-:Y:S01]  /*17a0*/  UMOV UR4, 0x400 ;  /* 0x0000040000047882 */ /* 0x000fe20000000000 */
[----:B------:R-:W-:Y:S01]  /*17b0*/  IMAD.HI.U32 R56, R56, -0x33333333, RZ ;  /* 0xcccccccd38387827 */ /* 0x000fe200078e00ff */
[----:B------:R-:W-:Y:S01]  /*17c0*/  UIADD3 UR4, UPT, UPT, UR4, 0xc80, URZ ;  /* 0x00000c8004047890 */ /* 0x000fe2000fffe0ff */
[----:B------:R-:W-:Y:S02]  /*17d0*/  SHF.L.U32 R23, R23, 0x10, RZ ;  /* 0x0000001017177819 */ /* 0x000fe400000006ff */
[----:B0-----:R-:W-:Y:S02]  /*17e0*/  SHF.L.U32 R29, R24, 0x10, RZ ;  /* 0x00000010181d7819 */ /* 0x001fe400000006ff */
[----:B------:R-:W-:Y:S02]  /*17f0*/  LEA.HI R56, R56, -R53, RZ, 0x1a ;  /* 0x8000003538387211 */ /* 0x000fe400078fd0ff */
[----:B------:R-:W-:-:S02]  /*1800*/  SHF.L.U32 R24, R33, 0x10, RZ ;  /* 0x0000001021187819 */ /* 0x000fc400000006ff */
[----:B------:R-:W-:Y:S02]  /*1810*/  SHF.L.U32 R22, R22, 0x10, RZ ;  /* 0x0000001016167819 */ /* 0x000fe400000006ff */
[----:B------:R-:W-:Y:S02]  /*1820*/  SHF.L.U32 R32, R32, 0x10, RZ ;  /* 0x0000001020207819 */ /* 0x000fe400000006ff */
[----:B------:R-:W-:Y:S01]  /*1830*/  LOP3.LUT R46, R46, 0x1, RZ, 0x3c, !PT ;  /* 0x000000012e2e7812 */ /* 0x000fe200078e3cff */
[----:B-1----:R-:W-:-:S06]  /*1840*/  ULEA UR4, UR5, UR4, 0x18 ;  /* 0x0000000405047291 */ /* 0x002fcc000f8ec0ff */
[----:B------:R-:W-:-:S05]  /*1850*/  LEA R26, R56, UR4, 0x3 ;  /* 0x00000004381a7c11 */ /* 0x000fca000f8e18ff */
[----:B------:R-:W0:Y:S01]  /*1860*/  LDCU UR4, c[0x0][0x3a0] ;  /* 0x00007400ff0477ac */ /* 0x000e220008000800 */
[----:B------:R-:W0:Y:S02]  /*1870*/  LDS.64 R26, [R26] ;  /* 0x000000001a1a7984 */ /* 0x000e240000000a00 */
[----:B0-----:R-:W-:Y:S01]  /*1880*/  FADD.FTZ R27, R27, UR4 ;  /* 0x000000041b1b7e21 */ /* 0x001fe20008010000 */
[--C-:B------:R-:W-:Y:S01]  /*1890*/  FADD.FTZ R34, R12, -R26.reuse ;  /* 0x8000001a0c227221 */ /* 0x100fe20000010000 */
[--C-:B------:R-:W-:Y:S01]  /*18a0*/  FADD.FTZ R28, R11, -R26.reuse ;  /* 0x8000001a0b1c7221 */ /* 0x100fe20000010000 */
[----:B------:R-:W-:Y:S01]  /*18b0*/  SHF.L.U32 R11, R30, 0x10, RZ ;  /* 0x000000101e0b7819 */ /* 0x000fe200000006ff */
[--C-:B------:R-:W-:Y:S01]  /*18c0*/  FADD.FTZ R0, R0, -R26.reuse ;  /* 0x8000001a00007221 */ /* 0x100fe20000010000 */
[----:B------:R-:W-:Y:S01]  /*18d0*/  SHF.L.U32 R30, R25, 0x10, RZ ;  /* 0x00000010191e7819 */ /* 0x000fe200000006ff */
[----:B------:R-:W0:Y:S01]  /*18e0*/  MUFU.RSQ R27, R27 ;  /* 0x0000001b001b7308 */ /* 0x000e220000001400 */
[----:B------:R-:W-:Y:S01]  /*18f0*/  SHF.L.U32 R25, R31, 0x10, RZ ;  /* 0x000000101f197819 */ /* 0x000fe200000006ff */
[--C-:B------:R-:W-:Y:S01]  /*1900*/  FADD.FTZ R38, R15, -R26.reuse ;  /* 0x8000001a0f267221 */ /* 0x100fe20000010000 */
[--C-:B------:R-:W-:Y:S01]  /*1910*/  FADD.FTZ R40, R16, -R26.reuse ;  /* 0x8000001a10287221 */ /* 0x100fe20000010000 */
[--C-:B------:R-:W-:Y:S01]  /*1920*/  FADD.FTZ R52, R18, -R26.reuse ;  /* 0x8000001a12347221 */ /* 0x100fe20000010000 */
[--C-:B------:R-:W-:Y:S01]  /*1930*/  FADD.FTZ R56, R21, -R26.reuse ;  /* 0x8000001a15387221 */ /* 0x100fe20000010000 */
[--C-:B------:R-:W-:Y:S01]  /*1940*/  FADD.FTZ R58, R42, -R26.reuse ;  /* 0x8000001a2a3a7221 */ /* 0x100fe20000010000 */
[--C-:B------:R-:W-:Y:S01]  /*1950*/  FADD.FTZ R44, R44, -R26.reuse ;  /* 0x8000001a2c2c7221 */ /* 0x100fe20000010000 */
[----:B------:R-:W1:Y:S01]  /*1960*/  LDCU.64 UR4, c[0x0][0x380] ;  /* 0x00007000ff0477ac */ /* 0x000e620008000a00 */
[----:B0-----:R-:W-:Y:S01]  /*1970*/  FMUL.FTZ R37, R27, R34 ;  /* 0x000000221b257220 */ /* 0x001fe20000410000 */
[----:B------:R-:W-:Y:S01]  /*1980*/  FADD.FTZ R34, R13, -R26 ;  /* 0x8000001a0d227221 */ /* 0x000fe20000010000 */
[C---:B------:R-:W-:Y:S01]  /*1990*/  FMUL.FTZ R28, R27.reuse, R28 ;  /* 0x0000001c1b1c7220 */ /* 0x040fe20000410000 */
[----:B------:R-:W-:Y:S01]  /*19a0*/  FMUL.FTZ R0, R27, R0 ;  /* 0x000000001b007220 */ /* 0x000fe20000410000 */
[----:B------:R-:W-:Y:S01]  /*19b0*/  FFMA.FTZ R31, R37, R23, R30 ;  /* 0x00000017251f7223 */ /* 0x000fe2000001001e */
[----:B------:R-:W-:Y:S01]  /*19c0*/  FMUL.FTZ R37, R27, R34 ;  /* 0x000000221b257220 */ /* 0x000fe20000410000 */
[----:B------:R-:W-:Y:S01]  /*19d0*/  FFMA.FTZ R28, R28, R24, R11 ;  /* 0x000000181c1c7223 */ /* 0x000fe2000001000b */
[----:B------:R-:W-:Y:S01]  /*19e0*/  FADD.FTZ R34, R14, -R26 ;  /* 0x8000001a0e227221 */ /* 0x000fe20000010000 */
[--C-:B------:R-:W-:Y:S01]  /*19f0*/  FFMA.FTZ R0, R0, R22, R29.reuse ;  /* 0x0000001600007223 */ /* 0x100fe2000001001d */
[----:B------:R-:W-:Y:S01]  /*1a00*/  FMUL.FTZ R36, R31, -1.4426950216293334961 ;  /* 0xbfb8aa3b1f247820 */ /* 0x000fe20000410000 */
[----:B------:R-:W-:Y:S01]  /*1a10*/  FMUL.FTZ R35, R28, -1.4426950216293334961 ;  /* 0xbfb8aa3b1c237820 */ /* 0x000fe20000410000 */
[C---:B------:R-:W-:Y:S01]  /*1a20*/  FMUL.FTZ R34, R27.reuse, R34 ;  /* 0x000000221b227220 */ /* 0x040fe20000410000 */
[----:B------:R-:W-:Y:S01]  /*1a30*/  FMUL.FTZ R33, R0, -1.4426950216293334961 ;  /* 0xbfb8aa3b00217820 */ /* 0x000fe20000410000 */
[----:B------:R0:W-:Y:S01]  /*1a40*/  MUFU.EX2 R14, R36 ;  /* 0x00000024000e7308 */ /* 0x0001e20000000800 */
[C---:B------:R-:W-:Y:S01]  /*1a50*/  FMUL.FTZ R56, R27.reuse, R56 ;  /* 0x000000381b387220 */ /* 0x040fe20000410000 */
[----:B------:R-:W-:Y:S01]  /*1a60*/  FFMA.FTZ R34, R22, R34, R29 ;  /* 0x0000002216227223 */ /* 0x000fe2000001001d */
[----:B------:R-:W-:-:S02]  /*1a70*/  FMUL.FTZ R58, R27, R58 ;  /* 0x0000003a1b3a7220 */ /* 0x000fc40000410000 */
[----:B------:R-:W-:Y:S01]  /*1a80*/  FFMA.FTZ R42, R25, R56, R32 ;  /* 0x00000038192a7223 */ /* 0x000fe20000010020 */
[--C-:B------:R-:W-:Y:S02]  /*1a90*/  FADD.FTZ R56, R43, -R26.reuse ;  /* 0x8000001a2b387221 */ /* 0x100fe40000010000 */
[----:B------:R2:W3:Y:S01]  /*1aa0*/  MUFU.EX2 R13, R35 ;  /* 0x00000023000d7308 */ /* 0x0004e20000000800 */
[----:B0-----:R-:W-:Y:S01]  /*1ab0*/  FMUL.FTZ R36, R27, R40 ;  /* 0x000000281b247220 */ /* 0x001fe20000410000 */
[----:B------:R-:W-:Y:S01]  /*1ac0*/  FADD.FTZ R40, R17, -R26 ;  /* 0x8000001a11287221 */ /* 0x000fe20000010000 */
[----:B------:R-:W-:Y:S02]  /*1ad0*/  FMUL.FTZ R56, R27, R56 ;  /* 0x000000381b387220 */ /* 0x000fe40000410000 */
[----:B------:R-:W-:-:S03]  /*1ae0*/  FFMA.FTZ R36, R23, R36, R30 ;  /* 0x0000002417247223 */ /* 0x000fc6000001001e */
[----:B------:R0:W4:Y:S01]  /*1af0*/  MUFU.EX2 R12, R33 ;  /* 0x00000021000c7308 */ /* 0x0001220000000800 */
[----:B--2---:R-:W-:Y:S01]  /*1b00*/  FMUL.FTZ R35, R27, R38 ;  /* 0x000000261b237220 */ /* 0x004fe20000410000 */
[----:B------:R-:W-:-:S03]  /*1b10*/  FMUL.FTZ R38, R34, -1.4426950216293334961 ;  /* 0xbfb8aa3b22267820 */ /* 0x000fc60000410000 */
[----:B------:R-:W-:-:S03]  /*1b20*/  FFMA.FTZ R35, R24, R35, R11 ;  /* 0x0000002318237223 */ /* 0x000fc6000001000b */
[----:B------:R2:W-:Y:S01]  /*1b30*/  MUFU.EX2 R16, R38 ;  /* 0x0000002600107308 */ /* 0x0005e20000000800 */
[----:B0-----:R-:W-:Y:S01]  /*1b40*/  FFMA.FTZ R33, R37, R25, R32 ;  /* 0x0000001925217223 */ /* 0x001fe20000010020 */
[----:B------:R-:W-:Y:S01]  /*1b50*/  FMUL.FTZ R39, R35, -1.4426950216293334961 ;  /* 0xbfb8aa3b23277820 */ /* 0x000fe20000410000 */
[----:B---3--:R-:W-:Y:S02]  /*1b60*/  FADD.FTZ R13, R13, 1 ;  /* 0x3f8000000d0d7421 */ /* 0x008fe40000010000 */
[----:B------:R-:W-:-:S03]  /*1b70*/  FMUL.FTZ R37, R33, -1.4426950216293334961 ;  /* 0xbfb8aa3b21257820 */ /* 0x000fc60000410000 */
[----:B------:R0:W-:Y:S01]  /*1b80*/  MUFU.EX2 R17, R39 ;  /* 0x0000002700117308 */ /* 0x0001e20000000800 */
[----:B--2---:R-:W-:Y:S01]  /*1b90*/  FMUL.FTZ R38, R27, R52 ;  /* 0x000000341b267220 */ /* 0x004fe20000410000 */
[----:B------:R-:W-:-:S03]  /*1ba0*/  FADD.FTZ R52, R19, -R26 ;  /* 0x8000001a13347221 */ /* 0x000fc60000010000 */
[C-C-:B------:R-:W-:Y:S01]  /*1bb0*/  FFMA.FTZ R38, R22.reuse, R38, R29.reuse ;  /* 0x0000002616267223 */ /* 0x140fe2000001001d */
[----:B------:R-:W-:Y:S02]  /*1bc0*/  FFMA.FTZ R29, R22, R58, R29 ;  /* 0x0000003a161d7223 */ /* 0x000fe4000001001d */
[----:B------:R2:W3:Y:S01]  /*1bd0*/  MUFU.EX2 R15, R37 ;  /* 0x00000025000f7308 */ /* 0x0004e20000000800 */
[----:B0-----:R-:W-:Y:S01]  /*1be0*/  FMUL.FTZ R39, R27, R52 ;  /* 0x000000341b277220 */ /* 0x001fe20000410000 */
[--C-:B------:R-:W-:Y:S01]  /*1bf0*/  FADD.FTZ R52, R20, -R26.reuse ;  /* 0x8000001a14347221 */ /* 0x100fe20000010000 */
[----:B------:R-:W-:Y:S01]  /*1c00*/  FADD.FTZ R26, R45, -R26 ;  /* 0x8000001a2d1a7221 */ /* 0x000fe20000010000 */
[----:B------:R-:W-:Y:S01]  /*1c10*/  FMUL.FTZ R51, R38, -1.4426950216293334961 ;  /* 0xbfb8aa3b26337820 */ /* 0x000fe20000410000 */
[C-C-:B------:R-:W-:Y:S01]  /*1c20*/  FFMA.FTZ R39, R24.reuse, R39, R11.reuse ;  /* 0x0000002718277223 */ /* 0x140fe2000001000b */
[----:B------:R-:W-:Y:S01]  /*1c30*/  FFMA.FTZ R24, R24, R56, R11 ;  /* 0x0000003818187223 */ /* 0x000fe2000001000b */
[----:B------:R-:W-:Y:S01]  /*1c40*/  FMUL.FTZ R43, R29, -1.4426950216293334961 ;  /* 0xbfb8aa3b1d2b7820 */ /* 0x000fe20000410000 */
[----:B------:R0:W-:Y:S01]  /*1c50*/  MUFU.EX2 R20, R51 ;  /* 0x0000003300147308 */ /* 0x0001e20000000800 */
[----:B--2---:R-:W-:Y:S01]  /*1c60*/  FMUL.FTZ R37, R27, R40 ;  /* 0x000000281b257220 */ /* 0x004fe20000410000 */
[----:B------:R-:W-:-:S03]  /*1c70*/  FMUL.FTZ R40, R36, -1.4426950216293334961 ;  /* 0xbfb8aa3b24287820 */ /* 0x000fc60000410000 */
[----:B------:R-:W-:-:S03]  /*1c80*/  FFMA.FTZ R37, R25, R37, R32 ;  /* 0x0000002519257223 */ /* 0x000fc60000010020 */
[----:B------:R2:W5:Y:S01]  /*1c90*/  MUFU.EX2 R18, R40 ;  /* 0x0000002800127308 */ /* 0x0005620000000800 */
[----:B------:R-:W-:Y:S01]  /*1ca0*/  FMUL.FTZ R41, R37, -1.4426950216293334961 ;  /* 0xbfb8aa3b25297820 */ /* 0x000fe20000410000 */
[----:B0-----:R-:W-:-:S06]  /*1cb0*/  FMUL.FTZ R51, R42, -1.4426950216293334961 ;  /* 0xbfb8aa3b2a337820 */ /* 0x001fcc0000410000 */
[----:B------:R0:W1:Y:S01]  /*1cc0*/  MUFU.EX2 R19, R41 ;  /* 0x0000002900137308 */ /* 0x0000620000000800 */
[----:B--2---:R-:W-:Y:S01]  /*1cd0*/  FMUL.FTZ R40, R27, R52 ;  /* 0x000000341b287220 */ /* 0x004fe20000410000 */
[----:B------:R-:W-:-:S03]  /*1ce0*/  FMUL.FTZ R52, R39, -1.4426950216293334961 ;  /* 0xbfb8aa3b27347820 */ /* 0x000fc60000410000 */
[----:B------:R-:W-:-:S03]  /*1cf0*/  FFMA.FTZ R40, R23, R40, R30 ;  /* 0x0000002817287223 */ /* 0x000fc6000001001e */
[----:B------:R2:W1:Y:S01]  /*1d00*/  MUFU.EX2 R21, R52 ;  /* 0x0000003400157308 */ /* 0x0004620000000800 */
[----:B0-----:R-:W-:-:S07]  /*1d10*/  FMUL.FTZ R41, R40, -1.4426950216293334961 ;  /* 0xbfb8aa3b28297820 */ /* 0x001fce0000410000 */
[----:B------:R-:W0:Y:S01]  /*1d20*/  MUFU.EX2 R41, R41 ;  /* 0x0000002900297308 */ /* 0x000e220000000800 */
[C---:B--2---:R-:W-:Y:S01]  /*1d30*/  FMUL.FTZ R52, R27.reuse, R44 ;  /* 0x0000002c1b347220 */ /* 0x044fe20000410000 */
[----:B------:R-:W-:Y:S01]  /*1d40*/  FMUL.FTZ R27, R27, R26 ;  /* 0x0000001a1b1b7220 */ /* 0x000fe20000410000 */
[----:B------:R-:W-:Y:S02]  /*1d50*/  FMUL.FTZ R44, R24, -1.4426950216293334961 ;  /* 0xbfb8aa3b182c7820 */ /* 0x000fe40000410000 */
[----:B------:R-:W-:Y:S01]  /*1d60*/  FFMA.FTZ R30, R23, R52, R30 ;  /* 0x00000034171e7223 */ /* 0x000fe2000001001e */
[----:B------:R-:W-:Y:S02]  /*1d70*/  FFMA.FTZ R25, R25, R27, R32 ;  /* 0x0000001b19197223 */ /* 0x000fe40000010020 */
[----:B------:R-:W2:Y:S01]  /*1d80*/  MUFU.EX2 R22, R51 ;  /* 0x0000003300167308 */ /* 0x000ea20000000800 */
[----:B------:R-:W-:Y:S01]  /*1d90*/  FMUL.FTZ R26, R30, -1.4426950216293334961 ;  /* 0xbfb8aa3b1e1a7820 */ /* 0x000fe20000410000 */
[----:B------:R-:W-:-:S06]  /*1da0*/  FMUL.FTZ R27, R25, -1.4426950216293334961 ;  /* 0xbfb8aa3b191b7820 */ /* 0x000fcc0000410000 */
[----:B------:R4:W2:Y:S08]  /*1db0*/  MUFU.EX2 R11, R43 ;  /* 0x0000002b000b7308 */ /* 0x0008b00000000800 */
[----:B------:R-:W2:Y:S01]  /*1dc0*/  MUFU.EX2 R23, R44 ;  /* 0x0000002c00177308 */ /* 0x000ea20000000800 */
[----:B----4-:R-:W-:Y:S01]  /*1dd0*/  FADD.FTZ R43, R12, 1 ;  /* 0x3f8000000c2b7421 */ /* 0x010fe20000010000 */
[----:B------:R-:W-:Y:S01]  /*1de0*/  FADD.FTZ R12, R14, 1 ;  /* 0x3f8000000e0c7421 */ /* 0x000fe20000010000 */
[----:B---3--:R-:W-:Y:S01]  /*1df0*/  FADD.FTZ R14, R15, 1 ;  /* 0x3f8000000f0e7421 */ /* 0x008fe20000010000 */
[----:B------:R-:W-:Y:S01]  /*1e00*/  FADD.FTZ R15, R16, 1 ;  /* 0x3f800000100f7421 */ /* 0x000fe20000010000 */
[----:B------:R-:W-:Y:S01]  /*1e10*/  FADD.FTZ R16, R17, 1 ;  /* 0x3f80000011107421 */ /* 0x000fe20000010000 */
[----:B-----5:R-:W-:Y:S01]  /*1e20*/  FADD.FTZ R17, R18, 1 ;  /* 0x3f80000012117421 */ /* 0x020fe20000010000 */
[----:B-1----:R-:W-:Y:S01]  /*1e30*/  FADD.FTZ R18, R19, 1 ;  /* 0x3f80000013127421 */ /* 0x002fe20000010000 */
[----:B------:R-:W1:Y:S01]  /*1e40*/  MUFU.EX2 R26, R26 ;  /* 0x0000001a001a7308 */ /* 0x000e620000000800 */
[----:B------:R-:W-:Y:S01]  /*1e50*/  FADD.FTZ R19, R20, 1 ;  /* 0x3f80000014137421 */ /* 0x000fe20000010000 */
[----:B------:R-:W-:Y:S01]  /*1e60*/  FADD.FTZ R20, R21, 1 ;  /* 0x3f80000015147421 */ /* 0x000fe20000010000 */
[----:B0-----:R-:W-:Y:S01]  /*1e70*/  FADD.FTZ R21, R41, 1 ;  /* 0x3f80000029157421 */ /* 0x001fe20000010000 */
[----:B--2---:R-:W-:Y:S01]  /*1e80*/  FADD.FTZ R41, R22, 1 ;  /* 0x3f80000016297421 */ /* 0x004fe20000010000 */
[----:B------:R-:W-:-:S03]  /*1e90*/  FADD.FTZ R22, R11, 1 ;  /* 0x3f8000000b167421 */ /* 0x000fc60000010000 */
[----:B------:R-:W0:Y:S01]  /*1ea0*/  MUFU.EX2 R27, R27 ;  /* 0x0000001b001b7308 */ /* 0x000e220000000800 */
[----:B------:R-:W-:-:S07]  /*1eb0*/  FADD.FTZ R11, R23, 1 ;  /* 0x3f800000170b7421 */ /* 0x000fce0000010000 */
[----:B------:R-:W2:Y:S01]  /*1ec0*/  MUFU.RCP R43, R43 ;  /* 0x0000002b002b7308 */ /* 0x000ea20000001000 */
[----:B-1----:R-:W-:-:S07]  /*1ed0*/  FADD.FTZ R23, R26, 1 ;  /* 0x3f8000001a177421 */ /* 0x002fce0000010000 */
[----:B------:R-:W1:Y:S01]  /*1ee0*/  MUFU.RCP R13, R13 ;  /* 0x0000000d000d7308 */ /* 0x000e620000001000 */
[----:B0-----:R-:W-:-:S07]  /*1ef0*/  FADD.FTZ R26, R27, 1 ;  /* 0x3f8000001b1a7421 */ /* 0x001fce0000010000 */
[----:B------:R-:W0:Y:S01]  /*1f00*/  MUFU.RCP R12, R12 ;  /* 0x0000000c000c7308 */ /* 0x000e220000001000 */
[----:B--2---:R-:W-:-:S07]  /*1f10*/  FMUL.FTZ R43, R0, R43 ;  /* 0x0000002b002b7220 */ /* 0x004fce0000410000 */
[----:B------:R-:W2:Y:S01]  /*1f20*/  MUFU.RCP R14, R14 ;  /* 0x0000000e000e7308 */ /* 0x000ea20000001000 */
[----:B-1----:R-:W-:-:S05]  /*1f30*/  FMUL.FTZ R28, R28, R13 ;  /* 0x0000000d1c1c7220 */ /* 0x002fca0000410000 */
[----:B------:R-:W-:Y:S02]  /*1f40*/  F2FP.BF16.F32.PACK_AB R28, R28, R43 ;  /* 0x0000002b1c1c723e */ /* 0x000fe400000010ff */
[----:B------:R-:W1:Y:S01]  /*1f50*/  MUFU.RCP R15, R15 ;  /* 0x0000000f000f7308 */ /* 0x000e620000001000 */
[----:B0-----:R-:W-:Y:S01]  /*1f60*/  FMUL.FTZ R31, R31, R12 ;  /* 0x0000000c1f1f7220 */ /* 0x001fe20000410000 */
[----:B------:R-:W-:-:S04]  /*1f70*/  IADD3 R12, P1, PT, R9, UR4, RZ ;  /* 0x00000004090c7c10 */ /* 0x000fc8000ff3e0ff */
[----:B------:R-:W-:Y:S02]  /*1f80*/  IADD3.X R13, PT, PT, R10, UR5, RZ, P1, !PT ;  /* 0x000000050a0d7c10 */ /* 0x000fe40008ffe4ff */
[----:B------:R-:W0:Y:S01]  /*1f90*/  MUFU.RCP R16, R16 ;  /* 0x0000001000107308 */ /* 0x000e220000001000 */
[----:B--2---:R-:W-:Y:S01]  /*1fa0*/  FMUL.FTZ R14, R33, R14 ;  /* 0x0000000e210e7220 */ /* 0x004fe20000410000 */
[----:B------:R-:W-:-:S04]  /*1fb0*/  ISETP.GE.U32.AND P1, PT, R7, R2, PT ;  /* 0x000000020700720c */ /* 0x000fc80003f26070 */
[----:B------:R-:W-:Y:S02]  /*1fc0*/  ISETP.GE.AND.EX P1, PT, R8, R3, PT, P1 ;  /* 0x000000030800720c */ /* 0x000fe40003f26310 */
[----:B------:R-:W2:Y:S01]  /*1fd0*/  MUFU.RCP R17, R17 ;  /* 0x0000001100117308 */ /* 0x000ea20000001000 */
[----:B-1----:R-:W-:-:S07]  /*1fe0*/  FMUL.FTZ R15, R34, R15 ;  /* 0x0000000f220f7220 */ /* 0x002fce0000410000 */
[----:B------:R-:W1:Y:S01]  /*1ff0*/  MUFU.RCP R18, R18 ;  /* 0x0000001200127308 */ /* 0x000e620000001000 */
[----:B0-----:R-:W-:-:S05]  /*2000*/  FMUL.FTZ R16, R35, R16 ;  /* 0x0000001023107220 */ /* 0x001fca0000410000 */
[----:B------:R-:W-:Y:S02]  /*2010*/  F2FP.BF16.F32.PACK_AB R16, R16, R15 ;  /* 0x0000000f1010723e */ /* 0x000fe400000010ff */
[----:B------:R-:W0:Y:S01]  /*2020*/  MUFU.RCP R19, R19 ;  /* 0x0000001300137308 */ /* 0x000e220000001000 */
[----:B--2---:R-:W-:-:S07]  /*2030*/  FMUL.FTZ R17, R36, R17 ;  /* 0x0000001124117220 */ /* 0x004fce0000410000 */
[----:B------:R-:W2:Y:S01]  /*2040*/  MUFU.RCP R20, R20 ;  /* 0x0000001400147308 */ /* 0x000ea20000001000 */
[----:B-1----:R-:W-:-:S05]  /*2050*/  FMUL.FTZ R18, R37, R18 ;  /* 0x0000001225127220 */ /* 0x002fca0000410000 */
[----:B------:R-:W-:Y:S02]  /*2060*/  F2FP.BF16.F32.PACK_AB R17, R18, R17 ;  /* 0x000000111211723e */ /* 0x000fe400000010ff */
[----:B------:R-:W1:Y:S01]  /*2070*/  MUFU.RCP R21, R21 ;  /* 0x0000001500157308 */ /* 0x000e620000001000 */
[----:B0-----:R-:W-:Y:S02]  /*2080*/  FMUL.FTZ R19, R38, R19 ;  /* 0x0000001326137220 */ /* 0x001fe40000410000 */
[----:B------:R3:W-:Y:S05]  /*2090*/  STG.E.64 desc[UR8][R12.64+0x2800], R16 ;  /* 0x002800100c007986 */ /* 0x0007ea000c101b08 */
[----:B------:R-:W0:Y:S01]  /*20a0*/  MUFU.RCP R41, R41 ;  /* 0x0000002900297308 */ /* 0x000e220000001000 */
[----:B--2---:R-:W-:-:S05]  /*20b0*/  FMUL.FTZ R20, R39, R20 ;  /* 0x0000001427147220 */ /* 0x004fca0000410000 */
[----:B------:R-:W-:Y:S02]  /*20c0*/  F2FP.BF16.F32.PACK_AB R20, R20, R19 ;  /* 0x000000131414723e */ /* 0x000fe400000010ff */
[----:B------:R-:W2:Y:S01]  /*20d0*/  MUFU.RCP R22, R22 ;  /* 0x0000001600167308 */ /* 0x000ea20000001000 */
[----:B-1----:R-:W-:-:S07]  /*20e0*/  FMUL.FTZ R21, R40, R21 ;  /* 0x0000001528157220 */ /* 0x002fce0000410000 */
[----:B------:R-:W1:Y:S01]  /*20f0*/  MUFU.RCP R11, R11 ;  /* 0x0000000b000b7308 */ /* 0x000e620000001000 */
[----:B0-----:R-:W-:-:S05]  /*2100*/  FMUL.FTZ R42, R42, R41 ;  /* 0x000000292a2a7220 */ /* 0x001fca0000410000 */
[----:B------:R-:W-:Y:S02]  /*2110*/  F2FP.BF16.F32.PACK_AB R21, R42, R21 ;  /* 0x000000152a15723e */ /* 0x000fe400000010ff */
[----:B------:R-:W0:Y:S01]  /*2120*/  MUFU.RCP R23, R23 ;  /* 0x0000001700177308 */ /* 0x000e220000001000 */
[----:B--2---:R-:W-:Y:S01]  /*2130*/  FMUL.FTZ R22, R29, R22 ;  /* 0x000000161d167220 */ /* 0x004fe20000410000 */
[----:B------:R-:W-:Y:S01]  /*2140*/  F2FP.BF16.F32.PACK_AB R29, R14, R31 ;  /* 0x0000001f0e1d723e */ /* 0x000fe200000010ff */
[----:B------:R3:W-:Y:S04]  /*2150*/  STG.E.64 desc[UR8][R12.64+0x5000], R20 ;  /* 0x005000140c007986 */ /* 0x0007e8000c101b08 */
[----:B------:R3:W-:Y:S01]  /*2160*/  STG.E.64 desc[UR8][R12.64], R28 ;  /* 0x0000001c0c007986 */ /* 0x0007e2000c101b08 */
[----:B------:R-:W2:Y:S01]  /*2170*/  MUFU.RCP R26, R26 ;  /* 0x0000001a001a7308 */ /* 0x000ea20000001000 */
[----:B-1----:R-:W-:-:S05]  /*2180*/  FMUL.FTZ R11, R24, R11 ;  /* 0x0000000b180b7220 */ /* 0x002fca0000410000 */
[----:B------:R-:W-:Y:S01]  /*2190*/  F2FP.BF16.F32.PACK_AB R22, R11, R22 ;  /* 0x000000160b16723e */ /* 0x000fe200000010ff */
[----:B0-----:R-:W-:Y:S01]  /*21a0*/  FMUL.FTZ R23, R30, R23 ;  /* 0x000000171e177220 */ /* 0x001fe20000410000 */
[----:B--2---:R-:W-:-:S05]  /*21b0*/  FMUL.FTZ R26, R25, R26 ;  /* 0x0000001a191a7220 */ /* 0x004fca0000410000 */
[----:B------:R-:W-:-:S05]  /*21c0*/  F2FP.BF16.F32.PACK_AB R23, R26, R23 ;  /* 0x000000171a17723e */ /* 0x000fca00000010ff */
[----:B------:R3:W-:Y:S01]  /*21d0*/  STG.E.64 desc[UR8][R12.64+0x7800], R22 ;  /* 0x007800160c007986 */ /* 0x0007e2000c101b08 */
[----:B------:R-:W-:Y:S05]  /*21e0*/  @!P1 BRA `(.L_x_762) ;  /* 0xffffffe000449947 */ /* 0x000fea000383ffff */
[----:B------:R-:W-:Y:S05]  /*21f0*/  EXIT ;  /* 0x000000000000794d */ /* 0x000fea0003800000 */
.L_x_763:
        /* <DEDUP_REMOVED lines=16> */
.L_x_1684:


//--------------------- .text._ZN13group_norm_v214gn_cuda_kernelI13__nv_bfloat16Li320ELi1ELi16ELi80ELi256ELb1ELi32ELi320ELi320ELi4ELb1ELi18ELb0ELb0ENS_16CompileConditionILi1000EEEEEvPT_PKS4_S7_S7_flPfS8_Pj --------------------------
	.section	.text._ZN13group_norm_v214gn_cuda_kernelI13__nv_bfloat16Li320ELi1ELi16ELi80ELi256ELb1ELi32ELi320ELi320ELi4ELb1ELi18ELb0ELb0ENS_16CompileConditionILi1000EEEEEvPT_PKS4_S7_S7_flPfS8_Pj,"ax",@progbits
	.align	128
        .global         _ZN13group_norm_v214gn_cuda_kernelI13__nv_bfloat16Li320ELi1ELi16ELi80ELi256ELb1ELi32ELi320ELi320ELi4ELb1ELi18ELb0ELb0ENS_16CompileConditionILi1000EEEEEvPT_PKS4_S7_S7_flPfS8_Pj
        .type           _ZN13group_norm_v214gn_cuda_kernelI13__nv_bfloat16Li320ELi1ELi16ELi80ELi256ELb1ELi32ELi320ELi320ELi4ELb1ELi18ELb0ELb0ENS_16CompileConditionILi1000EEEEEvPT_PKS4_S7_S7_flPfS8_Pj,@function
        .size           _ZN13group_norm_v214gn_cuda_kernelI13__nv_bfloat16Li320ELi1ELi16ELi80ELi256ELb1ELi32ELi320ELi320ELi4ELb1ELi18ELb0ELb0ENS_16CompileConditionILi1000EEEEEvPT_PKS4_S7_S7_flPfS8_Pj,(.L_x_1685 - _ZN13group_norm_v214gn_cuda_kernelI13__nv_bfloat16Li320ELi1ELi16ELi80ELi256ELb1ELi32ELi320ELi320ELi4ELb1ELi18ELb0ELb0ENS_16CompileConditionILi1000EEEEEvPT_PKS4_S7_S7_flPfS8_Pj)
        .other          _ZN13group_norm_v214gn_cuda_kernelI13__nv_bfloat16Li320ELi1ELi16ELi80ELi256ELb1ELi32ELi320ELi320ELi4ELb1ELi18ELb0ELb0ENS_16CompileConditionILi1000EEEEEvPT_PKS4_S7_S7_flPfS8_Pj,@"STO_CUDA_ENTRY STV_DEFAULT"
_ZN13group_norm_v214gn_cuda_kernelI13__nv_bfloat16Li320ELi1ELi16ELi80ELi256ELb1ELi32ELi320ELi320ELi4ELb1ELi18ELb0ELb0ENS_16CompileConditionILi1000EEEEEvPT_PKS4_S7_S7_flPfS8_Pj:
.text._ZN13group_norm_v214gn_cuda_kernelI13__nv_bfloat16Li320ELi1ELi16ELi80ELi256ELb1ELi32ELi320ELi320ELi4ELb1ELi18ELb0ELb0ENS_16CompileConditionILi1000EEEEEvPT_PKS4_S7_S7_flPfS8_Pj:
        /* <DEDUP_REMOVED lines=9> */
[----:B------:R-:W1:Y:S01]  /*0090*/  S2UR UR5, SR_CgaCtaId ;  /* 0x00000000000579c3 */ /* 0x000e620000008800 */
[----:B------:R-:W-:Y:S01]  /*00a0*/  UMOV UR4, 0x400 ;  /* 0x0000040000047882 */ /* 0x000fe20000000000 */
[----:B------:R-:W2:Y:S01]  /*00b0*/  LDCU.64 UR6, c[0x0][0x3c0] ;  /* 0x00007800ff0677ac */ /* 0x000ea20008000a00 */
[----:B------:R-:W3:Y:S01]  /*00c0*/  S2R R12, SR_CTAID.X ;  /* 0x00000000000c7919 */ /* 0x000ee20000002500 */
[----:B------:R-:W-:Y:S01]  /*00d0*/  MOV R13, 0x7ffffff9 ;  /* 0x7ffffff9000d7802 */ /* 0x000fe20000000f00 */
[----:B------:R-:W-:Y:S01]  /*00e0*/  HFMA2 R9, -RZ, RZ, 0, 0 ;  /* 0x00000000ff097431 */ /* 0x000fe200000001ff */
[----:B------:R-:W4:Y:S02]  /*00f0*/  LDCU.64 UR10, c[0x0][0x358] ;  /* 0x00006b00ff0a77ac */ /* 0x000f240008000a00 */
[----:B------:R-:W5:Y:S01]  /*0100*/  LDC.64 R10, c[0x0][0x3b0] ;  /* 0x0000ec00ff0a7b82 */ /* 0x000f620000000a00 */
[----:B--2---:R-:W-:-:S02]  /*0110*/  ULEA UR6, UP0, UR9, UR6, 0x2 ;  /* 0x0000000609067291 */ /* 0x004fc4000f8010ff */
[----:B-1----:R-:W-:Y:S02]  /*0120*/  ULEA UR8, UR5, UR4, 0x18 ;  /* 0x0000000405087291 */ /* 0x002fe4000f8ec0ff */
[----:B------:R-:W-:Y:S02]  /*0130*/  UIADD3 UR4, UPT, UPT, UR4, 0xc80, URZ ;  /* 0x00000c8004047890 */ /* 0x000fe4000fffe0ff */
[----:B------:R-:W-:Y:S01]  /*0140*/  MOV R82, UR6 ;  /* 0x0000000600527c02 */ /* 0x000fe20008000f00 */
[----:B------:R-:W-:Y:S01]  /*0150*/  ULEA.HI.X UR7, UR9, UR7, URZ, 0x2, UP0 ;  /* 0x0000000709077291 */ /* 0x000fe200080f14ff */
[----:B------:R-:W-:Y:S01]  /*0160*/  MOV R8, UR8 ;  /* 0x0000000800087c02 */ /* 0x000fe20008000f00 */
[----:B------:R-:W-:Y:S01]  /*0170*/  ULEA UR4, UR5, UR4, 0x18 ;  /* 0x0000000405047291 */ /* 0x000fe2000f8ec0ff */
[----:B0-----:R-:W-:Y:S02]  /*0180*/  LOP3.LUT R0, R4, 0xffff, RZ, 0xc0, !PT ;  /* 0x0000ffff04007812 */ /* 0x001fe400078ec0ff */
[----:B-----5:R-:W-:-:S02]  /*0190*/  ISETP.EQ.U32.AND P1, PT, R10, RZ, PT ;  /* 0x000000ff0a00720c */ /* 0x020fc40003f22070 */
[----:B---3--:R-:W-:Y:S01]  /*01a0*/  LOP3.LUT P0, RZ, R12, 0x7, RZ, 0xc0, !PT ;  /* 0x000000070cff7812 */ /* 0x008fe2000780c0ff */
[----:B------:R-:W-:Y:S01]  /*01b0*/  IMAD R0, R0, 0xcccd, RZ ;  /* 0x0000cccd00007824 */ /* 0x000fe200078e02ff */
[C---:B------:R-:W-:Y:S02]  /*01c0*/  IADD3 R17, PT, PT, R4.reuse, UR4, RZ ;  /* 0x0000000404117c10 */ /* 0x040fe4000fffe0ff */
[----:B------:R-:W-:Y:S02]  /*01d0*/  ISETP.EQ.OR.EX P0, PT, R11, RZ, P0, P1 ;  /* 0x000000ff0b00720c */ /* 0x000fe40000702710 */
[----:B------:R-:W-:Y:S01]  /*01e0*/  SHF.R.U32.HI R7, RZ, 0x16, R0 ;  /* 0x00000016ff077819 */ /* 0x000fe20000011600 */
[----:B------:R-:W-:Y:S01]  /*01f0*/  IMAD R16, R4, 0x7, R17 ;  /* 0x0000000704107824 */ /* 0x000fe200078e0211 */
[----:B------:R-:W-:Y:S02]  /*0200*/  ISETP.NE.AND P1, PT, R12, RZ, PT ;  /* 0x000000ff0c00720c */ /* 0x000fe40003f25270 */
[----:B------:R-:W-:-:S02]  /*0210*/  PRMT R0, R7, 0x9910, RZ ;  /* 0x0000991007007816 */ /* 0x000fc400000000ff */
[----:B------:R-:W-:Y:S02]  /*0220*/  SHF.L.U32 R14, R4, 0x1, RZ ;  /* 0x00000001040e7819 */ /* 0x000fe400000006ff */
[----:B------:R-:W-:Y:S01]  /*0230*/  MOV R10, UR9 ;  /* 0x00000009000a7c02 */ /* 0x000fe20008000f00 */
[----:B------:R-:W-:Y:S01]  /*0240*/  IMAD R0, R0, 0x50, RZ ;  /* 0x0000005000007824 */ /* 0x000fe200078e02ff */
[----:B------:R-:W-:Y:S02]  /*0250*/  MOV R11, RZ ;  /* 0x000000ff000b7202 */ /* 0x000fe40000000f00 */
[----:B------:R-:W-:Y:S02]  /*0260*/  SEL R13, R13, 0x1, !P1 ;  /* 0x000000010d0d7807 */ /* 0x000fe40004800000 */
[----:B------:R-:W-:Y:S02]  /*0270*/  IADD3 R0, PT, PT, RZ, -R0, RZ ;  /* 0x80000000ff007210 */ /* 0x000fe40007ffe0ff */
[----:B------:R-:W-:-:S02]  /*0280*/  ISETP.GT.U32.OR P0, PT, R4, 0x3, P0 ;  /* 0x000000030400780c */ /* 0x000fc40000704470 */
[----:B------:R-:W-:Y:S02]  /*0290*/  PRMT R5, R0, 0x7710, RZ ;  /* 0x0000771000057816 */ /* 0x000fe400000000ff */
[----:B------:R-:W-:Y:S02]  /*02a0*/  SHF.L.U32 R0, R12, 0x5, RZ ;  /* 0x000000050c007819 */ /* 0x000fe400000006ff */
[----:B------:R-:W-:Y:S02]  /*02b0*/  IADD3 R5, PT, PT, R5, R4, RZ ;  /* 0x0000000405057210 */ /* 0x000fe40007ffe0ff */
[----:B------:R-:W-:Y:S02]  /*02c0*/  LOP3.LUT R0, R0, 0xe0, RZ, 0xc0, !PT ;  /* 0x000000e000007812 */ /* 0x000fe400078ec0ff */
[----:B------:R-:W-:Y:S02]  /*02d0*/  LOP3.LUT R5, R5, 0xffff, RZ, 0xc0, !PT ;  /* 0x0000ffff05057812 */ /* 0x000fe400078ec0ff */
[----:B------:R-:W-:-:S02]  /*02e0*/  IADD3 R6, PT, PT, R7, R0, RZ ;  /* 0x0000000007067210 */ /* 0x000fc40007ffe0ff */
[----:B------:R-:W-:Y:S01]  /*02f0*/  SHF.L.U32 R0, R12, 0x1, RZ ;  /* 0x000000010c007819 */ /* 0x000fe200000006ff */
[----:B------:R-:W-:Y:S01]  /*0300*/  IMAD R8, R5, 0x28, R8 ;  /* 0x0000002805087824 */ /* 0x000fe200078e0208 */
[----:B------:R-:W-:Y:S02]  /*0310*/  LOP3.LUT R12, R4, 0x3, RZ, 0xc0, !PT ;  /* 0x00000003040c7812 */ /* 0x000fe400078ec0ff */
[----:B------:R-:W-:Y:S02]  /*0320*/  LOP3.LUT R15, R0, 0xe, RZ, 0xc0, !PT ;  /* 0x0000000e000f7812 */ /* 0x000fe400078ec0ff */
[----:B------:R-:W-:Y:S02]  /*0330*/  LEA R7, R7, R8, 0x3 ;  /* 0x0000000807077211 */ /* 0x000fe400078e18ff */
[----:B------:R-:W0:Y:S01]  /*0340*/  LDC R8, c[0x0][0x374] ;  /* 0x0000dd00ff087b82 */ /* 0x000e220000000800 */
[----:B------:R-:W-:Y:S02]  /*0350*/  LOP3.LUT R14, R14, 0x3e, RZ, 0xc0, !PT ;  /* 0x0000003e0e0e7812 */ /* 0x000fe400078ec0ff */
[----:B------:R-:W-:-:S02]  /*0360*/  LEA R15, R4, R15, 0x2 ;  /* 0x0000000f040f7211 */ /* 0x000fc400078e10ff */
[----:B----4-:R-:W-:-:S07]  /*0370*/  MOV R83, UR7 ;  /* 0x0000000700537c02 */ /* 0x010fce0008000f00 */
.L_x_772:
[C---:B------:R-:W-:Y:S01]  /*0380*/  LOP3.LUT R44, R10.reuse, 0x3, RZ, 0xc0, !PT ;  /* 0x000000030a2c7812 */ /* 0x040fe200078ec0ff */
[----:B------:R-:W1:Y:S01]  /*0390*/  LDCU.64 UR6, c[0x0][0x388] ;  /* 0x00007100ff0677ac */ /* 0x000e620008000a00 */
[--C-:B------:R-:W-:Y:S01]  /*03a0*/  SHF.R.U64 R73, R10, 0x2, R11.reuse ;  /* 0x000000020a497819 */ /* 0x100fe2000000120b */
[----:B---3--:R-:W-:Y:S01]  /*03b0*/  IMAD R21, R6, 0x500, RZ ;  /* 0x0000050006157824 */ /* 0x008fe200078e02ff */
        /* <DEDUP_REMOVED lines=17> */
[----:B------:R-:W4:Y:S04]  /*04d0*/  LDG.E.64.CONSTANT R32, desc[UR10][R20.64+0x7800] ;  /* 0x0078000a14207981 */ /* 0x000f28000c1e9b00 */
        /* <DEDUP_REMOVED lines=129> */
[----:B-1----:R-:W-:Y:S02]  /*0cf0*/  LEA.HI R35, R4, R78, RZ, 0x1e ;  /* 0x0000004e04237211 */ /* 0x002fe400078ff0ff */
[----:B------:R-:W-:-:S03]  /*0d00*/  MOV R88, 0x400 ;  /* 0x0000040000587802 */ /* 0x000fc60000000f00 */
[----:B------:R-:W-:-:S05]  /*0d10*/  IMAD R35, R35, 0x50, -R44 ;  /* 0x0000005023237824 */ /* 0x000fca00078e0a2c */
[----:B------:R-:W-:Y:S02]  /*0d20*/  SHF.R.U32.HI R59, RZ, 0x2, R35 ;  /* 0x00000002ff3b7819 */ /* 0x000fe40000011623 */
[C---:B------:R-:W-:Y:S02]  /*0d30*/  IADD3 R34, PT, PT, R35.reuse, 0x4, RZ ;  /* 0x0000000423227810 */ /* 0x040fe40007ffe0ff */
[C---:B------:R-:W-:Y:S02]  /*0d40*/  IADD3 R55, PT, PT, R35.reuse, 0x8, RZ ;  /* 0x0000000823377810 */ /* 0x040fe40007ffe0ff */
[----:B------:R-:W-:Y:S02]  /*0d50*/  SHF.R.U32.HI R34, RZ, 0x2, R34 ;  /* 0x00000002ff227819 */ /* 0x000fe40000011622 */
[----:B------:R-:W-:Y:S02]  /*0d60*/  SHF.R.U32.HI R55, RZ, 0x2, R55 ;  /* 0x00000002ff377819 */ /* 0x000fe40000011637 */
[----:B------:R-:W-:-:S02]  /*0d70*/  IADD3 R53, PT, PT, R35, 0xc, RZ ;  /* 0x0000000c23357810 */ /* 0x000fc40007ffe0ff */
[C---:B------:R-:W-:Y:S02]  /*0d80*/  IADD3 R51, PT, PT, R35.reuse, 0x10, RZ ;  /* 0x0000001023337810 */ /* 0x040fe40007ffe0ff */
[C---:B------:R-:W-:Y:S02]  /*0d90*/  IADD3 R40, PT, PT, R35.reuse, 0x1c, RZ ;  /* 0x0000001c23287810 */ /* 0x040fe40007ffe0ff */
[----:B------:R-:W-:Y:S02]  /*0da0*/  SHF.R.U32.HI R53, RZ, 0x2, R53 ;  /* 0x00000002ff357819 */ /* 0x000fe40000011635 */
[C---:B------:R-:W-:Y:S02]  /*0db0*/  IADD3 R49, PT, PT, R35.reuse, 0x14, RZ ;  /* 0x0000001423317810 */ /* 0x040fe40007ffe0ff */
[----:B------:R-:W-:Y:S02]  /*0dc0*/  IADD3 R47, PT, PT, R35, 0x18, RZ ;  /* 0x00000018232f7810 */ /* 0x000fe40007ffe0ff */
[----:B--2---:R-:W-:-:S02]  /*0dd0*/  LEA R88, R41, R88, 0x18 ;  /* 0x0000005829587211 */ /* 0x004fc400078ec0ff */
[C---:B------:R-:W-:Y:S02]  /*0de0*/  IADD3 R45, PT, PT, R35.reuse, 0x20, RZ ;  /* 0x00000020232d7810 */ /* 0x040fe40007ffe0ff */
[----:B------:R-:W-:Y:S01]  /*0df0*/  IADD3 R43, PT, PT, R35, 0x24, RZ ;  /* 0x00000024232b7810 */ /* 0x000fe20007ffe0ff */
[--C-:B------:R-:W-:Y:S01]  /*0e00*/  IMAD R59, R59, 0x28, R88.reuse ;  /* 0x000000283b3b7824 */ /* 0x100fe200078e0258 */
[C---:B------:R-:W-:Y:S01]  /*0e10*/  IADD3 R41, PT, PT, R35.reuse, 0x28, RZ ;  /* 0x0000002823297810 */ /* 0x040fe20007ffe0ff */
[--C-:B------:R-:W-:Y:S01]  /*0e20*/  IMAD R34, R34, 0x28, R88.reuse ;  /* 0x0000002822227824 */ /* 0x100fe200078e0258 */
[----:B------:R-:W-:Y:S02]  /*0e30*/  IADD3 R57, PT, PT, R35, 0x2c, RZ ;  /* 0x0000002c23397810 */ /* 0x000fe40007ffe0ff */
[C---:B------:R-:W-:Y:S01]  /*0e40*/  LEA R54, R12.reuse, R59, 0x3 ;  /* 0x0000003b0c367211 */ /* 0x040fe200078e18ff */
[----:B------:R-:W-:Y:S01]  /*0e50*/  IMAD R59, R55, 0x28, R88 ;  /* 0x00000028373b7824 */ /* 0x000fe200078e0258 */
[----:B------:R-:W-:-:S02]  /*0e60*/  LEA R34, R12, R34, 0x3 ;  /* 0x000000220c227211 */ /* 0x000fc400078e18ff */
[C---:B------:R-:W-:Y:S02]  /*0e70*/  IADD3 R93, PT, PT, R35.reuse, 0x30, RZ ;  /* 0x00000030235d7810 */ /* 0x040fe40007ffe0ff */
[C---:B------:R-:W-:Y:S01]  /*0e80*/  IADD3 R91, PT, PT, R35.reuse, 0x34, RZ ;  /* 0x00000034235b7810 */ /* 0x040fe20007ffe0ff */
[----:B------:R-:W1:Y:S01]  /*0e90*/  LDS.64 R54, [R54] ;  /* 0x0000000036367984 */ /* 0x000e620000000a00 */
[C---:B------:R-:W-:Y:S02]  /*0ea0*/  IADD3 R89, PT, PT, R35.reuse, 0x38, RZ ;  /* 0x0000003823597810 */ /* 0x040fe40007ffe0ff */
[C---:B------:R-:W-:Y:S02]  /*0eb0*/  IADD3 R85, PT, PT, R35.reuse, 0x3c, RZ ;  /* 0x0000003c23557810 */ /* 0x040fe40007ffe0ff */
[C---:B------:R-:W-:Y:S02]  /*0ec0*/  IADD3 R84, PT, PT, R35.reuse, 0x40, RZ ;  /* 0x0000004023547810 */ /* 0x040fe40007ffe0ff */
[----:B------:R-:W-:-:S02]  /*0ed0*/  IADD3 R81, PT, PT, R35, 0x44, RZ ;  /* 0x0000004423517810 */ /* 0x000fc40007ffe0ff */
[C---:B------:R-:W-:Y:S02]  /*0ee0*/  IADD3 R80, PT, PT, R35.reuse, 0x48, RZ ;  /* 0x0000004823507810 */ /* 0x040fe40007ffe0ff */
[----:B------:R-:W-:Y:S02]  /*0ef0*/  IADD3 R79, PT, PT, R35, 0x4c, RZ ;  /* 0x0000004c234f7810 */ /* 0x000fe40007ffe0ff */
[----:B------:R-:W-:Y:S02]  /*0f00*/  SHF.R.U32.HI R51, RZ, 0x2, R51 ;  /* 0x00000002ff337819 */ /* 0x000fe40000011633 */
[----:B------:R-:W-:Y:S01]  /*0f10*/  SHF.R.U32.HI R35, RZ, 0x2, R40 ;  /* 0x00000002ff237819 */ /* 0x000fe20000011628 */
[--C-:B------:R-:W-:Y:S01]  /*0f20*/  IMAD R40, R53, 0x28, R88.reuse ;  /* 0x0000002835287824 */ /* 0x100fe200078e0258 */
[C---:B------:R-:W-:Y:S01]  /*0f30*/  LEA R50, R12.reuse, R59, 0x3 ;  /* 0x0000003b0c327211 */ /* 0x040fe200078e18ff */
[----:B------:R2:W3:Y:S01]  /*0f40*/  LDS.64 R52, [R34] ;  /* 0x0000000022347984 */ /* 0x0004e20000000a00 */
[----:B------:R-:W-:Y:S01]  /*0f50*/  SHF.R.U32.HI R49, RZ, 0x2, R49 ;  /* 0x00000002ff317819 */ /* 0x000fe20000011631 */
[----:B------:R-:W-:Y:S01]  /*0f60*/  IMAD R59, R51, 0x28, R88 ;  /* 0x00000028333b7824 */ /* 0x000fe200078e0258 */
[----:B------:R-:W-:-:S02]  /*0f70*/  LEA R40, R12, R40, 0x3 ;  /* 0x000000280c287211 */ /* 0x000fc400078e18ff */
[----:B------:R-:W-:Y:S01]  /*0f80*/  SHF.R.U32.HI R47, RZ, 0x2, R47 ;  /* 0x00000002ff2f7819 */ /* 0x000fe2000001162f */
[----:B------:R-:W4:Y:S01]  /*0f90*/  LDS.64 R50, [R50] ;  /* 0x0000000032327984 */ /* 0x000f220000000a00 */
[--C-:B------:R-:W-:Y:S01]  /*0fa0*/  IMAD R42, R49, 0x28, R88.reuse ;  /* 0x00000028312a7824 */ /* 0x100fe200078e0258 */
[C---:B------:R-:W-:Y:S02]  /*0fb0*/  LEA R59, R12.reuse, R59, 0x3 ;  /* 0x0000003b0c3b7211 */ /* 0x040fe400078e18ff */
[----:B------:R0:W4:Y:S01]  /*0fc0*/  LDS.64 R48, [R40] ;  /* 0x0000000028307984 */ /* 0x0001220000000a00 */
[--C-:B------:R-:W-:Y:S01]  /*0fd0*/  IMAD R47, R47, 0x28, R88.reuse ;  /* 0x000000282f2f7824 */ /* 0x100fe200078e0258 */
[C---:B--2---:R-:W-:Y:S01]  /*0fe0*/  LEA R34, R12.reuse, R42, 0x3 ;  /* 0x0000002a0c227211 */ /* 0x044fe200078e18ff */
[----:B------:R-:W-:Y:S01]  /*0ff0*/  IMAD R42, R35, 0x28, R88 ;  /* 0x00000028232a7824 */ /* 0x000fe200078e0258 */
[----:B------:R-:W-:Y:S01]  /*1000*/  SHF.R.U32.HI R45, RZ, 0x2, R45 ;  /* 0x00000002ff2d7819 */ /* 0x000fe2000001162d */
[----:B------:R-:W2:Y:S01]  /*1010*/  LDS.64 R58, [R59] ;  /* 0x000000003b3a7984 */ /* 0x000ea20000000a00 */
[----:B------:R-:W-:-:S02]  /*1020*/  LEA R47, R12, R47, 0x3 ;  /* 0x0000002f0c2f7211 */ /* 0x000fc400078e18ff */
[----:B------:R-:W-:Y:S01]  /*1030*/  SHF.R.U32.HI R43, RZ, 0x2, R43 ;  /* 0x00000002ff2b7819 */ /* 0x000fe2000001162b */
[----:B------:R-:W2:Y:S01]  /*1040*/  LDS.64 R34, [R34] ;  /* 0x0000000022227984 */ /* 0x000ea20000000a00 */
[----:B------:R-:W-:Y:S01]  /*1050*/  IMAD R45, R45, 0x28, R88 ;  /* 0x000000282d2d7824 */ /* 0x000fe200078e0258 */
[C---:B------:R-:W-:Y:S01]  /*1060*/  LEA R44, R12.reuse, R42, 0x3 ;  /* 0x0000002a0c2c7211 */ /* 0x040fe200078e18ff */
[----:B-1----:R-:W-:Y:S01]  /*1070*/  FADD.FTZ R54, RZ, R54 ;  /* 0x00000036ff367221 */ /* 0x002fe20000010000 */
[----:B------:R-:W1:Y:S01]  /*1080*/  LDS.64 R46, [R47] ;  /* 0x000000002f2e7984 */ /* 0x000e620000000a00 */
[----:B------:R-:W-:Y:S01]  /*1090*/  IMAD R43, R43, 0x28, R88 ;  /* 0x000000282b2b7824 */ /* 0x000fe200078e0258 */
[C---:B------:R-:W-:Y:S02]  /*10a0*/  LEA R42, R12.reuse, R45, 0x3 ;  /* 0x0000002d0c2a7211 */ /* 0x040fe400078e18ff */
[----:B------:R-:W-:Y:S01]  /*10b0*/  SHF.R.U32.HI R41, RZ, 0x2, R41 ;  /* 0x00000002ff297819 */ /* 0x000fe20000011629 */
[----:B------:R-:W1:Y:S01]  /*10c0*/  LDS.64 R44, [R44] ;  /* 0x000000002c2c7984 */ /* 0x000e620000000a00 */
[----:B0-----:R-:W-:-:S02]  /*10d0*/  LEA R40, R12, R43, 0x3 ;  /* 0x0000002b0c287211 */ /* 0x001fc400078e18ff */
[----:B------:R-:W-:Y:S01]  /*10e0*/  SHF.R.U32.HI R57, RZ, 0x2, R57 ;  /* 0x00000002ff397819 */ /* 0x000fe20000011639 */
[--C-:B------:R-:W-:Y:S01]  /*10f0*/  IMAD R41, R41, 0x28, R88.reuse ;  /* 0x0000002829297824 */ /* 0x100fe200078e0258 */
[----:B------:R-:W0:Y:S01]  /*1100*/  LDS.64 R42, [R42] ;  /* 0x000000002a2a7984 */ /* 0x000e220000000a00 */
        /* <DEDUP_REMOVED lines=15> */
[----:B------:R-:W-:Y:S01]  /*1200*/  LEA R56, R12, R41, 0x3 ;  /* 0x000000290c387211 */ /* 0x000fe200078e18ff */
[--C-:B------:R-:W-:Y:S01]  /*1210*/  IMAD R80, R80, 0x28, R88.reuse ;  /* 0x0000002850507824 */ /* 0x100fe200078e0258 */
[----:B------:R-:W0:Y:S01]  /*1220*/  LDS.64 R40, [R40] ;  /* 0x0000000028287984 */ /* 0x000e220000000a00 */
[----:B------:R-:W-:Y:S01]  /*1230*/  IMAD R79, R79, 0x28, R88 ;  /* 0x000000284f4f7824 */ /* 0x000fe200078e0258 */
[----:B------:R-:W-:Y:S01]  /*1240*/  LEA R90, R12, R57, 0x3 ;  /* 0x000000390c5a7211 */ /* 0x000fe200078e18ff */
[----:B------:R-:W-:Y:S01]  /*1250*/  FADD.FTZ R88, RZ, R55 ;  /* 0x00000037ff587221 */ /* 0x000fe20000010000 */
[----:B------:R-:W0:Y:S01]  /*1260*/  LDS.64 R56, [R56] ;  /* 0x0000000038387984 */ /* 0x000e220000000a00 */
[----:B---3--:R-:W-:Y:S01]  /*1270*/  FADD.FTZ R52, R54, R52 ;  /* 0x0000003436347221 */ /* 0x008fe20000010000 */
[----:B------:R-:W-:Y:S01]  /*1280*/  LEA R93, R12, R93, 0x3 ;  /* 0x0000005d0c5d7211 */ /* 0x000fe200078e18ff */
[----:B------:R-:W-:Y:S01]  /*1290*/  FADD.FTZ R88, R88, R53 ;  /* 0x0000003558587221 */ /* 0x000fe20000010000 */
[----:B------:R-:W3:Y:S01]  /*12a0*/  LDS.64 R54, [R90] ;  /* 0x000000005a367984 */ /* 0x000ee20000000a00 */
[----:B----4-:R-:W-:Y:S01]  /*12b0*/  FADD.FTZ R92, R52, R50 ;  /* 0x00000032345c7221 */ /* 0x010fe20000010000 */
[----:B------:R-:W-:Y:S01]  /*12c0*/  LEA R50, R12, R91, 0x3 ;  /* 0x0000005b0c327211 */ /* 0x000fe200078e18ff */
[----:B------:R-:W-:Y:S01]  /*12d0*/  FADD.FTZ R88, R88, R51 ;  /* 0x0000003358587221 */ /* 0x000fe20000010000 */
[----:B------:R-:W4:Y:S01]  /*12e0*/  LDS.64 R52, [R93] ;  /* 0x000000005d347984 */ /* 0x000f220000000a00 */
[----:B------:R-:W-:Y:S01]  /*12f0*/  FADD.FTZ R91, R92, R48 ;  /* 0x000000305c5b7221 */ /* 0x000fe20000010000 */
[----:B------:R-:W-:Y:S01]  /*1300*/  LEA R48, R12, R89, 0x3 ;  /* 0x000000590c307211 */ /* 0x000fe200078e18ff */
[----:B------:R-:W-:Y:S01]  /*1310*/  FADD.FTZ R88, R88, R49 ;  /* 0x0000003158587221 */ /* 0x000fe20000010000 */
[----:B------:R-:W4:Y:S01]  /*1320*/  LDS.64 R50, [R50] ;  /* 0x0000000032327984 */ /* 0x000f220000000a00 */
[----:B--2---:R-:W-:Y:S01]  /*1330*/  FADD.FTZ R91, R91, R58 ;  /* 0x0000003a5b5b7221 */ /* 0x004fe20000010000 */
[----:B------:R-:W-:Y:S01]  /*1340*/  LEA R58, R12, R85, 0x3 ;  /* 0x000000550c3a7211 */ /* 0x000fe200078e18ff */
[----:B------:R-:W-:Y:S01]  /*1350*/  FADD.FTZ R88, R88, R59 ;  /* 0x0000003b58587221 */ /* 0x000fe20000010000 */
[----:B------:R-:W2:Y:S01]  /*1360*/  LDS.64 R48, [R48] ;  /* 0x0000000030307984 */ /* 0x000ea20000000a00 */
[----:B------:R-:W-:Y:S01]  /*1370*/  FADD.FTZ R91, R91, R34 ;  /* 0x000000225b5b7221 */ /* 0x000fe20000010000 */
[----:B------:R-:W-:Y:S01]  /*1380*/  LEA R34, R12, R84, 0x3 ;  /* 0x000000540c227211 */ /* 0x000fe200078e18ff */
[----:B------:R-:W-:Y:S01]  /*1390*/  FADD.FTZ R88, R88, R35 ;  /* 0x0000002358587221 */ /* 0x000fe20000010000 */
[----:B------:R-:W2:Y:S01]  /*13a0*/  LDS.64 R58, [R58] ;  /* 0x000000003a3a7984 */ /* 0x000ea20000000a00 */
[----:B-1----:R-:W-:Y:S01]  /*13b0*/  FADD.FTZ R91, R91, R46 ;  /* 0x0000002e5b5b7221 */ /* 0x002fe20000010000 */
[----:B------:R-:W-:Y:S01]  /*13c0*/  LEA R46, R12, R81, 0x3 ;  /* 0x000000510c2e7211 */ /* 0x000fe200078e18ff */
[----:B------:R-:W-:Y:S01]  /*13d0*/  FADD.FTZ R88, R88, R47 ;  /* 0x0000002f58587221 */ /* 0x000fe20000010000 */
[----:B------:R-:W1:Y:S01]  /*13e0*/  LDS.64 R34, [R34] ;  /* 0x0000000022227984 */ /* 0x000e620000000a00 */
[----:B------:R-:W-:Y:S01]  /*13f0*/  FADD.FTZ R91, R91, R44 ;  /* 0x0000002c5b5b7221 */ /* 0x000fe20000010000 */
[----:B------:R-:W-:Y:S01]  /*1400*/  LEA R44, R12, R80, 0x3 ;  /* 0x000000500c2c7211 */ /* 0x000fe200078e18ff */
[----:B------:R-:W-:Y:S01]  /*1410*/  FADD.FTZ R88, R88, R45 ;  /* 0x0000002d58587221 */ /* 0x000fe20000010000 */
[----:B------:R-:W1:Y:S01]  /*1420*/  LDS.64 R46, [R46] ;  /* 0x000000002e2e7984 */ /* 0x000e620000000a00 */
[----:B0-----:R-:W-:Y:S01]  /*1430*/  FADD.FTZ R91, R91, R42 ;  /* 0x0000002a5b5b7221 */ /* 0x001fe20000010000 */
[----:B------:R-:W-:Y:S01]  /*1440*/  LEA R42, R12, R79, 0x3 ;  /* 0x0000004f0c2a7211 */ /* 0x000fe200078e18ff */
[----:B------:R-:W-:Y:S01]  /*1450*/  FADD.FTZ R88, R88, R43 ;  /* 0x0000002b58587221 */ /* 0x000fe20000010000 */
[----:B------:R-:W0:Y:S01]  /*1460*/  LDS.64 R44, [R44] ;  /* 0x000000002c2c7984 */ /* 0x000e220000000a00 */
[----:B------:R-:W-:-:S03]  /*1470*/  FADD.FTZ R91, R91, R40 ;  /* 0x000000285b5b7221 */ /* 0x000fc60000010000 */
[----:B------:R-:W0:Y:S01]  /*1480*/  LDS.64 R42, [R42] ;  /* 0x000000002a2a7984 */ /* 0x000e220000000a00 */
[----:B------:R-:W-:Y:S01]  /*1490*/  FADD.FTZ R88, R88, R41 ;  /* 0x0000002958587221 */ /* 0x000fe20000010000 */
[----:B------:R-:W-:-:S03]  /*14a0*/  FADD.FTZ R91, R91, R56 ;  /* 0x000000385b5b7221 */ /* 0x000fc60000010000 */
[----:B------:R-:W-:Y:S01]  /*14b0*/  FADD.FTZ R88, R88, R57 ;  /* 0x0000003958587221 */ /* 0x000fe20000010000 */
[----:B---3--:R-:W-:-:S03]  /*14c0*/  FADD.FTZ R91, R91, R54 ;  /* 0x000000365b5b7221 */ /* 0x008fc60000010000 */
[----:B------:R-:W-:Y:S01]  /*14d0*/  FADD.FTZ R88, R88, R55 ;  /* 0x0000003758587221 */ /* 0x000fe20000010000 */
[----:B----4-:R-:W-:-:S03]  /*14e0*/  FADD.FTZ R91, R91, R52 ;  /* 0x000000345b5b7221 */ /* 0x010fc60000010000 */
[----:B------:R-:W-:Y:S01]  /*14f0*/  FADD.FTZ R88, R88, R53 ;  /* 0x0000003558587221 */ /* 0x000fe20000010000 */
[----:B------:R-:W-:-:S03]  /*1500*/  FADD.FTZ R91, R91, R50 ;  /* 0x000000325b5b7221 */ /* 0x000fc60000010000 */
[----:B------:R-:W-:Y:S01]  /*1510*/  FADD.FTZ R88, R88, R51 ;  /* 0x0000003358587221 */ /* 0x000fe20000010000 */
[----:B--2---:R-:W-:-:S03]  /*1520*/  FADD.FTZ R91, R91, R48 ;  /* 0x000000305b5b7221 */ /* 0x004fc60000010000 */
[----:B------:R-:W-:Y:S01]  /*1530*/  FADD.FTZ R88, R88, R49 ;  /* 0x0000003158587221 */ /* 0x000fe20000010000 */
[----:B------:R-:W-:-:S03]  /*1540*/  FADD.FTZ R91, R91, R58 ;  /* 0x0000003a5b5b7221 */ /* 0x000fc60000010000 */
[----:B------:R-:W-:Y:S01]  /*1550*/  FADD.FTZ R88, R88, R59 ;  /* 0x0000003b58587221 */ /* 0x000fe20000010000 */
[----:B-1----:R-:W-:-:S03]  /*1560*/  FADD.FTZ R91, R91, R34 ;  /* 0x000000225b5b7221 */ /* 0x002fc60000010000 */
[----:B------:R-:W-:Y:S01]  /*1570*/  FADD.FTZ R88, R88, R35 ;  /* 0x0000002358587221 */ /* 0x000fe20000010000 */
[----:B------:R-:W-:-:S03]  /*1580*/  FADD.FTZ R91, R91, R46 ;  /* 0x0000002e5b5b7221 */ /* 0x000fc60000010000 */
[----:B------:R-:W-:Y:S01]  /*1590*/  FADD.FTZ R88, R88, R47 ;  /* 0x0000002f58587221 */ /* 0x000fe20000010000 */
[----:B0-----:R-:W-:-:S03]  /*15a0*/  FADD.FTZ R91, R91, R44 ;  /* 0x0000002c5b5b7221 */ /* 0x001fc60000010000 */
[----:B------:R-:W-:Y:S01]  /*15b0*/  FADD.FTZ R88, R88, R45 ;  /* 0x0000002d58587221 */ /* 0x000fe20000010000 */
[----:B------:R-:W-:-:S03]  /*15c0*/  FADD.FTZ R42, R91, R42 ;  /* 0x0000002a5b2a7221 */ /* 0x000fc60000010000 */
[----:B------:R-:W-:-:S07]  /*15d0*/  FADD.FTZ R43, R88, R43 ;  /* 0x0000002b582b7221 */ /* 0x000fce0000010000 */
.L_x_765:
[----:B------:R-:W-:Y:S05]  /*15e0*/  BSYNC.RECONVERGENT B0 ;  /* 0x0000000000007941 */ /* 0x000fea0003800200 */
.L_x_764:
[----:B-1----:R-:W1:Y:S01]  /*15f0*/  SHFL.BFLY PT, R35, R42, 0x2, 0x1f ;  /* 0x0c401f002a237f89 */ /* 0x002e6200000e0000 */
[C---:B------:R-:W-:Y:S02]  /*1600*/  LOP3.LUT P2, RZ, R4.reuse, 0x3f3, RZ, 0xc0, !PT ;  /* 0x000003f304ff7812 */ /* 0x040fe4000784c0ff */
[C---:B------:R-:W-:Y:S01]  /*1610*/  ISETP.NE.AND P3, PT, R4.reuse, RZ, PT ;  /* 0x000000ff0400720c */ /* 0x040fe20003f65270 */
[----:B------:R-:W2:Y:S01]  /*1620*/  SHFL.BFLY PT, R34, R43, 0x2, 0x1f ;  /* 0x0c401f002b227f89 */ /* 0x000ea200000e0000 */
[----:B------:R-:W-:-:S09]  /*1630*/  ISETP.GT.U32.AND P1, PT, R4, 0x1f, PT ;  /* 0x0000001f0400780c */ /* 0x000fd20003f24070 */
[----:B------:R-:W3:Y:S01]  /*1640*/  @!P2 LDC.64 R40, c[0x0][0x3b8] ;  /* 0x0000ee00ff28ab82 */ /* 0x000ee20000000a00 */
[----:B-1----:R-:W-:Y:S01]  /*1650*/  FADD.FTZ R44, R35, R42 ;  /* 0x0000002a232c7221 */ /* 0x002fe20000010000 */
[----:B--2---:R-:W-:-:S04]  /*1660*/  FADD.FTZ R45, R34, R43 ;  /* 0x0000002b222d7221 */ /* 0x004fc80000010000 */
[----:B------:R-:W1:Y:S01]  /*1670*/  SHFL.BFLY PT, R35, R44, 0x1, 0x1f ;  /* 0x0c201f002c237f89 */ /* 0x000e6200000e0000 */
[----:B0-----:R-:W-:Y:S01]  /*1680*/  @!P2 IMAD R34, R8, R9, UR9 ;  /* 0x000000090822ae24 */ /* 0x001fe2000f8e0209 */
[----:B------:R-:W-:Y:S02]  /*1690*/  CS2R R42, SRZ ;  /* 0x00000000002a7805 */ /* 0x000fe4000001ff00 */
[----:B------:R-:W0:Y:S02]  /*16a0*/  SHFL.BFLY PT, R46, R45, 0x1, 0x1f ;  /* 0x0c201f002d2e7f89 */ /* 0x000e2400000e0000 */
[----:B------:R-:W-:-:S05]  /*16b0*/  @!P2 LEA R47, R34, R15, 0x6 ;  /* 0x0000000f222fa211 */ /* 0x000fca00078e30ff */
[----:B---3--:R-:W-:-:S04]  /*16c0*/  @!P2 IMAD.WIDE.U32 R40, R47, 0x4, R40 ;  /* 0x000000042f28a825 */ /* 0x008fc800078e0028 */
[----:B-1----:R-:W-:Y:S01]  /*16d0*/  FADD.FTZ R34, R44, R35 ;  /* 0x000000232c227221 */ /* 0x002fe20000010000 */
[----:B0-----:R-:W-:-:S05]  /*16e0*/  FADD.FTZ R35, R45, R46 ;  /* 0x0000002e2d237221 */ /* 0x001fca0000010000 */
[----:B------:R0:W-:Y:S01]  /*16f0*/  @!P2 STG.E.64 desc[UR10][R40.64], R34 ;  /* 0x000000222800a986 */ /* 0x0001e2000c101b0a */
[----:B------:R-:W-:Y:S06]  /*1700*/  BAR.SYNC.DEFER_BLOCKING 0x0 ;  /* 0x0000000000007b1d */ /* 0x000fec0000010000 */
[----:B------:R-:W-:Y:S05]  /*1710*/  @P3 BRA `(.L_x_766) ;  /* 0x0000000000283947 */ /* 0x000fea0003800000 */
[----:B------:R-:W-:Y:S06]  /*1720*/  MEMBAR.ALL.GPU ;  /* 0x0000000000007992 */ /* 0x000fec000000a000 */
[----:B------:R-:W-:-:S00]  /*1730*/  ERRBAR ;  /* 0x00000000000079ab */ /* 0x000fc00000000000 */
[----:B------:R-:W-:Y:S06]  /*1740*/  CGAERRBAR ;  /* 0x00000000000075ab */ /* 0x000fec0000000000 */
[----:B0-----:R0:W5:Y:S02]  /*1750*/  ATOM.E.ADD.STRONG.GPU PT, R34, desc[UR10][R82.64], R13 ;  /* 0x8000000d5222798a */ /* 0x00116400081ef10a */
.L_x_767:
[----:B------:R-:W2:Y:S04]  /*1760*/  LD.E.STRONG.GPU R35, desc[UR10][R82.64] ;  /* 0x0000000a52237980 */ /* 0x000ea8000c10f900 */
[----:B--2---:R-:W-:Y:S01]  /*1770*/  CCTL.IVALL ;  /* 0x00000000ff00798f */ /* 0x004fe20002000000 */
[----:B------:R-:W-:Y:S05]  /*1780*/  YIELD ;  /* 0x0000000000007946 */ /* 0x000fea0003800000 */
[----:B-----5:R-:W-:-:S04]  /*1790*/  LOP3.LUT R35, R35, R34, RZ, 0x3c, !PT ;  /* 0x0000002223237212 */ /* 0x020fc800078e3cff */
[----:B------:R-:W-:-:S13]  /*17a0*/  ISETP.GT.AND P2, PT, R35, -0x1, PT ;  /* 0xffffffff2300780c */ /* 0x000fda0003f44270 */
[----:B------:R-:W-:Y:S05]  /*17b0*/  @P2 BRA `(.L_x_767) ;  /* 0xfffffffc00e82947 */ /* 0x000fea000383ffff */
.L_x_766:
        /* <DEDUP_REMOVED lines=11> */
.L_x_769:
[----:B------:R-:W-:Y:S05]  /*1870*/  BSYNC.RECONVERGENT B0 ;  /* 0x0000000000007941 */ /* 0x000fea0003800200 */
.L_x_768:
[----:B0-----:R-:W0:Y:S01]  /*1880*/  SHFL.BFLY PT, R34, R43, 0x4, 0x1f ;  /* 0x0c801f002b227f89 */ /* 0x001e2200000e0000 */
[----:B------:R-:W-:Y:S01]  /*1890*/  LOP3.LUT P1, RZ, R4, 0x3e7, RZ, 0xc0, !PT ;  /* 0x000003e704ff7812 */ /* 0x000fe2000782c0ff */
[----:B------:R-:W-:Y:S02]  /*18a0*/  BSSY.RECONVERGENT B0, `(.L_x_770) ;  /* 0x0000022000007945 */ /* 0x000fe40003800200 */
[----:B------:R-:W1:Y:S01]  /*18b0*/  SHFL.BFLY PT, R41, R42, 0x4, 0x1f ;  /* 0x0c801f002a297f89 */ /* 0x000e6200000e0000 */
[--C-:B0-----:R-:W-:Y:S01]  /*18c0*/  FADD.FTZ R35, R34, R43.reuse ;  /* 0x0000002b22237221 */ /* 0x101fe20000010000 */
[----:B-----5:R-:W-:Y:S01]  /*18d0*/  PRMT R43, R36, 0x7632, R43 ;  /* 0x00007632242b7816 */ /* 0x020fe2000000002b */
[----:B-1----:R-:W-:-:S03]  /*18e0*/  FADD.FTZ R41, R41, R42 ;  /* 0x0000002a29297221 */ /* 0x002fc60000010000 */
[----:B------:R-:W0:Y:S04]  /*18f0*/  SHFL.BFLY PT, R34, R35, 0x2, 0x1f ;  /* 0x0c401f0023227f89 */ /* 0x000e2800000e0000 */
[----:B------:R-:W1:Y:S01]  /*1900*/  SHFL.BFLY PT, R44, R41, 0x2, 0x1f ;  /* 0x0c401f00292c7f89 */ /* 0x000e6200000e0000 */
[----:B0-----:R-:W-:Y:S01]  /*1910*/  FADD.FTZ R40, R35, R34 ;  /* 0x0000002223287221 */ /* 0x001fe20000010000 */
[----:B-1----:R-:W-:-:S04]  /*1920*/  FADD.FTZ R44, R41, R44 ;  /* 0x0000002c292c7221 */ /* 0x002fc80000010000 */
[----:B------:R-:W0:Y:S04]  /*1930*/  SHFL.BFLY PT, R45, R40, 0x1, 0x1f ;  /* 0x0c201f00282d7f89 */ /* 0x000e2800000e0000 */
[----:B------:R-:W1:Y:S01]  /*1940*/  SHFL.BFLY PT, R47, R44, 0x1, 0x1f ;  /* 0x0c201f002c2f7f89 */ /* 0x000e6200000e0000 */
[--C-:B0-----:R-:W-:Y:S01]  /*1950*/  FADD.FTZ R34, R40, R45.reuse ;  /* 0x0000002d28227221 */ /* 0x101fe20000010000 */
[----:B------:R-:W-:-:S03]  /*1960*/  PRMT R45, R38, 0x7632, R45 ;  /* 0x00007632262d7816 */ /* 0x000fc6000000002d */
[----:B------:R-:W-:Y:S01]  /*1970*/  @!P1 FMUL.FTZ R34, R34, 4.8828125727595761418e-05 ;  /* 0x384ccccd22229820 */ /* 0x000fe20000410000 */
[----:B-1----:R-:W-:Y:S01]  /*1980*/  FADD.FTZ R42, R44, R47 ;  /* 0x0000002f2c2a7221 */ /* 0x002fe20000010000 */
[----:B------:R-:W-:Y:S02]  /*1990*/  PRMT R44, R39, 0x7632, R44 ;  /* 0x00007632272c7816 */ /* 0x000fe4000000002c */
[----:B------:R-:W-:-:S04]  /*19a0*/  @!P1 FMUL.FTZ R35, R34, R34 ;  /* 0x0000002222239220 */ /* 0x000fc80000410000 */
[----:B------:R-:W-:Y:S01]  /*19b0*/  @!P1 FFMA.FTZ R35, R42, 4.8828125727595761418e-05, -R35 ;  /* 0x384ccccd2a239823 */ /* 0x000fe20000010823 */
[----:B------:R-:W-:-:S04]  /*19c0*/  PRMT R42, R37, 0x7632, R42 ;  /* 0x00007632252a7816 */ /* 0x000fc8000000002a */
[----:B------:R-:W-:-:S05]  /*19d0*/  @!P1 FMNMX.FTZ R35, RZ, R35, !PT ;  /* 0x00000023ff239209 */ /* 0x000fca0007810000 */
[----:B------:R0:W-:Y:S01]  /*19e0*/  @!P1 STS.64 [R4+UR4], R34 ;  /* 0x0000002204009988 */ /* 0x0001e20008000a04 */
        /* <DEDUP_REMOVED lines=13> */
.L_x_771:
[----:B------:R-:W-:Y:S05]  /*1ac0*/  BSYNC.RECONVERGENT B0 ;  /* 0x0000000000007941 */ /* 0x000fea0003800200 */
.L_x_770:
[----:B------:R-:W2:Y:S01]  /*1ad0*/  S2UR UR6, SR_CgaCtaId ;  /* 0x00000000000679c3 */ /* 0x000ea20000008800 */
[----:B------:R-:W-:Y:S01]  /*1ae0*/  UMOV UR5, 0x400 ;  /* 0x0000040000057882 */ /* 0x000fe20000000000 */
[----:B------:R-:W-:Y:S01]  /*1af0*/  IMAD.HI.U32 R87, R86, -0x33333333, RZ ;  /* 0xcccccccd56577827 */ /* 0x000fe200078e00ff */
[----:B------:R-:W-:Y:S01]  /*1b00*/  UIADD3 UR5, UPT, UPT, UR5, 0xc80, URZ ;  /* 0x00000c8005057890 */ /* 0x000fe2000fffe0ff */
[----:B------:R-:W-:Y:S02]  /*1b10*/  SHF.L.U32 R36, R36, 0x10, RZ ;  /* 0x0000001024247819 */ /* 0x000fe400000006ff */
[----:B-1----:R-:W-:Y:S02]  /*1b20*/  SHF.L.U32 R41, R38, 0x10, RZ ;  /* 0x0000001026297819 */ /* 0x002fe400000006ff */
[----:B------:R-:W-:Y:S02]  /*1b30*/  LEA.HI R87, R87, -R78, RZ, 0x1a ;  /* 0x8000004e57577211 */ /* 0x000fe400078fd0ff */
[----:B------:R-:W-:-:S02]  /*1b40*/  SHF.L.U32 R37, R37, 0x10, RZ ;  /* 0x0000001025257819 */ /* 0x000fc400000006ff */
[----:B------:R-:W-:Y:S02]  /*1b50*/  SHF.L.U32 R40, R39, 0x10, RZ ;  /* 0x0000001027287819 */ /* 0x000fe400000006ff */
[----:B------:R-:W-:Y:S02]  /*1b60*/  SHF.L.U32 R39, R42, 0x10, RZ ;  /* 0x000000102a277819 */ /* 0x000fe400000006ff */
[----:B------:R-:W-:Y:S02]  /*1b70*/  SHF.L.U32 R44, R44, 0x10, RZ ;  /* 0x000000102c2c7819 */ /* 0x000fe400000006ff */
[----:B------:R-:W-:Y:S01]  /*1b80*/  LOP3.LUT R9, R9, 0x1, RZ, 0x3c, !PT ;  /* 0x0000000109097812 */ /* 0x000fe200078e3cff */
[----:B--2---:R-:W-:Y:S01]  /*1b90*/  ULEA UR5, UR6, UR5, 0x18 ;  /* 0x0000000506057291 */ /* 0x004fe2000f8ec0ff */
[----:B------:R-:W1:Y:S05]  /*1ba0*/  LDCU.64 UR6, c[0x0][0x380] ;  /* 0x00007000ff0677ac */ /* 0x000e6a0008000a00 */
[----:B0-----:R-:W-:-:S05]  /*1bb0*/  LEA R34, R87, UR5, 0x3 ;  /* 0x0000000557227c11 */ /* 0x001fca000f8e18ff */
        /* <DEDUP_REMOVED lines=21> */
[C---:B0-----:R-:W-:Y:S01]  /*1d10*/  FMUL.FTZ R0, R35.reuse, R0 ;  /* 0x0000000023007220 */ /* 0x041fe20000410000 */
[----:B------:R-:W-:Y:S01]  /*1d20*/  FMUL.FTZ R49, R35, R46 ;  /* 0x0000002e23317220 */ /* 0x000fe20000410000 */
[----:B------:R-:W-:Y:S01]  /*1d30*/  FADD.FTZ R46, R21, -R34 ;  /* 0x80000022152e7221 */ /* 0x000fe20000010000 */
[----:B------:R-:W-:Y:S01]  /*1d40*/  FMUL.FTZ R38, R35, R38 ;  /* 0x0000002623267220 */ /* 0x000fe20000410000 */
[----:B------:R-:W-:Y:S01]  /*1d50*/  FFMA.FTZ R19, R0, R36, R41 ;  /* 0x0000002400137223 */ /* 0x000fe20000010029 */
[----:B------:R-:W-:Y:S01]  /*1d60*/  SHF.L.U32 R0, R43, 0x10, RZ ;  /* 0x000000102b007819 */ /* 0x000fe200000006ff */
[----:B------:R-:W-:Y:S01]  /*1d70*/  FFMA.FTZ R21, R49, R37, R40 ;  /* 0x0000002531157223 */ /* 0x000fe20000010028 */
[----:B------:R-:W-:Y:S01]  /*1d80*/  SHF.L.U32 R43, R45, 0x10, RZ ;  /* 0x000000102d2b7819 */ /* 0x000fe200000006ff */
[----:B------:R-:W-:Y:S01]  /*1d90*/  FMUL.FTZ R49, R35, R46 ;  /* 0x0000002e23317220 */ /* 0x000fe20000410000 */
[----:B------:R-:W-:Y:S01]  /*1da0*/  FADD.FTZ R46, R22, -R34 ;  /* 0x80000022162e7221 */ /* 0x000fe20000010000 */
[----:B------:R-:W-:Y:S01]  /*1db0*/  FMUL.FTZ R45, R19, -1.4426950216293334961 ;  /* 0xbfb8aa3b132d7820 */ /* 0x000fe20000410000 */
[----:B------:R-:W-:Y:S01]  /*1dc0*/  FMUL.FTZ R48, R21, -1.4426950216293334961 ;  /* 0xbfb8aa3b15307820 */ /* 0x000fe20000410000 */
[----:B------:R-:W-:Y:S01]  /*1dd0*/  FFMA.FTZ R38, R38, R0, R43 ;  /* 0x0000000026267223 */ /* 0x000fe2000001002b */
[C---:B------:R-:W-:Y:S01]  /*1de0*/  FMUL.FTZ R46, R35.reuse, R46 ;  /* 0x0000002e232e7220 */ /* 0x040fe20000410000 */
[----:B------:R0:W2:Y:S01]  /*1df0*/  MUFU.EX2 R20, R45 ;  /* 0x0000002d00147308 */ /* 0x0000a20000000800 */
[C---:B------:R-:W-:Y:S01]  /*1e00*/  FMUL.FTZ R78, R35.reuse, R78 ;  /* 0x0000004e234e7220 */ /* 0x040fe20000410000 */
[----:B------:R-:W-:Y:S01]  /*1e10*/  FMUL.FTZ R47, R38, -1.4426950216293334961 ;  /* 0xbfb8aa3b262f7820 */ /* 0x000fe20000410000 */
[----:B------:R-:W-:Y:S01]  /*1e20*/  FFMA.FTZ R46, R36, R46, R41 ;  /* 0x0000002e242e7223 */ /* 0x000fe20000010029 */
[C---:B------:R-:W-:Y:S01]  /*1e30*/  FMUL.FTZ R60, R35.reuse, R60 ;  /* 0x0000003c233c7220 */ /* 0x040fe20000410000 */
[----:B------:R-:W-:-:S03]  /*1e40*/  FMUL.FTZ R92, R35, R92 ;  /* 0x0000005c235c7220 */ /* 0x000fc60000410000 */
[----:B------:R3:W4:Y:S01]  /*1e50*/  MUFU.EX2 R42, R47 ;  /* 0x0000002f002a7308 */ /* 0x0007220000000800 */
[----:B0-----:R-:W-:Y:S01]  /*1e60*/  FFMA.FTZ R45, R49, R39, R44 ;  /* 0x00000027312d7223 */ /* 0x001fe2000001002c */
[----:B------:R-:W-:-:S03]  /*1e70*/  FFMA.FTZ R60, R36, R60, R41 ;  /* 0x0000003c243c7223 */ /* 0x000fc60000010029 */
[----:B------:R-:W-:Y:S01]  /*1e80*/  FMUL.FTZ R49, R45, -1.4426950216293334961 ;  /* 0xbfb8aa3b2d317820 */ /* 0x000fe20000410000 */
[----:B------:R-:W-:Y:S02]  /*1e90*/  FMUL.FTZ R61, R60, -1.4426950216293334961 ;  /* 0xbfb8aa3b3c3d7820 */ /* 0x000fe40000410000 */
[----:B------:R0:W5:Y:S01]  /*1ea0*/  MUFU.EX2 R22, R48 ;  /* 0x0000003000167308 */ /* 0x0001620000000800 */
[----:B---3--:R-:W-:Y:S01]  /*1eb0*/  FMUL.FTZ R47, R35, R50 ;  /* 0x00000032232f7220 */ /* 0x008fe20000410000 */
[----:B------:R-:W-:Y:S01]  /*1ec0*/  FMUL.FTZ R50, R46, -1.4426950216293334961 ;  /* 0xbfb8aa3b2e327820 */ /* 0x000fe20000410000 */
[----:B--2---:R-:W-:Y:S02]  /*1ed0*/  FADD.FTZ R20, R20, 1 ;  /* 0x3f80000014147421 */ /* 0x004fe40000010000 */
[----:B------:R-:W-:-:S03]  /*1ee0*/  FFMA.FTZ R47, R0, R47, R43 ;  /* 0x0000002f002f7223 */ /* 0x000fc6000001002b */
[----:B------:R2:W-:Y:S01]  /*1ef0*/  MUFU.EX2 R24, R50 ;  /* 0x0000003200187308 */ /* 0x0005e20000000800 */
[----:B------:R-:W-:Y:S01]  /*1f00*/  FMUL.FTZ R51, R47, -1.4426950216293334961 ;  /* 0xbfb8aa3b2f337820 */ /* 0x000fe20000410000 */
[----:B0-----:R-:W-:Y:S01]  /*1f10*/  FMUL.FTZ R48, R35, R52 ;  /* 0x0000003423307220 */ /* 0x001fe20000410000 */
[----:B------:R-:W-:Y:S01]  /*1f20*/  FADD.FTZ R52, R25, -R34 ;  /* 0x8000002219347221 */ /* 0x000fe20000010000 */
[----:B----4-:R-:W-:Y:S02]  /*1f30*/  FADD.FTZ R42, R42, 1 ;  /* 0x3f8000002a2a7421 */ /* 0x010fe40000010000 */
[----:B------:R-:W-:Y:S02]  /*1f40*/  FFMA.FTZ R48, R37, R48, R40 ;  /* 0x0000003025307223 */ /* 0x000fe40000010028 */
[----:B------:R0:W-:Y:S01]  /*1f50*/  MUFU.EX2 R25, R51 ;  /* 0x0000003300197308 */ /* 0x0001e20000000800 */
[----:B--2---:R-:W-:Y:S01]  /*1f60*/  FMUL.FTZ R50, R35, R54 ;  /* 0x0000003623327220 */ /* 0x004fe20000410000 */
[----:B------:R-:W-:Y:S01]  /*1f70*/  FADD.FTZ R54, R27, -R34 ;  /* 0x800000221b367221 */ /* 0x000fe20000010000 */
[----:B-----5:R-:W-:-:S02]  /*1f80*/  FADD.FTZ R22, R22, 1 ;  /* 0x3f80000016167421 */ /* 0x020fc40000010000 */
[----:B------:R-:W-:-:S03]  /*1f90*/  FFMA.FTZ R50, R36, R50, R41 ;  /* 0x0000003224327223 */ /* 0x000fc60000010029 */
[----:B------:R2:W3:Y:S01]  /*1fa0*/  MUFU.EX2 R23, R49 ;  /* 0x0000003100177308 */ /* 0x0004e20000000800 */
[----:B0-----:R-:W-:Y:S01]  /*1fb0*/  FMUL.FTZ R51, R35, R54 ;  /* 0x0000003623337220 */ /* 0x001fe20000410000 */
[----:B------:R-:W-:-:S03]  /*1fc0*/  FMUL.FTZ R54, R50, -1.4426950216293334961 ;  /* 0xbfb8aa3b32367820 */ /* 0x000fc60000410000 */
[----:B------:R-:W-:-:S03]  /*1fd0*/  FFMA.FTZ R51, R0, R51, R43 ;  /* 0x0000003300337223 */ /* 0x000fc6000001002b */
[----:B------:R0:W-:Y:S01]  /*1fe0*/  MUFU.EX2 R28, R54 ;  /* 0x00000036001c7308 */ /* 0x0001e20000000800 */
[----:B--2---:R-:W-:Y:S01]  /*1ff0*/  FMUL.FTZ R49, R35, R52 ;  /* 0x0000003423317220 */ /* 0x004fe20000410000 */
[----:B------:R-:W-:Y:S01]  /*2000*/  FMUL.FTZ R52, R48, -1.4426950216293334961 ;  /* 0xbfb8aa3b30347820 */ /* 0x000fe20000410000 */
[----:B------:R-:W-:Y:S02]  /*2010*/  FMUL.FTZ R55, R51, -1.4426950216293334961 ;  /* 0xbfb8aa3b33377820 */ /* 0x000fe40000410000 */
[----:B------:R-:W-:-:S03]  /*2020*/  FFMA.FTZ R49, R39, R49, R44 ;  /* 0x0000003127317223 */ /* 0x000fc6000001002c */
[----:B------:R2:W4:Y:S01]  /*2030*/  MUFU.EX2 R26, R52 ;  /* 0x00000034001a7308 */ /* 0x0005220000000800 */
[----:B0-----:R-:W-:Y:S01]  /*2040*/  FMUL.FTZ R54, R35, R58 ;  /* 0x0000003a23367220 */ /* 0x001fe20000410000 */
[----:B------:R-:W-:Y:S01]  /*2050*/  FADD.FTZ R58, R31, -R34 ;  /* 0x800000221f3a7221 */ /* 0x000fe20000010000 */
[----:B------:R-:W-:Y:S02]  /*2060*/  FMUL.FTZ R53, R49, -1.4426950216293334961 ;  /* 0xbfb8aa3b31357820 */ /* 0x000fe40000410000 */
[----:B------:R-:W-:-:S03]  /*2070*/  FFMA.FTZ R54, R36, R54, R41 ;  /* 0x0000003624367223 */ /* 0x000fc60000010029 */
[----:B------:R0:W5:Y:S01]  /*2080*/  MUFU.EX2 R27, R53 ;  /* 0x00000035001b7308 */ /* 0x0001620000000800 */
[----:B--2---:R-:W-:Y:S01]  /*2090*/  FMUL.FTZ R52, R35, R56 ;  /* 0x0000003823347220 */ /* 0x004fe20000410000 */
[----:B------:R-:W-:Y:S01]  /*20a0*/  FADD.FTZ R56, R29, -R34 ;  /* 0x800000221d387221 */ /* 0x000fe20000010000 */
[----:B------:R-:W-:Y:S02]  /*20b0*/  FMUL.FTZ R59, R54, -1.4426950216293334961 ;  /* 0xbfb8aa3b363b7820 */ /* 0x000fe40000410000 */
[----:B------:R-:W-:-:S03]  /*20c0*/  FFMA.FTZ R52, R37, R52, R40 ;  /* 0x0000003425347223 */ /* 0x000fc60000010028 */
[----:B------:R2:W1:Y:S01]  /*20d0*/  MUFU.EX2 R29, R55 ;  /* 0x00000037001d7308 */ /* 0x0004620000000800 */
[----:B0-----:R-:W-:Y:S01]  /*20e0*/  FMUL.FTZ R53, R35, R56 ;  /* 0x0000003823357220 */ /* 0x001fe20000410000 */
[----:B------:R-:W-:-:S03]  /*20f0*/  FMUL.FTZ R56, R52, -1.4426950216293334961 ;  /* 0xbfb8aa3b34387820 */ /* 0x000fc60000410000 */
[----:B------:R-:W-:-:S03]  /*2100*/  FFMA.FTZ R53, R39, R53, R44 ;  /* 0x0000003527357223 */ /* 0x000fc6000001002c */
[----:B------:R0:W1:Y:S01]  /*2110*/  MUFU.EX2 R30, R56 ;  /* 0x00000038001e7308 */ /* 0x0000620000000800 */
[----:B--2---:R-:W-:Y:S01]  /*2120*/  FMUL.FTZ R55, R35, R58 ;  /* 0x0000003a23377220 */ /* 0x004fe20000410000 */
[----:B------:R-:W-:Y:S01]  /*2130*/  FADD.FTZ R58, R32, -R34 ;  /* 0x80000022203a7221 */ /* 0x000fe20000010000 */
[----:B------:R-:W-:Y:S02]  /*2140*/  FMUL.FTZ R57, R53, -1.4426950216293334961 ;  /* 0xbfb8aa3b35397820 */ /* 0x000fe40000410000 */
[----:B------:R-:W-:-:S03]  /*2150*/  FFMA.FTZ R55, R0, R55, R43 ;  /* 0x0000003700377223 */ /* 0x000fc6000001002b */
[----:B------:R2:W1:Y:S01]  /*2160*/  MUFU.EX2 R31, R57 ;  /* 0x00000039001f7308 */ /* 0x0004620000000800 */
[----:B------:R-:W-:Y:S01]  /*2170*/  FMUL.FTZ R72, R55, -1.4426950216293334961 ;  /* 0xbfb8aa3b37487820 */ /* 0x000fe20000410000 */
[----:B0-----:R-:W-:Y:S01]  /*2180*/  FMUL.FTZ R56, R35, R58 ;  /* 0x0000003a23387220 */ /* 0x001fe20000410000 */
[----:B------:R-:W-:-:S03]  /*2190*/  FADD.FTZ R58, R33, -R34 ;  /* 0x80000022213a7221 */ /* 0x000fc60000010000 */
[----:B------:R-:W-:Y:S01]  /*21a0*/  FFMA.FTZ R56, R37, R56, R40 ;  /* 0x0000003825387223 */ /* 0x000fe20000010028 */
[----:B------:R-:W-:Y:S01]  /*21b0*/  FMUL.FTZ R58, R35, R58 ;  /* 0x0000003a233a7220 */ /* 0x000fe20000410000 */
[----:B------:R0:W-:Y:S02]  /*21c0*/  MUFU.EX2 R33, R72 ;  /* 0x0000004800217308 */ /* 0x0001e40000000800 */
[----:B--2---:R-:W-:Y:S01]  /*21d0*/  FMUL.FTZ R57, R56, -1.4426950216293334961 ;  /* 0xbfb8aa3b38397820 */ /* 0x004fe20000410000 */
[----:B------:R-:W-:-:S05]  /*21e0*/  FFMA.FTZ R58, R39, R58, R44 ;  /* 0x0000003a273a7223 */ /* 0x000fca000001002c */
[----:B------:R2:W1:Y:S01]  /*21f0*/  MUFU.EX2 R32, R59 ;  /* 0x0000003b00207308 */ /* 0x0004620000000800 */
[--C-:B0-----:R-:W-:Y:S01]  /*2200*/  FADD.FTZ R72, R62, -R34.reuse ;  /* 0x800000223e487221 */ /* 0x101fe20000010000 */
[----:B------:R-:W-:Y:S01]  /*2210*/  FFMA.FTZ R62, R0, R78, R43 ;  /* 0x0000004e003e7223 */ /* 0x000fe2000001002b */
[--C-:B------:R-:W-:Y:S02]  /*2220*/  FADD.FTZ R78, R63, -R34.reuse ;  /* 0x800000223f4e7221 */ /* 0x100fe40000010000 */
[C---:B------:R-:W-:Y:S01]  /*2230*/  FMUL.FTZ R72, R35.reuse, R72 ;  /* 0x0000004823487220 */ /* 0x040fe20000410000 */
[----:B------:R-:W-:Y:S01]  /*2240*/  FMUL.FTZ R79, R62, -1.4426950216293334961 ;  /* 0xbfb8aa3b3e4f7820 */ /* 0x000fe20000410000 */
[----:B------:R-:W-:Y:S01]  /*2250*/  FMUL.FTZ R73, R35, R78 ;  /* 0x0000004e23497220 */ /* 0x000fe20000410000 */
[----:B------:R-:W-:Y:S01]  /*2260*/  FADD.FTZ R78, R64, -R34 ;  /* 0x80000022404e7221 */ /* 0x000fe20000010000 */
[----:B------:R-:W-:Y:S01]  /*2270*/  FFMA.FTZ R72, R37, R72, R40 ;  /* 0x0000004825487223 */ /* 0x000fe20000010028 */
[----:B------:R0:W-:Y:S01]  /*2280*/  MUFU.EX2 R63, R79 ;  /* 0x0000004f003f7308 */ /* 0x0001e20000000800 */
[----:B------:R-:W-:Y:S01]  /*2290*/  FFMA.FTZ R73, R39, R73, R44 ;  /* 0x0000004927497223 */ /* 0x000fe2000001002c */
[----:B------:R-:W-:Y:S01]  /*22a0*/  FMUL.FTZ R78, R35, R78 ;  /* 0x0000004e234e7220 */ /* 0x000fe20000410000 */
[----:B------:R-:W-:Y:S01]  /*22b0*/  FMUL.FTZ R80, R72, -1.4426950216293334961 ;  /* 0xbfb8aa3b48507820 */ /* 0x000fe20000410000 */
[----:B--2---:R-:W-:Y:S01]  /*22c0*/  FMUL.FTZ R59, R58, -1.4426950216293334961 ;  /* 0xbfb8aa3b3a3b7820 */ /* 0x004fe20000410000 */
[----:B------:R-:W-:Y:S01]  /*22d0*/  FMUL.FTZ R81, R73, -1.4426950216293334961 ;  /* 0xbfb8aa3b49517820 */ /* 0x000fe20000410000 */
[----:B------:R-:W-:-:S02]  /*22e0*/  FFMA.FTZ R78, R36, R78, R41 ;  /* 0x0000004e244e7223 */ /* 0x000fc40000010029 */
[----:B------:R2:W-:Y:S01]  /*22f0*/  MUFU.EX2 R64, R80 ;  /* 0x0000005000407308 */ /* 0x0005e20000000800 */
[----:B0-----:R-:W-:Y:S01]  /*2300*/  FMUL.FTZ R79, R35, R84 ;  /* 0x00000054234f7220 */ /* 0x001fe20000410000 */
[----:B------:R-:W-:-:S03]  /*2310*/  FMUL.FTZ R84, R78, -1.4426950216293334961 ;  /* 0xbfb8aa3b4e547820 */ /* 0x000fc60000410000 */
[----:B------:R-:W-:-:S03]  /*2320*/  FFMA.FTZ R79, R0, R79, R43 ;  /* 0x0000004f004f7223 */ /* 0x000fc6000001002b */
[----:B------:R0:W-:Y:S01]  /*2330*/  MUFU.EX2 R66, R84 ;  /* 0x0000005400427308 */ /* 0x0001e20000000800 */
[----:B--2---:R-:W-:Y:S01]  /*2340*/  FMUL.FTZ R80, R35, R86 ;  /* 0x0000005623507220 */ /* 0x004fe20000410000 */
[----:B------:R-:W-:Y:S01]  /*2350*/  FMUL.FTZ R85, R79, -1.4426950216293334961 ;  /* 0xbfb8aa3b4f557820 */ /* 0x000fe20000410000 */
[----:B------:R-:W-:Y:S02]  /*2360*/  FADD.FTZ R86, R67, -R34 ;  /* 0x8000002243567221 */ /* 0x000fe40000010000 */
[----:B------:R-:W-:-:S03]  /*2370*/  FFMA.FTZ R80, R37, R80, R40 ;  /* 0x0000005025507223 */ /* 0x000fc60000010028 */
[----:B------:R2:W-:Y:S01]  /*2380*/  MUFU.EX2 R65, R81 ;  /* 0x0000005100417308 */ /* 0x0005e20000000800 */
[----:B0-----:R-:W-:Y:S01]  /*2390*/  FMUL.FTZ R84, R35, R88 ;  /* 0x0000005823547220 */ /* 0x001fe20000410000 */
[----:B------:R-:W-:-:S03]  /*23a0*/  FADD.FTZ R88, R70, -R34 ;  /* 0x8000002246587221 */ /* 0x000fc60000010000 */
[C-C-:B------:R-:W-:Y:S01]  /*23b0*/  FFMA.FTZ R84, R36.reuse, R84, R41.reuse ;  /* 0x0000005424547223 */ /* 0x140fe20000010029 */
[----:B------:R-:W-:Y:S01]  /*23c0*/  FFMA.FTZ R41, R36, R92, R41 ;  /* 0x0000005c24297223 */ /* 0x000fe20000010029 */
[----:B------:R-:W-:Y:S01]  /*23d0*/  FADD.FTZ R92, R77, -R34 ;  /* 0x800000224d5c7221 */ /* 0x000fe20000010000 */
[----:B------:R0:W-:Y:S01]  /*23e0*/  MUFU.EX2 R67, R85 ;  /* 0x0000005500437308 */ /* 0x0001e20000000800 */
[C---:B--2---:R-:W-:Y:S01]  /*23f0*/  FMUL.FTZ R81, R35.reuse, R86 ;  /* 0x0000005623517220 */ /* 0x044fe20000410000 */
[----:B------:R-:W-:Y:S01]  /*2400*/  FMUL.FTZ R86, R80, -1.4426950216293334961 ;  /* 0xbfb8aa3b50567820 */ /* 0x000fe20000410000 */
[----:B------:R-:W-:Y:S02]  /*2410*/  FMUL.FTZ R92, R35, R92 ;  /* 0x0000005c235c7220 */ /* 0x000fe40000410000 */
[----:B------:R-:W-:-:S03]  /*2420*/  FFMA.FTZ R81, R39, R81, R44 ;  /* 0x0000005127517223 */ /* 0x000fc6000001002c */
[----:B------:R2:W-:Y:S01]  /*2430*/  MUFU.EX2 R68, R86 ;  /* 0x0000005600447308 */ /* 0x0005e20000000800 */
[----:B0-----:R-:W-:Y:S01]  /*2440*/  FMUL.FTZ R85, R35, R88 ;  /* 0x0000005823557220 */ /* 0x001fe20000410000 */
[----:B------:R-:W-:Y:S01]  /*2450*/  FMUL.FTZ R87, R81, -1.4426950216293334961 ;  /* 0xbfb8aa3b51577820 */ /* 0x000fe20000410000 */
[----:B------:R-:W-:Y:S02]  /*2460*/  FMUL.FTZ R88, R84, -1.4426950216293334961 ;  /* 0xbfb8aa3b54587820 */ /* 0x000fe40000410000 */
[----:B------:R-:W-:-:S03]  /*2470*/  FFMA.FTZ R85, R0, R85, R43 ;  /* 0x0000005500557223 */ /* 0x000fc6000001002b */
[----:B------:R0:W-:Y:S01]  /*2480*/  MUFU.EX2 R70, R87 ;  /* 0x0000005700467308 */ /* 0x0001e20000000800 */
[----:B--2---:R-:W-:Y:S01]  /*2490*/  FMUL.FTZ R86, R35, R90 ;  /* 0x0000005a23567220 */ /* 0x004fe20000410000 */
[----:B------:R-:W-:Y:S01]  /*24a0*/  FMUL.FTZ R89, R85, -1.4426950216293334961 ;  /* 0xbfb8aa3b55597820 */ /* 0x000fe20000410000 */
[----:B------:R-:W-:Y:S02]  /*24b0*/  FADD.FTZ R90, R69, -R34 ;  /* 0x80000022455a7221 */ /* 0x000fe40000010000 */
[C-C-:B------:R-:W-:Y:S01]  /*24c0*/  FFMA.FTZ R86, R37.reuse, R86, R40.reuse ;  /* 0x0000005625567223 */ /* 0x140fe20000010028 */
[----:B------:R-:W-:Y:S01]  /*24d0*/  FFMA.FTZ R37, R37, R92, R40 ;  /* 0x0000005c25257223 */ /* 0x000fe20000010028 */
[----:B---3--:R-:W-:Y:S01]  /*24e0*/  FADD.FTZ R40, R23, 1 ;  /* 0x3f80000017287421 */ /* 0x008fe20000010000 */
[----:B------:R2:W-:Y:S01]  /*24f0*/  MUFU.EX2 R69, R89 ;  /* 0x0000005900457308 */ /* 0x0005e20000000800 */
[----:B0-----:R-:W-:Y:S01]  /*2500*/  FMUL.FTZ R87, R35, R90 ;  /* 0x0000005a23577220 */ /* 0x001fe20000410000 */
[----:B------:R-:W-:Y:S01]  /*2510*/  FADD.FTZ R23, R24, 1 ;  /* 0x3f80000018177421 */ /* 0x000fe20000010000 */
[----:B------:R-:W-:Y:S01]  /*2520*/  FADD.FTZ R24, R25, 1 ;  /* 0x3f80000019187421 */ /* 0x000fe20000010000 */
[----:B----4-:R-:W-:Y:S01]  /*2530*/  FADD.FTZ R25, R26, 1 ;  /* 0x3f8000001a197421 */ /* 0x010fe20000010000 */
[--C-:B------:R-:W-:Y:S01]  /*2540*/  FFMA.FTZ R87, R39, R87, R44.reuse ;  /* 0x0000005727577223 */ /* 0x100fe2000001002c */
[----:B-----5:R-:W-:Y:S01]  /*2550*/  FADD.FTZ R26, R27, 1 ;  /* 0x3f8000001b1a7421 */ /* 0x020fe20000010000 */
[----:B------:R-:W-:Y:S01]  /*2560*/  FMUL.FTZ R90, R86, -1.4426950216293334961 ;  /* 0xbfb8aa3b565a7820 */ /* 0x000fe20000410000 */
[----:B------:R-:W0:Y:S01]  /*2570*/  MUFU.EX2 R57, R57 ;  /* 0x0000003900397308 */ /* 0x000e220000000800 */
[C---:B--2---:R-:W-:Y:S01]  /*2580*/  FMUL.FTZ R89, R35.reuse, R74 ;  /* 0x0000004a23597220 */ /* 0x044fe20000410000 */
[----:B------:R-:W-:Y:S01]  /*2590*/  FMUL.FTZ R35, R35, R76 ;  /* 0x0000004c23237220 */ /* 0x000fe20000410000 */
[----:B------:R-:W-:Y:S01]  /*25a0*/  FADD.FTZ R27, R28, 1 ;  /* 0x3f8000001c1b7421 */ /* 0x000fe20000010000 */
[----:B------:R-:W-:Y:S01]  /*25b0*/  FMUL.FTZ R74, R41, -1.4426950216293334961 ;  /* 0xbfb8aa3b294a7820 */ /* 0x000fe20000410000 */
[----:B------:R-:W-:Y:S01]  /*25c0*/  FFMA.FTZ R43, R0, R89, R43 ;  /* 0x00000059002b7223 */ /* 0x000fe2000001002b */
[----:B------:R-:W-:Y:S01]  /*25d0*/  FFMA.FTZ R44, R39, R35, R44 ;  /* 0x00000023272c7223 */ /* 0x000fe2000001002c */
[----:B-1----:R-:W-:Y:S01]  /*25e0*/  FADD.FTZ R28, R29, 1 ;  /* 0x3f8000001d1c7421 */ /* 0x002fe20000010000 */
[----:B------:R-:W1:Y:S01]  /*25f0*/  MUFU.EX2 R59, R59 ;  /* 0x0000003b003b7308 */ /* 0x000e620000000800 */
[----:B------:R-:W-:Y:S01]  /*2600*/  FMUL.FTZ R89, R43, -1.4426950216293334961 ;  /* 0xbfb8aa3b2b597820 */ /* 0x000fe20000410000 */
[----:B------:R-:W-:Y:S01]  /*2610*/  FMUL.FTZ R35, R44, -1.4426950216293334961 ;  /* 0xbfb8aa3b2c237820 */ /* 0x000fe20000410000 */
[----:B------:R-:W-:Y:S01]  /*2620*/  FADD.FTZ R29, R30, 1 ;  /* 0x3f8000001e1d7421 */ /* 0x000fe20000010000 */
[----:B------:R-:W-:Y:S01]  /*2630*/  FMUL.FTZ R76, R37, -1.4426950216293334961 ;  /* 0xbfb8aa3b254c7820 */ /* 0x000fe20000410000 */
[----:B------:R-:W-:Y:S01]  /*2640*/  FADD.FTZ R30, R31, 1 ;  /* 0x3f8000001f1e7421 */ /* 0x000fe20000010000 */
[----:B------:R-:W-:Y:S01]  /*2650*/  FADD.FTZ R31, R32, 1 ;  /* 0x3f800000201f7421 */ /* 0x000fe20000010000 */
[----:B------:R-:W-:Y:S01]  /*2660*/  FADD.FTZ R32, R33, 1 ;  /* 0x3f80000021207421 */ /* 0x000fe20000010000 */
[----:B------:R-:W2:Y:S01]  /*2670*/  MUFU.EX2 R61, R61 ;  /* 0x0000003d003d7308 */ /* 0x000ea20000000800 */
[----:B0-----:R-:W-:-:S07]  /*2680*/  FADD.FTZ R33, R57, 1 ;  /* 0x3f80000039217421 */ /* 0x001fce0000010000 */
[----:B------:R0:W3:Y:S01]  /*2690*/  MUFU.EX2 R71, R88 ;  /* 0x0000005800477308 */ /* 0x0000e20000000800 */
[----:B-1----:R-:W-:-:S07]  /*26a0*/  FADD.FTZ R57, R59, 1 ;  /* 0x3f8000003b397421 */ /* 0x002fce0000010000 */
[----:B------:R-:W1:Y:S01]  /*26b0*/  MUFU.EX2 R75, R90 ;  /* 0x0000005a004b7308 */ /* 0x000e620000000800 */
[----:B0-----:R-:W-:Y:S01]  /*26c0*/  FMUL.FTZ R88, R87, -1.4426950216293334961 ;  /* 0xbfb8aa3b57587820 */ /* 0x001fe20000410000 */
[----:B--2---:R-:W-:Y:S01]  /*26d0*/  FADD.FTZ R59, R61, 1 ;  /* 0x3f8000003d3b7421 */ /* 0x004fe20000010000 */
[----:B------:R-:W-:Y:S01]  /*26e0*/  FADD.FTZ R61, R63, 1 ;  /* 0x3f8000003f3d7421 */ /* 0x000fe20000010000 */
[----:B------:R-:W-:Y:S01]  /*26f0*/  FADD.FTZ R63, R64, 1 ;  /* 0x3f800000403f7421 */ /* 0x000fe20000010000 */
[----:B------:R-:W-:Y:S01]  /*2700*/  FADD.FTZ R64, R67, 1 ;  /* 0x3f80000043407421 */ /* 0x000fe20000010000 */
[----:B------:R-:W-:Y:S01]  /*2710*/  FADD.FTZ R67, R68, 1 ;  /* 0x3f80000044437421 */ /* 0x000fe20000010000 */
[----:B------:R-:W-:Y:S01]  /*2720*/  FADD.FTZ R68, R69, 1 ;  /* 0x3f80000045447421 */ /* 0x000fe20000010000 */
[----:B------:R-:W0:Y:S01]  /*2730*/  MUFU.EX2 R36, R88 ;  /* 0x0000005800247308 */ /* 0x000e220000000800 */
[----:B---3--:R-:W-:-:S07]  /*2740*/  FADD.FTZ R71, R71, 1 ;  /* 0x3f80000047477421 */ /* 0x008fce0000010000 */
[----:B------:R-:W2:Y:S01]  /*2750*/  MUFU.RCP R20, R20 ;  /* 0x0000001400147308 */ /* 0x000ea20000001000 */
[----:B-1----:R-:W-:-:S07]  /*2760*/  FADD.FTZ R69, R75, 1 ;  /* 0x3f8000004b457421 */ /* 0x002fce0000010000 */
[----:B------:R-:W1:Y:S01]  /*2770*/  MUFU.EX2 R0, R74 ;  /* 0x0000004a00007308 */ /* 0x000e620000000800 */
[----:B0-----:R-:W-:-:S07]  /*2780*/  FADD.FTZ R36, R36, 1 ;  /* 0x3f80000024247421 */ /* 0x001fce0000010000 */
[----:B------:R-:W0:Y:S01]  /*2790*/  MUFU.EX2 R34, R89 ;  /* 0x0000005900227308 */ /* 0x000e220000000800 */
[----:B--2---:R-:W-:-:S07]  /*27a0*/  FMUL.FTZ R20, R19, R20 ;  /* 0x0000001413147220 */ /* 0x004fce0000410000 */
[----:B------:R-:W2:Y:S01]  /*27b0*/  MUFU.EX2 R39, R76 ;  /* 0x0000004c00277308 */ /* 0x000ea20000000800 */
[----:B-1----:R-:W-:-:S07]  /*27c0*/  FADD.FTZ R0, R0, 1 ;  /* 0x3f80000000007421 */ /* 0x002fce0000010000 */
[----:B------:R-:W1:Y:S01]  /*27d0*/  MUFU.EX2 R35, R35 ;  /* 0x0000002300237308 */ /* 0x000e620000000800 */
[----:B0-----:R-:W-:-:S07]  /*27e0*/  FADD.FTZ R19, R34, 1 ;  /* 0x3f80000022137421 */ /* 0x001fce0000010000 */
[----:B------:R-:W0:Y:S01]  /*27f0*/  MUFU.RCP R30, R30 ;  /* 0x0000001e001e7308 */ /* 0x000e220000001000 */
[----:B--2---:R-:W-:-:S07]  /*2800*/  FADD.FTZ R39, R39, 1 ;  /* 0x3f80000027277421 */ /* 0x004fce0000010000 */
[----:B------:R2:W3:Y:S01]  /*2810*/  MUFU.RCP R77, R42 ;  /* 0x0000002a004d7308 */ /* 0x0004e20000001000 */
[----:B-1----:R-:W-:-:S07]  /*2820*/  FADD.FTZ R35, R35, 1 ;  /* 0x3f80000023237421 */ /* 0x002fce0000010000 */
[----:B------:R-:W1:Y:S01]  /*2830*/  MUFU.RCP R64, R64 ;  /* 0x0000004000407308 */ /* 0x000e620000001000 */
[----:B--2---:R-:W-:Y:S01]  /*2840*/  FADD.FTZ R42, R65, 1 ;  /* 0x3f800000412a7421 */ /* 0x004fe20000010000 */
[----:B------:R-:W-:Y:S01]  /*2850*/  FADD.FTZ R65, R66, 1 ;  /* 0x3f80000042417421 */ /* 0x000fe20000010000 */
[----:B------:R-:W-:Y:S01]  /*2860*/  FADD.FTZ R66, R70, 1 ;  /* 0x3f80000046427421 */ /* 0x000fe20000010000 */
[----:B0-----:R-:W-:-:S04]  /*2870*/  FMUL.FTZ R53, R53, R30 ;  /* 0x0000001e35357220 */ /* 0x001fc80000410000 */
[----:B------:R-:W0:Y:S01]  /*2880*/  MUFU.RCP R65, R65 ;  /* 0x0000004100417308 */ /* 0x000e220000001000 */
[----:B---3--:R-:W-:-:S05]  /*2890*/  FMUL.FTZ R77, R38, R77 ;  /* 0x0000004d264d7220 */ /* 0x008fca0000410000 */
[----:B------:R-:W-:Y:S02]  /*28a0*/  F2FP.BF16.F32.PACK_AB R20, R77, R20 ;  /* 0x000000144d14723e */ /* 0x000fe400000010ff */
        /* <DEDUP_REMOVED lines=11> */
[----:B0-----:R-:W-:-:S07]  /*2960*/  FMUL.FTZ R43, R43, R30 ;  /* 0x0000001e2b2b7220 */ /* 0x001fce0000410000 */
        /* <DEDUP_REMOVED lines=18> */
[----:B-1----:R-:W-:Y:S01]  /*2a90*/  FMUL.FTZ R34, R51, R28 ;  /* 0x0000001c33227220 */ /* 0x002fe20000410000 */
[----:B------:R-:W-:-:S04]  /*2aa0*/  IADD3 R28, P1, PT, R17, UR6, RZ ;  /* 0x00000006111c7c10 */ /* 0x000fc8000ff3e0ff */
[----:B------:R-:W-:Y:S02]  /*2ab0*/  F2FP.BF16.F32.PACK_AB R34, R34, R27 ;  /* 0x0000001b2222723e */ /* 0x000fe400000010ff */
[----:B------:R-:W1:Y:S01]  /*2ac0*/  MUFU.RCP R32, R32 ;  /* 0x0000002000207308 */ /* 0x000e620000001000 */
[----:B0-----:R-:W-:Y:S01]  /*2ad0*/  FMUL.FTZ R52, R52, R29 ;  /* 0x0000001d34347220 */ /* 0x001fe20000410000 */
[----:B------:R-:W-:Y:S02]  /*2ae0*/  IADD3.X R29, PT, PT, R18, UR7, RZ, P1, !PT ;  /* 0x00000007121d7c10 */ /* 0x000fe40008ffe4ff */
[----:B------:R-:W-:-:S03]  /*2af0*/  ISETP.GE.U32.AND P1, PT, R10, R2, PT ;  /* 0x000000020a00720c */ /* 0x000fc60003f26070 */
[----:B------:R3:W-:Y:S01]  /*2b00*/  STG.E.64 desc[UR10][R28.64], R20 ;  /* 0x000000141c007986 */ /* 0x0007e2000c101b0a */
[----:B------:R-:W0:Y:S01]  /*2b10*/  MUFU.RCP R33, R33 ;  /* 0x0000002100217308 */ /* 0x000e220000001000 */
[----:B--2---:R-:W-:Y:S01]  /*2b20*/  FMUL.FTZ R31, R54, R31 ;  /* 0x0000001f361f7220 */ /* 0x004fe20000410000 */
[----:B------:R-:W-:Y:S01]  /*2b30*/  ISETP.GE.AND.EX P1, PT, R11, R3, PT, P1 ;  /* 0x000000030b00720c */ /* 0x000fe20003f26310 */
[----:B------:R3:W-:Y:S05]  /*2b40*/  STG.E.64 desc[UR10][R28.64+0x2800], R24 ;  /* 0x002800181c007986 */ /* 0x0007ea000c101b0a */
        /* <DEDUP_REMOVED lines=9> */
[----:B-1----:R-:W-:Y:S02]  /*2be0*/  FMUL.FTZ R59, R60, R59 ;  /* 0x0000003b3c3b7220 */ /* 0x002fe40000410000 */
[----:B------:R3:W-:Y:S05]  /*2bf0*/  STG.E.64 desc[UR10][R28.64+0x7800], R32 ;  /* 0x007800201c007986 */ /* 0x0007ea000c101b0a */
        /* <DEDUP_REMOVED lines=20> */
[----:B------:R0:W4:Y:S01]  /*2d40*/  MUFU.RCP R19, R35 ;  /* 0x0000002300137308 */ /* 0x0001220000001000 */
[----:B--2---:R-:W-:Y:S02]  /*2d50*/  FMUL.FTZ R0, R41, R0 ;  /* 0x0000000029007220 */ /* 0x004fe40000410000 */
[----:B------:R3:W-:Y:S03]  /*2d60*/  STG.E.64 desc[UR10][R28.64+0xf000], R68 ;  /* 0x00f000441c007986 */ /* 0x0007e6000c101b0a */
[----:B------:R-:W-:Y:S01]  /*2d70*/  F2FP.BF16.F32.PACK_AB R36, R43, R0 ;  /* 0x000000002b24723e */ /* 0x000fe200000010ff */
[----:B-1----:R-:W-:Y:S01]  /*2d80*/  FMUL.FTZ R37, R37, R38 ;  /* 0x0000002625257220 */ /* 0x002fe20000410000 */
[----:B0-----:R-:W-:-:S05]  /*2d90*/  F2FP.BF16.F32.PACK_AB R35, R53, R52 ;  /* 0x000000343523723e */ /* 0x001fca00000010ff */
[----:B------:R3:W-:Y:S01]  /*2da0*/  STG.E.64 desc[UR10][R28.64+0x5000], R34 ;  /* 0x005000221c007986 */ /* 0x0007e2000c101b0a */
[----:B----4-:R-:W-:-:S05]  /*2db0*/  FMUL.FTZ R44, R44, R19 ;  /* 0x000000132c2c7220 */ /* 0x010fca0000410000 */
[----:B------:R-:W-:-:S05]  /*2dc0*/  F2FP.BF16.F32.PACK_AB R37, R44, R37 ;  /* 0x000000252c25723e */ /* 0x000fca00000010ff */
[----:B------:R3:W-:Y:S01]  /*2dd0*/  STG.E.64 desc[UR10][R28.64+0x11800], R36 ;  /* 0x011800241c007986 */ /* 0x0007e2000c101b0a */
[----:B------:R-:W-:Y:S05]  /*2de0*/  @!P1 BRA `(.L_x_772) ;  /* 0xffffffd400649947 */ /* 0x000fea000383ffff */
[----:B------:R-:W-:Y:S05]  /*2df0*/  EXIT ;  /* 0x000000000000794d */ /* 0x000fea0003800000 */
.L_x_773:
        /* <DEDUP_REMOVED lines=16> */
.L_x_1685:


//--------------------- .text._ZN13group_norm_v214gn_cuda_kernelI13__nv_bfloat16Li320ELi3ELi16ELi80ELi256ELb1ELi32ELi320ELi320ELi4ELb1ELi43ELb0ELb0ENS_16CompileConditionILi1000EEEEEvPT_PKS4_S7_S7_flPfS8_Pj --------------------------
	.section	.text._ZN13group_norm_v214gn_cuda_kernelI13__nv_bfloat16Li320ELi3ELi16ELi80ELi256ELb1ELi32ELi320ELi320ELi4ELb1ELi43ELb0ELb0ENS_16CompileConditionILi1000EEEEEvPT_PKS4_S7_S7_flPfS8_Pj,"ax",@progbits
	.align	128
        .global         _ZN13group_norm_v214gn_cuda_kernelI13__nv_bfloat16Li320ELi3ELi16ELi80ELi256ELb1ELi32ELi320ELi320ELi4ELb1ELi43ELb0ELb0ENS_16CompileConditionILi1000EEEEEvPT_PKS4_S7_S7_flPfS8_Pj
        .type           _ZN13group_norm_v214gn_cuda_kernelI13__nv_bfloat16Li320ELi3ELi16ELi80ELi256ELb1ELi32ELi320ELi320ELi4ELb1ELi43ELb0ELb0ENS_16CompileConditionILi1000EEEEEvPT_PKS4_S7_S7_flPfS8_Pj,@function
        .size           _ZN13group_norm_v214gn_cuda_kernelI13__nv_bfloat16Li320ELi3ELi16ELi80ELi256ELb1ELi32ELi320ELi320ELi4ELb1ELi43ELb0ELb0ENS_16CompileConditionILi1000EEEEEvPT_PKS4_S7_S7_flPfS8_Pj,(.L_x_1686 - _ZN13group_norm_v214gn_cuda_kernelI13__nv_bfloat16Li320ELi3ELi16ELi80ELi256ELb1ELi32ELi320ELi320ELi4ELb1ELi43ELb0ELb0ENS_16CompileConditionILi1000EEEEEvPT_PKS4_S7_S7_flPfS8_Pj)
        .other          _ZN13group_norm_v214gn_cuda_kernelI13__nv_bfloat16Li320ELi3ELi16ELi80ELi256ELb1ELi32ELi320ELi320ELi4ELb1ELi43ELb0ELb0ENS_16CompileConditionILi1000EEEEEvPT_PKS4_S7_S7_flPfS8_Pj,@"STO_CUDA_ENTRY STV_DEFAULT"
_ZN13group_norm_v214gn_cuda_kernelI13__nv_bfloat16Li320ELi3ELi16ELi80ELi256ELb1ELi32ELi320ELi320ELi4ELb1ELi43ELb0ELb0ENS_16CompileConditionILi1000EEEEEvPT_PKS4_S7_S7_flPfS8_Pj:
.text._ZN13group_norm_v214gn_cuda_kernelI13__nv_bfloat16Li320ELi3ELi16ELi80ELi256ELb1ELi32ELi320ELi320ELi4ELb1ELi43ELb0ELb0ENS_16CompileConditionILi1000EEEEEvPT_PKS4_S7_S7_flPfS8_Pj:
[----:B------:R-:W-:Y:S08]  /*0000*/  LDC R1, c[0x0][0x37c] ;  /* 0x0000df00ff017b82 */ /* 0x000ff00000000800 */
[----:B------:R-:W0:Y:S01]  /*0010*/  S2UR UR9, SR_CTAID.Y ;  /* 0x00000000000979c3 */ /* 0x000e220000002600 */
[----:B------:R-:W1:Y:S02]  /*0020*/  LDCU.64 UR10, c[0x0][0x3a8] ;  /* 0x00007500ff0a77ac */ /* 0x000e640008000a00 */
[----:B-1----:R-:W-:-:S02]  /*0030*/  USHF.L.U32 UR15, UR10, 0x2, URZ ;  /* 0x000000020a0f7899 */ /* 0x002fc400080006ff */
[----:B------:R-:W-:Y:S02]  /*0040*/  USHF.L.U64.HI UR11, UR10, 0x2, UR11 ;  /* 0x000000020a0b7899 */ /* 0x000fe4000801020b */
[----:B0-----:R-:W-:-:S04]  /*0050*/  UISETP.GT.U32.AND UP0, UPT, UR15, UR9, UPT ;  /* 0x000000090f00728c */ /* 0x001fc8000bf04070 */
[----:B------:R-:W-:-:S06]  /*0060*/  UISETP.GT.AND.EX UP0, UPT, UR11, URZ, UPT, UP0 ;  /* 0x000000ff0b00728c */ /* 0x000fcc000bf04300 */
[----:B------:R-:W-:-:S13]  /*0070*/  PLOP3.LUT P0, PT, PT, PT, UP0, 0x80, 0x8 ;  /* 0x000000000008781c */ /* 0x000fda0003f0f008 */
[----:B------:R-:W-:Y:S05]  /*0080*/  @!P0 EXIT ;  /* 0x000000000000894d */ /* 0x000fea0003800000 */
[----:B------:R-:W0:Y:S01]  /*0090*/  S2R R17, SR_TID.X ;  /* 0x0000000000117919 */ /* 0x000e220000002100 */
[----:B------:R-:W1:Y:S01]  /*00a0*/  S2UR UR6, SR_CgaCtaId ;  /* 0x00000000000679c3 */ /* 0x000e620000008800 */
[----:B------:R-:W-:Y:S01]  /*00b0*/  UMOV UR4, 0x400 ;  /* 0x0000040000047882 */ /* 0x000fe20000000000 */
[----:B------:R-:W2:Y:S01]  /*00c0*/  LDCU.64 UR16, c[0x0][0x358] ;  /* 0x00006b00ff1077ac */ /* 0x000ea20008000a00 */
[----:B------:R-:W3:Y:S01]  /*00d0*/  S2R R20, SR_CTAID.X ;  /* 0x0000000000147919 */ /* 0x000ee20000002500 */
[----:B------:R-:W-:-:S04]  /*00e0*/  UMOV UR10, UR9 ;  /* 0x00000009000a7c82 */ /* 0x000fc80008000000 */
[----:B------:R-:W4:Y:S01]  /*00f0*/  LDC.64 R2, c[0x0][0x3b0] ;  /* 0x0000ec00ff027b82 */ /* 0x000f220000000a00 */
[----:B-1----:R-:W-:Y:S02]  /*0100*/  ULEA UR5, UR6, UR4, 0x18 ;  /* 0x0000000406057291 */ /* 0x002fe4000f8ec0ff */
[----:B------:R-:W-:-:S04]  /*0110*/  UIADD3 UR4, UPT, UPT, UR4, 0xc80, URZ ;  /* 0x00000c8004047890 */ /* 0x000fc8000fffe0ff */
[----:B------:R-:W-:Y:S01]  /*0120*/  ULEA UR6, UR6, UR4, 0x18 ;  /* 0x0000000406067291 */ /* 0x000fe2000f8ec0ff */
[----:B0-----:R-:W-:Y:S02]  /*0130*/  LOP3.LUT R0, R17, 0xffff, RZ, 0xc0, !PT ;  /* 0x0000ffff11007812 */ /* 0x001fe400078ec0ff */
[----:B----4-:R-:W-:Y:S01]  /*0140*/  ISETP.EQ.U32.AND P1, PT, R2, RZ, PT ;  /* 0x000000ff0200720c */ /* 0x010fe20003f22070 */
[----:B------:R-:W-:Y:S01]  /*0150*/  UMOV UR4, URZ ;  /* 0x000000ff00047c82 */ /* 0x000fe20008000000 */
[----:B---3--:R-:W-:Y:S01]  /*0160*/  LOP3.LUT P0, RZ, R20, 0x7, RZ, 0xc0, !PT ;  /* 0x0000000714ff7812 */ /* 0x008fe2000780c0ff */
[----:B------:R-:W-:Y:S01]  /*0170*/  IMAD R0, R0, 0xcccd, RZ ;  /* 0x0000cccd00007824 */ /* 0x000fe200078e02ff */
[----:B------:R-:W-:Y:S02]  /*0180*/  SHF.L.U32 R20, R20, 0x5, RZ ;  /* 0x0000000514147819 */ /* 0x000fe400000006ff */
[----:B------:R-:W-:Y:S02]  /*0190*/  ISETP.EQ.OR.EX P0, PT, R3, RZ, P0, P1 ;  /* 0x000000ff0300720c */ /* 0x000fe40000702710 */
[----:B------:R-:W-:-:S02]  /*01a0*/  SHF.R.U32.HI R18, RZ, 0x16, R0 ;  /* 0x00000016ff127819 */ /* 0x000fc40000011600 */
[C---:B------:R-:W-:Y:S02]  /*01b0*/  ISETP.GT.U32.OR P0, PT, R17.reuse, 0x3, P0 ;  /* 0x000000031100780c */ /* 0x040fe40000704470 */
[----:B------:R-:W-:Y:S02]  /*01c0*/  PRMT R0, R18, 0x9910, RZ ;  /* 0x0000991012007816 */ /* 0x000fe400000000ff */
[----:B------:R-:W-:Y:S02]  /*01d0*/  LOP3.LUT R20, R20, 0xe0, RZ, 0xc0, !PT ;  /* 0x000000e014147812 */ /* 0x000fe400078ec0ff */
[----:B------:R-:W-:Y:S01]  /*01e0*/  IADD3 R21, PT, PT, R17, UR6, RZ ;  /* 0x0000000611157c10 */ /* 0x000fe2000fffe0ff */
[----:B------:R-:W-:-:S05]  /*01f0*/  IMAD R0, R0, 0x50, RZ ;  /* 0x0000005000007824 */ /* 0x000fca00078e02ff */
[----:B------:R-:W-:-:S04]  /*0200*/  IADD3 R0, PT, PT, RZ, -R0, RZ ;  /* 0x80000000ff007210 */ /* 0x000fc80007ffe0ff */
[----:B------:R-:W-:-:S04]  /*0210*/  PRMT R0, R0, 0x7710, RZ ;  /* 0x0000771000007816 */ /* 0x000fc800000000ff */
[----:B------:R-:W-:Y:S02]  /*0220*/  IADD3 R19, PT, PT, R0, R17, RZ ;  /* 0x0000001100137210 */ /* 0x000fe40007ffe0ff */
[----:B------:R-:W-:Y:S01]  /*0230*/  MOV R0, UR5 ;  /* 0x0000000500007c02 */ /* 0x000fe20008000f00 */
[----:B------:R-:W-:Y:S01]  /*0240*/  UMOV UR5, URZ ;  /* 0x000000ff00057c82 */ /* 0x000fe20008000000 */
[----:B------:R-:W-:-:S05]  /*0250*/  LOP3.LUT R19, R19, 0xffff, RZ, 0xc0, !PT ;  /* 0x0000ffff13137812 */ /* 0x000fca00078ec0ff */
[----:B------:R-:W-:-:S05]  /*0260*/  IMAD R3, R19, 0x28, R0 ;  /* 0x0000002813037824 */ /* 0x000fca00078e0200 */
[----:B--2---:R-:W-:-:S07]  /*0270*/  LEA R22, R18, R3, 0x3 ;  /* 0x0000000312167211 */ /* 0x004fce00078e18ff */
.L_x_784:
[----:B------:R-:W-:Y:S01]  /*0280*/  ULOP3.LUT UR7, UR10, 0x3, URZ, 0xc0, !UPT ;  /* 0x000000030a077892 */ /* 0x000fe2000f8ec0ff */
[----:B------:R-:W-:Y:S01]  /*0290*/  HFMA2 R59, -RZ, RZ, 0, 0 ;  /* 0x00000000ff3b7431 */ /* 0x000fe200000001ff */
[----:B------:R-:W-:Y:S01]  /*02a0*/  USHF.R.U64 UR20, UR10, 0x2, UR5 ;  /* 0x000000020a147899 */ /* 0x000fe20008001205 */
[----:B------:R-:W-:Y:S01]  /*02b0*/  IADD3 R0, PT, PT, R18, R20, RZ ;  /* 0x0000001412007210 */ /* 0x000fe20007ffe0ff */
[----:B------:R-:W-:Y:S01]  /*02c0*/  UIMAD UR12, UR7, 0x140, URZ ;  /* 0x00000140070c78a4 */ /* 0x000fe2000f8e02ff */
[----:B------:R-:W0:Y:S01]  /*02d0*/  LDC.64 R24, c[0x0][0x390] ;  /* 0x0000e400ff187b82 */ /* 0x000e220000000a00 */
[----:B------:R-:W1:Y:S02]  /*02e0*/  LDCU.64 UR18, c[0x0][0x388] ;  /* 0x00007100ff1277ac */ /* 0x000e640008000a00 */
[----:B--2---:R-:W-:Y:S01]  /*02f0*/  MOV R3, UR20 ;  /* 0x0000001400037c02 */ /* 0x004fe20008000f00 */
[----:B------:R-:W-:Y:S01]  /*0300*/  IMAD R5, R0, 0x500, RZ ;  /* 0x0000050000057824 */ /* 0x000fe200078e02ff */
[----:B------:R-:W-:Y:S01]  /*0310*/  LEA R58, R19, UR12, 0x2 ;  /* 0x0000000c133a7c11 */ /* 0x000fe2000f8e10ff */
[----:B------:R-:W-:-:S02]  /*0320*/  USHF.R.U32.HI UR21, URZ, 0x2, UR5 ;  /* 0x00000002ff157899 */ /* 0x000fc40008011605 */
[----:B------:R-:W2:Y:S02]  /*0330*/  LDC.64 R26, c[0x0][0x398] ;  /* 0x0000e600ff1a7b82 */ /* 0x000ea40000000a00 */
[----:B------:R-:W-:Y:S01]  /*0340*/  IMAD.WIDE.U32 R2, R3, 0x50000, R58 ;  /* 0x0005000003027825 */ /* 0x000fe200078e003a */
[----:B------:R-:W-:Y:S02]  /*0350*/  UIMAD UR7, UR21, 0x50000, URZ ;  /* 0x00050000150778a4 */ /* 0x000fe4000f8e02ff */
[----:B------:R-:W-:-:S04]  /*0360*/  IADD3 R40, P1, PT, R5, R2, RZ ;  /* 0x0000000205287210 */ /* 0x000fc80007f3e0ff */
[----:B------:R-:W-:Y:S02]  /*0370*/  IADD3.X R3, PT, PT, R3, UR7, RZ, P1, !PT ;  /* 0x0000000703037c10 */ /* 0x000fe40008ffe4ff */
[C---:B------:R-:W-:Y:S02]  /*0380*/  SHF.L.U32 R23, R40.reuse, 0x1, RZ ;  /* 0x0000000128177819 */ /* 0x040fe400000006ff */
[----:B------:R-:W-:Y:S02]  /*0390*/  SHF.L.U64.HI R40, R40, 0x1, R3 ;  /* 0x0000000128287819 */ /* 0x000fe40000010203 */
[----:B-1----:R-:W-:-:S04]  /*03a0*/  IADD3 R4, P1, PT, R23, UR18, RZ ;  /* 0x0000001217047c10 */ /* 0x002fc8000ff3e0ff */
[----:B------:R-:W-:-:S05]  /*03b0*/  IADD3.X R5, PT, PT, R40, UR19, RZ, P1, !PT ;  /* 0x0000001328057c10 */ /* 0x000fca0008ffe4ff */
[----:B------:R-:W3:Y:S04]  /*03c0*/  LDG.E.64.CONSTANT R14, desc[UR16][R4.64] ;  /* 0x00000010040e7981 */ /* 0x000ee8000c1e9b00 */
[----:B------:R-:W4:Y:S04]  /*03d0*/  LDG.E.64.CONSTANT R10, desc[UR16][R4.64+0x2800] ;  /* 0x00280010040a7981 */ /* 0x000f28000c1e9b00 */
[----:B------:R-:W4:Y:S04]  /*03e0*/  LDG.E.64.CONSTANT R6, desc[UR16][R4.64+0x5000] ;  /* 0x0050001004067981 */ /* 0x000f28000c1e9b00 */
[----:B------:R-:W4:Y:S04]  /*03f0*/  LDG.E.64.CONSTANT R2, desc[UR16][R4.64+0x7800] ;  /* 0x0078001004027981 */ /* 0x000f28000c1e9b00 */
[----:B------:R-:W4:Y:S04]  /*0400*/  LDG.E.64.CONSTANT R28, desc[UR16][R4.64+0xa000] ;  /* 0x00a00010041c7981 */ /* 0x000f28000c1e9b00 */
[----:B------:R-:W4:Y:S04]  /*0410*/  LDG.E.64.CONSTANT R30, desc[UR16][R4.64+0xc800] ;  /* 0x00c80010041e7981 */ /* 0x000f28000c1e9b00 */
[----:B------:R-:W4:Y:S04]  /*0420*/  LDG.E.64.CONSTANT R32, desc[UR16][R4.64+0xf000] ;  /* 0x00f0001004207981 */ /* 0x000f28000c1e9b00 */
[----:B------:R1:W4:Y:S01]  /*0430*/  LDG.E.64.CONSTANT R34, desc[UR16][R4.64+0x11800] ;  /* 0x0118001004227981 */ /* 0x000322000c1e9b00 */
[----:B0-----:R-:W-:-:S04]  /*0440*/  IMAD.WIDE.U32 R24, R58, 0x2, R24 ;  /* 0x000000023a187825 */ /* 0x001fc800078e0018 */
[----:B--2---:R-:W-:Y:S02]  /*0450*/  IMAD.WIDE.U32 R26, R58, 0x2, R26 ;  /* 0x000000023a1a7825 */ /* 0x004fe400078e001a */
[----:B------:R-:W5:Y:S04]  /*0460*/  LDG.E.64.CONSTANT R24, desc[UR16][R24.64] ;  /* 0x0000001018187981 */ /* 0x000f68000c1e9b00 */
[----:B------:R-:W5:Y:S01]  /*0470*/  LDG.E.64.CONSTANT R26, desc[UR16][R26.64] ;  /* 0x000000101a1a7981 */ /* 0x000f62000c1e9b00 */
[----:B------:R-:W-:Y:S01]  /*0480*/  ISETP.GT.U32.AND P1, PT, R17, 0xf, PT ;  /* 0x0000000f1100780c */ /* 0x000fe20003f24070 */
[----:B------:R-:W-:Y:S01]  /*0490*/  UIADD3 UR8, UP0, UPT, UR10, 0x2b, URZ ;  /* 0x0000002b0a087890 */ /* 0x000fe2000ff1e0ff */
[----:B------:R-:W-:Y:S01]  /*04a0*/  BSSY.RECONVERGENT B0, `(.L_x_774) ;  /* 0x000010d000007945 */ /* 0x000fe20003800200 */
[----:B------:R-:W-:-:S02]  /*04b0*/  USHF.L.U32 UR7, UR10, 0x2, URZ ;  /* 0x000000020a077899 */ /* 0x000fc400080006ff */
[----:B------:R-:W-:Y:S02]  /*04c0*/  UIADD3.X UR5, UPT, UPT, URZ, UR5, URZ, UP0, !UPT ;  /* 0x00000005ff057290 */ /* 0x000fe400087fe4ff */
[----:B------:R-:W-:Y:S01]  /*04d0*/  ULOP3.LUT UR14, UR7, 0xc, URZ, 0xc0, !UPT ;  /* 0x0000000c070e7892 */ /* 0x000fe2000f8ec0ff */
[----:B------:R-:W-:Y:S01]  /*04e0*/  UMOV UR10, UR8 ;  /* 0x00000008000a7c82 */ /* 0x000fe20008000000 */
[C---:B---3--:R-:W-:Y:S02]  /*04f0*/  PRMT R16, R14.reuse, 0x7632, R16 ;  /* 0x000076320e107816 */ /* 0x048fe40000000010 */
[----:B------:R-:W-:Y:S02]  /*0500*/  SHF.L.U32 R0, R14, 0x10, RZ ;  /* 0x000000100e007819 */ /* 0x000fe400000006ff */
[----:B------:R-:W-:Y:S02]  /*0510*/  SHF.L.U32 R16, R16, 0x10, RZ ;  /* 0x0000001010107819 */ /* 0x000fe400000006ff */
[C---:B------:R-:W-:Y:S01]  /*0520*/  PRMT R14, R15.reuse, 0x7632, R14 ;  /* 0x000076320f0e7816 */ /* 0x040fe2000000000e */
[----:B------:R-:W-:Y:S01]  /*0530*/  FADD.FTZ R9, RZ, R0 ;  /* 0x00000000ff097221 */ /* 0x000fe20000010000 */
[----:B-1----:R-:W-:Y:S01]  /*0540*/  FFMA.FTZ R5, R0, R0, RZ ;  /* 0x0000000000057223 */ /* 0x002fe200000100ff */
[----:B------:R-:W-:-:S02]  /*0550*/  SHF.L.U32 R15, R15, 0x10, RZ ;  /* 0x000000100f0f7819 */ /* 0x000fc400000006ff */
[----:B------:R-:W-:Y:S01]  /*0560*/  FADD.FTZ R4, R9, R16 ;  /* 0x0000001009047221 */ /* 0x000fe20000010000 */
[----:B------:R-:W-:Y:S01]  /*0570*/  FFMA.FTZ R8, R16, R16, R5 ;  /* 0x0000001010087223 */ /* 0x000fe20000010005 */
[----:B------:R-:W-:Y:S02]  /*0580*/  SHF.L.U32 R14, R14, 0x10, RZ ;  /* 0x000000100e0e7819 */ /* 0x000fe400000006ff */
[----:B------:R-:W-:Y:S01]  /*0590*/  FADD.FTZ R5, R4, R15 ;  /* 0x0000000f04057221 */ /* 0x000fe20000010000 */
[----:B------:R-:W-:Y:S01]  /*05a0*/  FFMA.FTZ R9, R15, R15, R8 ;  /* 0x0000000f0f097223 */ /* 0x000fe20000010008 */
[C---:B----4-:R-:W-:Y:S02]  /*05b0*/  PRMT R12, R10.reuse, 0x7632, R12 ;  /* 0x000076320a0c7816 */ /* 0x050fe4000000000c */
        /* <DEDUP_REMOVED lines=12> */
[--C-:B------:R-:W-:Y:S01]  /*0680*/  FFMA.FTZ R37, R11, R11, R8.reuse ;  /* 0x0000000b0b257223 */ /* 0x100fe20000010008 */
        /* <DEDUP_REMOVED lines=84> */
[----:B------:R-:W-:-:S02]  /*0bd0*/  MOV R39, RZ ;  /* 0x000000ff00277202 */ /* 0x000fc40000000f00 */
[----:B------:R-:W-:Y:S01]  /*0be0*/  FADD.FTZ R28, R28, R55 ;  /* 0x000000371c1c7221 */ /* 0x000fe20000010000 */
[----:B------:R-:W-:Y:S01]  /*0bf0*/  FFMA.FTZ R29, R55, R55, R30 ;  /* 0x00000037371d7223 */ /* 0x000fe2000001001e */
[----:B------:R-:W-:-:S04]  /*0c00*/  HFMA2 R30, -RZ, RZ, 0, 0 ;  /* 0x00000000ff1e7431 */ /* 0x000fc800000001ff */
[----:B------:R0:W-:Y:S01]  /*0c10*/  STS.64 [R22], R28 ;  /* 0x0000001c16007388 */ /* 0x0001e20000000a00 */
[----:B------:R-:W-:Y:S06]  /*0c20*/  BAR.SYNC.DEFER_BLOCKING 0x0 ;  /* 0x0000000000007b1d */ /* 0x000fec0000010000 */
[----:B------:R-:W-:Y:S05]  /*0c30*/  @P1 BRA `(.L_x_775) ;  /* 0x00000008004c1947 */ /* 0x000fea0003800000 */
[----:B0-----:R-:W0:Y:S01]  /*0c40*/  S2R R29, SR_CgaCtaId ;  /* 0x00000000001d7919 */ /* 0x001e220000008800 */
[C---:B------:R-:W-:Y:S02]  /*0c50*/  LEA.HI R38, R17.reuse, UR14, RZ, 0x1e ;  /* 0x0000000e11267c11 */ /* 0x040fe4000f8ff0ff */
[----:B------:R-:W-:Y:S02]  /*0c60*/  MOV R31, 0x50 ;  /* 0x00000050001f7802 */ /* 0x000fe40000000f00 */
[----:B------:R-:W-:Y:S02]  /*0c70*/  MOV R36, 0x400 ;  /* 0x0000040000247802 */ /* 0x000fe40000000f00 */
[----:B------:R-:W-:Y:S01]  /*0c80*/  SHF.L.U32 R37, R17, 0x3, RZ ;  /* 0x0000000311257819 */ /* 0x000fe200000006ff */
[----:B------:R-:W-:-:S03]  /*0c90*/  IMAD R38, R38, R31, -UR12 ;  /* 0x8000000c26267e24 */ /* 0x000fc6000f8e021f */
[----:B------:R-:W-:Y:S02]  /*0ca0*/  LOP3.LUT R37, R37, 0x18, RZ, 0xc0, !PT ;  /* 0x0000001825257812 */ /* 0x000fe400078ec0ff */
[C---:B------:R-:W-:Y:S02]  /*0cb0*/  IADD3 R28, PT, PT, R38.reuse, 0x4, RZ ;  /* 0x00000004261c7810 */ /* 0x040fe40007ffe0ff */
[C---:B------:R-:W-:Y:S02]  /*0cc0*/  IADD3 R39, PT, PT, R38.reuse, 0x10, RZ ;  /* 0x0000001026277810 */ /* 0x040fe40007ffe0ff */
[----:B------:R-:W-:Y:S02]  /*0cd0*/  SHF.R.U32.HI R31, RZ, 0x2, R28 ;  /* 0x00000002ff1f7819 */ /* 0x000fe4000001161c */
[----:B------:R-:W-:Y:S02]  /*0ce0*/  SHF.R.U32.HI R39, RZ, 0x2, R39 ;  /* 0x00000002ff277819 */ /* 0x000fe40000011627 */
[----:B------:R-:W-:-:S04]  /*0cf0*/  IADD3 R61, PT, PT, R38, 0x3c, RZ ;  /* 0x0000003c263d7810 */ /* 0x000fc80007ffe0ff */
[----:B------:R-:W-:Y:S02]  /*0d00*/  SHF.R.U32.HI R61, RZ, 0x2, R61 ;  /* 0x00000002ff3d7819 */ /* 0x000fe4000001163d */
[----:B0-----:R-:W-:Y:S02]  /*0d10*/  LEA R36, R29, R36, 0x18 ;  /* 0x000000241d247211 */ /* 0x001fe400078ec0ff */
[----:B------:R-:W-:-:S03]  /*0d20*/  SHF.R.U32.HI R29, RZ, 0x2, R38 ;  /* 0x00000002ff1d7819 */ /* 0x000fc60000011626 */
[--C-:B------:R-:W-:Y:S02]  /*0d30*/  IMAD R30, R31, 0x28, R36.reuse ;  /* 0x000000281f1e7824 */ /* 0x100fe400078e0224 */
[--C-:B------:R-:W-:Y:S02]  /*0d40*/  IMAD R28, R29, 0x28, R36.reuse ;  /* 0x000000281d1c7824 */ /* 0x100fe400078e0224 */
[--C-:B------:R-:W-:Y:S01]  /*0d50*/  IMAD R60, R39, 0x28, R36.reuse ;  /* 0x00000028273c7824 */ /* 0x100fe200078e0224 */
[----:B------:R-:W-:Y:S01]  /*0d60*/  IADD3 R34, PT, PT, R37, R30, RZ ;  /* 0x0000001e25227210 */ /* 0x000fe20007ffe0ff */
[----:B------:R-:W-:Y:S01]  /*0d70*/  IMAD R61, R61, 0x28, R36 ;  /* 0x000000283d3d7824 */ /* 0x000fe200078e0224 */
[----:B------:R-:W-:Y:S02]  /*0d80*/  IADD3 R32, PT, PT, R28, R37, RZ ;  /* 0x000000251c207210 */ /* 0x000fe40007ffe0ff */
[C---:B------:R-:W-:Y:S02]  /*0d90*/  IADD3 R28, PT, PT, R38.reuse, 0x8, RZ ;  /* 0x00000008261c7810 */ /* 0x040fe40007ffe0ff */
[----:B------:R-:W-:Y:S01]  /*0da0*/  IADD3 R30, PT, PT, R38, 0xc, RZ ;  /* 0x0000000c261e7810 */ /* 0x000fe20007ffe0ff */
[----:B------:R-:W-:Y:S01]  /*0db0*/  LDS.64 R34, [R34] ;  /* 0x0000000022227984 */ /* 0x000fe20000000a00 */
[----:B------:R-:W-:-:S02]  /*0dc0*/  SHF.R.U32.HI R29, RZ, 0x2, R28 ;  /* 0x00000002ff1d7819 */ /* 0x000fc4000001161c */
[----:B------:R-:W-:Y:S01]  /*0dd0*/  SHF.R.U32.HI R31, RZ, 0x2, R30 ;  /* 0x00000002ff1f7819 */ /* 0x000fe2000001161e */
[----:B------:R-:W0:Y:S01]  /*0de0*/  LDS.64 R32, [R32] ;  /* 0x0000000020207984 */ /* 0x000e220000000a00 */
[----:B------:R-:W-:Y:S01]  /*0df0*/  IADD3 R61, PT, PT, R37, R61, RZ ;  /* 0x0000003d253d7210 */ /* 0x000fe20007ffe0ff */
[--C-:B------:R-:W-:Y:S02]  /*0e00*/  IMAD R28, R29, 0x28, R36.reuse ;  /* 0x000000281d1c7824 */ /* 0x100fe400078e0224 */
[----:B------:R-:W-:-:S03]  /*0e10*/  IMAD R30, R31, 0x28, R36 ;  /* 0x000000281f1e7824 */ /* 0x000fc600078e0224 */
[C---:B------:R-:W-:Y:S02]  /*0e20*/  IADD3 R28, PT, PT, R37.reuse, R28, RZ ;  /* 0x0000001c251c7210 */ /* 0x040fe40007ffe0ff */
[----:B------:R-:W-:-:S04]  /*0e30*/  IADD3 R30, PT, PT, R37, R30, RZ ;  /* 0x0000001e251e7210 */ /* 0x000fc80007ffe0ff */
[----:B------:R-:W1:Y:S04]  /*0e40*/  LDS.64 R28, [R28] ;  /* 0x000000001c1c7984 */ /* 0x000e680000000a00 */
[----:B------:R-:W2:Y:S01]  /*0e50*/  LDS.64 R30, [R30] ;  /* 0x000000001e1e7984 */ /* 0x000ea20000000a00 */
[----:B0-----:R-:W-:Y:S01]  /*0e60*/  FADD.FTZ R39, RZ, R32 ;  /* 0x00000020ff277221 */ /* 0x001fe20000010000 */
[----:B------:R-:W-:Y:S01]  /*0e70*/  FADD.FTZ R32, RZ, R33 ;  /* 0x00000021ff207221 */ /* 0x000fe20000010000 */
[----:B------:R-:W-:Y:S02]  /*0e80*/  IADD3 R33, PT, PT, R37, R60, RZ ;  /* 0x0000003c25217210 */ /* 0x000fe40007ffe0ff */
[----:B------:R-:W-:Y:S01]  /*0e90*/  FADD.FTZ R39, R39, R34 ;  /* 0x0000002227277221 */ /* 0x000fe20000010000 */
[----:B------:R-:W-:Y:S01]  /*0ea0*/  FADD.FTZ R34, R32, R35 ;  /* 0x0000002320227221 */ /* 0x000fe20000010000 */
[----:B------:R-:W-:-:S02]  /*0eb0*/  IADD3 R35, PT, PT, R38, 0x14, RZ ;  /* 0x0000001426237810 */ /* 0x000fc40007ffe0ff */
[----:B------:R-:W0:Y:S02]  /*0ec0*/  LDS.64 R32, [R33] ;  /* 0x0000000021207984 */ /* 0x000e240000000a00 */
[----:B------:R-:W-:Y:S01]  /*0ed0*/  SHF.R.U32.HI R57, RZ, 0x2, R35 ;  /* 0x00000002ff397819 */ /* 0x000fe20000011623 */
[----:B-1----:R-:W-:Y:S01]  /*0ee0*/  FADD.FTZ R34, R34, R29 ;  /* 0x0000001d22227221 */ /* 0x002fe20000010000 */
[----:B------:R-:W-:Y:S01]  /*0ef0*/  IADD3 R29, PT, PT, R38, 0x18, RZ ;  /* 0x00000018261d7810 */ /* 0x000fe20007ffe0ff */
[----:B------:R-:W-:Y:S02]  /*0f00*/  FADD.FTZ R35, R39, R28 ;  /* 0x0000001c27237221 */ /* 0x000fe40000010000 */
[----:B------:R-:W-:Y:S02]  /*0f10*/  IMAD R28, R57, 0x28, R36 ;  /* 0x00000028391c7824 */ /* 0x000fe400078e0224 */
[----:B--2---:R-:W-:Y:S01]  /*0f20*/  FADD.FTZ R34, R34, R31 ;  /* 0x0000001f22227221 */ /* 0x004fe20000010000 */
[----:B------:R-:W-:Y:S01]  /*0f30*/  SHF.R.U32.HI R29, RZ, 0x2, R29 ;  /* 0x00000002ff1d7819 */ /* 0x000fe2000001161d */
[----:B------:R-:W-:Y:S01]  /*0f40*/  FADD.FTZ R35, R35, R30 ;  /* 0x0000001e23237221 */ /* 0x000fe20000010000 */
[----:B------:R-:W-:-:S03]  /*0f50*/  IADD3 R30, PT, PT, R37, R28, RZ ;  /* 0x0000001c251e7210 */ /* 0x000fc60007ffe0ff */
[----:B------:R-:W-:Y:S01]  /*0f60*/  IMAD R28, R29, 0x28, R36 ;  /* 0x000000281d1c7824 */ /* 0x000fe200078e0224 */
[----:B------:R-:W-:Y:S02]  /*0f70*/  IADD3 R29, PT, PT, R38, 0x1c, RZ ;  /* 0x0000001c261d7810 */ /* 0x000fe40007ffe0ff */
[----:B------:R-:W1:Y:S02]  /*0f80*/  LDS.64 R30, [R30] ;  /* 0x000000001e1e7984 */ /* 0x000e640000000a00 */
[----:B------:R-:W-:Y:S02]  /*0f90*/  IADD3 R28, PT, PT, R37, R28, RZ ;  /* 0x0000001c251c7210 */ /* 0x000fe40007ffe0ff */
[----:B------:R-:W-:-:S04]  /*0fa0*/  SHF.R.U32.HI R39, RZ, 0x2, R29 ;  /* 0x00000002ff277819 */ /* 0x000fc8000001161d */
[----:B------:R-:W2:Y:S01]  /*0fb0*/  LDS.64 R28, [R28] ;  /* 0x000000001c1c7984 */ /* 0x000ea20000000a00 */
[----:B------:R-:W-:Y:S02]  /*0fc0*/  IMAD R57, R39, 0x28, R36 ;  /* 0x0000002827397824 */ /* 0x000fe400078e0224 */
[----:B0-----:R-:W-:Y:S01]  /*0fd0*/  FADD.FTZ R39, R35, R32 ;  /* 0x0000002023277221 */ /* 0x001fe20000010000 */
[----:B------:R-:W-:Y:S01]  /*0fe0*/  IADD3 R32, PT, PT, R38, 0x20, RZ ;  /* 0x0000002026207810 */ /* 0x000fe20007ffe0ff */
[----:B------:R-:W-:Y:S01]  /*0ff0*/  FADD.FTZ R60, R34, R33 ;  /* 0x00000021223c7221 */ /* 0x000fe20000010000 */
[----:B------:R-:W-:Y:S02]  /*1000*/  IADD3 R34, PT, PT, R37, R57, RZ ;  /* 0x0000003925227210 */ /* 0x000fe40007ffe0ff */
[----:B------:R-:W-:Y:S02]  /*1010*/  SHF.R.U32.HI R33, RZ, 0x2, R32 ;  /* 0x00000002ff217819 */ /* 0x000fe40000011620 */
[----:B------:R-:W-:-:S02]  /*1020*/  IADD3 R32, PT, PT, R38, 0x24, RZ ;  /* 0x0000002426207810 */ /* 0x000fc40007ffe0ff */
[----:B------:R-:W0:Y:S02]  /*1030*/  LDS.64 R34, [R34] ;  /* 0x0000000022227984 */ /* 0x000e240000000a00 */
[----:B------:R-:W-:Y:S01]  /*1040*/  SHF.R.U32.HI R57, RZ, 0x2, R32 ;  /* 0x00000002ff397819 */ /* 0x000fe20000011620 */
[----:B------:R-:W-:-:S04]  /*1050*/  IMAD R32, R33, 0x28, R36 ;  /* 0x0000002821207824 */ /* 0x000fc800078e0224 */
[----:B------:R-:W-:Y:S01]  /*1060*/  IMAD R57, R57, 0x28, R36 ;  /* 0x0000002839397824 */ /* 0x000fe200078e0224 */
[----:B------:R-:W-:Y:S01]  /*1070*/  IADD3 R32, PT, PT, R37, R32, RZ ;  /* 0x0000002025207210 */ /* 0x000fe20007ffe0ff */
[----:B-1----:R-:W-:Y:S01]  /*1080*/  FADD.FTZ R39, R39, R30 ;  /* 0x0000001e27277221 */ /* 0x002fe20000010000 */
[----:B------:R-:W-:Y:S02]  /*1090*/  FADD.FTZ R60, R60, R31 ;  /* 0x0000001f3c3c7221 */ /* 0x000fe40000010000 */
[----:B------:R-:W-:Y:S02]  /*10a0*/  IADD3 R30, PT, PT, R37, R57, RZ ;  /* 0x00000039251e7210 */ /* 0x000fe40007ffe0ff */
[----:B------:R-:W1:Y:S01]  /*10b0*/  LDS.64 R32, [R32] ;  /* 0x0000000020207984 */ /* 0x000e620000000a00 */
[----:B--2---:R-:W-:Y:S01]  /*10c0*/  FADD.FTZ R39, R39, R28 ;  /* 0x0000001c27277221 */ /* 0x004fe20000010000 */
[----:B------:R-:W-:Y:S02]  /*10d0*/  IADD3 R28, PT, PT, R38, 0x28, RZ ;  /* 0x00000028261c7810 */ /* 0x000fe40007ffe0ff */
[----:B------:R-:W2:Y:S01]  /*10e0*/  LDS.64 R30, [R30] ;  /* 0x000000001e1e7984 */ /* 0x000ea20000000a00 */
[----:B------:R-:W-:Y:S01]  /*10f0*/  FADD.FTZ R60, R60, R29 ;  /* 0x0000001d3c3c7221 */ /* 0x000fe20000010000 */
[----:B------:R-:W-:-:S02]  /*1100*/  IADD3 R29, PT, PT, R38, 0x2c, RZ ;  /* 0x0000002c261d7810 */ /* 0x000fc40007ffe0ff */
[----:B------:R-:W-:-:S05]  /*1110*/  SHF.R.U32.HI R57, RZ, 0x2, R28 ;  /* 0x00000002ff397819 */ /* 0x000fca000001161c */
[----:B------:R-:W-:Y:S01]  /*1120*/  IMAD R28, R57, 0x28, R36 ;  /* 0x00000028391c7824 */ /* 0x000fe200078e0224 */
[----:B------:R-:W-:-:S04]  /*1130*/  SHF.R.U32.HI R57, RZ, 0x2, R29 ;  /* 0x00000002ff397819 */ /* 0x000fc8000001161d */
[----:B------:R-:W-:-:S06]  /*1140*/  IADD3 R28, PT, PT, R37, R28, RZ ;  /* 0x0000001c251c7210 */ /* 0x000fcc0007ffe0ff */
[----:B------:R-:W3:Y:S01]  /*1150*/  LDS.64 R28, [R28] ;  /* 0x000000001c1c7984 */ /* 0x000ee20000000a00 */
[----:B0-----:R-:W-:Y:S01]  /*1160*/  FADD.FTZ R39, R39, R34 ;  /* 0x0000002227277221 */ /* 0x001fe20000010000 */
[----:B------:R-:W-:Y:S01]  /*1170*/  FADD.FTZ R60, R60, R35 ;  /* 0x000000233c3c7221 */ /* 0x000fe20000010000 */
[----:B------:R-:W-:Y:S01]  /*1180*/  IADD3 R35, PT, PT, R38, 0x30, RZ ;  /* 0x0000003026237810 */ /* 0x000fe20007ffe0ff */
[----:B------:R-:W-:-:S03]  /*1190*/  IMAD R34, R57, 0x28, R36 ;  /* 0x0000002839227824 */ /* 0x000fc600078e0224 */
[----:B------:R-:W-:-:S05]  /*11a0*/  SHF.R.U32.HI R35, RZ, 0x2, R35 ;  /* 0x00000002ff237819 */ /* 0x000fca0000011623 */
[----:B------:R-:W-:Y:S02]  /*11b0*/  IMAD R35, R35, 0x28, R36 ;  /* 0x0000002823237824 */ /* 0x000fe400078e0224 */
[----:B-1----:R-:W-:Y:S01]  /*11c0*/  FADD.FTZ R39, R39, R32 ;  /* 0x0000002027277221 */ /* 0x002fe20000010000 */
[C---:B------:R-:W-:Y:S01]  /*11d0*/  IADD3 R32, PT, PT, R37.reuse, R34, RZ ;  /* 0x0000002225207210 */ /* 0x040fe20007ffe0ff */
[----:B------:R-:W-:Y:S01]  /*11e0*/  FADD.FTZ R60, R60, R33 ;  /* 0x000000213c3c7221 */ /* 0x000fe20000010000 */
[----:B------:R-:W-:Y:S01]  /*11f0*/  IADD3 R35, PT, PT, R37, R35, RZ ;  /* 0x0000002325237210 */ /* 0x000fe20007ffe0ff */
[----:B--2---:R-:W-:Y:S01]  /*1200*/  FADD.FTZ R39, R39, R30 ;  /* 0x0000001e27277221 */ /* 0x004fe20000010000 */
[----:B------:R-:W-:Y:S02]  /*1210*/  IADD3 R30, PT, PT, R38, 0x34, RZ ;  /* 0x00000034261e7810 */ /* 0x000fe40007ffe0ff */
[----:B------:R-:W0:Y:S01]  /*1220*/  LDS.64 R32, [R32] ;  /* 0x0000000020207984 */ /* 0x000e220000000a00 */
[----:B------:R-:W-:Y:S01]  /*1230*/  FADD.FTZ R60, R60, R31 ;  /* 0x0000001f3c3c7221 */ /* 0x000fe20000010000 */
[----:B------:R-:W-:-:S02]  /*1240*/  IADD3 R31, PT, PT, R38, 0x38, RZ ;  /* 0x00000038261f7810 */ /* 0x000fc40007ffe0ff */
[----:B------:R-:W-:Y:S01]  /*1250*/  SHF.R.U32.HI R57, RZ, 0x2, R30 ;  /* 0x00000002ff397819 */ /* 0x000fe2000001161e */
[----:B------:R-:W1:Y:S01]  /*1260*/  LDS.64 R34, [R35] ;  /* 0x0000000023227984 */ /* 0x000e620000000a00 */
[----:B------:R-:W-:-:S03]  /*1270*/  SHF.R.U32.HI R31, RZ, 0x2, R31 ;  /* 0x00000002ff1f7819 */ /* 0x000fc6000001161f */
[----:B------:R-:W-:Y:S01]  /*1280*/  IMAD R30, R57, 0x28, R36 ;  /* 0x00000028391e7824 */ /* 0x000fe200078e0224 */
[----:B------:R-:W-:-:S04]  /*1290*/  IADD3 R57, PT, PT, R38, 0x44, RZ ;  /* 0x0000004426397810 */ /* 0x000fc80007ffe0ff */
[----:B------:R-:W-:Y:S02]  /*12a0*/  IADD3 R30, PT, PT, R37, R30, RZ ;  /* 0x0000001e251e7210 */ /* 0x000fe40007ffe0ff */
[----:B------:R-:W-:Y:S01]  /*12b0*/  SHF.R.U32.HI R57, RZ, 0x2, R57 ;  /* 0x00000002ff397819 */ /* 0x000fe20000011639 */
[----:B---3--:R-:W-:Y:S01]  /*12c0*/  FADD.FTZ R39, R39, R28 ;  /* 0x0000001c27277221 */ /* 0x008fe20000010000 */
[----:B------:R-:W-:Y:S02]  /*12d0*/  IMAD R28, R31, 0x28, R36 ;  /* 0x000000281f1c7824 */ /* 0x000fe400078e0224 */
[----:B------:R-:W-:Y:S01]  /*12e0*/  FADD.FTZ R60, R60, R29 ;  /* 0x0000001d3c3c7221 */ /* 0x000fe20000010000 */
[----:B------:R-:W2:Y:S02]  /*12f0*/  LDS.64 R30, [R30] ;  /* 0x000000001e1e7984 */ /* 0x000ea40000000a00 */
[----:B------:R-:W-:-:S06]  /*1300*/  IADD3 R28, PT, PT, R37, R28, RZ ;  /* 0x0000001c251c7210 */ /* 0x000fcc0007ffe0ff */
[----:B------:R-:W3:Y:S01]  /*1310*/  LDS.64 R28, [R28] ;  /* 0x000000001c1c7984 */ /* 0x000ee20000000a00 */
[----:B0-----:R-:W-:Y:S01]  /*1320*/  FADD.FTZ R39, R39, R32 ;  /* 0x0000002027277221 */ /* 0x001fe20000010000 */
[----:B------:R-:W-:Y:S01]  /*1330*/  IADD3 R32, PT, PT, R38, 0x40, RZ ;  /* 0x0000004026207810 */ /* 0x000fe20007ffe0ff */
[----:B------:R-:W-:-:S03]  /*1340*/  FADD.FTZ R60, R60, R33 ;  /* 0x000000213c3c7221 */ /* 0x000fc60000010000 */
[----:B------:R-:W-:Y:S01]  /*1350*/  SHF.R.U32.HI R32, RZ, 0x2, R32 ;  /* 0x00000002ff207819 */ /* 0x000fe20000011620 */
[----:B-1----:R-:W-:Y:S01]  /*1360*/  FADD.FTZ R33, R39, R34 ;  /* 0x0000002227217221 */ /* 0x002fe20000010000 */
[----:B------:R-:W-:Y:S01]  /*1370*/  FADD.FTZ R60, R60, R35 ;  /* 0x000000233c3c7221 */ /* 0x000fe20000010000 */
[C---:B------:R-:W-:Y:S01]  /*1380*/  IADD3 R39, PT, PT, R38.reuse, 0x48, RZ ;  /* 0x0000004826277810 */ /* 0x040fe20007ffe0ff */
[--C-:B------:R-:W-:Y:S01]  /*1390*/  IMAD R34, R57, 0x28, R36.reuse ;  /* 0x0000002839227824 */ /* 0x100fe200078e0224 */
[----:B------:R-:W-:Y:S01]  /*13a0*/  IADD3 R35, PT, PT, R38, 0x4c, RZ ;  /* 0x0000004c26237810 */ /* 0x000fe20007ffe0ff */
[--C-:B------:R-:W-:Y:S01]  /*13b0*/  IMAD R32, R32, 0x28, R36.reuse ;  /* 0x0000002820207824 */ /* 0x100fe200078e0224 */
[----:B------:R-:W-:Y:S02]  /*13c0*/  SHF.R.U32.HI R39, RZ, 0x2, R39 ;  /* 0x00000002ff277819 */ /* 0x000fe40000011627 */
[----:B------:R-:W-:Y:S02]  /*13d0*/  SHF.R.U32.HI R35, RZ, 0x2, R35 ;  /* 0x00000002ff237819 */ /* 0x000fe40000011623 */
[----:B------:R-:W-:Y:S01]  /*13e0*/  IADD3 R32, PT, PT, R37, R32, RZ ;  /* 0x0000002025207210 */ /* 0x000fe20007ffe0ff */
[--C-:B------:R-:W-:Y:S01]  /*13f0*/  IMAD R38, R39, 0x28, R36.reuse ;  /* 0x0000002827267824 */ /* 0x100fe200078e0224 */
[----:B------:R-:W-:Y:S01]  /*1400*/  IADD3 R34, PT, PT, R37, R34, RZ ;  /* 0x0000002225227210 */ /* 0x000fe20007ffe0ff */
[----:B------:R-:W-:-:S02]  /*1410*/  IMAD R35, R35, 0x28, R36 ;  /* 0x0000002823237824 */ /* 0x000fc400078e0224 */
[----:B--2---:R-:W-:Y:S01]  /*1420*/  FADD.FTZ R57, R33, R30 ;  /* 0x0000001e21397221 */ /* 0x004fe20000010000 */
[----:B------:R-:W-:Y:S01]  /*1430*/  FADD.FTZ R60, R60, R31 ;  /* 0x0000001f3c3c7221 */ /* 0x000fe20000010000 */
[----:B------:R-:W-:Y:S01]  /*1440*/  LDS.64 R32, [R32] ;  /* 0x0000000020207984 */ /* 0x000fe20000000a00 */
[C---:B------:R-:W-:Y:S02]  /*1450*/  IADD3 R36, PT, PT, R37.reuse, R38, RZ ;  /* 0x0000002625247210 */ /* 0x040fe40007ffe0ff */
[----:B------:R-:W-:Y:S01]  /*1460*/  IADD3 R38, PT, PT, R37, R35, RZ ;  /* 0x0000002325267210 */ /* 0x000fe20007ffe0ff */
[----:B------:R-:W0:Y:S01]  /*1470*/  LDS.64 R30, [R61] ;  /* 0x000000003d1e7984 */ /* 0x000e220000000a00 */
[----:B---3--:R-:W-:-:S03]  /*1480*/  FADD.FTZ R57, R57, R28 ;  /* 0x0000001c39397221 */ /* 0x008fc60000010000 */
[----:B------:R-:W1:Y:S01]  /*1490*/  LDS.64 R34, [R34] ;  /* 0x0000000022227984 */ /* 0x000e620000000a00 */
[----:B------:R-:W-:-:S03]  /*14a0*/  FADD.FTZ R60, R60, R29 ;  /* 0x0000001d3c3c7221 */ /* 0x000fc60000010000 */
[----:B------:R-:W2:Y:S04]  /*14b0*/  LDS.64 R36, [R36] ;  /* 0x0000000024247984 */ /* 0x000ea80000000a00 */
[----:B------:R-:W3:Y:S01]  /*14c0*/  LDS.64 R38, [R38] ;  /* 0x0000000026267984 */ /* 0x000ee20000000a00 */
        /* <DEDUP_REMOVED lines=9> */
[----:B------:R-:W-:-:S07]  /*1560*/  FADD.FTZ R39, R60, R39 ;  /* 0x000000273c277221 */ /* 0x000fce0000010000 */
.L_x_775:
[----:B------:R-:W-:Y:S05]  /*1570*/  BSYNC.RECONVERGENT B0 ;  /* 0x0000000000007941 */ /* 0x000fea0003800200 */
.L_x_774:
[----:B0-----:R-:W0:Y:S01]  /*1580*/  SHFL.BFLY PT, R29, R30, 0x2, 0x1f ;  /* 0x0c401f001e1d7f89 */ /* 0x001e2200000e0000 */
[C---:B------:R-:W-:Y:S01]  /*1590*/  LOP3.LUT P2, RZ, R17.reuse, 0x3f3, RZ, 0xc0, !PT ;  /* 0x000003f311ff7812 */ /* 0x040fe2000784c0ff */
[----:B------:R-:W-:Y:S01]  /*15a0*/  BSSY.RECONVERGENT B0, `(.L_x_776) ;  /* 0x0000016000007945 */ /* 0x000fe20003800200 */
[C---:B------:R-:W-:Y:S01]  /*15b0*/  ISETP.NE.AND P3, PT, R17.reuse, RZ, PT ;  /* 0x000000ff1100720c */ /* 0x040fe20003f65270 */
[----:B------:R-:W1:Y:S01]  /*15c0*/  SHFL.BFLY PT, R28, R39, 0x2, 0x1f ;  /* 0x0c401f00271c7f89 */ /* 0x000e6200000e0000 */
[----:B------:R-:W-:Y:S01]  /*15d0*/  ISETP.GT.U32.AND P1, PT, R17, 0x1f, PT ;  /* 0x0000001f1100780c */ /* 0x000fe20003f24070 */
[----:B0-----:R-:W-:Y:S01]  /*15e0*/  FADD.FTZ R31, R29, R30 ;  /* 0x0000001e1d1f7221 */ /* 0x001fe20000010000 */
[----:B-1----:R-:W-:-:S04]  /*15f0*/  FADD.FTZ R32, R28, R39 ;  /* 0x000000271c207221 */ /* 0x002fc80000010000 */
[----:B------:R-:W0:Y:S04]  /*1600*/  SHFL.BFLY PT, R28, R31, 0x1, 0x1f ;  /* 0x0c201f001f1c7f89 */ /* 0x000e2800000e0000 */
[----:B------:R-:W1:Y:S01]  /*1610*/  SHFL.BFLY PT, R29, R32, 0x1, 0x1f ;  /* 0x0c201f00201d7f89 */ /* 0x000e6200000e0000 */
[----:B0-----:R-:W-:Y:S01]  /*1620*/  FADD.FTZ R28, R31, R28 ;  /* 0x0000001c1f1c7221 */ /* 0x001fe20000010000 */
[----:B-1----:R-:W-:Y:S01]  /*1630*/  FADD.FTZ R29, R32, R29 ;  /* 0x0000001d201d7221 */ /* 0x002fe20000010000 */
[----:B------:R-:W-:Y:S06]  /*1640*/  @P2 BRA `(.L_x_777) ;  /* 0x00000000002c2947 */ /* 0x000fec0003800000 */
[----:B------:R-:W0:Y:S01]  /*1650*/  S2UR UR8, SR_CTAID.X ;  /* 0x00000000000879c3 */ /* 0x000e220000002500 */
[----:B------:R-:W1:Y:S07]  /*1660*/  LDCU UR7, c[0x0][0x374] ;  /* 0x00006e80ff0777ac */ /* 0x000e6e0008000800 */
[----:B------:R-:W2:Y:S01]  /*1670*/  LDC.64 R30, c[0x0][0x3b8] ;  /* 0x0000ee00ff1e7b82 */ /* 0x000ea20000000a00 */
[----:B-1----:R-:W-:Y:S02]  /*1680*/  UIMAD UR7, UR7, UR4, UR9 ;  /* 0x00000004070772a4 */ /* 0x002fe4000f8e0209 */
[----:B0-----:R-:W-:-:S04]  /*1690*/  USHF.L.U32 UR8, UR8, 0x1, URZ ;  /* 0x0000000108087899 */ /* 0x001fc800080006ff */
[----:B------:R-:W-:Y:S01]  /*16a0*/  MOV R33, UR7 ;  /* 0x0000000700217c02 */ /* 0x000fe20008000f00 */
[----:B------:R-:W-:-:S06]  /*16b0*/  ULOP3.LUT UR8, UR8, 0xe, URZ, 0xc0, !UPT ;  /* 0x0000000e08087892 */ /* 0x000fcc000f8ec0ff */
[----:B------:R-:W-:-:S04]  /*16c0*/  LEA R32, R17, UR8, 0x2 ;  /* 0x0000000811207c11 */ /* 0x000fc8000f8e10ff */
[----:B------:R-:W-:-:S05]  /*16d0*/  LEA R33, R33, R32, 0x6 ;  /* 0x0000002021217211 */ /* 0x000fca00078e30ff */
[----:B--2---:R-:W-:-:S05]  /*16e0*/  IMAD.WIDE.U32 R30, R33, 0x4, R30 ;  /* 0x00000004211e7825 */ /* 0x004fca00078e001e */
[----:B------:R0:W-:Y:S02]  /*16f0*/  STG.E.64 desc[UR16][R30.64], R28 ;  /* 0x0000001c1e007986 */ /* 0x0001e4000c101b10 */
.L_x_777:
[----:B------:R-:W-:Y:S05]  /*1700*/  BSYNC.RECONVERGENT B0 ;  /* 0x0000000000007941 */ /* 0x000fea0003800200 */
.L_x_776:
[----:B------:R-:W-:Y:S01]  /*1710*/  BAR.SYNC.DEFER_BLOCKING 0x0 ;  /* 0x0000000000007b1d */ /* 0x000fe20000010000 */
[----:B------:R-:W-:-:S05]  /*1720*/  CS2R R32, SRZ ;  /* 0x0000000000207805 */ /* 0x000fca000001ff00 */
[----:B------:R-:W-:Y:S05]  /*1730*/  @P3 BRA `(.L_x_778) ;  /* 0x00000000004c3947 */ /* 0x000fea0003800000 */
[----:B------:R-:W1:Y:S01]  /*1740*/  S2UR UR18, SR_CTAID.X ;  /* 0x00000000001279c3 */ /* 0x000e620000002500 */
[----:B------:R-:W2:Y:S01]  /*1750*/  LDCU.64 UR12, c[0x0][0x3c0] ;  /* 0x00007800ff0c77ac */ /* 0x000ea20008000a00 */
[----:B0-----:R-:W-:Y:S01]  /*1760*/  MOV R31, 0x7ffffff9 ;  /* 0x7ffffff9001f7802 */ /* 0x001fe20000000f00 */
[----:B--2---:R-:W-:-:S04]  /*1770*/  ULEA UR7, UP0, UR9, UR12, 0x2 ;  /* 0x0000000c09077291 */ /* 0x004fc8000f8010ff */
[----:B------:R-:W-:Y:S01]  /*1780*/  ULEA.HI.X UR8, UR9, UR13, URZ, 0x2, UP0 ;  /* 0x0000000d09087291 */ /* 0x000fe200080f14ff */
[----:B-1----:R-:W-:Y:S02]  /*1790*/  ISETP.NE.AND P2, PT, RZ, UR18, PT ;  /* 0x00000012ff007c0c */ /* 0x002fe4000bf45270 */
[----:B------:R-:W-:Y:S02]  /*17a0*/  MOV R28, UR7 ;  /* 0x00000007001c7c02 */ /* 0x000fe40008000f00 */
[----:B------:R-:W-:Y:S02]  /*17b0*/  SEL R31, R31, 0x1, !P2 ;  /* 0x000000011f1f7807 */ /* 0x000fe40005000000 */
[----:B------:R-:W-:Y:S01]  /*17c0*/  MOV R29, UR8 ;  /* 0x00000008001d7c02 */ /* 0x000fe20008000f00 */
[----:B------:R-:W-:Y:S06]  /*17d0*/  MEMBAR.ALL.GPU ;  /* 0x0000000000007992 */ /* 0x000fec000000a000 */
[----:B------:R-:W-:-:S00]  /*17e0*/  ERRBAR ;  /* 0x00000000000079ab */ /* 0x000fc00000000000 */
[----:B------:R-:W-:Y:S06]  /*17f0*/  CGAERRBAR ;  /* 0x00000000000075ab */ /* 0x000fec0000000000 */
[----:B------:R0:W5:Y:S02]  /*1800*/  ATOM.E.ADD.STRONG.GPU PT, R31, desc[UR16][R28.64], R31 ;  /* 0x8000001f1c1f798a */ /* 0x00016400081ef110 */
.L_x_779:
[----:B------:R-:W2:Y:S04]  /*1810*/  LD.E.STRONG.GPU R30, desc[UR16][R28.64] ;  /* 0x000000101c1e7980 */ /* 0x000ea8000c10f900 */
[----:B--2---:R-:W-:Y:S01]  /*1820*/  CCTL.IVALL ;  /* 0x00000000ff00798f */ /* 0x004fe20002000000 */
[----:B------:R-:W-:Y:S05]  /*1830*/  YIELD ;  /* 0x0000000000007946 */ /* 0x000fea0003800000 */
[----:B-----5:R-:W-:-:S04]  /*1840*/  LOP3.LUT R30, R30, R31, RZ, 0x3c, !PT ;  /* 0x0000001f1e1e7212 */ /* 0x020fc800078e3cff */
[----:B------:R-:W-:-:S13]  /*1850*/  ISETP.GT.AND P2, PT, R30, -0x1, PT ;  /* 0xffffffff1e00780c */ /* 0x000fda0003f44270 */
[----:B------:R-:W-:Y:S05]  /*1860*/  @P2 BRA `(.L_x_779) ;  /* 0xfffffffc00e82947 */ /* 0x000fea000383ffff */
.L_x_778:
[----:B------:R-:W-:Y:S05]  /*1870*/  WARPSYNC.ALL ;  /* 0x0000000000007948 */ /* 0x000fea0003800000 */
[----:B------:R-:W-:Y:S06]  /*1880*/  BAR.SYNC.DEFER_BLOCKING 0x0 ;  /* 0x0000000000007b1d */ /* 0x000fec0000010000 */
[----:B------:R-:W-:Y:S04]  /*1890*/  BSSY.RECONVERGENT B0, `(.L_x_780) ;  /* 0x000000d000007945 */ /* 0x000fe80003800200 */
[----:B------:R-:W-:Y:S05]  /*18a0*/  @P1 BRA `(.L_x_781) ;  /* 0x00000000002c1947 */ /* 0x000fea0003800000 */
[----:B------:R-:W1:Y:S01]  /*18b0*/  LDCU UR7, c[0x0][0x374] ;  /* 0x00006e80ff0777ac */ /* 0x000e620008000800 */
[----:B0-----:R-:W0:Y:S01]  /*18c0*/  LDC.64 R28, c[0x0][0x3b8] ;  /* 0x0000ee00ff1c7b82 */ /* 0x001e220000000a00 */
[----:B------:R-:W-:-:S04]  /*18d0*/  SHF.L.U32 R30, R17, 0x1, RZ ;  /* 0x00000001111e7819 */ /* 0x000fc800000006ff */
[----:B------:R-:W-:Y:S01]  /*18e0*/  LOP3.LUT R30, R30, 0x3e, RZ, 0xc0, !PT ;  /* 0x0000003e1e1e7812 */ /* 0x000fe200078ec0ff */
[----:B-1----:R-:W-:-:S06]  /*18f0*/  UIMAD UR7, UR7, UR4, UR9 ;  /* 0x00000004070772a4 */ /* 0x002fcc000f8e0209 */
[----:B------:R-:W-:-:S04]  /*1900*/  MOV R31, UR7 ;  /* 0x00000007001f7c02 */ /* 0x000fc80008000f00 */
[----:B------:R-:W-:-:S05]  /*1910*/  LEA R31, R31, R30, 0x6 ;  /* 0x0000001e1f1f7211 */ /* 0x000fca00078e30ff */
[----:B0-----:R-:W-:-:S06]  /*1920*/  IMAD.WIDE.U32 R28, R31, 0x4, R28 ;  /* 0x000000041f1c7825 */ /* 0x001fcc00078e001c */
[----:B------:R-:W2:Y:S02]  /*1930*/  LDG.E.64 R28, desc[UR16][R28.64] ;  /* 0x000000101c1c7981 */ /* 0x000ea4000c1e1b00 */
[----:B--2---:R-:W-:Y:S01]  /*1940*/  FADD.FTZ R33, RZ, R28 ;  /* 0x0000001cff217221 */ /* 0x004fe20000010000 */
[----:B------:R-:W-:-:S07]  /*1950*/  FADD.FTZ R32, RZ, R29 ;  /* 0x0000001dff207221 */ /* 0x000fce0000010000 */
.L_x_781:
[----:B------:R-:W-:Y:S05]  /*1960*/  BSYNC.RECONVERGENT B0 ;  /* 0x0000000000007941 */ /* 0x000fea0003800200 */
.L_x_780:
        /* <DEDUP_REMOVED lines=12> */
[----:B0-----:R-:W-:-:S04]  /*1a30*/  FADD.FTZ R28, R30, R35 ;  /* 0x000000231e1c7221 */ /* 0x001fc80000010000 */
[----:B------:R-:W-:Y:S01]  /*1a40*/  @!P1 FMUL.FTZ R28, R28, 4.8828125727595761418e-05 ;  /* 0x384ccccd1c1c9820 */ /* 0x000fe20000410000 */
[----:B-1----:R-:W-:-:S03]  /*1a50*/  FADD.FTZ R32, R34, R37 ;  /* 0x0000002522207221 */ /* 0x002fc60000010000 */
[----:B------:R-:W-:-:S04]  /*1a60*/  @!P1 FMUL.FTZ R29, R28, R28 ;  /* 0x0000001c1c1d9220 */ /* 0x000fc80000410000 */
[----:B------:R-:W-:Y:S01]  /*1a70*/  @!P1 FFMA.FTZ R29, R32, 4.8828125727595761418e-05, -R29 ;  /* 0x384ccccd201d9823 */ /* 0x000fe2000001081d */
[----:B-----5:R-:W-:-:S04]  /*1a80*/  PRMT R32, R27, 0x7632, R32 ;  /* 0x000076321b207816 */ /* 0x020fc80000000020 */
[----:B------:R-:W-:-:S05]  /*1a90*/  @!P1 FMNMX.FTZ R29, RZ, R29, !PT ;  /* 0x0000001dff1d9209 */ /* 0x000fca0007810000 */
[----:B------:R0:W-:Y:S01]  /*1aa0*/  @!P1 STS.64 [R17+UR6], R28 ;  /* 0x0000001c11009988 */ /* 0x0001e20008000a06 */
[----:B------:R-:W-:Y:S06]  /*1ab0*/  BAR.SYNC.DEFER_BLOCKING 0x0 ;  /* 0x0000000000007b1d */ /* 0x000fec0000010000 */
[----:B------:R-:W-:Y:S05]  /*1ac0*/  @P0 BRA `(.L_x_783) ;  /* 0x0000000000340947 */ /* 0x000fea0003800000 */
[C---:B0-----:R-:W-:Y:S01]  /*1ad0*/  IMAD R28, R17.reuse, 0x7, R21 ;  /* 0x00000007111c7824 */ /* 0x041fe200078e0215 */
[----:B------:R-:W0:Y:S01]  /*1ae0*/  LDCU.64 UR12, c[0x0][0x3b0] ;  /* 0x00007600ff0c77ac */ /* 0x000e220008000a00 */
[----:B------:R-:W-:Y:S02]  /*1af0*/  IADD3 R30, PT, PT, R17, UR14, RZ ;  /* 0x0000000e111e7c10 */ /* 0x000fe4000fffe0ff */
[----:B------:R-:W-:Y:S02]  /*1b00*/  MOV R31, UR20 ;  /* 0x00000014001f7c02 */ /* 0x000fe40008000f00 */
[----:B------:R-:W1:Y:S01]  /*1b10*/  LDS.64 R28, [R28] ;  /* 0x000000001c1c7984 */ /* 0x000e620000000a00 */
[----:B------:R-:W-:Y:S02]  /*1b20*/  SHF.L.U32 R30, R30, 0x1, RZ ;  /* 0x000000011e1e7819 */ /* 0x000fe400000006ff */
[----:B------:R-:W-:Y:S02]  /*1b30*/  MOV R34, UR20 ;  /* 0x0000001400227c02 */ /* 0x000fe40008000f00 */
[----:B------:R-:W-:-:S02]  /*1b40*/  LEA R31, P1, R31, R30, 0x5 ;  /* 0x0000001e1f1f7211 */ /* 0x000fc400078228ff */
[----:B------:R-:W-:-:S04]  /*1b50*/  MOV R33, UR21 ;  /* 0x0000001500217c02 */ /* 0x000fc80008000f00 */
[----:B------:R-:W-:Y:S02]  /*1b60*/  LEA.HI.X R34, R34, RZ, R33, 0x5, P1 ;  /* 0x000000ff22227211 */ /* 0x000fe400008f2c21 */
[----:B0-----:R-:W-:-:S04]  /*1b70*/  LEA R30, P1, R31, UR12, 0x2 ;  /* 0x0000000c1f1e7c11 */ /* 0x001fc8000f8210ff */
[----:B------:R-:W-:-:S05]  /*1b80*/  LEA.HI.X R31, R31, UR13, R34, 0x2, P1 ;  /* 0x0000000d1f1f7c11 */ /* 0x000fca00088f1422 */
[----:B-1----:R1:W-:Y:S04]  /*1b90*/  STG.E.64 desc[UR16][R30.64], R28 ;  /* 0x0000001c1e007986 */ /* 0x0023e8000c101b10 */
.L_x_783:
[----:B------:R-:W-:Y:S05]  /*1ba0*/  BSYNC.RECONVERGENT B0 ;  /* 0x0000000000007941 */ /* 0x000fea0003800200 */
.L_x_782:
[----:B------:R-:W2:Y:S01]  /*1bb0*/  S2UR UR8, SR_CgaCtaId ;  /* 0x00000000000879c3 */ /* 0x000ea20000008800 */
[----:B------:R-:W-:Y:S01]  /*1bc0*/  UMOV UR7, 0x400 ;  /* 0x0000040000077882 */ /* 0x000fe20000000000 */
[----:B------:R-:W-:Y:S01]  /*1bd0*/  IMAD.HI.U32 R58, R58, -0x33333333, RZ ;  /* 0xcccccccd3a3a7827 */ /* 0x000fe200078e00ff */
[----:B------:R-:W-:Y:S01]  /*1be0*/  UIADD3 UR7, UPT, UPT, UR7, 0xc80, URZ ;  /* 0x00000c8007077890 */ /* 0x000fe2000fffe0ff */
[----:B------:R-:W-:Y:S01]  /*1bf0*/  SHF.L.U32 R36, R24, 0x10, RZ ;  /* 0x0000001018247819 */ /* 0x000fe200000006ff */
[----:B------:R-:W3:Y:S01]  /*1c00*/  LDCU.64 UR12, c[0x0][0x380] ;  /* 0x00007000ff0c77ac */ /* 0x000ee20008000a00 */
[----:B------:R-:W-:Y:S02]  /*1c10*/  SHF.L.U32 R35, R26, 0x10, RZ ;  /* 0x000000101a237819 */ /* 0x000fe400000006ff */
[----:B------:R-:W-:Y:S01]  /*1c20*/  LEA.HI R58, R58, -UR14, RZ, 0x1a ;  /* 0x8000000e3a3a7c11 */ /* 0x000fe2000f8fd0ff */
[----:B------:R-:W-:Y:S01]  /*1c30*/  UISETP.GE.U32.AND UP0, UPT, UR10, UR15, UPT ;  /* 0x0000000f0a00728c */ /* 0x000fe2000bf06070 */
[----:B------:R-:W-:Y:S01]  /*1c40*/  PRMT R26, R24, 0x7632, R26 ;  /* 0x00007632181a7816 */ /* 0x000fe2000000001a */
[----:B------:R-:W-:Y:S01]  /*1c50*/  ULOP3.LUT UR4, UR4, 0x1, URZ, 0x3c, !UPT ;  /* 0x0000000104047892 */ /* 0x000fe2000f8e3cff */
[----:B------:R-:W-:Y:S01]  /*1c60*/  SHF.L.U32 R24, R27, 0x10, RZ ;  /* 0x000000101b187819 */ /* 0x000fe200000006ff */
[----:B------:R-:W-:Y:S01]  /*1c70*/  UISETP.GE.AND.EX UP0, UPT, UR5, UR11, UPT, UP0 ;  /* 0x0000000b0500728c */ /* 0x000fe2000bf06300 */
[----:B------:R-:W-:-:S02]  /*1c80*/  SHF.L.U32 R32, R32, 0x10, RZ ;  /* 0x0000001020207819 */ /* 0x000fc400000006ff */
[C---:B------:R-:W-:Y:S02]  /*1c90*/  PRMT R37, R26.reuse, 0x7632, R37 ;  /* 0x000076321a257816 */ /* 0x040fe40000000025 */
[----:B------:R-:W-:Y:S01]  /*1ca0*/  SHF.L.U32 R26, R26, 0x10, RZ ;  /* 0x000000101a1a7819 */ /* 0x000fe200000006ff */
[----:B--2---:R-:W-:-:S06]  /*1cb0*/  ULEA UR7, UR8, UR7, 0x18 ;  /* 0x0000000708077291 */ /* 0x004fcc000f8ec0ff */
[----:B01----:R-:W-:-:S05]  /*1cc0*/  LEA R28, R58, UR7, 0x3 ;  /* 0x000000073a1c7c11 */ /* 0x003fca000f8e18ff */
        /* <DEDUP_REMOVED lines=18> */
[C---:B------:R-:W-:Y:S01]  /*1df0*/  FMUL.FTZ R0, R29.reuse, R0 ;  /* 0x000000001d007220 */ /* 0x040fe20000410000 */
[C---:B------:R-:W-:Y:S01]  /*1e00*/  FMUL.FTZ R38, R29.reuse, R34 ;  /* 0x000000221d267220 */ /* 0x040fe20000410000 */
[C---:B------:R-:W-:Y:S01]  /*1e10*/  FMUL.FTZ R58, R29.reuse, R58 ;  /* 0x0000003a1d3a7220 */ /* 0x040fe20000410000 */
[C---:B------:R-:W-:Y:S01]  /*1e20*/  FMUL.FTZ R42, R29.reuse, R42 ;  /* 0x0000002a1d2a7220 */ /* 0x040fe20000410000 */
[C---:B------:R-:W-:Y:S01]  /*1e30*/  FMUL.FTZ R46, R29.reuse, R46 ;  /* 0x0000002e1d2e7220 */ /* 0x040fe20000410000 */
[C---:B------:R-:W-:Y:S01]  /*1e40*/  FMUL.FTZ R50, R29.reuse, R50 ;  /* 0x000000321d327220 */ /* 0x040fe20000410000 */
[----:B------:R-:W-:Y:S01]  /*1e50*/  FMUL.FTZ R54, R29, R54 ;  /* 0x000000361d367220 */ /* 0x000fe20000410000 */
[--C-:B------:R-:W-:Y:S01]  /*1e60*/  FFMA.FTZ R34, R36, R30, R35.reuse ;  /* 0x0000001e24227223 */ /* 0x100fe20000010023 */
[--C-:B------:R-:W-:Y:S01]  /*1e70*/  FFMA.FTZ R0, R0, R36, R35.reuse ;  /* 0x0000002400007223 */ /* 0x100fe20000010023 */
[C-C-:B------:R-:W-:Y:S01]  /*1e80*/  FFMA.FTZ R33, R36.reuse, R38, R35.reuse ;  /* 0x0000002624217223 */ /* 0x140fe20000010023 */
[C-C-:B------:R-:W-:Y:S01]  /*1e90*/  FFMA.FTZ R31, R36.reuse, R58, R35.reuse ;  /* 0x0000003a241f7223 */ /* 0x140fe20000010023 */
[C-C-:B------:R-:W-:Y:S01]  /*1ea0*/  FFMA.FTZ R30, R36.reuse, R42, R35.reuse ;  /* 0x0000002a241e7223 */ /* 0x140fe20000010023 */
[C-C-:B------:R-:W-:Y:S01]  /*1eb0*/  FFMA.FTZ R13, R36.reuse, R46, R35.reuse ;  /* 0x0000002e240d7223 */ /* 0x140fe20000010023 */
[C-C-:B------:R-:W-:Y:S01]  /*1ec0*/  FFMA.FTZ R9, R36.reuse, R50, R35.reuse ;  /* 0x0000003224097223 */ /* 0x140fe20000010023 */
[--C-:B------:R-:W-:Y:S01]  /*1ed0*/  FFMA.FTZ R5, R36, R54, R35.reuse ;  /* 0x0000003624057223 */ /* 0x100fe20000010023 */
[----:B------:R-:W-:Y:S01]  /*1ee0*/  PRMT R35, R25, 0x7632, R35 ;  /* 0x0000763219237816 */ /* 0x000fe20000000023 */
[--C-:B------:R-:W-:Y:S01]  /*1ef0*/  FADD.FTZ R36, R15, -R28.reuse ;  /* 0x8000001c0f247221 */ /* 0x100fe20000010000 */
[--C-:B------:R-:W-:Y:S01]  /*1f00*/  FADD.FTZ R38, R14, -R28.reuse ;  /* 0x8000001c0e267221 */ /* 0x100fe20000010000 */
[----:B------:R-:W-:Y:S01]  /*1f10*/  SHF.L.U32 R25, R25, 0x10, RZ ;  /* 0x0000001019197819 */ /* 0x000fe200000006ff */
[--C-:B------:R-:W-:Y:S01]  /*1f20*/  FADD.FTZ R46, R11, -R28.reuse ;  /* 0x8000001c0b2e7221 */ /* 0x100fe20000010000 */
[----:B------:R-:W-:Y:S01]  /*1f30*/  SHF.L.U32 R27, R35, 0x10, RZ ;  /* 0x00000010231b7819 */ /* 0x000fe200000006ff */
[C---:B------:R-:W-:Y:S01]  /*1f40*/  FMUL.FTZ R35, R29.reuse, R36 ;  /* 0x000000241d237220 */ /* 0x040fe20000410000 */
[----:B------:R-:W-:Y:S01]  /*1f50*/  FMUL.FTZ R11, R29, R38 ;  /* 0x000000261d0b7220 */ /* 0x000fe20000410000 */
[--C-:B------:R-:W-:Y:S01]  /*1f60*/  FADD.FTZ R42, R10, -R28.reuse ;  /* 0x8000001c0a2a7221 */ /* 0x100fe20000010000 */
[----:B------:R-:W-:Y:S01]  /*1f70*/  FADD.FTZ R38, R6, -R28 ;  /* 0x8000001c06267221 */ /* 0x000fe20000010000 */
[----:B------:R-:W-:Y:S01]  /*1f80*/  FFMA.FTZ R10, R35, R25, R24 ;  /* 0x00000019230a7223 */ /* 0x000fe20000010018 */
[----:B------:R-:W-:Y:S01]  /*1f90*/  FFMA.FTZ R6, R11, R27, R32 ;  /* 0x0000001b0b067223 */ /* 0x000fe20000010020 */
[--C-:B------:R-:W-:Y:S01]  /*1fa0*/  FADD.FTZ R36, R12, -R28.reuse ;  /* 0x8000001c0c247221 */ /* 0x100fe20000010000 */
[--C-:B------:R-:W-:Y:S01]  /*1fb0*/  FADD.FTZ R12, R7, -R28.reuse ;  /* 0x8000001c070c7221 */ /* 0x100fe20000010000 */
[----:B------:R-:W-:Y:S01]  /*1fc0*/  FMUL.FTZ R7, R10, -1.4426950216293334961 ;  /* 0xbfb8aa3b0a077820 */ /* 0x000fe20000410000 */
[--C-:B------:R-:W-:Y:S01]  /*1fd0*/  FADD.FTZ R50, R2, -R28.reuse ;  /* 0x8000001c02327221 */ /* 0x100fe20000010000 */
[--C-:B------:R-:W-:Y:S01]  /*1fe0*/  FADD.FTZ R58, R3, -R28.reuse ;  /* 0x8000001c033a7221 */ /* 0x100fe20000010000 */
[----:B------:R-:W-:Y:S01]  /*1ff0*/  FMUL.FTZ R2, R6, -1.4426950216293334961 ;  /* 0xbfb8aa3b06027820 */ /* 0x000fe20000410000 */
[--C-:B------:R-:W-:Y:S01]  /*2000*/  FADD.FTZ R14, R8, -R28.reuse ;  /* 0x8000001c080e7221 */ /* 0x100fe20000010000 */
[--C-:B------:R-:W-:Y:S01]  /*2010*/  FADD.FTZ R54, R4, -R28.reuse ;  /* 0x8000001c04367221 */ /* 0x100fe20000010000 */
[----:B------:R-:W-:Y:S01]  /*2020*/  FADD.FTZ R11, R45, -R28 ;  /* 0x8000001c2d0b7221 */ /* 0x000fe20000010000 */
[----:B------:R0:W-:Y:S01]  /*2030*/  MUFU.EX2 R4, R7 ;  /* 0x0000000700047308 */ /* 0x0001e20000000800 */
[----:B------:R-:W-:Y:S01]  /*2040*/  FMUL.FTZ R45, R29, R36 ;  /* 0x000000241d2d7220 */ /* 0x000fe20000410000 */
[----:B------:R-:W-:Y:S01]  /*2050*/  SHF.L.U32 R15, R37, 0x10, RZ ;  /* 0x00000010250f7819 */ /* 0x000fe200000006ff */
[C---:B------:R-:W-:Y:S01]  /*2060*/  FMUL.FTZ R3, R29.reuse, R46 ;  /* 0x0000002e1d037220 */ /* 0x040fe20000410000 */
[C---:B------:R-:W-:Y:S01]  /*2070*/  FMUL.FTZ R36, R29.reuse, R38 ;  /* 0x000000261d247220 */ /* 0x040fe20000410000 */
[C---:B------:R-:W-:Y:S01]  /*2080*/  FMUL.FTZ R39, R29.reuse, R58 ;  /* 0x0000003a1d277220 */ /* 0x040fe20000410000 */
[C---:B------:R-:W-:Y:S01]  /*2090*/  FMUL.FTZ R46, R29.reuse, R16 ;  /* 0x000000101d2e7220 */ /* 0x040fe20000410000 */
[C---:B------:R-:W-:Y:S01]  /*20a0*/  FMUL.FTZ R14, R29.reuse, R14 ;  /* 0x0000000e1d0e7220 */ /* 0x040fe20000410000 */
[C---:B------:R-:W-:Y:S01]  /*20b0*/  FMUL.FTZ R54, R29.reuse, R54 ;  /* 0x000000361d367220 */ /* 0x040fe20000410000 */
[C---:B0-----:R-:W-:Y:S01]  /*20c0*/  FMUL.FTZ R7, R29.reuse, R12 ;  /* 0x0000000c1d077220 */ /* 0x041fe20000410000 */
[C---:B------:R-:W-:Y:S01]  /*20d0*/  FMUL.FTZ R60, R29.reuse, R60 ;  /* 0x0000003c1d3c7220 */ /* 0x040fe20000410000 */
[C---:B------:R-:W-:Y:S01]  /*20e0*/  FMUL.FTZ R38, R29.reuse, R11 ;  /* 0x0000000b1d267220 */ /* 0x040fe20000410000 */
[C---:B------:R-:W-:Y:S01]  /*20f0*/  FMUL.FTZ R12, R29.reuse, R49 ;  /* 0x000000311d0c7220 */ /* 0x040fe20000410000 */
[----:B------:R-:W0:Y:S01]  /*2100*/  MUFU.EX2 R2, R2 ;  /* 0x0000000200027308 */ /* 0x000e220000000800 */
[C---:B------:R-:W-:Y:S01]  /*2110*/  FMUL.FTZ R58, R29.reuse, R53 ;  /* 0x000000351d3a7220 */ /* 0x040fe20000410000 */
[----:B------:R-:W-:Y:S01]  /*2120*/  FMUL.FTZ R37, R29, R42 ;  /* 0x0000002a1d257220 */ /* 0x000fe20000410000 */
[----:B------:R-:W-:Y:S01]  /*2130*/  FFMA.FTZ R11, R25, R39, R24 ;  /* 0x00000027190b7223 */ /* 0x000fe20000010018 */
        /* <DEDUP_REMOVED lines=8> */
[----:B------:R-:W-:Y:S01]  /*21c0*/  FMUL.FTZ R26, R29, R50 ;  /* 0x000000321d1a7220 */ /* 0x000fe20000410000 */
[--C-:B------:R-:W-:Y:S01]  /*21d0*/  FADD.FTZ R50, R44, -R28.reuse ;  /* 0x8000001c2c327221 */ /* 0x100fe20000010000 */
[--C-:B------:R-:W-:Y:S01]  /*21e0*/  FADD.FTZ R58, R48, -R28.reuse ;  /* 0x8000001c303a7221 */ /* 0x100fe20000010000 */
[--C-:B------:R-:W-:Y:S01]  /*21f0*/  FADD.FTZ R60, R52, -R28.reuse ;  /* 0x8000001c343c7221 */ /* 0x100fe20000010000 */
[----:B------:R-:W-:Y:S01]  /*2200*/  FMUL.FTZ R49, R11, -1.4426950216293334961 ;  /* 0xbfb8aa3b0b317820 */ /* 0x000fe20000410000 */
[----:B------:R-:W-:Y:S01]  /*2210*/  FMUL.FTZ R50, R29, R50 ;  /* 0x000000321d327220 */ /* 0x000fe20000410000 */
[----:B------:R-:W-:Y:S01]  /*2220*/  FADD.FTZ R54, R43, -R28 ;  /* 0x8000001c2b367221 */ /* 0x000fe20000010000 */
[C---:B------:R-:W-:Y:S01]  /*2230*/  FMUL.FTZ R58, R29.reuse, R58 ;  /* 0x0000003a1d3a7220 */ /* 0x040fe20000410000 */
[C---:B------:R-:W-:Y:S01]  /*2240*/  FMUL.FTZ R57, R29.reuse, R60 ;  /* 0x0000003c1d397220 */ /* 0x040fe20000410000 */
[----:B------:R-:W-:Y:S01]  /*2250*/  FMUL.FTZ R59, R29, R56 ;  /* 0x000000381d3b7220 */ /* 0x000fe20000410000 */
[C-C-:B------:R-:W-:Y:S01]  /*2260*/  FFMA.FTZ R3, R25.reuse, R3, R24.reuse ;  /* 0x0000000319037223 */ /* 0x140fe20000010018 */
[----:B------:R1:W2:Y:S01]  /*2270*/  MUFU.EX2 R44, R49 ;  /* 0x00000031002c7308 */ /* 0x0002a20000000800 */
[----:B------:R-:W-:Y:S01]  /*2280*/  FFMA.FTZ R48, R25, R50, R24 ;  /* 0x0000003219307223 */ /* 0x000fe20000010018 */
[----:B------:R-:W-:Y:S01]  /*2290*/  FFMA.FTZ R37, R27, R37, R32 ;  /* 0x000000251b257223 */ /* 0x000fe20000010020 */
[--C-:B------:R-:W-:Y:S01]  /*22a0*/  FFMA.FTZ R7, R25, R7, R24.reuse ;  /* 0x0000000719077223 */ /* 0x100fe20000010018 */
[----:B------:R-:W-:Y:S01]  /*22b0*/  FMUL.FTZ R52, R29, R54 ;  /* 0x000000361d347220 */ /* 0x000fe20000410000 */
[----:B------:R-:W-:Y:S01]  /*22c0*/  FFMA.FTZ R50, R25, R57, R24 ;  /* 0x0000003919327223 */ /* 0x000fe20000010018 */
[----:B------:R-:W-:Y:S01]  /*22d0*/  FMUL.FTZ R8, R3, -1.4426950216293334961 ;  /* 0xbfb8aa3b03087820 */ /* 0x000fe20000410000 */
[----:B------:R-:W-:Y:S01]  /*22e0*/  FMUL.FTZ R16, R37, -1.4426950216293334961 ;  /* 0xbfb8aa3b25107820 */ /* 0x000fe20000410000 */
[----:B------:R-:W-:Y:S01]  /*22f0*/  FFMA.FTZ R52, R27, R52, R32 ;  /* 0x000000341b347223 */ /* 0x000fe20000010020 */
[C-C-:B-1----:R-:W-:Y:S01]  /*2300*/  FFMA.FTZ R49, R25.reuse, R58, R24.reuse ;  /* 0x0000003a19317223 */ /* 0x142fe20000010018 */
[----:B------:R-:W-:Y:S01]  /*2310*/  FFMA.FTZ R24, R25, R59, R24 ;  /* 0x0000003b19187223 */ /* 0x000fe20000010018 */
[----:B0-----:R-:W-:Y:S01]  /*2320*/  FADD.FTZ R59, R2, 1 ;  /* 0x3f800000023b7421 */ /* 0x001fe20000010000 */
[----:B------:R-:W-:Y:S01]  /*2330*/  FMUL.FTZ R35, R7, -1.4426950216293334961 ;  /* 0xbfb8aa3b07237820 */ /* 0x000fe20000410000 */
[----:B------:R-:W-:Y:S01]  /*2340*/  FMUL.FTZ R54, R52, -1.4426950216293334961 ;  /* 0xbfb8aa3b34367820 */ /* 0x000fe20000410000 */
[----:B------:R-:W-:Y:S01]  /*2350*/  MUFU.EX2 R8, R8 ;  /* 0x0000000800087308 */ /* 0x000fe20000000800 */
[----:B------:R-:W-:Y:S01]  /*2360*/  FFMA.FTZ R26, R27, R26, R32 ;  /* 0x0000001a1b1a7223 */ /* 0x000fe20000010020 */
[--C-:B------:R-:W-:Y:S01]  /*2370*/  FADD.FTZ R56, R47, -R28.reuse ;  /* 0x8000001c2f387221 */ /* 0x100fe20000010000 */
[--C-:B------:R-:W-:Y:S01]  /*2380*/  FADD.FTZ R58, R55, -R28.reuse ;  /* 0x8000001c373a7221 */ /* 0x100fe20000010000 */
[----:B------:R-:W-:Y:S01]  /*2390*/  FADD.FTZ R60, R4, 1 ;  /* 0x3f800000043c7421 */ /* 0x000fe20000010000 */
[----:B------:R-:W-:Y:S01]  /*23a0*/  FMUL.FTZ R43, R26, -1.4426950216293334961 ;  /* 0xbfb8aa3b1a2b7820 */ /* 0x000fe20000410000 */
[----:B------:R-:W-:Y:S01]  /*23b0*/  FMUL.FTZ R47, R29, R56 ;  /* 0x000000381d2f7220 */ /* 0x000fe20000410000 */
[----:B------:R-:W-:Y:S01]  /*23c0*/  FADD.FTZ R56, R51, -R28 ;  /* 0x8000001c33387221 */ /* 0x000fe20000010000 */
[----:B------:R-:W0:Y:S01]  /*23d0*/  MUFU.RCP R59, R59 ;  /* 0x0000003b003b7308 */ /* 0x000e220000001000 */
[C---:B------:R-:W-:Y:S01]  /*23e0*/  FMUL.FTZ R55, R29.reuse, R58 ;  /* 0x0000003a1d377220 */ /* 0x040fe20000410000 */
[----:B------:R-:W-:Y:S01]  /*23f0*/  FMUL.FTZ R53, R48, -1.4426950216293334961 ;  /* 0xbfb8aa3b30357820 */ /* 0x000fe20000410000 */
[----:B------:R-:W-:Y:S01]  /*2400*/  FMUL.FTZ R51, R29, R56 ;  /* 0x000000381d337220 */ /* 0x000fe20000410000 */
[--C-:B------:R-:W-:Y:S01]  /*2410*/  FFMA.FTZ R36, R27, R36, R32.reuse ;  /* 0x000000241b247223 */ /* 0x100fe20000010020 */
[----:B------:R-:W-:Y:S01]  /*2420*/  FMUL.FTZ R25, R49, -1.4426950216293334961 ;  /* 0xbfb8aa3b31197820 */ /* 0x000fe20000410000 */
[C-C-:B------:R-:W-:Y:S01]  /*2430*/  FFMA.FTZ R47, R27.reuse, R47, R32.reuse ;  /* 0x0000002f1b2f7223 */ /* 0x140fe20000010020 */
[C-C-:B------:R-:W-:Y:S01]  /*2440*/  FFMA.FTZ R51, R27.reuse, R51, R32.reuse ;  /* 0x000000331b337223 */ /* 0x140fe20000010020 */
[----:B------:R-:W-:Y:S01]  /*2450*/  MUFU.EX2 R16, R16 ;  /* 0x0000001000107308 */ /* 0x000fe20000000800 */
[----:B------:R-:W-:Y:S01]  /*2460*/  FFMA.FTZ R56, R27, R55, R32 ;  /* 0x000000371b387223 */ /* 0x000fe20000010020 */
[----:B------:R-:W-:Y:S01]  /*2470*/  FMUL.FTZ R14, R36, -1.4426950216293334961 ;  /* 0xbfb8aa3b240e7820 */ /* 0x000fe20000410000 */
[----:B------:R-:W-:Y:S01]  /*2480*/  FMUL.FTZ R27, R51, -1.4426950216293334961 ;  /* 0xbfb8aa3b331b7820 */ /* 0x000fe20000410000 */
[----:B------:R-:W-:Y:S01]  /*2490*/  FMUL.FTZ R29, R50, -1.4426950216293334961 ;  /* 0xbfb8aa3b321d7820 */ /* 0x000fe20000410000 */
[----:B------:R-:W-:Y:S01]  /*24a0*/  FMUL.FTZ R28, R47, -1.4426950216293334961 ;  /* 0xbfb8aa3b2f1c7820 */ /* 0x000fe20000410000 */
[----:B--2---:R-:W-:Y:S01]  /*24b0*/  FADD.FTZ R44, R44, 1 ;  /* 0x3f8000002c2c7421 */ /* 0x004fe20000010000 */
[----:B------:R-:W-:Y:S01]  /*24c0*/  FMUL.FTZ R55, R5, -1.4426950216293334961 ;  /* 0xbfb8aa3b05377820 */ /* 0x000fe20000410000 */
[----:B------:R-:W1:Y:S01]  /*24d0*/  MUFU.EX2 R35, R35 ;  /* 0x0000002300237308 */ /* 0x000e620000000800 */
[----:B0-----:R-:W-:Y:S01]  /*24e0*/  FMUL.FTZ R58, R6, R59 ;  /* 0x0000003b063a7220 */ /* 0x001fe20000410000 */
[----:B------:R-:W-:Y:S01]  /*24f0*/  FADD.FTZ R59, R8, 1 ;  /* 0x3f800000083b7421 */ /* 0x000fe20000010000 */
[----:B------:R-:W-:Y:S01]  /*2500*/  FMUL.FTZ R2, R24, -1.4426950216293334961 ;  /* 0xbfb8aa3b18027820 */ /* 0x000fe20000410000 */
[----:B------:R-:W-:Y:S01]  /*2510*/  FMUL.FTZ R4, R56, -1.4426950216293334961 ;  /* 0xbfb8aa3b38047820 */ /* 0x000fe20000410000 */
[----:B------:R-:W-:Y:S01]  /*2520*/  FMUL.FTZ R6, R46, -1.4426950216293334961 ;  /* 0xbfb8aa3b2e067820 */ /* 0x000fe20000410000 */
[----:B------:R-:W-:-:S02]  /*2530*/  FMUL.FTZ R32, R15, -1.4426950216293334961 ;  /* 0xbfb8aa3b0f207820 */ /* 0x000fc40000410000 */
[----:B------:R-:W0:Y:S08]  /*2540*/  MUFU.EX2 R54, R54 ;  /* 0x0000003600367308 */ /* 0x000e300000000800 */
[----:B------:R-:W-:Y:S01]  /*2550*/  MUFU.EX2 R43, R43 ;  /* 0x0000002b002b7308 */ /* 0x000fe20000000800 */
[----:B-1----:R-:W-:-:S07]  /*2560*/  FADD.FTZ R61, R35, 1 ;  /* 0x3f800000233d7421 */ /* 0x002fce0000010000 */
[----:B------:R1:W2:Y:S08]  /*2570*/  MUFU.RCP R57, R60 ;  /* 0x0000003c00397308 */ /* 0x0002b00000001000 */
[----:B------:R0:W4:Y:S01]  /*2580*/  MUFU.RCP R8, R59 ;  /* 0x0000003b00087308 */ /* 0x0001220000001000 */
[----:B-1----:R-:W-:-:S07]  /*2590*/  FADD.FTZ R60, R16, 1 ;  /* 0x3f800000103c7421 */ /* 0x002fce0000010000 */
[----:B------:R-:W1:Y:S01]  /*25a0*/  MUFU.RCP R60, R60 ;  /* 0x0000003c003c7308 */ /* 0x000e620000001000 */
[----:B0-----:R-:W-:Y:S01]  /*25b0*/  FADD.FTZ R59, R54, 1 ;  /* 0x3f800000363b7421 */ /* 0x001fe20000010000 */
[----:B--2---:R-:W-:Y:S01]  /*25c0*/  FMUL.FTZ R57, R10, R57 ;  /* 0x000000390a397220 */ /* 0x004fe20000410000 */
[----:B------:R-:W-:-:S05]  /*25d0*/  FMUL.FTZ R10, R0, -1.4426950216293334961 ;  /* 0xbfb8aa3b000a7820 */ /* 0x000fca0000410000 */
[----:B------:R-:W0:Y:S01]  /*25e0*/  MUFU.EX2 R53, R53 ;  /* 0x0000003500357308 */ /* 0x000e220000000800 */
[----:B----4-:R-:W-:Y:S01]  /*25f0*/  FMUL.FTZ R8, R3, R8 ;  /* 0x0000000803087220 */ /* 0x010fe20000410000 */
[----:B------:R-:W-:-:S06]  /*2600*/  FMUL.FTZ R3, R34, -1.4426950216293334961 ;  /* 0xbfb8aa3b22037820 */ /* 0x000fcc0000410000 */
[----:B------:R2:W4:Y:S01]  /*2610*/  MUFU.RCP R16, R61 ;  /* 0x0000003d00107308 */ /* 0x0005220000001000 */
[----:B-1----:R-:W-:-:S05]  /*2620*/  FMUL.FTZ R37, R37, R60 ;  /* 0x0000003c25257220 */ /* 0x002fca0000410000 */
[----:B------:R-:W-:Y:S02]  /*2630*/  F2FP.BF16.F32.PACK_AB R37, R37, R8 ;  /* 0x000000082525723e */ /* 0x000fe400000010ff */
[----:B------:R-:W1:Y:S01]  /*2640*/  MUFU.RCP R59, R59 ;  /* 0x0000003b003b7308 */ /* 0x000e620000001000 */
[----:B--2---:R-:W-:Y:S01]  /*2650*/  FADD.FTZ R61, R43, 1 ;  /* 0x3f8000002b3d7421 */ /* 0x004fe20000010000 */
[----:B0-----:R-:W-:Y:S01]  /*2660*/  FADD.FTZ R60, R53, 1 ;  /* 0x3f800000353c7421 */ /* 0x001fe20000010000 */
[----:B------:R-:W-:-:S05]  /*2670*/  FMUL.FTZ R43, R31, -1.4426950216293334961 ;  /* 0xbfb8aa3b1f2b7820 */ /* 0x000fca0000410000 */
[----:B------:R-:W0:Y:S01]  /*2680*/  MUFU.EX2 R25, R25 ;  /* 0x0000001900197308 */ /* 0x000e220000000800 */
[----:B----4-:R-:W-:Y:S01]  /*2690*/  FMUL.FTZ R16, R7, R16 ;  /* 0x0000001007107220 */ /* 0x010fe20000410000 */
[----:B------:R-:W-:-:S06]  /*26a0*/  FMUL.FTZ R7, R33, -1.4426950216293334961 ;  /* 0xbfb8aa3b21077820 */ /* 0x000fcc0000410000 */
[----:B------:R-:W-:Y:S01]  /*26b0*/  MUFU.EX2 R27, R27 ;  /* 0x0000001b001b7308 */ /* 0x000fe20000000800 */
[----:B-1----:R-:W-:Y:S01]  /*26c0*/  FMUL.FTZ R54, R52, R59 ;  /* 0x0000003b34367220 */ /* 0x002fe20000410000 */
[----:B------:R-:W-:-:S06]  /*26d0*/  FMUL.FTZ R52, R39, -1.4426950216293334961 ;  /* 0xbfb8aa3b27347820 */ /* 0x000fcc0000410000 */
[----:B------:R-:W1:Y:S01]  /*26e0*/  MUFU.EX2 R14, R14 ;  /* 0x0000000e000e7308 */ /* 0x000e620000000800 */
[----:B0-----:R-:W-:-:S07]  /*26f0*/  FADD.FTZ R59, R25, 1 ;  /* 0x3f800000193b7421 */ /* 0x001fce0000010000 */
[----:B------:R-:W0:Y:S08]  /*2700*/  MUFU.EX2 R29, R29 ;  /* 0x0000001d001d7308 */ /* 0x000e300000000800 */
[----:B------:R-:W2:Y:S01]  /*2710*/  MUFU.RCP R61, R61 ;  /* 0x0000003d003d7308 */ /* 0x000ea20000001000 */
[----:B-1----:R-:W-:Y:S01]  /*2720*/  FADD.FTZ R35, R14, 1 ;  /* 0x3f8000000e237421 */ /* 0x002fe20000010000 */
[----:B------:R-:W-:-:S06]  /*2730*/  FMUL.FTZ R14, R45, -1.4426950216293334961 ;  /* 0xbfb8aa3b2d0e7820 */ /* 0x000fcc0000410000 */
[----:B------:R-:W1:Y:S01]  /*2740*/  MUFU.EX2 R28, R28 ;  /* 0x0000001c001c7308 */ /* 0x000e620000000800 */
[----:B0-----:R-:W-:-:S07]  /*2750*/  FADD.FTZ R29, R29, 1 ;  /* 0x3f8000001d1d7421 */ /* 0x001fce0000010000 */
[----:B------:R0:W4:Y:S01]  /*2760*/  MUFU.RCP R53, R60 ;  /* 0x0000003c00357308 */ /* 0x0001220000001000 */
[----:B--2---:R-:W-:-:S07]  /*2770*/  FMUL.FTZ R26, R26, R61 ;  /* 0x0000003d1a1a7220 */ /* 0x004fce0000410000 */
[----:B------:R-:W2:Y:S01]  /*2780*/  MUFU.RCP R25, R59 ;  /* 0x0000003b00197308 */ /* 0x000ea20000001000 */
[----:B0-----:R-:W-:Y:S01]  /*2790*/  FADD.FTZ R60, R27, 1 ;  /* 0x3f8000001b3c7421 */ /* 0x001fe20000010000 */
[----:B-1----:R-:W-:Y:S01]  /*27a0*/  FADD.FTZ R61, R28, 1 ;  /* 0x3f8000001c3d7421 */ /* 0x002fe20000010000 */
[----:B------:R-:W-:-:S05]  /*27b0*/  FMUL.FTZ R27, R38, -1.4426950216293334961 ;  /* 0xbfb8aa3b261b7820 */ /* 0x000fca0000410000 */
[----:B------:R-:W0:Y:S01]  /*27c0*/  MUFU.RCP R44, R44 ;  /* 0x0000002c002c7308 */ /* 0x000e220000001000 */
[----:B----4-:R-:W-:Y:S01]  /*27d0*/  FMUL.FTZ R53, R48, R53 ;  /* 0x0000003530357220 */ /* 0x010fe20000410000 */
[----:B------:R-:W-:-:S04]  /*27e0*/  FMUL.FTZ R48, R30, -1.4426950216293334961 ;  /* 0xbfb8aa3b1e307820 */ /* 0x000fc80000410000 */
[----:B------:R-:W-:Y:S02]  /*27f0*/  F2FP.BF16.F32.PACK_AB R53, R54, R53 ;  /* 0x000000353635723e */ /* 0x000fe400000010ff */
[----:B------:R-:W1:Y:S01]  /*2800*/  MUFU.RCP R60, R60 ;  /* 0x0000003c003c7308 */ /* 0x000e620000001000 */
[----:B--2---:R-:W-:Y:S01]  /*2810*/  FMUL.FTZ R49, R49, R25 ;  /* 0x0000001931317220 */ /* 0x004fe20000410000 */
[----:B------:R-:W-:-:S06]  /*2820*/  FMUL.FTZ R25, R13, -1.4426950216293334961 ;  /* 0xbfb8aa3b0d197820 */ /* 0x000fcc0000410000 */
[----:B------:R-:W2:Y:S01]  /*2830*/  MUFU.EX2 R55, R55 ;  /* 0x0000003700377308 */ /* 0x000ea20000000800 */
[----:B0-----:R-:W-:Y:S01]  /*2840*/  FMUL.FTZ R11, R11, R44 ;  /* 0x0000002c0b0b7220 */ /* 0x001fe20000410000 */
[----:B------:R-:W-:-:S04]  /*2850*/  FMUL.FTZ R44, R41, -1.4426950216293334961 ;  /* 0xbfb8aa3b292c7820 */ /* 0x000fc80000410000 */
[----:B------:R-:W-:Y:S02]  /*2860*/  F2FP.BF16.F32.PACK_AB R11, R26, R11 ;  /* 0x0000000b1a0b723e */ /* 0x000fe400000010ff */
[----:B------:R-:W0:Y:S01]  /*2870*/  MUFU.RCP R35, R35 ;  /* 0x0000002300237308 */ /* 0x000e220000001000 */
[----:B-1----:R-:W-:-:S07]  /*2880*/  FMUL.FTZ R51, R51, R60 ;  /* 0x0000003c33337220 */ /* 0x002fce0000410000 */
[----:B------:R-:W1:Y:S01]  /*2890*/  MUFU.EX2 R2, R2 ;  /* 0x0000000200027308 */ /* 0x000e620000000800 */
[----:B--2---:R-:W-:-:S07]  /*28a0*/  FADD.FTZ R60, R55, 1 ;  /* 0x3f800000373c7421 */ /* 0x004fce0000010000 */
[----:B------:R-:W2:Y:S01]  /*28b0*/  MUFU.RCP R28, R61 ;  /* 0x0000003d001c7308 */ /* 0x000ea20000001000 */
[----:B0-----:R-:W-:Y:S01]  /*28c0*/  FMUL.FTZ R35, R36, R35 ;  /* 0x0000002324237220 */ /* 0x001fe20000410000 */
[----:B------:R-:W-:-:S04]  /*28d0*/  FMUL.FTZ R36, R42, -1.4426950216293334961 ;  /* 0xbfb8aa3b2a247820 */ /* 0x000fc80000410000 */
[----:B------:R-:W-:Y:S02]  /*28e0*/  F2FP.BF16.F32.PACK_AB R35, R35, R16 ;  /* 0x000000102323723e */ /* 0x000fe400000010ff */
[----:B------:R-:W0:Y:S01]  /*28f0*/  MUFU.RCP R29, R29 ;  /* 0x0000001d001d7308 */ /* 0x000e220000001000 */
[----:B-1----:R-:W-:-:S07]  /*2900*/  FADD.FTZ R55, R2, 1 ;  /* 0x3f80000002377421 */ /* 0x002fce0000010000 */
[----:B------:R-:W1:Y:S01]  /*2910*/  MUFU.EX2 R10, R10 ;  /* 0x0000000a000a7308 */ /* 0x000e620000000800 */
[----:B--2---:R-:W-:Y:S01]  /*2920*/  FMUL.FTZ R28, R47, R28 ;  /* 0x0000001c2f1c7220 */ /* 0x004fe20000410000 */
[----:B------:R-:W-:-:S06]  /*2930*/  FMUL.FTZ R47, R12, -1.4426950216293334961 ;  /* 0xbfb8aa3b0c2f7820 */ /* 0x000fcc0000410000 */
[----:B------:R-:W2:Y:S01]  /*2940*/  MUFU.EX2 R25, R25 ;  /* 0x0000001900197308 */ /* 0x000ea20000000800 */
[----:B0-----:R-:W-:Y:S01]  /*2950*/  FMUL.FTZ R50, R50, R29 ;  /* 0x0000001d32327220 */ /* 0x001fe20000410000 */
[----:B------:R-:W-:-:S04]  /*2960*/  FMUL.FTZ R29, R9, -1.4426950216293334961 ;  /* 0xbfb8aa3b091d7820 */ /* 0x000fc80000410000 */
[----:B------:R-:W-:Y:S02]  /*2970*/  F2FP.BF16.F32.PACK_AB R51, R51, R50 ;  /* 0x000000323333723e */ /* 0x000fe400000010ff */
        /* <DEDUP_REMOVED lines=14> */
[----:B------:R-:W-:Y:S01]  /*2a60*/  MUFU.EX2 R43, R43 ;  /* 0x0000002b002b7308 */ /* 0x000fe20000000800 */
[----:B--2---:R-:W-:-:S07]  /*2a70*/  FADD.FTZ R3, R3, 1 ;  /* 0x3f80000003037421 */ /* 0x004fce0000010000 */
[----:B------:R-:W1:Y:S01]  /*2a80*/  MUFU.RCP R60, R60 ;  /* 0x0000003c003c7308 */ /* 0x000e620000001000 */
[----:B0-----:R-:W-:-:S07]  /*2a90*/  FADD.FTZ R7, R36, 1 ;  /* 0x3f80000024077421 */ /* 0x001fce0000010000 */
[----:B------:R-:W0:Y:S08]  /*2aa0*/  MUFU.RCP R55, R55 ;  /* 0x0000003700377308 */ /* 0x000e300000001000 */
[----:B------:R-:W2:Y:S01]  /*2ab0*/  MUFU.EX2 R32, R32 ;  /* 0x0000002000207308 */ /* 0x000ea20000000800 */
[----:B-1----:R-:W-:-:S07]  /*2ac0*/  FMUL.FTZ R60, R5, R60 ;  /* 0x0000003c053c7220 */ /* 0x002fce0000410000 */
[----:B------:R-:W-:Y:S01]  /*2ad0*/  MUFU.EX2 R48, R48 ;  /* 0x0000003000307308 */ /* 0x000fe20000000800 */
[----:B0-----:R-:W-:-:S07]  /*2ae0*/  FMUL.FTZ R55, R24, R55 ;  /* 0x0000003718377220 */ /* 0x001fce0000410000 */
[----:B------:R-:W0:Y:S01]  /*2af0*/  MUFU.EX2 R52, R52 ;  /* 0x0000003400347308 */ /* 0x000e220000000800 */
[----:B--2---:R-:W-:-:S07]  /*2b00*/  FADD.FTZ R32, R32, 1 ;  /* 0x3f80000020207421 */ /* 0x004fce0000010000 */
[----:B------:R-:W1:Y:S08]  /*2b10*/  MUFU.EX2 R27, R27 ;  /* 0x0000001b001b7308 */ /* 0x000e700000000800 */
[----:B------:R-:W2:Y:S01]  /*2b20*/  MUFU.EX2 R29, R29 ;  /* 0x0000001d001d7308 */ /* 0x000ea20000000800 */
[----:B0-----:R-:W-:-:S07]  /*2b30*/  FADD.FTZ R36, R52, 1 ;  /* 0x3f80000034247421 */ /* 0x001fce0000010000 */
[----:B------:R-:W0:Y:S01]  /*2b40*/  MUFU.EX2 R47, R47 ;  /* 0x0000002f002f7308 */ /* 0x000e220000000800 */
[----:B-1----:R-:W-:-:S07]  /*2b50*/  FADD.FTZ R5, R27, 1 ;  /* 0x3f8000001b057421 */ /* 0x002fce0000010000 */
[----:B------:R1:W4:Y:S01]  /*2b60*/  MUFU.RCP R61, R10 ;  /* 0x0000000a003d7308 */ /* 0x0003220000001000 */
[----:B--2---:R-:W-:-:S07]  /*2b70*/  FADD.FTZ R24, R29, 1 ;  /* 0x3f8000001d187421 */ /* 0x004fce0000010000 */
[----:B------:R0:W2:Y:S01]  /*2b80*/  MUFU.RCP R44, R25 ;  /* 0x00000019002c7308 */ /* 0x0000a20000001000 */
[----:B-1----:R-:W-:Y:S01]  /*2b90*/  FADD.FTZ R10, R43, 1 ;  /* 0x3f8000002b0a7421 */ /* 0x002fe20000010000 */
[----:B------:R-:W-:-:S06]  /*2ba0*/  FADD.FTZ R43, R48, 1 ;  /* 0x3f800000302b7421 */ /* 0x000fcc0000010000 */
[----:B------:R-:W1:Y:S01]  /*2bb0*/  MUFU.RCP R3, R3 ;  /* 0x0000000300037308 */ /* 0x000e620000001000 */
[----:B0-----:R-:W-:Y:S01]  /*2bc0*/  FADD.FTZ R25, R47, 1 ;  /* 0x3f8000002f197421 */ /* 0x001fe20000010000 */
[----:B----4-:R-:W-:-:S06]  /*2bd0*/  FMUL.FTZ R61, R0, R61 ;  /* 0x0000003d003d7220 */ /* 0x010fcc0000410000 */
[----:B------:R-:W0:Y:S01]  /*2be0*/  MUFU.RCP R4, R4 ;  /* 0x0000000400047308 */ /* 0x000e220000001000 */
[----:B--2---:R-:W-:-:S07]  /*2bf0*/  FMUL.FTZ R44, R13, R44 ;  /* 0x0000002c0d2c7220 */ /* 0x004fce0000410000 */
[----:B------:R-:W2:Y:S01]  /*2c00*/  MUFU.RCP R32, R32 ;  /* 0x0000002000207308 */ /* 0x000ea20000001000 */
[----:B-1----:R-:W-:-:S07]  /*2c10*/  FMUL.FTZ R34, R34, R3 ;  /* 0x0000000322227220 */ /* 0x002fce0000410000 */
[----:B------:R-:W1:Y:S01]  /*2c20*/  MUFU.RCP R59, R59 ;  /* 0x0000003b003b7308 */ /* 0x000e620000001000 */
[----:B0-----:R-:W-:-:S07]  /*2c30*/  FMUL.FTZ R45, R45, R4 ;  /* 0x000000042d2d7220 */ /* 0x001fce0000410000 */
[----:B------:R-:W0:Y:S01]  /*2c40*/  MUFU.RCP R2, R2 ;  /* 0x0000000200027308 */ /* 0x000e220000001000 */
[----:B--2---:R-:W-:-:S05]  /*2c50*/  FMUL.FTZ R15, R15, R32 ;  /* 0x000000200f0f7220 */ /* 0x004fca0000410000 */
[----:B------:R-:W-:Y:S02]  /*2c60*/  F2FP.BF16.F32.PACK_AB R54, R15, R60 ;  /* 0x0000003c0f36723e */ /* 0x000fe400000010ff */
[----:B------:R-:W2:Y:S01]  /*2c70*/  MUFU.RCP R6, R6 ;  /* 0x0000000600067308 */ /* 0x000ea20000001000 */
[----:B-1----:R-:W-:-:S05]  /*2c80*/  FMUL.FTZ R56, R56, R59 ;  /* 0x0000003b38387220 */ /* 0x002fca0000410000 */
[----:B------:R-:W-:Y:S02]  /*2c90*/  F2FP.BF16.F32.PACK_AB R55, R56, R55 ;  /* 0x000000373837723e */ /* 0x000fe400000010ff */
[----:B------:R-:W1:Y:S01]  /*2ca0*/  MUFU.RCP R7, R7 ;  /* 0x0000000700077308 */ /* 0x000e620000001000 */
[----:B0-----:R-:W-:Y:S01]  /*2cb0*/  FMUL.FTZ R46, R46, R2 ;  /* 0x000000022e2e7220 */ /* 0x001fe20000410000 */
[----:B---3--:R-:W-:-:S04]  /*2cc0*/  IADD3 R2, P1, PT, R23, UR12, RZ ;  /* 0x0000000c17027c10 */ /* 0x008fc8000ff3e0ff */
[----:B------:R-:W-:Y:S02]  /*2cd0*/  IADD3.X R3, PT, PT, R40, UR13, RZ, P1, !PT ;  /* 0x0000000d28037c10 */ /* 0x000fe40008ffe4ff */
[----:B------:R-:W0:Y:S01]  /*2ce0*/  MUFU.RCP R10, R10 ;  /* 0x0000000a000a7308 */ /* 0x000e220000001000 */
[----:B--2---:R-:W-:Y:S01]  /*2cf0*/  FMUL.FTZ R6, R33, R6 ;  /* 0x0000000621067220 */ /* 0x004fe20000410000 */
[----:B------:R-:W-:Y:S01]  /*2d00*/  F2FP.BF16.F32.PACK_AB R4, R46, R61 ;  /* 0x0000003d2e04723e */ /* 0x000fe200000010ff */
[----:B------:R2:W-:Y:S05]  /*2d10*/  STG.E.64 desc[UR16][R2.64+0x11800], R54 ;  /* 0x0118003602007986 */ /* 0x0005ea000c101b10 */
[----:B------:R-:W3:Y:S01]  /*2d20*/  MUFU.RCP R14, R14 ;  /* 0x0000000e000e7308 */ /* 0x000ee20000001000 */
[----:B-1----:R-:W-:-:S07]  /*2d30*/  FMUL.FTZ R7, R42, R7 ;  /* 0x000000072a077220 */ /* 0x002fce0000410000 */
[----:B------:R-:W1:Y:S01]  /*2d40*/  MUFU.RCP R43, R43 ;  /* 0x0000002b002b7308 */ /* 0x000e620000001000 */
[----:B0-----:R-:W-:-:S07]  /*2d50*/  FMUL.FTZ R10, R31, R10 ;  /* 0x0000000a1f0a7220 */ /* 0x001fce0000410000 */
[----:B------:R-:W0:Y:S01]  /*2d60*/  MUFU.RCP R36, R36 ;  /* 0x0000002400247308 */ /* 0x000e220000001000 */
[----:B---3--:R-:W-:-:S05]  /*2d70*/  FMUL.FTZ R41, R41, R14 ;  /* 0x0000000e29297220 */ /* 0x008fca0000410000 */
[----:B------:R-:W-:Y:S02]  /*2d80*/  F2FP.BF16.F32.PACK_AB R10, R41, R10 ;  /* 0x0000000a290a723e */ /* 0x000fe400000010ff */
[----:B------:R-:W3:Y:S01]  /*2d90*/  MUFU.RCP R5, R5 ;  /* 0x0000000500057308 */ /* 0x000ee20000001000 */
[----:B-1----:R-:W-:Y:S02]  /*2da0*/  FMUL.FTZ R43, R30, R43 ;  /* 0x0000002b1e2b7220 */ /* 0x002fe40000410000 */
[----:B------:R2:W-:Y:S05]  /*2db0*/  STG.E.64 desc[UR16][R2.64+0x7800], R10 ;  /* 0x0078000a02007986 */ /* 0x0005ea000c101b10 */
[----:B------:R-:W1:Y:S01]  /*2dc0*/  MUFU.RCP R24, R24 ;  /* 0x0000001800187308 */ /* 0x000e620000001000 */
[----:B0-----:R-:W-:Y:S01]  /*2dd0*/  FMUL.FTZ R0, R39, R36 ;  /* 0x0000002427007220 */ /* 0x001fe20000410000 */
[----:B------:R-:W-:-:S02]  /*2de0*/  F2FP.BF16.F32.PACK_AB R36, R45, R34 ;  /* 0x000000222d24723e */ /* 0x000fc400000010ff */
[----:B------:R-:W-:Y:S02]  /*2df0*/  F2FP.BF16.F32.PACK_AB R34, R7, R6 ;  /* 0x000000060722723e */ /* 0x000fe400000010ff */
[----:B------:R-:W-:Y:S01]  /*2e00*/  F2FP.BF16.F32.PACK_AB R45, R28, R49 ;  /* 0x000000311c2d723e */ /* 0x000fe200000010ff */
[----:B------:R2:W-:Y:S01]  /*2e10*/  STG.E.64 desc[UR16][R2.64+0x2800], R36 ;  /* 0x0028002402007986 */ /* 0x0005e2000c101b10 */
[----:B------:R-:W0:Y:S01]  /*2e20*/  MUFU.RCP R25, R25 ;  /* 0x0000001900197308 */ /* 0x000e220000001000 */
[----:B---3--:R-:W-:Y:S01]  /*2e30*/  FMUL.FTZ R13, R38, R5 ;  /* 0x00000005260d7220 */ /* 0x008fe20000410000 */
[----:B------:R-:W-:Y:S01]  /*2e40*/  F2FP.BF16.F32.PACK_AB R5, R58, R57 ;  /* 0x000000393a05723e */ /* 0x000fe200000010ff */
[----:B------:R2:W-:Y:S01]  /*2e50*/  STG.E.64 desc[UR16][R2.64+0x5000], R34 ;  /* 0x0050002202007986 */ /* 0x0005e2000c101b10 */
[----:B------:R-:W-:Y:S02]  /*2e60*/  F2FP.BF16.F32.PACK_AB R52, R0, R43 ;  /* 0x0000002b0034723e */ /* 0x000fe400000010ff */
[----:B------:R-:W-:Y:S01]  /*2e70*/  F2FP.BF16.F32.PACK_AB R44, R13, R44 ;  /* 0x0000002c0d2c723e */ /* 0x000fe200000010ff */
[----:B------:R2:W-:Y:S01]  /*2e80*/  STG.E.64 desc[UR16][R2.64], R4 ;  /* 0x0000000402007986 */ /* 0x0005e2000c101b10 */
[----:B-1----:R-:W-:-:S03]  /*2e90*/  FMUL.FTZ R24, R9, R24 ;  /* 0x0000001809187220 */ /* 0x002fc60000410000 */
[----:B------:R2:W-:Y:S04]  /*2ea0*/  STG.E.64 desc[UR16][R2.64+0xa000], R52 ;  /* 0x00a0003402007986 */ /* 0x0005e8000c101b10 */
[----:B------:R2:W-:Y:S01]  /*2eb0*/  STG.E.64 desc[UR16][R2.64+0xc800], R44 ;  /* 0x00c8002c02007986 */ /* 0x0005e2000c101b10 */
[----:B0-----:R-:W-:-:S05]  /*2ec0*/  FMUL.FTZ R25, R12, R25 ;  /* 0x000000190c197220 */ /* 0x001fca0000410000 */
[----:B------:R-:W-:-:S05]  /*2ed0*/  F2FP.BF16.F32.PACK_AB R50, R25, R24 ;  /* 0x000000181932723e */ /* 0x000fca00000010ff */
[----:B------:R2:W-:Y:S01]  /*2ee0*/  STG.E.64 desc[UR16][R2.64+0xf000], R50 ;  /* 0x00f0003202007986 */ /* 0x0005e2000c101b10 */
[----:B------:R-:W-:Y:S05]  /*2ef0*/  BRA.U !UP0, `(.L_x_784) ;  /* 0xffffffd108e07547 */ /* 0x000fea000b83ffff */
[----:B------:R-:W-:Y:S05]  /*2f00*/  EXIT ;  /* 0x000000000000794d */ /* 0x000fea0003800000 */
.L_x_785:
        /* <DEDUP_REMOVED lines=15> */
.L_x_1686:


//--------------------- .text._ZN13group_norm_v214gn_cuda_kernelI13__nv_bfloat16Li320ELi1ELi16ELi80ELi256ELb1ELi64ELi320ELi320ELi4ELb1ELi37ELb0ELb0ENS_16CompileConditionILi1000EEEEEvPT_PKS4_S7_S7_flPfS8_Pj --------------------------
	.section	.text._ZN13group_norm_v214gn_cuda_kernelI13__nv_bfloat16Li320ELi1ELi16ELi80ELi256ELb1ELi64ELi320ELi320ELi4ELb1ELi37ELb0ELb0ENS_16CompileConditionILi1000EEEEEvPT_PKS4_S7_S7_flPfS8_Pj,"ax",@progbits
	.align	128
        .global         _ZN13group_norm_v214gn_cuda_kernelI13__nv_bfloat16Li320ELi1ELi16ELi80ELi256ELb1ELi64ELi320ELi320ELi4ELb1ELi37ELb0ELb0ENS_16CompileConditionILi1000EEEEEvPT_PKS4_S7_S7_flPfS8_Pj
        .type           _ZN13group_norm_v214gn_cuda_kernelI13__nv_bfloat16Li320ELi1ELi16ELi80ELi256ELb1ELi64ELi320ELi320ELi4ELb1ELi37ELb0ELb0ENS_16CompileConditionILi1000EEEEEvPT_PKS4_S7_S7_flPfS8_Pj,@function
        .size           _ZN13group_norm_v214gn_cuda_kernelI13__nv_bfloat16Li320ELi1ELi16ELi80ELi256ELb1ELi64ELi320ELi320ELi4ELb1ELi37ELb0ELb0ENS_16CompileConditionILi1000EEEEEvPT_PKS4_S7_S7_flPfS8_Pj,(.L_x_1687 - _ZN13group_norm_v214gn_cuda_kernelI13__nv_bfloat16Li320ELi1ELi16ELi80ELi256ELb1ELi64ELi320ELi320ELi4ELb1ELi37ELb0ELb0ENS_16CompileConditionILi1000EEEEEvPT_PKS4_S7_S7_flPfS8_Pj)
        .other          _ZN13group_norm_v214gn_cuda_kernelI13__nv_bfloat16Li320ELi1ELi16ELi80ELi256ELb1ELi64ELi320ELi320ELi4ELb1ELi37ELb0ELb0ENS_16CompileConditionILi1000EEEEEvPT_PKS4_S7_S7_flPfS8_Pj,@"STO_CUDA_ENTRY STV_DEFAULT"
_ZN13group_norm_v214gn_cuda_kernelI13__nv_bfloat16Li320ELi1ELi16ELi80ELi256ELb1ELi64ELi320ELi320ELi4ELb1ELi37ELb0ELb0ENS_16CompileConditionILi1000EEEEEvPT_PKS4_S7_S7_flPfS8_Pj:
.text._ZN13group_norm_v214gn_cuda_kernelI13__nv_bfloat16Li320ELi1ELi16ELi80ELi256ELb1ELi64ELi320ELi320ELi4ELb1ELi37ELb0ELb0ENS_16CompileConditionILi1000EEEEEvPT_PKS4_S7_S7_flPfS8_Pj:
        /* <DEDUP_REMOVED lines=14> */
[----:B------:R-:W-:Y:S01]  /*00e0*/  MOV R43, UR6 ;  /* 0x00000006002b7c02 */ /* 0x000fe20008000f00 */
[----:B------:R-:W4:Y:S01]  /*00f0*/  LDCU.64 UR8, c[0x0][0x358] ;  /* 0x00006b00ff0877ac */ /* 0x000f220008000a00 */
[----:B------:R-:W5:Y:S01]  /*0100*/  S2R R6, SR_CTAID.X ;  /* 0x0000000000067919 */ /* 0x000f620000002500 */
[----:B------:R-:W3:Y:S01]  /*0110*/  LDC R40, c[0x0][0x374] ;  /* 0x0000dd00ff287b82 */ /* 0x000ee20000000800 */
[----:B------:R-:W-:Y:S01]  /*0120*/  MOV R42, RZ ;  /* 0x000000ff002a7202 */ /* 0x000fe20000000f00 */
[----:B--2---:R-:W-:-:S04]  /*0130*/  ULEA UR4, UP0, UR6, UR4, 0x2 ;  /* 0x0000000406047291 */ /* 0x004fc8000f8010ff */
[----:B------:R-:W-:Y:S01]  /*0140*/  ULEA.HI.X UR5, UR6, UR5, URZ, 0x2, UP0 ;  /* 0x0000000506057291 */ /* 0x000fe200080f14ff */
[----:B-1----:R-:W-:Y:S02]  /*0150*/  ISETP.EQ.U32.AND P1, PT, R8, RZ, PT ;  /* 0x000000ff0800720c */ /* 0x002fe40003f22070 */
[----:B------:R-:W-:Y:S02]  /*0160*/  MOV R8, UR4 ;  /* 0x0000000400087c02 */ /* 0x000fe40008000f00 */
[C---:B0-----:R-:W-:Y:S02]  /*0170*/  LOP3.LUT R3, R34.reuse, 0xffff, RZ, 0xc0, !PT ;  /* 0x0000ffff22037812 */ /* 0x041fe400078ec0ff */
[C---:B------:R-:W-:Y:S02]  /*0180*/  SHF.L.U32 R48, R34.reuse, 0x1, RZ ;  /* 0x0000000122307819 */ /* 0x040fe400000006ff */
[----:B------:R-:W-:Y:S01]  /*0190*/  SHF.R.U32.HI R44, RZ, 0x2, R34 ;  /* 0x00000002ff2c7819 */ /* 0x000fe20000011622 */
[----:B------:R-:W-:Y:S01]  /*01a0*/  IMAD R3, R3, 0xcccd, RZ ;  /* 0x0000cccd03037824 */ /* 0x000fe200078e02ff */
[----:B------:R-:W-:-:S02]  /*01b0*/  LOP3.LUT R45, R34, 0x3, RZ, 0xc0, !PT ;  /* 0x00000003222d7812 */ /* 0x000fc400078ec0ff */
[C---:B-----5:R-:W-:Y:S02]  /*01c0*/  LOP3.LUT P0, RZ, R6.reuse, 0x3, RZ, 0xc0, !PT ;  /* 0x0000000306ff7812 */ /* 0x060fe4000780c0ff */
[----:B------:R-:W-:Y:S02]  /*01d0*/  SHF.R.U32.HI R39, RZ, 0x16, R3 ;  /* 0x00000016ff277819 */ /* 0x000fe40000011603 */
[----:B------:R-:W-:Y:S02]  /*01e0*/  ISETP.EQ.OR.EX P0, PT, R9, RZ, P0, P1 ;  /* 0x000000ff0900720c */ /* 0x000fe40000702710 */
[----:B------:R-:W-:Y:S02]  /*01f0*/  PRMT R3, R39, 0x9910, RZ ;  /* 0x0000991027037816 */ /* 0x000fe400000000ff */
[----:B------:R-:W-:Y:S02]  /*0200*/  ISETP.NE.AND P1, PT, R6, RZ, PT ;  /* 0x000000ff0600720c */ /* 0x000fe40003f25270 */
[C---:B------:R-:W-:Y:S01]  /*0210*/  LOP3.LUT R62, R34.reuse, 0x3f3, RZ, 0xc0, !PT ;  /* 0x000003f3223e7812 */ /* 0x040fe200078ec0ff */
[----:B------:R-:W-:Y:S01]  /*0220*/  IMAD R3, R3, 0x50, RZ ;  /* 0x0000005003037824 */ /* 0x000fe200078e02ff */
[----:B------:R-:W-:-:S02]  /*0230*/  ISETP.GT.U32.OR P0, PT, R34, 0x3, P0 ;  /* 0x000000032200780c */ /* 0x000fc40000704470 */
[----:B------:R-:W-:Y:S02]  /*0240*/  SEL R47, R47, 0x1, !P1 ;  /* 0x000000012f2f7807 */ /* 0x000fe40004800000 */
[----:B------:R-:W-:Y:S02]  /*0250*/  IADD3 R3, PT, PT, RZ, -R3, RZ ;  /* 0x80000003ff037210 */ /* 0x000fe40007ffe0ff */
[----:B------:R-:W-:Y:S02]  /*0260*/  LOP3.LUT R48, R48, 0x1e, RZ, 0xc0, !PT ;  /* 0x0000001e30307812 */ /* 0x000fe400078ec0ff */
[----:B------:R-:W-:Y:S02]  /*0270*/  PRMT R5, R3, 0x7710, RZ ;  /* 0x0000771003057816 */ /* 0x000fe400000000ff */
[----:B------:R-:W-:Y:S02]  /*0280*/  MOV R3, 0x400 ;  /* 0x0000040000037802 */ /* 0x000fe40000000f00 */
[----:B------:R-:W-:-:S02]  /*0290*/  IADD3 R36, PT, PT, R5, R34, RZ ;  /* 0x0000002205247210 */ /* 0x000fc40007ffe0ff */
[----:B---3--:R-:W-:Y:S02]  /*02a0*/  LEA R35, R4, R3, 0x18 ;  /* 0x0000000304237211 */ /* 0x008fe400078ec0ff */
[----:B------:R-:W-:Y:S02]  /*02b0*/  IADD3 R37, PT, PT, R3, 0xc80, RZ ;  /* 0x00000c8003257810 */ /* 0x000fe40007ffe0ff */
[----:B------:R-:W-:Y:S02]  /*02c0*/  LOP3.LUT R36, R36, 0xffff, RZ, 0xc0, !PT ;  /* 0x0000ffff24247812 */ /* 0x000fe400078ec0ff */
[----:B------:R-:W-:Y:S02]  /*02d0*/  SHF.L.U32 R3, R6, 0x6, RZ ;  /* 0x0000000606037819 */ /* 0x000fe400000006ff */
[----:B------:R-:W-:Y:S01]  /*02e0*/  LEA R37, R4, R37, 0x18 ;  /* 0x0000002504257211 */ /* 0x000fe200078ec0ff */
[----:B------:R-:W-:Y:S01]  /*02f0*/  IMAD R4, R36, 0x28, R35 ;  /* 0x0000002824047824 */ /* 0x000fe200078e0223 */
[----:B------:R-:W-:-:S02]  /*0300*/  LOP3.LUT R38, R3, 0xc0, RZ, 0xc0, !PT ;  /* 0x000000c003267812 */ /* 0x000fc400078ec0ff */
[----:B------:R-:W-:Y:S02]  /*0310*/  LOP3.LUT R3, R6, 0x3, RZ, 0xc0, !PT ;  /* 0x0000000306037812 */ /* 0x000fe400078ec0ff */
[C---:B------:R-:W-:Y:S02]  /*0320*/  IADD3 R38, PT, PT, R39.reuse, R38, RZ ;  /* 0x0000002627267210 */ /* 0x040fe40007ffe0ff */
[----:B------:R-:W-:Y:S02]  /*0330*/  LEA R39, R39, R4, 0x3 ;  /* 0x0000000427277211 */ /* 0x000fe400078e18ff */
[----:B------:R-:W-:Y:S02]  /*0340*/  IADD3 R46, PT, PT, R3, R34, RZ ;  /* 0x00000022032e7210 */ /* 0x000fe40007ffe0ff */
[----:B------:R-:W-:Y:S02]  /*0350*/  MOV R9, UR5 ;  /* 0x0000000500097c02 */ /* 0x000fe40008000f00 */
[----:B------:R-:W-:-:S02]  /*0360*/  LEA R49, R44, R37, 0x3 ;  /* 0x000000252c317211 */ /* 0x000fc400078e18ff */
[----:B----4-:R-:W-:-:S07]  /*0370*/  LEA R41, R34, R37, 0x3 ;  /* 0x0000002522297211 */ /* 0x010fce00078e18ff */
.L_x_794:
[C---:B------:R-:W-:Y:S01]  /*0380*/  LOP3.LUT R17, R43.reuse, 0x3, RZ, 0xc0, !PT ;  /* 0x000000032b117812 */ /* 0x040fe200078ec0ff */
[----:B------:R-:W0:Y:S01]  /*0390*/  LDCU.64 UR4, c[0x0][0x388] ;  /* 0x00007100ff0477ac */ /* 0x000e220008000a00 */
[--C-:B-1----:R-:W-:Y:S01]  /*03a0*/  SHF.R.U64 R68, R43, 0x2, R42.reuse ;  /* 0x000000022b447819 */ /* 0x102fe2000000122a */
[----:B------:R-:W-:Y:S01]  /*03b0*/  IMAD R7, R38, 0x500, RZ ;  /* 0x0000050026077824 */ /* 0x000fe200078e02ff */
[----:B------:R-:W-:Y:S01]  /*03c0*/  MOV R11, RZ ;  /* 0x000000ff000b7202 */ /* 0x000fe20000000f00 */
[----:B------:R-:W-:Y:S01]  /*03d0*/  IMAD R17, R17, 0x140, RZ ;  /* 0x0000014011117824 */ /* 0x000fe200078e02ff */
[----:B------:R-:W-:-:S04]  /*03e0*/  SHF.R.U32.HI R70, RZ, 0x2, R42 ;  /* 0x00000002ff467819 */ /* 0x000fc8000001162a */
[----:B------:R-:W-:Y:S01]  /*03f0*/  LEA R10, R36, R17, 0x2 ;  /* 0x00000011240a7211 */ /* 0x000fe200078e10ff */
[----:B------:R-:W-:-:S04]  /*0400*/  IMAD R3, R70, 0x50000, RZ ;  /* 0x0005000046037824 */ /* 0x000fc800078e02ff */
[----:B------:R-:W-:-:S03]  /*0410*/  IMAD.WIDE.U32 R4, R68, 0x50000, R10 ;  /* 0x0005000044047825 */ /* 0x000fc600078e000a */
[----:B------:R-:W-:Y:S02]  /*0420*/  IADD3 R52, P1, PT, R7, R4, RZ ;  /* 0x0000000407347210 */ /* 0x000fe40007f3e0ff */
[----:B------:R-:W1:Y:S02]  /*0430*/  LDC.64 R6, c[0x0][0x390] ;  /* 0x0000e400ff067b82 */ /* 0x000e640000000a00 */
[----:B------:R-:W-:Y:S02]  /*0440*/  IADD3.X R5, PT, PT, R5, R3, RZ, P1, !PT ;  /* 0x0000000305057210 */ /* 0x000fe40000ffe4ff */
[C---:B------:R-:W-:Y:S02]  /*0450*/  SHF.L.U32 R50, R52.reuse, 0x1, RZ ;  /* 0x0000000134327819 */ /* 0x040fe400000006ff */
[----:B------:R-:W-:Y:S02]  /*0460*/  SHF.L.U64.HI R52, R52, 0x1, R5 ;  /* 0x0000000134347819 */ /* 0x000fe40000010205 */
[----:B0-----:R-:W-:Y:S01]  /*0470*/  IADD3 R18, P1, PT, R50, UR4, RZ ;  /* 0x0000000432127c10 */ /* 0x001fe2000ff3e0ff */
[----:B------:R-:W0:Y:S03]  /*0480*/  LDC.64 R4, c[0x0][0x398] ;  /* 0x0000e600ff047b82 */ /* 0x000e260000000a00 */
[----:B------:R-:W-:-:S05]  /*0490*/  IADD3.X R19, PT, PT, R52, UR5, RZ, P1, !PT ;  /* 0x0000000534137c10 */ /* 0x000fca0008ffe4ff */
[----:B------:R-:W2:Y:S04]  /*04a0*/  LDG.E.64.CONSTANT R22, desc[UR8][R18.64] ;  /* 0x0000000812167981 */ /* 0x000ea8000c1e9b00 */
[----:B------:R-:W3:Y:S04]  /*04b0*/  LDG.E.64.CONSTANT R76, desc[UR8][R18.64+0x2800] ;  /* 0x00280008124c7981 */ /* 0x000ee8000c1e9b00 */
[----:B------:R-:W4:Y:S04]  /*04c0*/  LDG.E.64.CONSTANT R78, desc[UR8][R18.64+0x5000] ;  /* 0x00500008124e7981 */ /* 0x000f28000c1e9b00 */
        /* <DEDUP_REMOVED lines=13> */
[----:B-1----:R-:W-:-:S04]  /*05a0*/  IMAD.WIDE.U32 R6, R10, 0x2, R6 ;  /* 0x000000020a067825 */ /* 0x002fc800078e0006 */
[----:B0-----:R-:W-:Y:S02]  /*05b0*/  IMAD.WIDE.U32 R4, R10, 0x2, R4 ;  /* 0x000000020a047825 */ /* 0x001fe400078e0004 */
[----:B------:R-:W5:Y:S04]  /*05c0*/  LDG.E.64.CONSTANT R6, desc[UR8][R6.64] ;  /* 0x0000000806067981 */ /* 0x000f68000c1e9b00 */
[----:B------:R-:W5:Y:S01]  /*05d0*/  LDG.E.64.CONSTANT R4, desc[UR8][R4.64] ;  /* 0x0000000804047981 */ /* 0x000f62000c1e9b00 */
[----:B------:R-:W-:Y:S01]  /*05e0*/  ISETP.GT.U32.AND P1, PT, R34, 0xf, PT ;  /* 0x0000000f2200780c */ /* 0x000fe20003f24070 */
[----:B------:R-:W-:Y:S01]  /*05f0*/  BSSY.RECONVERGENT B0, `(.L_x_786) ;  /* 0x0000174000007945 */ /* 0x000fe20003800200 */
[----:B------:R-:W-:Y:S02]  /*0600*/  SHF.L.U32 R72, R43, 0x2, RZ ;  /* 0x000000022b487819 */ /* 0x000fe400000006ff */
[----:B------:R-:W-:-:S02]  /*0610*/  CS2R R30, SRZ ;  /* 0x00000000001e7805 */ /* 0x000fc4000001ff00 */
[----:B------:R-:W-:Y:S02]  /*0620*/  LOP3.LUT R72, R72, 0xc, RZ, 0xc0, !PT ;  /* 0x0000000c48487812 */ /* 0x000fe400078ec0ff */
[C---:B--2---:R-:W-:Y:S02]  /*0630*/  PRMT R66, R22.reuse, 0x7632, R66 ;  /* 0x0000763216427816 */ /* 0x044fe40000000042 */
[----:B------:R-:W-:Y:S02]  /*0640*/  SHF.L.U32 R3, R22, 0x10, RZ ;  /* 0x0000001016037819 */ /* 0x000fe400000006ff */
[----:B------:R-:W-:Y:S02]  /*0650*/  SHF.L.U32 R66, R66, 0x10, RZ ;  /* 0x0000001042427819 */ /* 0x000fe400000006ff */
[----:B------:R-:W-:Y:S01]  /*0660*/  PRMT R55, R23, 0x7632, R55 ;  /* 0x0000763217377816 */ /* 0x000fe20000000037 */
        /* <DEDUP_REMOVED lines=223> */
[----:B------:R-:W-:-:S05]  /*1460*/  IADD3 R26, PT, PT, R44, R72, RZ ;  /* 0x000000482c1a7210 */ /* 0x000fca0007ffe0ff */
[----:B------:R-:W-:-:S05]  /*1470*/  IMAD R26, R26, 0x50, -R17 ;  /* 0x000000501a1a7824 */ /* 0x000fca00078e0a11 */
[----:B0-----:R-:W-:Y:S02]  /*1480*/  SHF.R.U32.HI R12, RZ, 0x2, R26 ;  /* 0x00000002ff0c7819 */ /* 0x001fe4000001161a */
[C---:B------:R-:W-:Y:S02]  /*1490*/  IADD3 R13, PT, PT, R26.reuse, 0x4, RZ ;  /* 0x000000041a0d7810 */ /* 0x040fe40007ffe0ff */
[----:B------:R-:W-:Y:S01]  /*14a0*/  IADD3 R15, PT, PT, R26, 0x8, RZ ;  /* 0x000000081a0f7810 */ /* 0x000fe20007ffe0ff */
[----:B------:R-:W-:Y:S01]  /*14b0*/  IMAD R12, R12, 0x28, R35 ;  /* 0x000000280c0c7824 */ /* 0x000fe200078e0223 */
[----:B------:R-:W-:Y:S02]  /*14c0*/  SHF.R.U32.HI R14, RZ, 0x2, R13 ;  /* 0x00000002ff0e7819 */ /* 0x000fe4000001160d */
[----:B------:R-:W-:Y:S02]  /*14d0*/  IADD3 R17, PT, PT, R26, 0xc, RZ ;  /* 0x0000000c1a117810 */ /* 0x000fe40007ffe0ff */
[----:B------:R-:W-:Y:S01]  /*14e0*/  SHF.R.U32.HI R16, RZ, 0x2, R15 ;  /* 0x00000002ff107819 */ /* 0x000fe2000001160f */
[----:B------:R-:W-:Y:S01]  /*14f0*/  IMAD R14, R14, 0x28, R35 ;  /* 0x000000280e0e7824 */ /* 0x000fe200078e0223 */
[----:B------:R-:W-:-:S02]  /*1500*/  LEA R12, R45, R12, 0x3 ;  /* 0x0000000c2d0c7211 */ /* 0x000fc400078e18ff */
[----:B------:R-:W-:Y:S01]  /*1510*/  IADD3 R19, PT, PT, R26, 0x10, RZ ;  /* 0x000000101a137810 */ /* 0x000fe20007ffe0ff */
[----:B------:R-:W-:Y:S01]  /*1520*/  IMAD R16, R16, 0x28, R35 ;  /* 0x0000002810107824 */ /* 0x000fe200078e0223 */
[----:B------:R-:W-:Y:S02]  /*1530*/  SHF.R.U32.HI R18, RZ, 0x2, R17 ;  /* 0x00000002ff127819 */ /* 0x000fe40000011611 */
[C---:B------:R-:W-:Y:S01]  /*1540*/  LEA R14, R45.reuse, R14, 0x3 ;  /* 0x0000000e2d0e7211 */ /* 0x040fe200078e18ff */
[----:B------:R-:W0:Y:S01]  /*1550*/  LDS.64 R12, [R12] ;  /* 0x000000000c0c7984 */ /* 0x000e220000000a00 */
[----:B------:R-:W-:Y:S01]  /*1560*/  IADD3 R21, PT, PT, R26, 0x14, RZ ;  /* 0x000000141a157810 */ /* 0x000fe20007ffe0ff */
[----:B------:R-:W-:Y:S01]  /*1570*/  IMAD R18, R18, 0x28, R35 ;  /* 0x0000002812127824 */ /* 0x000fe200078e0223 */
[----:B------:R-:W-:Y:S02]  /*1580*/  SHF.R.U32.HI R20, RZ, 0x2, R19 ;  /* 0x00000002ff147819 */ /* 0x000fe40000011613 */
[----:B------:R-:W-:Y:S01]  /*1590*/  LEA R16, R45, R16, 0x3 ;  /* 0x000000102d107211 */ /* 0x000fe200078e18ff */
[----:B------:R-:W1:Y:S01]  /*15a0*/  LDS.64 R14, [R14] ;  /* 0x000000000e0e7984 */ /* 0x000e620000000a00 */
[----:B------:R-:W-:Y:S01]  /*15b0*/  IADD3 R23, PT, PT, R26, 0x18, RZ ;  /* 0x000000181a177810 */ /* 0x000fe20007ffe0ff */
[----:B------:R-:W-:Y:S01]  /*15c0*/  IMAD R20, R20, 0x28, R35 ;  /* 0x0000002814147824 */ /* 0x000fe200078e0223 */
[----:B------:R-:W-:-:S02]  /*15d0*/  SHF.R.U32.HI R22, RZ, 0x2, R21 ;  /* 0x00000002ff167819 */ /* 0x000fc40000011615 */
[C---:B------:R-:W-:Y:S01]  /*15e0*/  LEA R18, R45.reuse, R18, 0x3 ;  /* 0x000000122d127211 */ /* 0x040fe200078e18ff */
[----:B------:R-:W2:Y:S01]  /*15f0*/  LDS.64 R16, [R16] ;  /* 0x0000000010107984 */ /* 0x000ea20000000a00 */
[----:B------:R-:W-:Y:S01]  /*1600*/  SHF.R.U32.HI R24, RZ, 0x2, R23 ;  /* 0x00000002ff187819 */ /* 0x000fe20000011617 */
[--C-:B------:R-:W-:Y:S01]  /*1610*/  IMAD R22, R22, 0x28, R35.reuse ;  /* 0x0000002816167824 */ /* 0x100fe200078e0223 */
[C---:B------:R-:W-:Y:S02]  /*1620*/  LEA R20, R45.reuse, R20, 0x3 ;  /* 0x000000142d147211 */ /* 0x040fe400078e18ff */
[----:B------:R-:W3:Y:S01]  /*1630*/  LDS.64 R18, [R18] ;  /* 0x0000000012127984 */ /* 0x000ee20000000a00 */
[----:B------:R-:W-:Y:S01]  /*1640*/  IMAD R24, R24, 0x28, R35 ;  /* 0x0000002818187824 */ /* 0x000fe200078e0223 */
[----:B------:R-:W-:Y:S02]  /*1650*/  LEA R22, R45, R22, 0x3 ;  /* 0x000000162d167211 */ /* 0x000fe400078e18ff */
[----:B------:R-:W4:Y:S01]  /*1660*/  LDS.64 R20, [R20] ;  /* 0x0000000014147984 */ /* 0x000f220000000a00 */
[----:B------:R-:W-:-:S02]  /*1670*/  IADD3 R78, PT, PT, R26, 0x48, RZ ;  /* 0x000000481a4e7810 */ /* 0x000fc40007ffe0ff */
[----:B------:R-:W-:Y:S01]  /*1680*/  LEA R24, R45, R24, 0x3 ;  /* 0x000000182d187211 */ /* 0x000fe200078e18ff */
[----:B------:R-:W4:Y:S01]  /*1690*/  LDS.64 R22, [R22] ;  /* 0x0000000016167984 */ /* 0x000f220000000a00 */
[----:B------:R-:W-:Y:S02]  /*16a0*/  IADD3 R80, PT, PT, R26, 0x4c, RZ ;  /* 0x0000004c1a507810 */ /* 0x000fe40007ffe0ff */
[----:B------:R-:W-:Y:S02]  /*16b0*/  SHF.R.U32.HI R78, RZ, 0x2, R78 ;  /* 0x00000002ff4e7819 */ /* 0x000fe4000001164e */
[----:B------:R-:W4:Y:S01]  /*16c0*/  LDS.64 R24, [R24] ;  /* 0x0000000018187984 */ /* 0x000f220000000a00 */
[----:B------:R-:W-:Y:S02]  /*16d0*/  SHF.R.U32.HI R80, RZ, 0x2, R80 ;  /* 0x00000002ff507819 */ /* 0x000fe40000011650 */
[----:B------:R-:W-:-:S03]  /*16e0*/  IMAD R78, R78, 0x28, R35 ;  /* 0x000000284e4e7824 */ /* 0x000fc600078e0223 */
[----:B------:R-:W-:Y:S02]  /*16f0*/  IMAD R80, R80, 0x28, R35 ;  /* 0x0000002850507824 */ /* 0x000fe400078e0223 */
[C---:B------:R-:W-:Y:S01]  /*1700*/  LEA R78, R45.reuse, R78, 0x3 ;  /* 0x0000004e2d4e7211 */ /* 0x040fe200078e18ff */
[----:B0-----:R-:W-:Y:S01]  /*1710*/  FADD.FTZ R27, RZ, R12 ;  /* 0x0000000cff1b7221 */ /* 0x001fe20000010000 */
[----:B------:R-:W-:Y:S01]  /*1720*/  FADD.FTZ R12, RZ, R13 ;  /* 0x0000000dff0c7221 */ /* 0x000fe20000010000 */
[----:B------:R-:W-:Y:S02]  /*1730*/  IADD3 R13, PT, PT, R26, 0x1c, RZ ;  /* 0x0000001c1a0d7810 */ /* 0x000fe40007ffe0ff */
[----:B------:R-:W-:Y:S01]  /*1740*/  LEA R80, R45, R80, 0x3 ;  /* 0x000000502d507211 */ /* 0x000fe200078e18ff */
[----:B-1----:R-:W-:Y:S01]  /*1750*/  FADD.FTZ R12, R12, R15 ;  /* 0x0000000f0c0c7221 */ /* 0x002fe20000010000 */
[----:B------:R-:W-:Y:S01]  /*1760*/  FADD.FTZ R27, R27, R14 ;  /* 0x0000000e1b1b7221 */ /* 0x000fe20000010000 */
[----:B------:R-:W-:-:S02]  /*1770*/  IADD3 R14, PT, PT, R26, 0x20, RZ ;  /* 0x000000201a0e7810 */ /* 0x000fc40007ffe0ff */
[----:B------:R-:W-:Y:S01]  /*1780*/  IADD3 R15, PT, PT, R26, 0x24, RZ ;  /* 0x000000241a0f7810 */ /* 0x000fe20007ffe0ff */
[----:B--2---:R-:W-:Y:S01]  /*1790*/  FADD.FTZ R12, R12, R17 ;  /* 0x000000110c0c7221 */ /* 0x004fe20000010000 */
[----:B------:R-:W-:Y:S01]  /*17a0*/  SHF.R.U32.HI R14, RZ, 0x2, R14 ;  /* 0x00000002ff0e7819 */ /* 0x000fe2000001160e */
[----:B------:R-:W-:Y:S01]  /*17b0*/  FADD.FTZ R27, R27, R16 ;  /* 0x000000101b1b7221 */ /* 0x000fe20000010000 */
[----:B------:R-:W-:Y:S01]  /*17c0*/  IADD3 R17, PT, PT, R26, 0x28, RZ ;  /* 0x000000281a117810 */ /* 0x000fe20007ffe0ff */
[----:B---3--:R-:W-:Y:S01]  /*17d0*/  FADD.FTZ R12, R12, R19 ;  /* 0x000000130c0c7221 */ /* 0x008fe20000010000 */
[----:B------:R-:W-:Y:S01]  /*17e0*/  SHF.R.U32.HI R16, RZ, 0x2, R15 ;  /* 0x00000002ff107819 */ /* 0x000fe2000001160f */
[----:B------:R-:W-:Y:S02]  /*17f0*/  IMAD R14, R14, 0x28, R35 ;  /* 0x000000280e0e7824 */ /* 0x000fe400078e0223 */
[----:B------:R-:W-:Y:S01]  /*1800*/  FADD.FTZ R27, R27, R18 ;  /* 0x000000121b1b7221 */ /* 0x000fe20000010000 */
[----:B----4-:R-:W-:Y:S01]  /*1810*/  FADD.FTZ R12, R12, R21 ;  /* 0x000000150c0c7221 */ /* 0x010fe20000010000 */
[----:B------:R-:W-:Y:S01]  /*1820*/  IADD3 R19, PT, PT, R26, 0x30, RZ ;  /* 0x000000301a137810 */ /* 0x000fe20007ffe0ff */
[----:B------:R-:W-:Y:S01]  /*1830*/  IMAD R16, R16, 0x28, R35 ;  /* 0x0000002810107824 */ /* 0x000fe200078e0223 */
[----:B------:R-:W-:Y:S01]  /*1840*/  LEA R30, R45, R14, 0x3 ;  /* 0x0000000e2d1e7211 */ /* 0x000fe200078e18ff */
[----:B------:R-:W-:Y:S01]  /*1850*/  FADD.FTZ R12, R12, R23 ;  /* 0x000000170c0c7221 */ /* 0x000fe20000010000 */
[----:B------:R-:W-:Y:S01]  /*1860*/  FADD.FTZ R27, R27, R20 ;  /* 0x000000141b1b7221 */ /* 0x000fe20000010000 */
[----:B------:R-:W-:-:S02]  /*1870*/  IADD3 R20, PT, PT, R26, 0x34, RZ ;  /* 0x000000341a147810 */ /* 0x000fc40007ffe0ff */
[----:B------:R-:W-:Y:S01]  /*1880*/  IADD3 R21, PT, PT, R26, 0x38, RZ ;  /* 0x000000381a157810 */ /* 0x000fe20007ffe0ff */
[----:B------:R-:W-:Y:S01]  /*1890*/  FADD.FTZ R74, R12, R25 ;  /* 0x000000190c4a7221 */ /* 0x000fe20000010000 */
[----:B------:R-:W-:Y:S01]  /*18a0*/  SHF.R.U32.HI R12, RZ, 0x2, R13 ;  /* 0x00000002ff0c7819 */ /* 0x000fe2000001160d */
[----:B------:R-:W-:Y:S01]  /*18b0*/  LDS.64 R30, [R30] ;  /* 0x000000001e1e7984 */ /* 0x000fe20000000a00 */
[----:B------:R-:W-:Y:S01]  /*18c0*/  IADD3 R13, PT, PT, R26, 0x2c, RZ ;  /* 0x0000002c1a0d7810 */ /* 0x000fe20007ffe0ff */
[----:B------:R-:W-:Y:S01]  /*18d0*/  FADD.FTZ R27, R27, R22 ;  /* 0x000000161b1b7221 */ /* 0x000fe20000010000 */
[----:B------:R-:W-:Y:S01]  /*18e0*/  SHF.R.U32.HI R22, RZ, 0x2, R20 ;  /* 0x00000002ff167819 */ /* 0x000fe20000011614 */
[----:B------:R-:W-:Y:S01]  /*18f0*/  IMAD R12, R12, 0x28, R35 ;  /* 0x000000280c0c7824 */ /* 0x000fe200078e0223 */
[----:B------:R-:W-:Y:S01]  /*1900*/  SHF.R.U32.HI R18, RZ, 0x2, R13 ;  /* 0x00000002ff127819 */ /* 0x000fe2000001160d */
[----:B------:R-:W-:Y:S01]  /*1910*/  FADD.FTZ R29, R27, R24 ;  /* 0x000000181b1d7221 */ /* 0x000fe20000010000 */
[----:B------:R-:W-:Y:S01]  /*1920*/  IADD3 R23, PT, PT, R26, 0x3c, RZ ;  /* 0x0000003c1a177810 */ /* 0x000fe20007ffe0ff */
[--C-:B------:R-:W-:Y:S01]  /*1930*/  IMAD R22, R22, 0x28, R35.reuse ;  /* 0x0000002816167824 */ /* 0x100fe200078e0223 */
[----:B------:R-:W-:Y:S01]  /*1940*/  LEA R32, R45, R12, 0x3 ;  /* 0x0000000c2d207211 */ /* 0x000fe200078e18ff */
[----:B------:R-:W-:Y:S01]  /*1950*/  IMAD R18, R18, 0x28, R35 ;  /* 0x0000002812127824 */ /* 0x000fe200078e0223 */
[----:B------:R-:W-:-:S02]  /*1960*/  SHF.R.U32.HI R12, RZ, 0x2, R17 ;  /* 0x00000002ff0c7819 */ /* 0x000fc40000011611 */
[----:B------:R-:W-:Y:S02]  /*1970*/  SHF.R.U32.HI R24, RZ, 0x2, R21 ;  /* 0x00000002ff187819 */ /* 0x000fe40000011615 */
[----:B------:R-:W0:Y:S01]  /*1980*/  LDS.64 R32, [R32] ;  /* 0x0000000020207984 */ /* 0x000e220000000a00 */
[--C-:B------:R-:W-:Y:S01]  /*1990*/  IMAD R14, R12, 0x28, R35.reuse ;  /* 0x000000280c0e7824 */ /* 0x100fe200078e0223 */
[C---:B------:R-:W-:Y:S01]  /*19a0*/  LEA R12, R45.reuse, R16, 0x3 ;  /* 0x000000102d0c7211 */ /* 0x040fe200078e18ff */
[----:B------:R-:W-:Y:S01]  /*19b0*/  IMAD R24, R24, 0x28, R35 ;  /* 0x0000002818187824 */ /* 0x000fe200078e0223 */
[----:B------:R-:W-:Y:S02]  /*19c0*/  SHF.R.U32.HI R16, RZ, 0x2, R19 ;  /* 0x00000002ff107819 */ /* 0x000fe40000011613 */
[C---:B------:R-:W-:Y:S02]  /*19d0*/  LEA R14, R45.reuse, R14, 0x3 ;  /* 0x0000000e2d0e7211 */ /* 0x040fe400078e18ff */
[----:B------:R-:W1:Y:S01]  /*19e0*/  LDS.64 R12, [R12] ;  /* 0x000000000c0c7984 */ /* 0x000e620000000a00 */
[----:B------:R-:W-:Y:S01]  /*19f0*/  IMAD R20, R16, 0x28, R35 ;  /* 0x0000002810147824 */ /* 0x000fe200078e0223 */
[----:B------:R-:W-:-:S02]  /*1a00*/  LEA R16, R45, R18, 0x3 ;  /* 0x000000122d107211 */ /* 0x000fc400078e18ff */
[----:B------:R-:W2:Y:S01]  /*1a10*/  LDS.64 R14, [R14] ;  /* 0x000000000e0e7984 */ /* 0x000ea20000000a00 */
[C---:B------:R-:W-:Y:S02]  /*1a20*/  IADD3 R25, PT, PT, R26.reuse, 0x40, RZ ;  /* 0x000000401a197810 */ /* 0x040fe40007ffe0ff */
[C---:B------:R-:W-:Y:S01]  /*1a30*/  LEA R18, R45.reuse, R20, 0x3 ;  /* 0x000000142d127211 */ /* 0x040fe200078e18ff */
[----:B------:R-:W3:Y:S01]  /*1a40*/  LDS.64 R16, [R16] ;  /* 0x0000000010107984 */ /* 0x000ee20000000a00 */
[----:B------:R-:W-:Y:S02]  /*1a50*/  IADD3 R27, PT, PT, R26, 0x44, RZ ;  /* 0x000000441a1b7810 */ /* 0x000fe40007ffe0ff */
[----:B------:R-:W-:Y:S02]  /*1a60*/  SHF.R.U32.HI R26, RZ, 0x2, R23 ;  /* 0x00000002ff1a7819 */ /* 0x000fe40000011617 */
[C---:B------:R-:W-:Y:S01]  /*1a70*/  LEA R20, R45.reuse, R22, 0x3 ;  /* 0x000000162d147211 */ /* 0x040fe200078e18ff */
[----:B------:R-:W4:Y:S01]  /*1a80*/  LDS.64 R18, [R18] ;  /* 0x0000000012127984 */ /* 0x000f220000000a00 */
[----:B------:R-:W-:Y:S01]  /*1a90*/  SHF.R.U32.HI R28, RZ, 0x2, R25 ;  /* 0x00000002ff1c7819 */ /* 0x000fe20000011619 */
[----:B------:R-:W-:Y:S01]  /*1aa0*/  IMAD R26, R26, 0x28, R35 ;  /* 0x000000281a1a7824 */ /* 0x000fe200078e0223 */
[----:B------:R-:W-:-:S02]  /*1ab0*/  LEA R22, R45, R24, 0x3 ;  /* 0x000000182d167211 */ /* 0x000fc400078e18ff */
[----:B------:R-:W4:Y:S01]  /*1ac0*/  LDS.64 R20, [R20] ;  /* 0x0000000014147984 */ /* 0x000f220000000a00 */
[----:B------:R-:W-:Y:S01]  /*1ad0*/  SHF.R.U32.HI R76, RZ, 0x2, R27 ;  /* 0x00000002ff4c7819 */ /* 0x000fe2000001161b */
[--C-:B------:R-:W-:Y:S01]  /*1ae0*/  IMAD R28, R28, 0x28, R35.reuse ;  /* 0x000000281c1c7824 */ /* 0x100fe200078e0223 */
[C---:B------:R-:W-:Y:S01]  /*1af0*/  LEA R24, R45.reuse, R26, 0x3 ;  /* 0x0000001a2d187211 */ /* 0x040fe200078e18ff */
[----:B------:R-:W4:Y:S02]  /*1b00*/  LDS.64 R22, [R22] ;  /* 0x0000000016167984 */ /* 0x000f240000000a00 */
[----:B------:R-:W-:Y:S01]  /*1b10*/  IMAD R76, R76, 0x28, R35 ;  /* 0x000000284c4c7824 */ /* 0x000fe200078e0223 */
[C---:B------:R-:W-:Y:S02]  /*1b20*/  LEA R26, R45.reuse, R28, 0x3 ;  /* 0x0000001c2d1a7211 */ /* 0x040fe400078e18ff */
[----:B------:R-:W4:Y:S02]  /*1b30*/  LDS.64 R24, [R24] ;  /* 0x0000000018187984 */ /* 0x000f240000000a00 */
[----:B------:R-:W-:-:S02]  /*1b40*/  LEA R28, R45, R76, 0x3 ;  /* 0x0000004c2d1c7211 */ /* 0x000fc400078e18ff */
[----:B------:R-:W4:Y:S01]  /*1b50*/  LDS.64 R26, [R26] ;  /* 0x000000001a1a7984 */ /* 0x000f220000000a00 */
[----:B0-----:R-:W-:Y:S01]  /*1b60*/  FADD.FTZ R32, R29, R32 ;  /* 0x000000201d207221 */ /* 0x001fe20000010000 */
[----:B------:R-:W-:Y:S02]  /*1b70*/  FADD.FTZ R74, R74, R33 ;  /* 0x000000214a4a7221 */ /* 0x000fe40000010000 */
[----:B------:R-:W0:Y:S01]  /*1b80*/  LDS.64 R28, [R28] ;  /* 0x000000001c1c7984 */ /* 0x000e220000000a00 */
[----:B------:R-:W-:Y:S01]  /*1b90*/  FADD.FTZ R30, R32, R30 ;  /* 0x0000001e201e7221 */ /* 0x000fe20000010000 */
[----:B------:R-:W-:Y:S02]  /*1ba0*/  FADD.FTZ R74, R74, R31 ;  /* 0x0000001f4a4a7221 */ /* 0x000fe40000010000 */
[----:B------:R-:W0:Y:S01]  /*1bb0*/  LDS.64 R32, [R78] ;  /* 0x000000004e207984 */ /* 0x000e220000000a00 */
[----:B-1----:R-:W-:Y:S01]  /*1bc0*/  FADD.FTZ R12, R30, R12 ;  /* 0x0000000c1e0c7221 */ /* 0x002fe20000010000 */
[----:B------:R-:W-:-:S02]  /*1bd0*/  FADD.FTZ R74, R74, R13 ;  /* 0x0000000d4a4a7221 */ /* 0x000fc40000010000 */
[----:B------:R-:W1:Y:S01]  /*1be0*/  LDS.64 R30, [R80] ;  /* 0x00000000501e7984 */ /* 0x000e620000000a00 */
[----:B--2---:R-:W-:Y:S01]  /*1bf0*/  FADD.FTZ R13, R12, R14 ;  /* 0x0000000e0c0d7221 */ /* 0x004fe20000010000 */
        /* <DEDUP_REMOVED lines=16> */
[----:B------:R-:W-:-:S03]  /*1d00*/  FADD.FTZ R74, R74, R33 ;  /* 0x000000214a4a7221 */ /* 0x000fc60000010000 */
[----:B-1----:R-:W-:Y:S01]  /*1d10*/  FADD.FTZ R30, R13, R30 ;  /* 0x0000001e0d1e7221 */ /* 0x002fe20000010000 */
[----:B------:R-:W-:-:S07]  /*1d20*/  FADD.FTZ R31, R74, R31 ;  /* 0x0000001f4a1f7221 */ /* 0x000fce0000010000 */
.L_x_787:
[----:B------:R-:W-:Y:S05]  /*1d30*/  BSYNC.RECONVERGENT B0 ;  /* 0x0000000000007941 */ /* 0x000fea0003800200 */
.L_x_786:
[----:B0-----:R-:W0:Y:S01]  /*1d40*/  SHFL.BFLY PT, R13, R30, 0x2, 0x1f ;  /* 0x0c401f001e0d7f89 */ /* 0x001e2200000e0000 */
[----:B------:R-:W-:Y:S02]  /*1d50*/  ISETP.NE.AND P2, PT, R62, RZ, PT ;  /* 0x000000ff3e00720c */ /* 0x000fe40003f45270 */
[----:B------:R-:W-:Y:S01]  /*1d60*/  ISETP.NE.AND P3, PT, R34, RZ, PT ;  /* 0x000000ff2200720c */ /* 0x000fe20003f65270 */
[----:B------:R-:W1:Y:S10]  /*1d70*/  SHFL.BFLY PT, R12, R31, 0x2, 0x1f ;  /* 0x0c401f001f0c7f89 */ /* 0x000e7400000e0000 */
[----:B------:R-:W-:-:S05]  /*1d80*/  @!P2 IMAD R19, R40, R51, UR6 ;  /* 0x000000062813ae24 */ /* 0x000fca000f8e0233 */
[----:B------:R-:W-:-:S04]  /*1d90*/  @!P2 LEA R19, R19, R46, 0x4 ;  /* 0x0000002e1313a211 */ /* 0x000fc800078e20ff */
[----:B------:R-:W-:Y:S01]  /*1da0*/  @!P2 SHF.L.U32 R19, R19, 0x1, RZ ;  /* 0x000000011313a819 */ /* 0x000fe200000006ff */
[----:B0-----:R-:W-:Y:S01]  /*1db0*/  FADD.FTZ R16, R13, R30 ;  /* 0x0000001e0d107221 */ /* 0x001fe20000010000 */
[----:B-1----:R-:W-:-:S04]  /*1dc0*/  FADD.FTZ R17, R12, R31 ;  /* 0x0000001f0c117221 */ /* 0x002fc80000010000 */
[----:B------:R-:W0:Y:S01]  /*1dd0*/  SHFL.BFLY PT, R15, R16, 0x1, 0x1f ;  /* 0x0c201f00100f7f89 */ /* 0x000e2200000e0000 */
[----:B------:R-:W1:Y:S03]  /*1de0*/  @!P2 LDC.64 R12, c[0x0][0x3b8] ;  /* 0x0000ee00ff0cab82 */ /* 0x000e660000000a00 */
[----:B------:R-:W2:Y:S01]  /*1df0*/  SHFL.BFLY PT, R18, R17, 0x1, 0x1f ;  /* 0x0c201f0011127f89 */ /* 0x000ea200000e0000 */
[----:B0-----:R-:W-:Y:S01]  /*1e00*/  FADD.FTZ R14, R16, R15 ;  /* 0x0000000f100e7221 */ /* 0x001fe20000010000 */
[----:B-1----:R-:W-:Y:S01]  /*1e10*/  @!P2 IMAD.WIDE.U32 R12, R19, 0x4, R12 ;  /* 0x00000004130ca825 */ /* 0x002fe200078e000c */
[----:B------:R-:W-:-:S03]  /*1e20*/  MOV R16, RZ ;  /* 0x000000ff00107202 */ /* 0x000fc60000000f00 */
[----:B--2---:R-:W-:Y:S01]  /*1e30*/  FADD.FTZ R15, R17, R18 ;  /* 0x00000012110f7221 */ /* 0x004fe20000010000 */
        /* <DEDUP_REMOVED lines=8> */
.L_x_789:
[----:B------:R-:W2:Y:S04]  /*1ec0*/  LD.E.STRONG.GPU R13, desc[UR8][R8.64] ;  /* 0x00000008080d7980 */ /* 0x000ea8000c10f900 */
[----:B--2---:R-:W-:Y:S01]  /*1ed0*/  CCTL.IVALL ;  /* 0x00000000ff00798f */ /* 0x004fe20002000000 */
[----:B------:R-:W-:Y:S05]  /*1ee0*/  YIELD ;  /* 0x0000000000007946 */ /* 0x000fea0003800000 */
[----:B-----5:R-:W-:-:S04]  /*1ef0*/  LOP3.LUT R13, R13, R12, RZ, 0x3c, !PT ;  /* 0x0000000c0d0d7212 */ /* 0x020fc800078e3cff */
[----:B------:R-:W-:-:S13]  /*1f00*/  ISETP.GT.AND P3, PT, R13, -0x1, PT ;  /* 0xffffffff0d00780c */ /* 0x000fda0003f64270 */
[----:B------:R-:W-:Y:S05]  /*1f10*/  @P3 BRA `(.L_x_789) ;  /* 0xfffffffc00e83947 */ /* 0x000fea000383ffff */
.L_x_788:
        /* <DEDUP_REMOVED lines=11> */
.L_x_791:
[----:B------:R-:W-:Y:S05]  /*1fd0*/  BSYNC.RECONVERGENT B0 ;  /* 0x0000000000007941 */ /* 0x000fea0003800200 */
.L_x_790:
[----:B0-----:R-:W0:Y:S01]  /*1fe0*/  SHFL.BFLY PT, R13, R16, 0x2, 0x1f ;  /* 0x0c401f00100d7f89 */ /* 0x001e2200000e0000 */
[----:B------:R-:W-:Y:S01]  /*1ff0*/  IADD3 R43, P1, PT, R43, 0x25, RZ ;  /* 0x000000252b2b7810 */ /* 0x000fe20007f3e0ff */
[----:B------:R-:W-:Y:S01]  /*2000*/  BSSY.RECONVERGENT B0, `(.L_x_792) ;  /* 0x000001d000007945 */ /* 0x000fe20003800200 */
[----:B-----5:R-:W-:Y:S01]  /*2010*/  PRMT R19, R7, 0x7632, R19 ;  /* 0x0000763207137816 */ /* 0x020fe20000000013 */
[----:B------:R-:W1:Y:S01]  /*2020*/  SHFL.BFLY PT, R15, R18, 0x2, 0x1f ;  /* 0x0c401f00120f7f89 */ /* 0x000e6200000e0000 */
[----:B------:R-:W-:Y:S02]  /*2030*/  IADD3.X R42, PT, PT, RZ, R42, RZ, P1, !PT ;  /* 0x0000002aff2a7210 */ /* 0x000fe40000ffe4ff */
[----:B------:R-:W-:Y:S01]  /*2040*/  PRMT R17, R4, 0x7632, R17 ;  /* 0x0000763204117816 */ /* 0x000fe20000000011 */
[--C-:B0-----:R-:W-:Y:S01]  /*2050*/  FADD.FTZ R14, R13, R16.reuse ;  /* 0x000000100d0e7221 */ /* 0x101fe20000010000 */
[----:B------:R-:W-:Y:S01]  /*2060*/  PRMT R16, R6, 0x7632, R16 ;  /* 0x0000763206107816 */ /* 0x000fe20000000010 */
[----:B-1----:R-:W-:-:S03]  /*2070*/  FADD.FTZ R15, R15, R18 ;  /* 0x000000120f0f7221 */ /* 0x002fc60000010000 */
[----:B------:R-:W0:Y:S01]  /*2080*/  SHFL.BFLY PT, R13, R14, 0x1, 0x1f ;  /* 0x0c201f000e0d7f89 */ /* 0x000e2200000e0000 */
[----:B------:R-:W-:-:S03]  /*2090*/  PRMT R18, R5, 0x7632, R18 ;  /* 0x0000763205127816 */ /* 0x000fc60000000012 */
[----:B------:R-:W1:Y:S01]  /*20a0*/  SHFL.BFLY PT, R20, R15, 0x1, 0x1f ;  /* 0x0c201f000f147f89 */ /* 0x000e6200000e0000 */
[----:B0-----:R-:W-:-:S04]  /*20b0*/  FADD.FTZ R12, R14, R13 ;  /* 0x0000000d0e0c7221 */ /* 0x001fc80000010000 */
[----:B------:R-:W-:Y:S01]  /*20c0*/  @!P2 FMUL.FTZ R12, R12, 4.8828125727595761418e-05 ;  /* 0x384ccccd0c0ca820 */ /* 0x000fe20000410000 */
[----:B-1----:R-:W-:-:S03]  /*20d0*/  FADD.FTZ R20, R15, R20 ;  /* 0x000000140f147221 */ /* 0x002fc60000010000 */
[----:B------:R-:W-:-:S04]  /*20e0*/  @!P2 FMUL.FTZ R13, R12, R12 ;  /* 0x0000000c0c0da220 */ /* 0x000fc80000410000 */
[----:B------:R-:W-:-:S05]  /*20f0*/  @!P2 FFMA.FTZ R13, R20, 4.8828125727595761418e-05, -R13 ;  /* 0x384ccccd140da823 */ /* 0x000fca000001080d */
[----:B------:R-:W-:-:S05]  /*2100*/  @!P2 FMNMX.FTZ R13, RZ, R13, !PT ;  /* 0x0000000dff0da209 */ /* 0x000fca0007810000 */
[----:B------:R0:W-:Y:S01]  /*2110*/  @!P2 STS.64 [R49], R12 ;  /* 0x0000000c3100a388 */ /* 0x0001e20000000a00 */
[----:B------:R-:W-:Y:S06]  /*2120*/  BAR.SYNC.DEFER_BLOCKING 0x0 ;  /* 0x0000000000007b1d */ /* 0x000fec0000010000 */
[----:B------:R-:W-:Y:S05]  /*2130*/  @P0 BRA `(.L_x_793) ;  /* 0x0000000000240947 */ /* 0x000fea0003800000 */
        /* <DEDUP_REMOVED lines=9> */
.L_x_793:
[----:B------:R-:W-:Y:S05]  /*21d0*/  BSYNC.RECONVERGENT B0 ;  /* 0x0000000000007941 */ /* 0x000fea0003800200 */
.L_x_792:
[----:B------:R-:W-:Y:S01]  /*21e0*/  IMAD.HI.U32 R11, R10, -0x33333333, RZ ;  /* 0xcccccccd0a0b7827 */ /* 0x000fe200078e00ff */
[----:B------:R-:W2:Y:S01]  /*21f0*/  LDCU UR4, c[0x0][0x3a0] ;  /* 0x00007400ff0477ac */ /* 0x000ea20008000800 */
[----:B-1----:R-:W-:Y:S02]  /*2200*/  SHF.L.U32 R14, R16, 0x10, RZ ;  /* 0x00000010100e7819 */ /* 0x002fe400000006ff */
[----:B0-----:R-:W-:Y:S02]  /*2210*/  SHF.L.U32 R13, R17, 0x10, RZ ;  /* 0x00000010110d7819 */ /* 0x001fe400000006ff */
[----:B------:R-:W-:Y:S02]  /*2220*/  LEA.HI R72, R11, -R72, RZ, 0x1a ;  /* 0x800000480b487211 */ /* 0x000fe400078fd0ff */
[----:B------:R-:W-:Y:S02]  /*2230*/  SHF.L.U32 R16, R5, 0x10, RZ ;  /* 0x0000001005107819 */ /* 0x000fe400000006ff */
[----:B------:R-:W-:-:S02]  /*2240*/  LEA R10, R72, R37, 0x3 ;  /* 0x00000025480a7211 */ /* 0x000fc400078e18ff */
[----:B------:R-:W-:Y:S02]  /*2250*/  SHF.L.U32 R6, R6, 0x10, RZ ;  /* 0x0000001006067819 */ /* 0x000fe400000006ff */
[----:B------:R-:W-:Y:S02]  /*2260*/  SHF.L.U32 R15, R4, 0x10, RZ ;  /* 0x00000010040f7819 */ /* 0x000fe400000006ff */
[----:B------:R-:W2:Y:S01]  /*2270*/  LDS.64 R10, [R10] ;  /* 0x000000000a0a7984 */ /* 0x000ea20000000a00 */
[----:B------:R-:W-:Y:S02]  /*2280*/  SHF.L.U32 R7, R7, 0x10, RZ ;  /* 0x0000001007077819 */ /* 0x000fe400000006ff */
[----:B------:R-:W-:Y:S02]  /*2290*/  SHF.L.U32 R19, R19, 0x10, RZ ;  /* 0x0000001013137819 */ /* 0x000fe400000006ff */
[----:B------:R-:W-:Y:S02]  /*22a0*/  SHF.L.U32 R18, R18, 0x10, RZ ;  /* 0x0000001012127819 */ /* 0x000fe400000006ff */
[----:B------:R-:W-:Y:S01]  /*22b0*/  LOP3.LUT R51, R51, 0x1, RZ, 0x3c, !PT ;  /* 0x0000000133337812 */ /* 0x000fe200078e3cff */
[----:B--2---:R-:W-:Y:S01]  /*22c0*/  FADD.FTZ R11, R11, UR4 ;  /* 0x000000040b0b7e21 */ /* 0x004fe20008010000 */
        /* <DEDUP_REMOVED lines=24> */
[--C-:B------:R-:W-:Y:S01]  /*2450*/  FADD.FTZ R144, R151, -R10.reuse ;  /* 0x8000000a97907221 */ /* 0x100fe20000010000 */
[----:B------:R-:W-:Y:S01]  /*2460*/  FMUL.FTZ R5, R11, R64 ;  /* 0x000000400b057220 */ /* 0x000fe20000410000 */
[----:B------:R-:W-:Y:S01]  /*2470*/  FADD.FTZ R64, R79, -R10 ;  /* 0x8000000a4f407221 */ /* 0x000fe20000010000 */
[C---:B------:R-:W-:Y:S01]  /*2480*/  FMUL.FTZ R131, R11.reuse, R130 ;  /* 0x000000820b837220 */ /* 0x040fe20000410000 */
[C---:B------:R-:W-:Y:S01]  /*2490*/  FMUL.FTZ R23, R11.reuse, R20 ;  /* 0x000000140b177220 */ /* 0x040fe20000410000 */
[----:B------:R-:W-:Y:S01]  /*24a0*/  FFMA.FTZ R126, R14, R126, R13 ;  /* 0x0000007e0e7e7223 */ /* 0x000fe2000001000d */
[C---:B------:R-:W-:Y:S01]  /*24b0*/  FMUL.FTZ R144, R11.reuse, R144 ;  /* 0x000000900b907220 */ /* 0x040fe20000410000 */
[C---:B------:R-:W-:Y:S01]  /*24c0*/  FMUL.FTZ R4, R11.reuse, R12 ;  /* 0x0000000c0b047220 */ /* 0x040fe20000410000 */
[C---:B------:R-:W-:Y:S01]  /*24d0*/  FMUL.FTZ R22, R11.reuse, R22 ;  /* 0x000000160b167220 */ /* 0x040fe20000410000 */
[C---:B------:R-:W-:Y:S01]  /*24e0*/  FMUL.FTZ R24, R11.reuse, R24 ;  /* 0x000000180b187220 */ /* 0x040fe20000410000 */
[----:B------:R-:W-:Y:S01]  /*24f0*/  FMUL.FTZ R55, R11, R64 ;  /* 0x000000400b377220 */ /* 0x000fe20000410000 */
[----:B------:R-:W-:Y:S01]  /*2500*/  FFMA.FTZ R5, R5, R7, R16 ;  /* 0x0000000705057223 */ /* 0x000fe20000010010 */
[----:B------:R-:W-:Y:S01]  /*2510*/  FMUL.FTZ R27, R11, R26 ;  /* 0x0000001a0b1b7220 */ /* 0x000fe20000410000 */
[----:B------:R-:W-:Y:S01]  /*2520*/  FADD.FTZ R64, R89, -R10 ;  /* 0x8000000a59407221 */ /* 0x000fe20000010000 */
[--C-:B------:R-:W-:Y:S01]  /*2530*/  FFMA.FTZ R131, R6, R131, R15.reuse ;  /* 0x0000008306837223 */ /* 0x100fe2000001000f */
[----:B------:R-:W-:Y:S01]  /*2540*/  FFMA.FTZ R20, R23, R19, R18 ;  /* 0x0000001317147223 */ /* 0x000fe20000010012 */
[C---:B------:R-:W-:Y:S01]  /*2550*/  FMUL.FTZ R28, R11.reuse, R28 ;  /* 0x0000001c0b1c7220 */ /* 0x040fe20000410000 */
[----:B------:R-:W-:Y:S01]  /*2560*/  FMUL.FTZ R132, R126, -1.4426950216293334961 ;  /* 0xbfb8aa3b7e847820 */ /* 0x000fe20000410000 */
[--C-:B------:R-:W-:Y:S01]  /*2570*/  FFMA.FTZ R144, R6, R144, R15.reuse ;  /* 0x0000009006907223 */ /* 0x100fe2000001000f */
[--C-:B------:R-:W-:Y:S01]  /*2580*/  FFMA.FTZ R4, R4, R6, R15.reuse ;  /* 0x0000000604047223 */ /* 0x100fe2000001000f */
[----:B------:R-:W-:Y:S01]  /*2590*/  FFMA.FTZ R22, R6, R22, R15 ;  /* 0x0000001606167223 */ /* 0x000fe2000001000f */
[C---:B------:R-:W-:Y:S01]  /*25a0*/  FMUL.FTZ R30, R11.reuse, R30 ;  /* 0x0000001e0b1e7220 */ /* 0x040fe20000410000 */
[C---:B------:R-:W-:Y:S01]  /*25b0*/  FMUL.FTZ R81, R11.reuse, R82 ;  /* 0x000000520b517220 */ /* 0x040fe20000410000 */
[----:B------:R-:W-:Y:S01]  /*25c0*/  FMUL.FTZ R89, R11, R90 ;  /* 0x0000005a0b597220 */ /* 0x000fe20000410000 */
[--C-:B------:R-:W-:Y:S01]  /*25d0*/  FADD.FTZ R134, R133, -R10.reuse ;  /* 0x8000000a85867221 */ /* 0x100fe20000010000 */
[C---:B------:R-:W-:Y:S01]  /*25e0*/  FMUL.FTZ R12, R11.reuse, R66 ;  /* 0x000000420b0c7220 */ /* 0x040fe20000410000 */
[----:B------:R-:W-:Y:S01]  /*25f0*/  FFMA.FTZ R24, R14, R24, R13 ;  /* 0x000000180e187223 */ /* 0x000fe2000001000d */
[----:B------:R-:W-:Y:S01]  /*2600*/  FMUL.FTZ R32, R11, R32 ;  /* 0x000000200b207220 */ /* 0x000fe20000410000 */
[--C-:B------:R-:W-:Y:S01]  /*2610*/  FADD.FTZ R82, R59, -R10.reuse ;  /* 0x8000000a3b527221 */ /* 0x100fe20000010000 */
[--C-:B------:R-:W-:Y:S01]  /*2620*/  FADD.FTZ R90, R85, -R10.reuse ;  /* 0x8000000a555a7221 */ /* 0x100fe20000010000 */
[----:B------:R-:W-:Y:S01]  /*2630*/  FADD.FTZ R108, R137, -R10 ;  /* 0x8000000a896c7221 */ /* 0x000fe20000010000 */
[----:B------:R-:W-:Y:S01]  /*2640*/  FMUL.FTZ R127, R11, R128 ;  /* 0x000000800b7f7220 */ /* 0x000fe20000410000 */
[----:B------:R-:W-:Y:S01]  /*2650*/  FMUL.FTZ R21, R5, -1.4426950216293334961 ;  /* 0xbfb8aa3b05157820 */ /* 0x000fe20000410000 */
[----:B------:R-:W-:Y:S01]  /*2660*/  FFMA.FTZ R27, R7, R27, R16 ;  /* 0x0000001b071b7223 */ /* 0x000fe20000010010 */
[----:B------:R-:W-:Y:S01]  /*2670*/  FMUL.FTZ R64, R11, R64 ;  /* 0x000000400b407220 */ /* 0x000fe20000410000 */
[----:B------:R-:W-:Y:S01]  /*2680*/  FADD.FTZ R128, R63, -R10 ;  /* 0x8000000a3f807221 */ /* 0x000fe20000010000 */
[----:B------:R-:W-:Y:S01]  /*2690*/  FMUL.FTZ R137, R131, -1.4426950216293334961 ;  /* 0xbfb8aa3b83897820 */ /* 0x000fe20000410000 */
[----:B------:R-:W-:Y:S01]  /*26a0*/  FMUL.FTZ R145, R11, R148 ;  /* 0x000000940b917220 */ /* 0x000fe20000410000 */
[----:B------:R-:W-:Y:S01]  /*26b0*/  FMUL.FTZ R23, R20, -1.4426950216293334961 ;  /* 0xbfb8aa3b14177820 */ /* 0x000fe20000410000 */
[----:B------:R-:W-:Y:S01]  /*26c0*/  FFMA.FTZ R28, R19, R28, R18 ;  /* 0x0000001c131c7223 */ /* 0x000fe20000010012 */
[C---:B------:R-:W-:Y:S01]  /*26d0*/  FMUL.FTZ R70, R11.reuse, R68 ;  /* 0x000000440b467220 */ /* 0x040fe20000410000 */
[----:B------:R-:W-:Y:S01]  /*26e0*/  FMUL.FTZ R88, R11, R88 ;  /* 0x000000580b587220 */ /* 0x000fe20000410000 */
[--C-:B------:R-:W-:Y:S01]  /*26f0*/  FADD.FTZ R116, R139, -R10.reuse ;  /* 0x8000000a8b747221 */ /* 0x100fe20000010000 */
[----:B------:R0:W-:Y:S01]  /*2700*/  MUFU.EX2 R63, R132 ;  /* 0x00000084003f7308 */ /* 0x0001e20000000800 */
[--C-:B------:R-:W-:Y:S01]  /*2710*/  FADD.FTZ R138, R147, -R10.reuse ;  /* 0x8000000a938a7221 */ /* 0x100fe20000010000 */
[----:B------:R-:W-:Y:S01]  /*2720*/  FMUL.FTZ R148, R144, -1.4426950216293334961 ;  /* 0xbfb8aa3b90947820 */ /* 0x000fe20000410000 */
[--C-:B------:R-:W-:Y:S01]  /*2730*/  FADD.FTZ R150, R157, -R10.reuse ;  /* 0x8000000a9d967221 */ /* 0x100fe20000010000 */
[----:B------:R-:W-:Y:S01]  /*2740*/  FMUL.FTZ R3, R4, -1.4426950216293334961 ;  /* 0xbfb8aa3b04037820 */ /* 0x000fe20000410000 */
[----:B------:R-:W-:Y:S01]  /*2750*/  FMUL.FTZ R25, R22, -1.4426950216293334961 ;  /* 0xbfb8aa3b16197820 */ /* 0x000fe20000410000 */
[----:B------:R-:W-:Y:S01]  /*2760*/  FFMA.FTZ R30, R6, R30, R15 ;  /* 0x0000001e061e7223 */ /* 0x000fe2000001000f */
[--C-:B------:R-:W-:Y:S01]  /*2770*/  FADD.FTZ R80, R91, -R10.reuse ;  /* 0x8000000a5b507221 */ /* 0x100fe20000010000 */
[--C-:B------:R-:W-:Y:S01]  /*2780*/  FADD.FTZ R92, R111, -R10.reuse ;  /* 0x8000000a6f5c7221 */ /* 0x100fe20000010000 */
[--C-:B------:R-:W-:Y:S01]  /*2790*/  FADD.FTZ R104, R135, -R10.reuse ;  /* 0x8000000a87687221 */ /* 0x100fe20000010000 */
[----:B0-----:R-:W-:Y:S01]  /*27a0*/  FMUL.FTZ R132, R11, R134 ;  /* 0x000000860b847220 */ /* 0x001fe20000410000 */
[--C-:B------:R-:W-:Y:S01]  /*27b0*/  FADD.FTZ R152, R65, -R10.reuse ;  /* 0x8000000a41987221 */ /* 0x100fe20000010000 */
[--C-:B------:R-:W-:Y:S01]  /*27c0*/  FFMA.FTZ R12, R12, R14, R13.reuse ;  /* 0x0000000e0c0c7223 */ /* 0x100fe2000001000d */
[----:B------:R-:W-:Y:S01]  /*27d0*/  FMUL.FTZ R26, R24, -1.4426950216293334961 ;  /* 0xbfb8aa3b181a7820 */ /* 0x000fe20000410000 */
[----:B------:R-:W-:Y:S01]  /*27e0*/  FFMA.FTZ R32, R14, R32, R13 ;  /* 0x000000200e207223 */ /* 0x000fe2000001000d */
[C---:B------:R-:W-:Y:S01]  /*27f0*/  FMUL.FTZ R83, R11.reuse, R82 ;  /* 0x000000520b537220 */ /* 0x040fe20000410000 */
[----:B------:R-:W-:Y:S01]  /*2800*/  FMUL.FTZ R91, R11, R90 ;  /* 0x0000005a0b5b7220 */ /* 0x000fe20000410000 */
[--C-:B------:R-:W-:Y:S01]  /*2810*/  FADD.FTZ R94, R67, -R10.reuse ;  /* 0x8000000a435e7221 */ /* 0x100fe20000010000 */
[--C-:B------:R-:W-:Y:S01]  /*2820*/  FADD.FTZ R102, R117, -R10.reuse ;  /* 0x8000000a75667221 */ /* 0x100fe20000010000 */
[----:B------:R-:W-:Y:S01]  /*2830*/  FADD.FTZ R134, R119, -R10 ;  /* 0x8000000a77867221 */ /* 0x000fe20000010000 */
[----:B------:R-:W-:Y:S01]  /*2840*/  FMUL.FTZ R29, R27, -1.4426950216293334961 ;  /* 0xbfb8aa3b1b1d7820 */ /* 0x000fe20000410000 */
[----:B------:R-:W-:Y:S01]  /*2850*/  FFMA.FTZ R64, R19, R64, R18 ;  /* 0x0000004013407223 */ /* 0x000fe20000010012 */
[--C-:B------:R-:W-:Y:S01]  /*2860*/  FADD.FTZ R72, R53, -R10.reuse ;  /* 0x8000000a35487221 */ /* 0x100fe20000010000 */
[--C-:B------:R-:W-:Y:S01]  /*2870*/  FADD.FTZ R96, R113, -R10.reuse ;  /* 0x8000000a71607221 */ /* 0x100fe20000010000 */
[--C-:B------:R-:W-:Y:S01]  /*2880*/  FADD.FTZ R98, R115, -R10.reuse ;  /* 0x8000000a73627221 */ /* 0x100fe20000010000 */
[----:B------:R0:W-:Y:S01]  /*2890*/  MUFU.EX2 R119, R137 ;  /* 0x0000008900777308 */ /* 0x0001e20000000800 */
[----:B------:R-:W-:Y:S01]  /*28a0*/  FMUL.FTZ R31, R28, -1.4426950216293334961 ;  /* 0xbfb8aa3b1c1f7820 */ /* 0x000fe20000410000 */
[----:B------:R-:W-:Y:S01]  /*28b0*/  FFMA.FTZ R53, R6, R70, R15 ;  /* 0x0000004606357223 */ /* 0x000fe2000001000f */
[----:B------:R-:W-:Y:S01]  /*28c0*/  FADD.FTZ R74, R103, -R10 ;  /* 0x8000000a674a7221 */ /* 0x000fe20000010000 */
[----:B------:R-:W-:Y:S01]  /*28d0*/  FFMA.FTZ R88, R14, R88, R13 ;  /* 0x000000580e587223 */ /* 0x000fe2000001000d */
[C---:B------:R-:W-:Y:S01]  /*28e0*/  FMUL.FTZ R115, R11.reuse, R116 ;  /* 0x000000740b737220 */ /* 0x040fe20000410000 */
[C---:B------:R-:W-:Y:S01]  /*28f0*/  FMUL.FTZ R147, R11.reuse, R150 ;  /* 0x000000960b937220 */ /* 0x040fe20000410000 */
[----:B------:R-:W-:Y:S01]  /*2900*/  FMUL.FTZ R33, R30, -1.4426950216293334961 ;  /* 0xbfb8aa3b1e217820 */ /* 0x000fe20000410000 */
[----:B------:R1:W-:Y:S01]  /*2910*/  MUFU.EX2 R65, R148 ;  /* 0x0000009400417308 */ /* 0x0003e20000000800 */
[----:B0-----:R-:W-:Y:S01]  /*2920*/  FMUL.FTZ R137, R11, R138 ;  /* 0x0000008a0b897220 */ /* 0x001fe20000410000 */
[----:B------:R-:W-:Y:S01]  /*2930*/  FFMA.FTZ R81, R7, R81, R16 ;  /* 0x0000005107517223 */ /* 0x000fe20000010010 */
[--C-:B------:R-:W-:Y:S01]  /*2940*/  FADD.FTZ R84, R109, -R10.reuse ;  /* 0x8000000a6d547221 */ /* 0x100fe20000010000 */
[----:B------:R-:W-:Y:S01]  /*2950*/  FMUL.FTZ R92, R11, R92 ;  /* 0x0000005c0b5c7220 */ /* 0x000fe20000410000 */
[--C-:B------:R-:W-:Y:S01]  /*2960*/  FADD.FTZ R100, R99, -R10.reuse ;  /* 0x8000000a63647221 */ /* 0x100fe20000010000 */
[----:B------:R-:W-:Y:S01]  /*2970*/  FMUL.FTZ R103, R11, R104 ;  /* 0x000000680b677220 */ /* 0x000fe20000410000 */
[--C-:B------:R-:W-:Y:S01]  /*2980*/  FADD.FTZ R110, R121, -R10.reuse ;  /* 0x8000000a796e7221 */ /* 0x100fe20000010000 */
[----:B------:R-:W0:Y:S01]  /*2990*/  MUFU.EX2 R21, R21 ;  /* 0x0000001500157308 */ /* 0x000e220000000800 */
[--C-:B------:R-:W-:Y:S01]  /*29a0*/  FADD.FTZ R116, R69, -R10.reuse ;  /* 0x8000000a45747221 */ /* 0x100fe20000010000 */
[----:B------:R-:W-:Y:S01]  /*29b0*/  FADD.FTZ R138, R71, -R10 ;  /* 0x8000000a478a7221 */ /* 0x000fe20000010000 */
[----:B------:R-:W-:Y:S01]  /*29c0*/  FFMA.FTZ R143, R19, R143, R18 ;  /* 0x0000008f138f7223 */ /* 0x000fe20000010012 */
[----:B-1----:R-:W-:Y:S01]  /*29d0*/  FMUL.FTZ R148, R11, R152 ;  /* 0x000000980b947220 */ /* 0x002fe20000410000 */
[----:B------:R-:W-:Y:S01]  /*29e0*/  FADD.FTZ R150, R161, -R10 ;  /* 0x8000000aa1967221 */ /* 0x000fe20000010000 */
[----:B------:R-:W-:Y:S01]  /*29f0*/  FMUL.FTZ R17, R12, -1.4426950216293334961 ;  /* 0xbfb8aa3b0c117820 */ /* 0x000fe20000410000 */
[----:B------:R-:W-:Y:S01]  /*2a00*/  FMUL.FTZ R61, R32, -1.4426950216293334961 ;  /* 0xbfb8aa3b203d7820 */ /* 0x000fe20000410000 */
[----:B------:R-:W1:Y:S01]  /*2a10*/  MUFU.EX2 R23, R23 ;  /* 0x0000001700177308 */ /* 0x000e620000000800 */
[C-C-:B------:R-:W-:Y:S01]  /*2a20*/  FFMA.FTZ R83, R19.reuse, R83, R18.reuse ;  /* 0x0000005313537223 */ /* 0x140fe20000010012 */
[----:B------:R-:W-:Y:S01]  /*2a30*/  FFMA.FTZ R91, R19, R91, R18 ;  /* 0x0000005b135b7223 */ /* 0x000fe20000010012 */
[C---:B------:R-:W-:Y:S01]  /*2a40*/  FMUL.FTZ R94, R11.reuse, R94 ;  /* 0x0000005e0b5e7220 */ /* 0x040fe20000410000 */
[----:B------:R-:W-:Y:S01]  /*2a50*/  FMUL.FTZ R102, R11, R102 ;  /* 0x000000660b667220 */ /* 0x000fe20000410000 */
[--C-:B------:R-:W-:Y:S01]  /*2a60*/  FADD.FTZ R104, R57, -R10.reuse ;  /* 0x8000000a39687221 */ /* 0x100fe20000010000 */
[--C-:B------:R-:W-:Y:S01]  /*2a70*/  FADD.FTZ R152, R54, -R10.reuse ;  /* 0x8000000a36987221 */ /* 0x100fe20000010000 */
[----:B------:R-:W-:Y:S01]  /*2a80*/  FMUL.FTZ R68, R64, -1.4426950216293334961 ;  /* 0xbfb8aa3b40447820 */ /* 0x000fe20000410000 */
[----:B------:R-:W2:Y:S01]  /*2a90*/  MUFU.EX2 R3, R3 ;  /* 0x0000000300037308 */ /* 0x000ea20000000800 */
[----:B------:R-:W-:Y:S01]  /*2aa0*/  FADD.FTZ R76, R93, -R10 ;  /* 0x8000000a5d4c7221 */ /* 0x000fe20000010000 */
[----:B------:R-:W-:Y:S01]  /*2ab0*/  FFMA.FTZ R89, R7, R89, R16 ;  /* 0x0000005907597223 */ /* 0x000fe20000010010 */
[----:B------:R-:W-:Y:S01]  /*2ac0*/  FMUL.FTZ R96, R11, R96 ;  /* 0x000000600b607220 */ /* 0x000fe20000410000 */
[----:B------:R-:W-:Y:S01]  /*2ad0*/  FMUL.FTZ R70, R53, -1.4426950216293334961 ;  /* 0xbfb8aa3b35467820 */ /* 0x000fe20000410000 */
[----:B------:R-:W-:Y:S01]  /*2ae0*/  FMUL.FTZ R93, R88, -1.4426950216293334961 ;  /* 0xbfb8aa3b585d7820 */ /* 0x000fe20000410000 */
[----:B------:R-:W-:Y:S01]  /*2af0*/  FMUL.FTZ R98, R11, R98 ;  /* 0x000000620b627220 */ /* 0x000fe20000410000 */
[--C-:B------:R-:W-:Y:S01]  /*2b00*/  FADD.FTZ R136, R149, -R10.reuse ;  /* 0x8000000a95887221 */ /* 0x100fe20000010000 */
[----:B------:R-:W3:Y:S01]  /*2b10*/  MUFU.EX2 R25, R25 ;  /* 0x0000001900197308 */ /* 0x000ee20000000800 */
[C---:B------:R-:W-:Y:S01]  /*2b20*/  FMUL.FTZ R72, R11.reuse, R72 ;  /* 0x000000480b487220 */ /* 0x040fe20000410000 */
[----:B------:R-:W-:Y:S01]  /*2b30*/  FMUL.FTZ R80, R11, R80 ;  /* 0x000000500b507220 */ /* 0x000fe20000410000 */
[----:B------:R-:W-:Y:S01]  /*2b40*/  FMUL.FTZ R82, R81, -1.4426950216293334961 ;  /* 0xbfb8aa3b51527820 */ /* 0x000fe20000410000 */
[C---:B------:R-:W-:Y:S01]  /*2b50*/  FMUL.FTZ R86, R11.reuse, R84 ;  /* 0x000000540b567220 */ /* 0x040fe20000410000 */
[----:B------:R-:W-:Y:S01]  /*2b60*/  FFMA.FTZ R92, R6, R92, R15 ;  /* 0x0000005c065c7223 */ /* 0x000fe2000001000f */
[C---:B------:R-:W-:Y:S01]  /*2b70*/  FMUL.FTZ R100, R11.reuse, R100 ;  /* 0x000000640b647220 */ /* 0x040fe20000410000 */
[----:B------:R-:W-:Y:S01]  /*2b80*/  FMUL.FTZ R110, R11, R110 ;  /* 0x0000006e0b6e7220 */ /* 0x000fe20000410000 */
[----:B------:R-:W4:Y:S01]  /*2b90*/  MUFU.EX2 R26, R26 ;  /* 0x0000001a001a7308 */ /* 0x000f220000000800 */
[--C-:B------:R-:W-:Y:S01]  /*2ba0*/  FADD.FTZ R112, R123, -R10.reuse ;  /* 0x8000000a7b707221 */ /* 0x100fe20000010000 */
[C---:B------:R-:W-:Y:S01]  /*2bb0*/  FMUL.FTZ R114, R11.reuse, R114 ;  /* 0x000000720b727220 */ /* 0x040fe20000410000 */
[C---:B------:R-:W-:Y:S01]  /*2bc0*/  FMUL.FTZ R117, R11.reuse, R116 ;  /* 0x000000740b757220 */ /* 0x040fe20000410000 */
[----:B------:R-:W-:Y:S01]  /*2bd0*/  FMUL.FTZ R139, R11, R138 ;  /* 0x0000008a0b8b7220 */ /* 0x000fe20000410000 */
[----:B------:R-:W-:Y:S01]  /*2be0*/  FMUL.FTZ R146, R143, -1.4426950216293334961 ;  /* 0xbfb8aa3b8f927820 */ /* 0x000fe20000410000 */
[----:B------:R-:W-:Y:S01]  /*2bf0*/  FMUL.FTZ R149, R11, R150 ;  /* 0x000000960b957220 */ /* 0x000fe20000410000 */
[----:B------:R-:W-:Y:S01]  /*2c00*/  FMUL.FTZ R84, R83, -1.4426950216293334961 ;  /* 0xbfb8aa3b53547820 */ /* 0x000fe20000410000 */
[----:B------:R-:W5:Y:S01]  /*2c10*/  MUFU.EX2 R29, R29 ;  /* 0x0000001d001d7308 */ /* 0x000f620000000800 */
[----:B------:R-:W-:Y:S01]  /*2c20*/  FMUL.FTZ R97, R91, -1.4426950216293334961 ;  /* 0xbfb8aa3b5b617820 */ /* 0x000fe20000410000 */
[C-C-:B------:R-:W-:Y:S01]  /*2c30*/  FFMA.FTZ R94, R14.reuse, R94, R13.reuse ;  /* 0x0000005e0e5e7223 */ /* 0x140fe2000001000d */
[C-C-:B------:R-:W-:Y:S01]  /*2c40*/  FFMA.FTZ R102, R14.reuse, R102, R13.reuse ;  /* 0x000000660e667223 */ /* 0x140fe2000001000d */
[----:B------:R-:W-:Y:S01]  /*2c50*/  FMUL.FTZ R106, R11, R104 ;  /* 0x000000680b6a7220 */ /* 0x000fe20000410000 */
[--C-:B------:R-:W-:Y:S01]  /*2c60*/  FADD.FTZ R118, R141, -R10.reuse ;  /* 0x8000000a8d767221 */ /* 0x100fe20000010000 */
[----:B------:R-:W-:Y:S01]  /*2c70*/  FADD.FTZ R154, R159, -R10 ;  /* 0x8000000a9f9a7221 */ /* 0x000fe20000010000 */
[----:B------:R-:W-:Y:S01]  /*2c80*/  FMUL.FTZ R152, R11, R152 ;  /* 0x000000980b987220 */ /* 0x000fe20000410000 */
[----:B------:R-:W5:Y:S01]  /*2c90*/  MUFU.EX2 R31, R31 ;  /* 0x0000001f001f7308 */ /* 0x000f620000000800 */
[----:B------:R-:W-:Y:S01]  /*2ca0*/  FMUL.FTZ R90, R89, -1.4426950216293334961 ;  /* 0xbfb8aa3b595a7820 */ /* 0x000fe20000410000 */
[----:B------:R-:W-:Y:S01]  /*2cb0*/  FFMA.FTZ R96, R7, R96, R16 ;  /* 0x0000006007607223 */ /* 0x000fe20000010010 */
[----:B------:R-:W-:Y:S01]  /*2cc0*/  FMUL.FTZ R108, R11, R108 ;  /* 0x0000006c0b6c7220 */ /* 0x000fe20000410000 */
[----:B------:R-:W-:Y:S01]  /*2cd0*/  FFMA.FTZ R98, R19, R98, R18 ;  /* 0x0000006213627223 */ /* 0x000fe20000010012 */
[--C-:B------:R-:W-:Y:S01]  /*2ce0*/  FADD.FTZ R124, R125, -R10.reuse ;  /* 0x8000000a7d7c7221 */ /* 0x100fe20000010000 */
[----:B------:R-:W-:Y:S01]  /*2cf0*/  FMUL.FTZ R136, R11, R136 ;  /* 0x000000880b887220 */ /* 0x000fe20000410000 */
[C-C-:B------:R-:W-:Y:S01]  /*2d00*/  FFMA.FTZ R72, R14.reuse, R72, R13.reuse ;  /* 0x000000480e487223 */ /* 0x140fe2000001000d */
[----:B------:R-:W5:Y:S01]  /*2d10*/  MUFU.EX2 R33, R33 ;  /* 0x0000002100217308 */ /* 0x000f620000000800 */
[----:B------:R-:W-:Y:S01]  /*2d20*/  FADD.FTZ R78, R87, -R10 ;  /* 0x8000000a574e7221 */ /* 0x000fe20000010000 */
[----:B------:R-:W-:Y:S01]  /*2d30*/  FFMA.FTZ R80, R14, R80, R13 ;  /* 0x000000500e507223 */ /* 0x000fe2000001000d */
[----:B------:R-:W-:Y:S01]  /*2d40*/  FFMA.FTZ R100, R6, R100, R15 ;  /* 0x0000006406647223 */ /* 0x000fe2000001000f */
[C-C-:B------:R-:W-:Y:S01]  /*2d50*/  FFMA.FTZ R110, R14.reuse, R110, R13.reuse ;  /* 0x0000006e0e6e7223 */ /* 0x140fe2000001000d */
[----:B------:R-:W-:Y:S01]  /*2d60*/  FMUL.FTZ R112, R11, R112 ;  /* 0x000000700b707220 */ /* 0x000fe20000410000 */
[----:B------:R-:W-:Y:S01]  /*2d70*/  FFMA.FTZ R114, R19, R114, R18 ;  /* 0x0000007213727223 */ /* 0x000fe20000010012 */
[C-C-:B------:R-:W-:Y:S01]  /*2d80*/  FFMA.FTZ R117, R14.reuse, R117, R13.reuse ;  /* 0x000000750e757223 */ /* 0x140fe2000001000d */
[----:B------:R-:W5:Y:S01]  /*2d90*/  MUFU.EX2 R17, R17 ;  /* 0x0000001100117308 */ /* 0x000f620000000800 */
[C-C-:B------:R-:W-:Y:S01]  /*2da0*/  FFMA.FTZ R132, R14.reuse, R132, R13.reuse ;  /* 0x000000840e847223 */ /* 0x140fe2000001000d */
[--C-:B------:R-:W-:Y:S01]  /*2db0*/  FADD.FTZ R140, R153, -R10.reuse ;  /* 0x8000000a998c7221 */ /* 0x100fe20000010000 */
[C-C-:B------:R-:W-:Y:S01]  /*2dc0*/  FFMA.FTZ R139, R14.reuse, R139, R13.reuse ;  /* 0x0000008b0e8b7223 */ /* 0x140fe2000001000d */
[C-C-:B------:R-:W-:Y:S01]  /*2dd0*/  FFMA.FTZ R145, R14.reuse, R145, R13.reuse ;  /* 0x000000910e917223 */ /* 0x140fe2000001000d */
[--C-:B------:R-:W-:Y:S01]  /*2de0*/  FFMA.FTZ R149, R14, R149, R13.reuse ;  /* 0x000000950e957223 */ /* 0x100fe2000001000d */
[----:B------:R-:W-:Y:S01]  /*2df0*/  FADD.FTZ R150, R163, -R10 ;  /* 0x8000000aa3967221 */ /* 0x000fe20000010000 */
[----:B------:R-:W-:Y:S01]  /*2e00*/  FMUL.FTZ R95, R94, -1.4426950216293334961 ;  /* 0xbfb8aa3b5e5f7820 */ /* 0x000fe20000410000 */
[----:B------:R-:W5:Y:S01]  /*2e10*/  MUFU.EX2 R61, R61 ;  /* 0x0000003d003d7308 */ /* 0x000f620000000800 */
[----:B------:R-:W-:Y:S01]  /*2e20*/  FMUL.FTZ R109, R102, -1.4426950216293334961 ;  /* 0xbfb8aa3b666d7820 */ /* 0x000fe20000410000 */
[----:B------:R-:W-:Y:S01]  /*2e30*/  FFMA.FTZ R106, R19, R106, R18 ;  /* 0x0000006a136a7223 */ /* 0x000fe20000010012 */
[C---:B------:R-:W-:Y:S01]  /*2e40*/  FMUL.FTZ R120, R11.reuse, R118 ;  /* 0x000000760b787220 */ /* 0x040fe20000410000 */
[----:B------:R-:W-:Y:S01]  /*2e50*/  FFMA.FTZ R13, R14, R152, R13 ;  /* 0x000000980e0d7223 */ /* 0x000fe2000001000d */
[--C-:B------:R-:W-:Y:S01]  /*2e60*/  FFMA.FTZ R108, R6, R108, R15.reuse ;  /* 0x0000006c066c7223 */ /* 0x100fe2000001000f */
[----:B------:R-:W-:Y:S01]  /*2e70*/  FMUL.FTZ R122, R11, R122 ;  /* 0x0000007a0b7a7220 */ /* 0x000fe20000410000 */
[--C-:B------:R-:W-:Y:S01]  /*2e80*/  FADD.FTZ R156, R56, -R10.reuse ;  /* 0x8000000a389c7221 */ /* 0x100fe20000010000 */
[----:B------:R0:W-:Y:S01]  /*2e90*/  MUFU.EX2 R85, R93 ;  /* 0x0000005d00557308 */ /* 0x0001e20000000800 */
[--C-:B------:R-:W-:Y:S01]  /*2ea0*/  FADD.FTZ R152, R165, -R10.reuse ;  /* 0x8000000aa5987221 */ /* 0x100fe20000010000 */
[----:B------:R-:W-:Y:S01]  /*2eb0*/  FADD.FTZ R58, R58, -R10 ;  /* 0x8000000a3a3a7221 */ /* 0x000fe20000010000 */
[----:B------:R-:W-:Y:S01]  /*2ec0*/  FMUL.FTZ R99, R98, -1.4426950216293334961 ;  /* 0xbfb8aa3b62637820 */ /* 0x000fe20000410000 */
[----:B------:R-:W-:Y:S01]  /*2ed0*/  FMUL.FTZ R124, R11, R124 ;  /* 0x0000007c0b7c7220 */ /* 0x000fe20000410000 */
[----:B------:R-:W-:Y:S01]  /*2ee0*/  FFMA.FTZ R136, R19, R136, R18 ;  /* 0x0000008813887223 */ /* 0x000fe20000010012 */
[C---:B------:R-:W-:Y:S01]  /*2ef0*/  FMUL.FTZ R74, R11.reuse, R74 ;  /* 0x0000004a0b4a7220 */ /* 0x040fe20000410000 */
[C---:B------:R-:W-:Y:S01]  /*2f00*/  FMUL.FTZ R76, R11.reuse, R76 ;  /* 0x0000004c0b4c7220 */ /* 0x040fe20000410000 */
[----:B------:R-:W5:Y:S01]  /*2f10*/  MUFU.EX2 R68, R68 ;  /* 0x0000004400447308 */ /* 0x000f620000000800 */
[----:B0-----:R-:W-:Y:S01]  /*2f20*/  FMUL.FTZ R93, R92, -1.4426950216293334961 ;  /* 0xbfb8aa3b5c5d7820 */ /* 0x001fe20000410000 */
[----:B------:R-:W-:Y:S01]  /*2f30*/  FMUL.FTZ R78, R11, R78 ;  /* 0x0000004e0b4e7220 */ /* 0x000fe20000410000 */
[----:B------:R-:W-:Y:S01]  /*2f40*/  FMUL.FTZ R101, R100, -1.4426950216293334961 ;  /* 0xbfb8aa3b64657820 */ /* 0x000fe20000410000 */
[--C-:B------:R-:W-:Y:S01]  /*2f50*/  FFMA.FTZ R112, R7, R112, R16.reuse ;  /* 0x0000007007707223 */ /* 0x100fe20000010010 */
[----:B------:R-:W-:Y:S01]  /*2f60*/  FMUL.FTZ R121, R114, -1.4426950216293334961 ;  /* 0xbfb8aa3b72797820 */ /* 0x000fe20000410000 */
[C---:B------:R-:W-:Y:S01]  /*2f70*/  FMUL.FTZ R129, R11.reuse, R128 ;  /* 0x000000800b817220 */ /* 0x040fe20000410000 */
[C---:B------:R-:W-:Y:S01]  /*2f80*/  FMUL.FTZ R134, R11.reuse, R134 ;  /* 0x000000860b867220 */ /* 0x040fe20000410000 */
[----:B------:R0:W-:Y:S01]  /*2f90*/  MUFU.EX2 R105, R146 ;  /* 0x0000009200697308 */ /* 0x0001e20000000800 */
[C---:B------:R-:W-:Y:S01]  /*2fa0*/  FMUL.FTZ R141, R11.reuse, R140 ;  /* 0x0000008c0b8d7220 */ /* 0x040fe20000410000 */
[----:B------:R-:W-:Y:S01]  /*2fb0*/  FMUL.FTZ R150, R11, R150 ;  /* 0x000000960b967220 */ /* 0x000fe20000410000 */
[----:B------:R-:W-:Y:S01]  /*2fc0*/  FMUL.FTZ R107, R106, -1.4426950216293334961 ;  /* 0xbfb8aa3b6a6b7820 */ /* 0x000fe20000410000 */
[----:B------:R-:W-:Y:S01]  /*2fd0*/  FFMA.FTZ R120, R7, R120, R16 ;  /* 0x0000007807787223 */ /* 0x000fe20000010010 */
[----:B------:R-:W-:Y:S01]  /*2fe0*/  FFMA.FTZ R122, R19, R122, R18 ;  /* 0x0000007a137a7223 */ /* 0x000fe20000010012 */
[C---:B------:R-:W-:Y:S01]  /*2ff0*/  FMUL.FTZ R156, R11.reuse, R156 ;  /* 0x0000009c0b9c7220 */ /* 0x040fe20000410000 */
[C---:B------:R-:W-:Y:S01]  /*3000*/  FMUL.FTZ R152, R11.reuse, R152 ;  /* 0x000000980b987220 */ /* 0x040fe20000410000 */
[----:B------:R-:W5:Y:S01]  /*3010*/  MUFU.EX2 R70, R70 ;  /* 0x0000004600467308 */ /* 0x000f620000000800 */
[C---:B0-----:R-:W-:Y:S01]  /*3020*/  FMUL.FTZ R146, R11.reuse, R154 ;  /* 0x0000009a0b927220 */ /* 0x041fe20000410000 */
[----:B------:R-:W-:Y:S01]  /*3030*/  FADD.FTZ R154, R60, -R10 ;  /* 0x8000000a3c9a7221 */ /* 0x000fe20000010000 */
[C---:B------:R-:W-:Y:S01]  /*3040*/  FMUL.FTZ R58, R11.reuse, R58 ;  /* 0x0000003a0b3a7220 */ /* 0x040fe20000410000 */
[----:B------:R-:W-:Y:S01]  /*3050*/  FMUL.FTZ R87, R80, -1.4426950216293334961 ;  /* 0xbfb8aa3b50577820 */ /* 0x000fe20000410000 */
[----:B------:R-:W-:Y:S01]  /*3060*/  FMUL.FTZ R111, R110, -1.4426950216293334961 ;  /* 0xbfb8aa3b6e6f7820 */ /* 0x000fe20000410000 */
[----:B------:R-:W-:Y:S01]  /*3070*/  FMUL.FTZ R151, R11, R154 ;  /* 0x0000009a0b977220 */ /* 0x000fe20000410000 */
[--C-:B------:R-:W-:Y:S01]  /*3080*/  FFMA.FTZ R124, R6, R124, R15.reuse ;  /* 0x0000007c067c7223 */ /* 0x100fe2000001000f */
[----:B------:R0:W-:Y:S01]  /*3090*/  MUFU.EX2 R67, R97 ;  /* 0x0000006100437308 */ /* 0x0001e20000000800 */
[----:B------:R-:W-:Y:S01]  /*30a0*/  FMUL.FTZ R142, R136, -1.4426950216293334961 ;  /* 0xbfb8aa3b888e7820 */ /* 0x000fe20000410000 */
[C-C-:B------:R-:W-:Y:S01]  /*30b0*/  FFMA.FTZ R137, R6.reuse, R137, R15.reuse ;  /* 0x0000008906897223 */ /* 0x140fe2000001000f */
[C-C-:B------:R-:W-:Y:S01]  /*30c0*/  FFMA.FTZ R55, R7.reuse, R55, R16.reuse ;  /* 0x0000003707377223 */ /* 0x140fe20000010010 */
[----:B------:R-:W-:Y:S01]  /*30d0*/  FFMA.FTZ R74, R7, R74, R16 ;  /* 0x0000004a074a7223 */ /* 0x000fe20000010010 */
[----:B------:R-:W-:Y:S01]  /*30e0*/  FFMA.FTZ R76, R19, R76, R18 ;  /* 0x0000004c134c7223 */ /* 0x000fe20000010012 */
[C-C-:B------:R-:W-:Y:S01]  /*30f0*/  FFMA.FTZ R78, R6.reuse, R78, R15.reuse ;  /* 0x0000004e064e7223 */ /* 0x140fe2000001000f */
[--C-:B------:R-:W-:Y:S01]  /*3100*/  FFMA.FTZ R86, R6, R86, R15.reuse ;  /* 0x0000005606567223 */ /* 0x100fe2000001000f */
[----:B------:R-:W5:Y:S01]  /*3110*/  MUFU.EX2 R82, R82 ;  /* 0x0000005200527308 */ /* 0x000f620000000800 */
[----:B0-----:R-:W-:Y:S01]  /*3120*/  FMUL.FTZ R97, R96, -1.4426950216293334961 ;  /* 0xbfb8aa3b60617820 */ /* 0x001fe20000410000 */
[C-C-:B------:R-:W-:Y:S01]  /*3130*/  FFMA.FTZ R103, R7.reuse, R103, R16.reuse ;  /* 0x0000006707677223 */ /* 0x140fe20000010010 */
[----:B------:R-:W-:Y:S01]  /*3140*/  FMUL.FTZ R113, R112, -1.4426950216293334961 ;  /* 0xbfb8aa3b70717820 */ /* 0x000fe20000410000 */
[C-C-:B------:R-:W-:Y:S01]  /*3150*/  FFMA.FTZ R115, R6.reuse, R115, R15.reuse ;  /* 0x0000007306737223 */ /* 0x140fe2000001000f */
[----:B------:R-:W-:Y:S01]  /*3160*/  FFMA.FTZ R127, R7, R127, R16 ;  /* 0x0000007f077f7223 */ /* 0x000fe20000010010 */
[----:B------:R-:W-:Y:S01]  /*3170*/  FFMA.FTZ R129, R19, R129, R18 ;  /* 0x0000008113817223 */ /* 0x000fe20000010012 */
[C-C-:B------:R-:W-:Y:S01]  /*3180*/  FFMA.FTZ R134, R7.reuse, R134, R16.reuse ;  /* 0x0000008607867223 */ /* 0x140fe20000010010 */
[----:B------:R-:W0:Y:S01]  /*3190*/  MUFU.EX2 R84, R84 ;  /* 0x0000005400547308 */ /* 0x000e220000000800 */
[C-C-:B------:R-:W-:Y:S01]  /*31a0*/  FFMA.FTZ R141, R7.reuse, R141, R16.reuse ;  /* 0x0000008d078d7223 */ /* 0x140fe20000010010 */
[C-C-:B------:R-:W-:Y:S01]  /*31b0*/  FFMA.FTZ R147, R7.reuse, R147, R16.reuse ;  /* 0x0000009307937223 */ /* 0x140fe20000010010 */
[--C-:B------:R-:W-:Y:S01]  /*31c0*/  FFMA.FTZ R146, R6, R146, R15.reuse ;  /* 0x0000009206927223 */ /* 0x100fe2000001000f */
[----:B------:R-:W-:Y:S01]  /*31d0*/  FFMA.FTZ R150, R7, R150, R16 ;  /* 0x0000009607967223 */ /* 0x000fe20000010010 */
[----:B------:R-:W-:Y:S01]  /*31e0*/  FADD.FTZ R154, R21, 1 ;  /* 0x3f800000159a7421 */ /* 0x000fe20000010000 */
[----:B------:R-:W-:Y:S01]  /*31f0*/  FMUL.FTZ R123, R122, -1.4426950216293334961 ;  /* 0xbfb8aa3b7a7b7820 */ /* 0x000fe20000410000 */
[----:B------:R-:W-:Y:S01]  /*3200*/  FFMA.FTZ R15, R6, R156, R15 ;  /* 0x0000009c060f7223 */ /* 0x000fe2000001000f */
[----:B------:R-:W0:Y:S01]  /*3210*/  MUFU.EX2 R90, R90 ;  /* 0x0000005a005a7308 */ /* 0x000e220000000800 */
[----:B------:R-:W-:Y:S01]  /*3220*/  FFMA.FTZ R148, R19, R148, R18 ;  /* 0x0000009413947223 */ /* 0x000fe20000010012 */
[----:B------:R-:W-:Y:S01]  /*3230*/  FFMA.FTZ R151, R7, R151, R16 ;  /* 0x0000009707977223 */ /* 0x000fe20000010010 */
[C-C-:B------:R-:W-:Y:S01]  /*3240*/  FFMA.FTZ R152, R19.reuse, R152, R18.reuse ;  /* 0x0000009813987223 */ /* 0x140fe20000010012 */
[----:B------:R-:W-:Y:S01]  /*3250*/  FFMA.FTZ R58, R19, R58, R18 ;  /* 0x0000003a133a7223 */ /* 0x000fe20000010012 */
[----:B-1----:R-:W-:Y:S01]  /*3260*/  FADD.FTZ R21, R23, 1 ;  /* 0x3f80000017157421 */ /* 0x002fe20000010000 */
[----:B------:R-:W-:Y:S01]  /*3270*/  FMUL.FTZ R125, R124, -1.4426950216293334961 ;  /* 0xbfb8aa3b7c7d7820 */ /* 0x000fe20000410000 */
[----:B------:R-:W-:Y:S01]  /*3280*/  FMUL.FTZ R138, R137, -1.4426950216293334961 ;  /* 0xbfb8aa3b898a7820 */ /* 0x000fe20000410000 */
[----:B------:R1:W-:Y:S01]  /*3290*/  MUFU.EX2 R57, R109 ;  /* 0x0000006d00397308 */ /* 0x0003e20000000800 */
[----:B------:R-:W-:Y:S01]  /*32a0*/  FMUL.FTZ R140, R139, -1.4426950216293334961 ;  /* 0xbfb8aa3b8b8c7820 */ /* 0x000fe20000410000 */
[----:B--2---:R-:W-:Y:S01]  /*32b0*/  FADD.FTZ R3, R3, 1 ;  /* 0x3f80000003037421 */ /* 0x004fe20000010000 */
[----:B---3--:R-:W-:Y:S01]  /*32c0*/  FADD.FTZ R23, R25, 1 ;  /* 0x3f80000019177421 */ /* 0x008fe20000010000 */
[----:B------:R-:W-:Y:S01]  /*32d0*/  FMUL.FTZ R66, R55, -1.4426950216293334961 ;  /* 0xbfb8aa3b37427820 */ /* 0x000fe20000410000 */
[----:B------:R-:W-:Y:S01]  /*32e0*/  FMUL.FTZ R73, R72, -1.4426950216293334961 ;  /* 0xbfb8aa3b48497820 */ /* 0x000fe20000410000 */
[----:B------:R-:W-:Y:S01]  /*32f0*/  FMUL.FTZ R75, R74, -1.4426950216293334961 ;  /* 0xbfb8aa3b4a4b7820 */ /* 0x000fe20000410000 */
[----:B------:R-:W-:Y:S01]  /*3300*/  FMUL.FTZ R77, R76, -1.4426950216293334961 ;  /* 0xbfb8aa3b4c4d7820 */ /* 0x000fe20000410000 */
[----:B------:R-:W2:Y:S01]  /*3310*/  MUFU.EX2 R93, R93 ;  /* 0x0000005d005d7308 */ /* 0x000ea20000000800 */
[----:B-1----:R-:W-:Y:S01]  /*3320*/  FMUL.FTZ R109, R108, -1.4426950216293334961 ;  /* 0xbfb8aa3b6c6d7820 */ /* 0x002fe20000410000 */
[----:B------:R-:W-:Y:S01]  /*3330*/  FMUL.FTZ R79, R78, -1.4426950216293334961 ;  /* 0xbfb8aa3b4e4f7820 */ /* 0x000fe20000410000 */
[----:B------:R-:W-:Y:S01]  /*3340*/  FMUL.FTZ R104, R103, -1.4426950216293334961 ;  /* 0xbfb8aa3b67687820 */ /* 0x000fe20000410000 */
[----:B------:R-:W-:Y:S01]  /*3350*/  FMUL.FTZ R116, R115, -1.4426950216293334961 ;  /* 0xbfb8aa3b73747820 */ /* 0x000fe20000410000 */
[----:B------:R-:W-:Y:S01]  /*3360*/  FMUL.FTZ R118, R117, -1.4426950216293334961 ;  /* 0xbfb8aa3b75767820 */ /* 0x000fe20000410000 */
[----:B------:R-:W-:Y:S01]  /*3370*/  FMUL.FTZ R128, R127, -1.4426950216293334961 ;  /* 0xbfb8aa3b7f807820 */ /* 0x000fe20000410000 */
[----:B------:R-:W-:Y:S01]  /*3380*/  FMUL.FTZ R130, R129, -1.4426950216293334961 ;  /* 0xbfb8aa3b81827820 */ /* 0x000fe20000410000 */
[----:B------:R-:W1:Y:S01]  /*3390*/  MUFU.EX2 R95, R95 ;  /* 0x0000005f005f7308 */ /* 0x000e620000000800 */
[----:B------:R-:W-:Y:S01]  /*33a0*/  FMUL.FTZ R133, R132, -1.4426950216293334961 ;  /* 0xbfb8aa3b84857820 */ /* 0x000fe20000410000 */
[----:B------:R-:W-:Y:S01]  /*33b0*/  FMUL.FTZ R135, R134, -1.4426950216293334961 ;  /* 0xbfb8aa3b86877820 */ /* 0x000fe20000410000 */
[----:B------:R-:W-:Y:S01]  /*33c0*/  FMUL.FTZ R56, R145, -1.4426950216293334961 ;  /* 0xbfb8aa3b91387820 */ /* 0x000fe20000410000 */
[----:B------:R-:W-:Y:S01]  /*33d0*/  FMUL.FTZ R6, R147, -1.4426950216293334961 ;  /* 0xbfb8aa3b93067820 */ /* 0x000fe20000410000 */
[----:B------:R-:W-:Y:S01]  /*33e0*/  FMUL.FTZ R14, R146, -1.4426950216293334961 ;  /* 0xbfb8aa3b920e7820 */ /* 0x000fe20000410000 */
[----:B------:R-:W-:Y:S01]  /*33f0*/  FMUL.FTZ R60, R149, -1.4426950216293334961 ;  /* 0xbfb8aa3b953c7820 */ /* 0x000fe20000410000 */
[----:B------:R-:W-:Y:S01]  /*3400*/  FMUL.FTZ R16, R150, -1.4426950216293334961 ;  /* 0xbfb8aa3b96107820 */ /* 0x000fe20000410000 */
[----:B------:R-:W3:Y:S01]  /*3410*/  MUFU.EX2 R97, R97 ;  /* 0x0000006100617308 */ /* 0x000ee20000000800 */
[----:B----4-:R-:W-:Y:S01]  /*3420*/  FADD.FTZ R25, R26, 1 ;  /* 0x3f8000001a197421 */ /* 0x010fe20000010000 */
[----:B-----5:R-:W-:Y:S01]  /*3430*/  FADD.FTZ R26, R29, 1 ;  /* 0x3f8000001d1a7421 */ /* 0x020fe20000010000 */
[----:B------:R-:W-:Y:S01]  /*3440*/  FMUL.FTZ R54, R148, -1.4426950216293334961 ;  /* 0xbfb8aa3b94367820 */ /* 0x000fe20000410000 */
[----:B------:R-:W-:Y:S01]  /*3450*/  FMUL.FTZ R7, R152, -1.4426950216293334961 ;  /* 0xbfb8aa3b98077820 */ /* 0x000fe20000410000 */
[----:B------:R-:W-:Y:S01]  /*3460*/  FMUL.FTZ R10, R15, -1.4426950216293334961 ;  /* 0xbfb8aa3b0f0a7820 */ /* 0x000fe20000410000 */
[----:B------:R-:W-:Y:S01]  /*3470*/  FMUL.FTZ R11, R13, -1.4426950216293334961 ;  /* 0xbfb8aa3b0d0b7820 */ /* 0x000fe20000410000 */
[----:B------:R-:W-:Y:S01]  /*3480*/  FMUL.FTZ R19, R151, -1.4426950216293334961 ;  /* 0xbfb8aa3b97137820 */ /* 0x000fe20000410000 */
[----:B------:R4:W5:Y:S01]  /*3490*/  MUFU.EX2 R69, R121 ;  /* 0x0000007900457308 */ /* 0x0009620000000800 */
[----:B------:R-:W-:Y:S01]  /*34a0*/  FMUL.FTZ R18, R58, -1.4426950216293334961 ;  /* 0xbfb8aa3b3a127820 */ /* 0x000fe20000410000 */
[----:B------:R-:W-:Y:S01]  /*34b0*/  FADD.FTZ R29, R31, 1 ;  /* 0x3f8000001f1d7421 */ /* 0x000fe20000010000 */
[----:B------:R-:W-:Y:S01]  /*34c0*/  FADD.FTZ R31, R33, 1 ;  /* 0x3f800000211f7421 */ /* 0x000fe20000010000 */
[----:B------:R-:W-:Y:S01]  /*34d0*/  FADD.FTZ R17, R17, 1 ;  /* 0x3f80000011117421 */ /* 0x000fe20000010000 */
[----:B------:R-:W-:Y:S01]  /*34e0*/  FADD.FTZ R33, R61, 1 ;  /* 0x3f8000003d217421 */ /* 0x000fe20000010000 */
[----:B------:R-:W-:Y:S01]  /*34f0*/  FADD.FTZ R61, R68, 1 ;  /* 0x3f800000443d7421 */ /* 0x000fe20000010000 */
[----:B------:R-:W-:Y:S01]  /*3500*/  FADD.FTZ R68, R70, 1 ;  /* 0x3f80000046447421 */ /* 0x000fe20000010000 */
[----:B------:R-:W5:Y:S01]  /*3510*/  MUFU.EX2 R99, R99 ;  /* 0x0000006300637308 */ /* 0x000f620000000800 */
[----:B----4-:R-:W-:Y:S01]  /*3520*/  FMUL.FTZ R121, R120, -1.4426950216293334961 ;  /* 0xbfb8aa3b78797820 */ /* 0x010fe20000410000 */
[----:B------:R-:W-:Y:S01]  /*3530*/  FADD.FTZ R70, R82, 1 ;  /* 0x3f80000052467421 */ /* 0x000fe20000010000 */
[----:B0-----:R-:W-:Y:S01]  /*3540*/  FADD.FTZ R82, R84, 1 ;  /* 0x3f80000054527421 */ /* 0x001fe20000010000 */
[----:B------:R-:W-:Y:S01]  /*3550*/  FADD.FTZ R84, R90, 1 ;  /* 0x3f8000005a547421 */ /* 0x000fe20000010000 */
[----:B------:R-:W-:Y:S01]  /*3560*/  FADD.FTZ R90, R67, 1 ;  /* 0x3f800000435a7421 */ /* 0x000fe20000010000 */
[----:B--2---:R-:W-:Y:S01]  /*3570*/  FADD.FTZ R67, R93, 1 ;  /* 0x3f8000005d437421 */ /* 0x004fe20000010000 */
[----:B-1----:R-:W-:Y:S01]  /*3580*/  FADD.FTZ R93, R95, 1 ;  /* 0x3f8000005f5d7421 */ /* 0x002fe20000010000 */
[----:B------:R-:W0:Y:S01]  /*3590*/  MUFU.EX2 R101, R101 ;  /* 0x0000006500657308 */ /* 0x000e220000000800 */
[----:B---3--:R-:W-:Y:S01]  /*35a0*/  FADD.FTZ R95, R97, 1 ;  /* 0x3f800000615f7421 */ /* 0x008fe20000010000 */
[----:B------:R-:W-:Y:S01]  /*35b0*/  FADD.FTZ R156, R119, 1 ;  /* 0x3f800000779c7421 */ /* 0x000fe20000010000 */
[----:B------:R-:W-:Y:S01]  /*35c0*/  FADD.FTZ R85, R85, 1 ;  /* 0x3f80000055557421 */ /* 0x000fe20000010000 */
[----:B------:R-:W-:Y:S01]  /*35d0*/  FADD.FTZ R57, R57, 1 ;  /* 0x3f80000039397421 */ /* 0x000fe20000010000 */
[----:B-----5:R-:W-:Y:S01]  /*35e0*/  FADD.FTZ R69, R69, 1 ;  /* 0x3f80000045457421 */ /* 0x020fe20000010000 */
[----:B------:R-:W-:Y:S01]  /*35f0*/  FADD.FTZ R63, R63, 1 ;  /* 0x3f8000003f3f7421 */ /* 0x000fe20000010000 */
[----:B------:R-:W-:Y:S01]  /*3600*/  FADD.FTZ R65, R65, 1 ;  /* 0x3f80000041417421 */ /* 0x000fe20000010000 */
[----:B------:R1:W2:Y:S01]  /*3610*/  MUFU.EX2 R59, R87 ;  /* 0x00000057003b7308 */ /* 0x0002a20000000800 */
[----:B------:R-:W-:Y:S01]  /*3620*/  FADD.FTZ R97, R99, 1 ;  /* 0x3f80000063617421 */ /* 0x000fe20000010000 */
[----:B------:R-:W-:Y:S01]  /*3630*/  FADD.FTZ R105, R105, 1 ;  /* 0x3f80000069697421 */ /* 0x000fe20000010000 */
[----:B------:R-:W3:Y:S05]  /*3640*/  LDCU.64 UR4, c[0x0][0x380] ;  /* 0x00007000ff0477ac */ /* 0x000eea0008000a00 */
[----:B------:R-:W4:Y:S01]  /*3650*/  MUFU.EX2 R107, R107 ;  /* 0x0000006b006b7308 */ /* 0x000f220000000800 */
[----:B-1----:R-:W-:Y:S01]  /*3660*/  FMUL.FTZ R87, R86, -1.4426950216293334961 ;  /* 0xbfb8aa3b56577820 */ /* 0x002fe20000410000 */
[----:B0-----:R-:W-:-:S06]  /*3670*/  FADD.FTZ R99, R101, 1 ;  /* 0x3f80000065637421 */ /* 0x001fcc0000010000 */
[----:B------:R0:W1:Y:S01]  /*3680*/  MUFU.EX2 R71, R142 ;  /* 0x0000008e00477308 */ /* 0x0000620000000800 */
[----:B--2---:R-:W-:-:S07]  /*3690*/  FADD.FTZ R59, R59, 1 ;  /* 0x3f8000003b3b7421 */ /* 0x004fce0000010000 */
[----:B------:R-:W2:Y:S01]  /*36a0*/  MUFU.EX2 R109, R109 ;  /* 0x0000006d006d7308 */ /* 0x000ea20000000800 */
[----:B0-----:R-:W-:Y:S01]  /*36b0*/  FMUL.FTZ R142, R141, -1.4426950216293334961 ;  /* 0xbfb8aa3b8d8e7820 */ /* 0x001fe20000410000 */
[----:B----4-:R-:W-:-:S06]  /*36c0*/  FADD.FTZ R101, R107, 1 ;  /* 0x3f8000006b657421 */ /* 0x010fcc0000010000 */
        /* <DEDUP_REMOVED lines=14> */
[----:B------:R-:W1:Y:S01]  /*37b0*/  MUFU.RCP R3, R3 ;  /* 0x0000000300037308 */ /* 0x000e620000001000 */
[----:B--2---:R-:W-:-:S07]  /*37c0*/  FADD.FTZ R138, R138, 1 ;  /* 0x3f8000008a8a7421 */ /* 0x004fce0000010000 */
[----:B------:R-:W2:Y:S01]  /*37d0*/  MUFU.EX2 R66, R66 ;  /* 0x0000004200427308 */ /* 0x000ea20000000800 */
[----:B0-----:R-:W-:-:S07]  /*37e0*/  FADD.FTZ R140, R140, 1 ;  /* 0x3f8000008c8c7421 */ /* 0x001fce0000010000 */
[----:B------:R-:W0:Y:S01]  /*37f0*/  MUFU.EX2 R73, R73 ;  /* 0x0000004900497308 */ /* 0x000e220000000800 */
[----:B-1----:R-:W-:-:S07]  /*3800*/  FMUL.FTZ R3, R4, R3 ;  /* 0x0000000304037220 */ /* 0x002fce0000410000 */
        /* <DEDUP_REMOVED lines=51> */
[----:B0-----:R-:W-:-:S07]  /*3b40*/  FMUL.FTZ R12, R12, R17 ;  /* 0x000000110c0c7220 */ /* 0x001fce0000410000 */
[----:B------:R-:W0:Y:S01]  /*3b50*/  MUFU.RCP R23, R23 ;  /* 0x0000001700177308 */ /* 0x000e220000001000 */
[----:B-1----:R-:W-:-:S07]  /*3b60*/  FMUL.FTZ R24, R24, R25 ;  /* 0x0000001918187220 */ /* 0x002fce0000410000 */
[----:B------:R-:W1:Y:S01]  /*3b70*/  MUFU.RCP R26, R26 ;  /* 0x0000001a001a7308 */ /* 0x000e620000001000 */
[----:B--2---:R-:W-:-:S07]  /*3b80*/  FMUL.FTZ R154, R5, R154 ;  /* 0x0000009a059a7220 */ /* 0x004fce0000410000 */
[----:B------:R-:W2:Y:S01]  /*3b90*/  MUFU.RCP R33, R33 ;  /* 0x0000002100217308 */ /* 0x000ea20000001000 */
[----:B0-----:R-:W-:-:S05]  /*3ba0*/  FMUL.FTZ R23, R22, R23 ;  /* 0x0000001716177220 */ /* 0x001fca0000410000 */
[----:B------:R-:W-:Y:S02]  /*3bb0*/  F2FP.BF16.F32.PACK_AB R24, R24, R23 ;  /* 0x000000171818723e */ /* 0x000fe400000010ff */
[----:B------:R-:W0:Y:S01]  /*3bc0*/  MUFU.RCP R21, R21 ;  /* 0x0000001500157308 */ /* 0x000e220000001000 */
[----:B-1----:R-:W-:-:S07]  /*3bd0*/  FMUL.FTZ R26, R27, R26 ;  /* 0x0000001a1b1a7220 */ /* 0x002fce0000410000 */
[----:B------:R-:W1:Y:S01]  /*3be0*/  MUFU.RCP R138, R138 ;  /* 0x0000008a008a7308 */ /* 0x000e620000001000 */
[----:B--2---:R-:W-:-:S07]  /*3bf0*/  FMUL.FTZ R32, R32, R33 ;  /* 0x0000002120207220 */ /* 0x004fce0000410000 */
[----:B------:R-:W2:Y:S01]  /*3c00*/  MUFU.RCP R140, R140 ;  /* 0x0000008c008c7308 */ /* 0x000ea20000001000 */
[----:B0-----:R-:W-:Y:S01]  /*3c10*/  FMUL.FTZ R21, R20, R21 ;  /* 0x0000001514157220 */ /* 0x001fe20000410000 */
[----:B------:R-:W-:-:S04]  /*3c20*/  F2FP.BF16.F32.PACK_AB R20, R12, R3 ;  /* 0x000000030c14723e */ /* 0x000fc800000010ff */
[----:B------:R-:W-:Y:S02]  /*3c30*/  F2FP.BF16.F32.PACK_AB R21, R21, R154 ;  /* 0x0000009a1515723e */ /* 0x000fe400000010ff */
[----:B------:R-:W0:Y:S01]  /*3c40*/  MUFU.RCP R17, R14 ;  /* 0x0000000e00117308 */ /* 0x000e220000001000 */
[----:B-1----:R-:W-:-:S07]  /*3c50*/  FMUL.FTZ R138, R137, R138 ;  /* 0x0000008a898a7220 */ /* 0x002fce0000410000 */
[----:B------:R-:W1:Y:S01]  /*3c60*/  MUFU.RCP R25, R16 ;  /* 0x0000001000197308 */ /* 0x000e620000001000 */
[----:B--2---:R-:W-:-:S05]  /*3c70*/  FMUL.FTZ R139, R139, R140 ;  /* 0x0000008c8b8b7220 */ /* 0x004fca0000410000 */
[----:B------:R-:W-:Y:S02]  /*3c80*/  F2FP.BF16.F32.PACK_AB R138, R139, R138 ;  /* 0x0000008a8b8a723e */ /* 0x000fe400000010ff */
[----:B------:R-:W2:Y:S01]  /*3c90*/  MUFU.RCP R29, R29 ;  /* 0x0000001d001d7308 */ /* 0x000ea20000001000 */
[----:B0-----:R-:W-:-:S07]  /*3ca0*/  FMUL.FTZ R17, R146, R17 ;  /* 0x0000001192117220 */ /* 0x001fce0000410000 */
[----:B------:R-:W0:Y:S01]  /*3cb0*/  MUFU.RCP R31, R31 ;  /* 0x0000001f001f7308 */ /* 0x000e220000001000 */
[----:B-1----:R-:W-:-:S07]  /*3cc0*/  FMUL.FTZ R150, R150, R25 ;  /* 0x0000001996967220 */ /* 0x002fce0000410000 */
[----:B------:R-:W1:Y:S01]  /*3cd0*/  MUFU.RCP R66, R66 ;  /* 0x0000004200427308 */ /* 0x000e620000001000 */
[----:B--2---:R-:W-:-:S05]  /*3ce0*/  FMUL.FTZ R29, R28, R29 ;  /* 0x0000001d1c1d7220 */ /* 0x004fca0000410000 */
[----:B------:R-:W-:Y:S02]  /*3cf0*/  F2FP.BF16.F32.PACK_AB R25, R29, R26 ;  /* 0x0000001a1d19723e */ /* 0x000fe400000010ff */
        /* <DEDUP_REMOVED lines=8> */
[----:B0-----:R-:W-:-:S07]  /*3d80*/  FMUL.FTZ R68, R53, R68 ;  /* 0x0000004435447220 */ /* 0x001fce0000410000 */
[----:B------:R-:W0:Y:S01]  /*3d90*/  MUFU.RCP R77, R77 ;  /* 0x0000004d004d7308 */ /* 0x000e220000001000 */
[----:B-1----:R-:W-:-:S05]  /*3da0*/  FMUL.FTZ R73, R72, R73 ;  /* 0x0000004948497220 */ /* 0x002fca0000410000 */
[----:B------:R-:W-:Y:S02]  /*3db0*/  F2FP.BF16.F32.PACK_AB R68, R73, R68 ;  /* 0x000000444944723e */ /* 0x000fe400000010ff */
[----:B------:R-:W1:Y:S01]  /*3dc0*/  MUFU.RCP R79, R79 ;  /* 0x0000004f004f7308 */ /* 0x000e620000001000 */
[----:B--2---:R-:W-:-:S07]  /*3dd0*/  FMUL.FTZ R75, R74, R75 ;  /* 0x0000004b4a4b7220 */ /* 0x004fce0000410000 */
        /* <DEDUP_REMOVED lines=50> */
[----:B--2---:R-:W-:Y:S01]  /*4100*/  FMUL.FTZ R114, R114, R69 ;  /* 0x0000004572727220 */ /* 0x004fe20000410000 */
[----:B------:R-:W-:-:S04]  /*4110*/  F2FP.BF16.F32.PACK_AB R69, R76, R75 ;  /* 0x0000004b4c45723e */ /* 0x000fc800000010ff */
        /* <DEDUP_REMOVED lines=43> */
[----:B------:R2:W1:Y:S08]  /*43d0*/  MUFU.RCP R27, R7 ;  /* 0x00000007001b7308 */ /* 0x0004700000001000 */
[----:B------:R0:W4:Y:S01]  /*43e0*/  MUFU.RCP R14, R10 ;  /* 0x0000000a000e7308 */ /* 0x0001220000001000 */
[----:B--2---:R-:W-:-:S05]  /*43f0*/  FMUL.FTZ R7, R148, R5 ;  /* 0x0000000594077220 */ /* 0x004fca0000410000 */
[----:B------:R-:W-:Y:S02]  /*4400*/  F2FP.BF16.F32.PACK_AB R57, R7, R6 ;  /* 0x000000060739723e */ /* 0x000fe400000010ff */
[----:B------:R1:W2:Y:S01]  /*4410*/  MUFU.RCP R16, R11 ;  /* 0x0000000b00107308 */ /* 0x0002a20000001000 */
[----:B0-----:R-:W-:Y:S01]  /*4420*/  FMUL.FTZ R10, R149, R4 ;  /* 0x00000004950a7220 */ /* 0x001fe20000410000 */
[----:B---3--:R-:W-:-:S04]  /*4430*/  IADD3 R4, P1, PT, R50, UR4, RZ ;  /* 0x0000000432047c10 */ /* 0x008fc8000ff3e0ff */
[----:B------:R-:W-:Y:S02]  /*4440*/  IADD3.X R5, PT, PT, R52, UR5, RZ, P1, !PT ;  /* 0x0000000534057c10 */ /* 0x000fe40008ffe4ff */
[----:B------:R-:W0:Y:S01]  /*4450*/  MUFU.RCP R22, R19 ;  /* 0x0000001300167308 */ /* 0x000e220000001000 */
[----:B-1----:R-:W-:Y:S01]  /*4460*/  FMUL.FTZ R11, R152, R27 ;  /* 0x0000001b980b7220 */ /* 0x002fe20000410000 */
[----:B----4-:R-:W-:Y:S01]  /*4470*/  FMUL.FTZ R15, R15, R14 ;  /* 0x0000000e0f0f7220 */ /* 0x010fe20000410000 */
[----:B------:R-:W-:Y:S01]  /*4480*/  F2FP.BF16.F32.PACK_AB R10, R10, R17 ;  /* 0x000000110a0a723e */ /* 0x000fe200000010ff */
[----:B------:R1:W-:Y:S01]  /*4490*/  STG.E.64 desc[UR8][R4.64], R20 ;  /* 0x0000001404007986 */ /* 0x0003e2000c101b08 */
[----:B------:R-:W-:Y:S02]  /*44a0*/  ISETP.GE.U32.AND P1, PT, R43, R0, PT ;  /* 0x000000002b00720c */ /* 0x000fe40003f26070 */
[----:B------:R-:W-:Y:S01]  /*44b0*/  F2FP.BF16.F32.PACK_AB R11, R11, R150 ;  /* 0x000000960b0b723e */ /* 0x000fe200000010ff */
[----:B------:R-:W3:Y:S01]  /*44c0*/  MUFU.RCP R33, R18 ;  /* 0x0000001200217308 */ /* 0x000ee20000001000 */
[----:B--2---:R-:W-:Y:S01]  /*44d0*/  FMUL.FTZ R12, R13, R16 ;  /* 0x000000100d0c7220 */ /* 0x004fe20000410000 */
[----:B------:R1:W-:Y:S01]  /*44e0*/  STG.E.64 desc[UR8][R4.64+0x2800], R24 ;  /* 0x0028001804007986 */ /* 0x0003e2000c101b08 */
[----:B------:R-:W-:-:S03]  /*44f0*/  ISETP.GE.AND.EX P1, PT, R42, R2, PT, P1 ;  /* 0x000000022a00720c */ /* 0x000fc60003f26310 */
[----:B------:R-:W-:Y:S01]  /*4500*/  F2FP.BF16.F32.PACK_AB R12, R12, R15 ;  /* 0x0000000f0c0c723e */ /* 0x000fe200000010ff */
[----:B------:R1:W-:Y:S01]  /*4510*/  STG.E.64 desc[UR8][R4.64+0x7800], R68 ;  /* 0x0078004404007986 */ /* 0x0003e2000c101b08 */
[----:B0-----:R-:W-:-:S03]  /*4520*/  FMUL.FTZ R151, R151, R22 ;  /* 0x0000001697977220 */ /* 0x001fc60000410000 */
[----:B------:R1:W-:Y:S04]  /*4530*/  STG.E.64 desc[UR8][R4.64+0xa000], R80 ;  /* 0x00a0005004007986 */ /* 0x0003e8000c101b08 */
[----:B------:R1:W-:Y:S01]  /*4540*/  STG.E.64 desc[UR8][R4.64+0xc800], R88 ;  /* 0x00c8005804007986 */ /* 0x0003e2000c101b08 */
[----:B---3--:R-:W-:Y:S01]  /*4550*/  FMUL.FTZ R58, R58, R33 ;  /* 0x000000213a3a7220 */ /* 0x008fe20000410000 */
[----:B------:R-:W-:Y:S02]  /*4560*/  F2FP.BF16.F32.PACK_AB R33, R61, R66 ;  /* 0x000000423d21723e */ /* 0x000fe400000010ff */
[----:B------:R1:W-:Y:S02]  /*4570*/  STG.E.64 desc[UR8][R4.64+0xf000], R94 ;  /* 0x00f0005e04007986 */ /* 0x0003e4000c101b08 */
[----:B------:R-:W-:-:S02]  /*4580*/  F2FP.BF16.F32.PACK_AB R13, R58, R151 ;  /* 0x000000973a0d723e */ /* 0x000fc400000010ff */
[----:B------:R1:W-:Y:S04]  /*4590*/  STG.E.64 desc[UR8][R4.64+0x5000], R32 ;  /* 0x0050002004007986 */ /* 0x0003e8000c101b08 */
        /* <DEDUP_REMOVED lines=9> */
[----:B------:R-:W-:Y:S05]  /*4630*/  @!P1 BRA `(.L_x_794) ;  /* 0xffffffbc00509947 */ /* 0x000fea000383ffff */
[----:B------:R-:W-:Y:S05]  /*4640*/  EXIT ;  /* 0x000000000000794d */ /* 0x000fea0003800000 */
.L_x_795:
        /* <DEDUP_REMOVED lines=11> */
.L_x_1687:


//--------------------- .text._ZN13group_norm_v214gn_cuda_kernelI13__nv_bfloat16Li320ELi3ELi16ELi80ELi256ELb1ELi64ELi320ELi320ELi4ELb1ELi87ELb0ELb0ENS_16CompileConditionILi1000EEEEEvPT_PKS4_S7_S7_flPfS8_Pj --------------------------
	.section	.text._ZN13group_norm_v214gn_cuda_kernelI13__nv_bfloat16Li320ELi3ELi16ELi80ELi256ELb1ELi64ELi320ELi320ELi4ELb1ELi87ELb0ELb0ENS_16CompileConditionILi1000EEEEEvPT_PKS4_S7_S7_flPfS8_Pj,"ax",@progbits
	.align	128
        .global         _ZN13group_norm_v214gn_cuda_kernelI13__nv_bfloat16Li320ELi3ELi16ELi80ELi256ELb1ELi64ELi320ELi320ELi4ELb1ELi87ELb0ELb0ENS_16CompileConditionILi1000EEEEEvPT_PKS4_S7_S7_flPfS8_Pj
        .type           _ZN13group_norm_v214gn_cuda_kernelI13__nv_bfloat16Li320ELi3ELi16ELi80ELi256ELb1ELi64ELi320ELi320ELi4ELb1ELi87ELb0ELb0ENS_16CompileConditionILi1000EEEEEvPT_PKS4_S7_S7_flPfS8_Pj,@function
        .size           _ZN13group_norm_v214gn_cuda_kernelI13__nv_bfloat16Li320ELi3ELi16ELi80ELi256ELb1ELi64ELi320ELi320ELi4ELb1ELi87ELb0ELb0ENS_16CompileConditionILi1000EEEEEvPT_PKS4_S7_S7_flPfS8_Pj,(.L_x_1688 - _ZN13group_norm_v214gn_cuda_kernelI13__nv_bfloat16Li320ELi3ELi16ELi80ELi256ELb1ELi64ELi320ELi320ELi4ELb1ELi87ELb0ELb0ENS_16CompileConditionILi1000EEEEEvPT_PKS4_S7_S7_flPfS8_Pj)
        .other          _ZN13group_norm_v214gn_cuda_kernelI13__nv_bfloat16Li320ELi3ELi16ELi80ELi256ELb1ELi64ELi320ELi320ELi4ELb1ELi87ELb0ELb0ENS_16CompileConditionILi1000EEEEEvPT_PKS4_S7_S7_flPfS8_Pj,@"STO_CUDA_ENTRY STV_DEFAULT"
_ZN13group_norm_v214gn_cuda_kernelI13__nv_bfloat16Li320ELi3ELi16ELi80ELi256ELb1ELi64ELi320ELi320ELi4ELb1ELi87ELb0ELb0ENS_16CompileConditionILi1000EEEEEvPT_PKS4_S7_S7_flPfS8_Pj:
.text._ZN13group_norm_v214gn_cuda_kernelI13__nv_bfloat16Li320ELi3ELi16ELi80ELi256ELb1ELi64ELi320ELi320ELi4ELb1ELi87ELb0ELb0ENS_16CompileConditionILi1000EEEEEvPT_PKS4_S7_S7_flPfS8_Pj:
[----:B------:R-:W0:Y:S08]  /*0000*/  LDC R1, c[0x0][0x37c] ;  /* 0x0000df00ff017b82 */ /* 0x000e300000000800 */
[----:B------:R-:W1:Y:S01]  /*0010*/  LDC.64 R2, c[0x0][0x3a8] ;  /* 0x0000ea00ff027b82 */ /* 0x000e620000000a00 */
[----:B0-----:R-:W-:-:S07]  /*0020*/  IADD3 R1, PT, PT, R1, -0xb0, RZ ;  /* 0xffffff5001017810 */ /* 0x001fce0007ffe0ff */
[----:B------:R-:W0:Y:S01]  /*0030*/  S2UR UR4, SR_CTAID.Y ;  /* 0x00000000000479c3 */ /* 0x000e220000002600 */
[C---:B-1----:R-:W-:Y:S02]  /*0040*/  SHF.L.U32 R4, R2.reuse, 0x2, RZ ;  /* 0x0000000202047819 */ /* 0x042fe400000006ff */
[----:B------:R-:W-:Y:S02]  /*0050*/  SHF.L.U64.HI R0, R2, 0x2, R3 ;  /* 0x0000000202007819 */ /* 0x000fe40000010203 */
[----:B0-----:R-:W-:-:S04]  /*0060*/  ISETP.GT.U32.AND P0, PT, R4, UR4, PT ;  /* 0x0000000404007c0c */ /* 0x001fc8000bf04070 */
[----:B------:R-:W-:-:S13]  /*0070*/  ISETP.GT.AND.EX P0, PT, R0, RZ, PT, P0 ;  /* 0x000000ff0000720c */ /* 0x000fda0003f04300 */
[----:B------:R-:W-:Y:S05]  /*0080*/  @!P0 EXIT ;  /* 0x000000000000894d */ /* 0x000fea0003800000 */
[----:B------:R-:W0:Y:S01]  /*0090*/  S2R R9, SR_TID.X ;  /* 0x0000000000097919 */ /* 0x000e220000002100 */
[----:B------:R-:W1:Y:S01]  /*00a0*/  LDC.64 R6, c[0x0][0x3b0] ;  /* 0x0000ec00ff067b82 */ /* 0x000e620000000a00 */
[----:B------:R-:W-:Y:S01]  /*00b0*/  UMOV UR8, UR4 ;  /* 0x0000000400087c82 */ /* 0x000fe20008000000 */
[----:B------:R-:W2:Y:S01]  /*00c0*/  LDCU.64 UR12, c[0x0][0x358] ;  /* 0x00006b00ff0c77ac */ /* 0x000ea20008000a00 */
[----:B------:R-:W3:Y:S01]  /*00d0*/  S2R R3, SR_CgaCtaId ;  /* 0x0000000000037919 */ /* 0x000ee20000008800 */
[----:B------:R-:W-:Y:S01]  /*00e0*/  UMOV UR5, URZ ;  /* 0x000000ff00057c82 */ /* 0x000fe20008000000 */
[----:B------:R-:W4:Y:S01]  /*00f0*/  S2R R5, SR_CTAID.X ;  /* 0x0000000000057919 */ /* 0x000f220000002500 */
[----:B------:R-:W-:Y:S01]  /*0100*/  UMOV UR4, URZ ;  /* 0x000000ff00047c82 */ /* 0x000fe20008000000 */
[----:B-1----:R-:W-:Y:S02]  /*0110*/  ISETP.EQ.U32.AND P1, PT, R6, RZ, PT ;  /* 0x000000ff0600720c */ /* 0x002fe40003f22070 */
[----:B0-----:R-:W-:-:S05]  /*0120*/  LOP3.LUT R0, R9, 0xffff, RZ, 0xc0, !PT ;  /* 0x0000ffff09007812 */ /* 0x001fca00078ec0ff */
[----:B------:R-:W-:Y:S01]  /*0130*/  IMAD R0, R0, 0xcccd, RZ ;  /* 0x0000cccd00007824 */ /* 0x000fe200078e02ff */
[----:B----4-:R-:W-:-:S04]  /*0140*/  LOP3.LUT P0, RZ, R5, 0x3, RZ, 0xc0, !PT ;  /* 0x0000000305ff7812 */ /* 0x010fc8000780c0ff */
[----:B------:R-:W-:Y:S02]  /*0150*/  SHF.R.U32.HI R0, RZ, 0x16, R0 ;  /* 0x00000016ff007819 */ /* 0x000fe40000011600 */
[----:B------:R-:W-:Y:S02]  /*0160*/  ISETP.EQ.OR.EX P0, PT, R7, RZ, P0, P1 ;  /* 0x000000ff0700720c */ /* 0x000fe40000702710 */
[----:B------:R-:W-:Y:S02]  /*0170*/  PRMT R2, R0, 0x9910, RZ ;  /* 0x0000991000027816 */ /* 0x000fe400000000ff */
[----:B------:R-:W-:-:S03]  /*0180*/  ISETP.GT.U32.OR P0, PT, R9, 0x3, P0 ;  /* 0x000000030900780c */ /* 0x000fc60000704470 */
[----:B------:R-:W-:-:S05]  /*0190*/  IMAD R2, R2, 0x50, RZ ;  /* 0x0000005002027824 */ /* 0x000fca00078e02ff */
[----:B------:R-:W-:Y:S02]  /*01a0*/  IADD3 R4, PT, PT, RZ, -R2, RZ ;  /* 0x80000002ff047210 */ /* 0x000fe40007ffe0ff */
[----:B------:R-:W-:Y:S02]  /*01b0*/  MOV R2, 0x400 ;  /* 0x0000040000027802 */ /* 0x000fe40000000f00 */
[----:B------:R-:W-:Y:S02]  /*01c0*/  PRMT R4, R4, 0x7710, RZ ;  /* 0x0000771004047816 */ /* 0x000fe400000000ff */
[----:B---3--:R-:W-:Y:S02]  /*01d0*/  LEA R3, R3, R2, 0x18 ;  /* 0x0000000203037211 */ /* 0x008fe400078ec0ff */
[----:B------:R-:W-:Y:S02]  /*01e0*/  IADD3 R2, PT, PT, R4, R9, RZ ;  /* 0x0000000904027210 */ /* 0x000fe40007ffe0ff */
[----:B------:R-:W-:-:S02]  /*01f0*/  SHF.L.U32 R4, R5, 0x6, RZ ;  /* 0x0000000605047819 */ /* 0x000fc400000006ff */
[----:B------:R-:W-:Y:S02]  /*0200*/  LOP3.LUT R8, R2, 0xffff, RZ, 0xc0, !PT ;  /* 0x0000ffff02087812 */ /* 0x000fe400078ec0ff */
[----:B------:R-:W-:-:S03]  /*0210*/  LOP3.LUT R5, R4, 0xc0, RZ, 0xc0, !PT ;  /* 0x000000c004057812 */ /* 0x000fc600078ec0ff */
[----:B------:R-:W-:Y:S01]  /*0220*/  IMAD R3, R8, 0x28, R3 ;  /* 0x0000002808037824 */ /* 0x000fe200078e0203 */
[C---:B------:R-:W-:Y:S01]  /*0230*/  IADD3 R2, PT, PT, R0.reuse, R5, RZ ;  /* 0x0000000500027210 */ /* 0x040fe20007ffe0ff */
[----:B------:R0:W-:Y:S03]  /*0240*/  STL [R1+0x84], R8 ;  /* 0x0000840801007387 */ /* 0x0001e60000100800 */
[----:B------:R-:W-:Y:S01]  /*0250*/  LEA R0, R0, R3, 0x3 ;  /* 0x0000000300007211 */ /* 0x000fe200078e18ff */
[----:B------:R0:W-:Y:S04]  /*0260*/  STL [R1+0x80], R2 ;  /* 0x0000800201007387 */ /* 0x0001e80000100800 */
[----:B--2---:R0:W-:Y:S02]  /*0270*/  STL [R1+0x88], R0 ;  /* 0x0000880001007387 */ /* 0x0041e40000100800 */
.L_x_804:
[----:B0-2---:R-:W2:Y:S04]  /*0280*/  LDL R2, [R1+0x84] ;  /* 0x0000840001027983 */ /* 0x005ea80000100800 */
[----:B------:R-:W3:Y:S01]  /*0290*/  LDL R0, [R1+0x80] ;  /* 0x0000800001007983 */ /* 0x000ee20000100800 */
[----:B------:R-:W-:Y:S01]  /*02a0*/  ULOP3.LUT UR6, UR8, 0x3, URZ, 0xc0, !UPT ;  /* 0x0000000308067892 */ /* 0x000fe2000f8ec0ff */
[----:B------:R-:W-:Y:S01]  /*02b0*/  HFMA2 R27, -RZ, RZ, 0, 0 ;  /* 0x00000000ff1b7431 */ /* 0x000fe200000001ff */
[----:B------:R-:W-:Y:S02]  /*02c0*/  USHF.R.U64 UR14, UR8, 0x2, UR5 ;  /* 0x00000002080e7899 */ /* 0x000fe40008001205 */
[----:B------:R-:W-:Y:S01]  /*02d0*/  UIMAD UR9, UR6, 0x140, URZ ;  /* 0x00000140060978a4 */ /* 0x000fe2000f8e02ff */
[----:B------:R-:W0:Y:S03]  /*02e0*/  LDCU.64 UR10, c[0x0][0x388] ;  /* 0x00007100ff0a77ac */ /* 0x000e260008000a00 */
[----:B------:R-:W-:Y:S01]  /*02f0*/  MOV R3, UR14 ;  /* 0x0000000e00037c02 */ /* 0x000fe20008000f00 */
[----:B------:R-:W-:-:S04]  /*0300*/  USHF.R.U32.HI UR15, URZ, 0x2, UR5 ;  /* 0x00000002ff0f7899 */ /* 0x000fc80008011605 */
[----:B------:R-:W-:Y:S01]  /*0310*/  UIMAD UR6, UR15, 0x50000, URZ ;  /* 0x000500000f0678a4 */ /* 0x000fe2000f8e02ff */
[----:B--2---:R-:W-:Y:S01]  /*0320*/  LEA R26, R2, UR9, 0x2 ;  /* 0x00000009021a7c11 */ /* 0x004fe2000f8e10ff */
[----:B---3--:R-:W-:-:S04]  /*0330*/  IMAD R5, R0, 0x500, RZ ;  /* 0x0000050000057824 */ /* 0x008fc800078e02ff */
[----:B------:R-:W-:-:S03]  /*0340*/  IMAD.WIDE.U32 R2, R3, 0x50000, R26 ;  /* 0x0005000003027825 */ /* 0x000fc600078e001a */
[----:B------:R-:W-:-:S04]  /*0350*/  IADD3 R0, P1, PT, R5, R2, RZ ;  /* 0x0000000205007210 */ /* 0x000fc80007f3e0ff */
[----:B------:R-:W-:Y:S02]  /*0360*/  IADD3.X R3, PT, PT, R3, UR6, RZ, P1, !PT ;  /* 0x0000000603037c10 */ /* 0x000fe40008ffe4ff */
[C---:B------:R-:W-:Y:S02]  /*0370*/  SHF.L.U32 R6, R0.reuse, 0x1, RZ ;  /* 0x0000000100067819 */ /* 0x040fe400000006ff */
[----:B------:R-:W-:Y:S02]  /*0380*/  SHF.L.U64.HI R4, R0, 0x1, R3 ;  /* 0x0000000100047819 */ /* 0x000fe40000010203 */
[----:B0-----:R-:W-:Y:S01]  /*0390*/  IADD3 R20, P1, PT, R6, UR10, RZ ;  /* 0x0000000a06147c10 */ /* 0x001fe2000ff3e0ff */
[----:B------:R-:W-:Y:S03]  /*03a0*/  STL [R1+0x4c], R6 ;  /* 0x00004c0601007387 */ /* 0x000fe60000100800 */
[----:B------:R-:W-:Y:S01]  /*03b0*/  IADD3.X R21, PT, PT, R4, UR11, RZ, P1, !PT ;  /* 0x0000000b04157c10 */ /* 0x000fe20008ffe4ff */
[----:B------:R0:W-:Y:S04]  /*03c0*/  STL [R1+0x50], R4 ;  /* 0x0000500401007387 */ /* 0x0001e80000100800 */
[----:B------:R-:W2:Y:S04]  /*03d0*/  LDG.E.64.CONSTANT R24, desc[UR12][R20.64] ;  /* 0x0000000c14187981 */ /* 0x000ea8000c1e9b00 */
[----:B------:R-:W3:Y:S04]  /*03e0*/  LDG.E.64.CONSTANT R52, desc[UR12][R20.64+0x2800] ;  /* 0x0028000c14347981 */ /* 0x000ee8000c1e9b00 */
[----:B------:R-:W4:Y:S04]  /*03f0*/  LDG.E.64.CONSTANT R8, desc[UR12][R20.64+0x5000] ;  /* 0x0050000c14087981 */ /* 0x000f28000c1e9b00 */
[----:B------:R-:W5:Y:S04]  /*0400*/  LDG.E.64.CONSTANT R2, desc[UR12][R20.64+0x7800] ;  /* 0x0078000c14027981 */ /* 0x000f68000c1e9b00 */
[----:B0-----:R-:W5:Y:S04]  /*0410*/  LDG.E.64.CONSTANT R4, desc[UR12][R20.64+0xa000] ;  /* 0x00a0000c14047981 */ /* 0x001f68000c1e9b00 */
        /* <DEDUP_REMOVED lines=11> */
[----:B--2---:R-:W-:-:S02]  /*04d0*/  PRMT R41, R24, 0x7632, R41 ;  /* 0x0000763218297816 */ /* 0x004fc40000000029 */
[----:B------:R-:W-:Y:S02]  /*04e0*/  SHF.L.U32 R0, R24, 0x10, RZ ;  /* 0x0000001018007819 */ /* 0x000fe400000006ff */
[----:B------:R-:W-:Y:S02]  /*04f0*/  SHF.L.U32 R41, R41, 0x10, RZ ;  /* 0x0000001029297819 */ /* 0x000fe400000006ff */
[C---:B------:R-:W-:Y:S01]  /*0500*/  PRMT R54, R25.reuse, 0x7632, R54 ;  /* 0x0000763219367816 */ /* 0x040fe20000000036 */
[----:B------:R-:W-:Y:S01]  /*0510*/  FADD.FTZ R24, RZ, R0 ;  /* 0x00000000ff187221 */ /* 0x000fe20000010000 */
[----:B------:R-:W-:Y:S01]  /*0520*/  FFMA.FTZ R30, R0, R0, RZ ;  /* 0x00000000001e7223 */ /* 0x000fe200000100ff */
[----:B------:R-:W-:Y:S02]  /*0530*/  SHF.L.U32 R40, R25, 0x10, RZ ;  /* 0x0000001019287819 */ /* 0x000fe400000006ff */
[----:B------:R-:W-:Y:S01]  /*0540*/  FADD.FTZ R25, R24, R41 ;  /* 0x0000002918197221 */ /* 0x000fe20000010000 */
[----:B------:R-:W-:Y:S01]  /*0550*/  FFMA.FTZ R31, R41, R41, R30 ;  /* 0x00000029291f7223 */ /* 0x000fe2000001001e */
[----:B------:R-:W-:-:S02]  /*0560*/  SHF.L.U32 R54, R54, 0x10, RZ ;  /* 0x0000001036367819 */ /* 0x000fc400000006ff */
[----:B------:R-:W-:Y:S01]  /*0570*/  FADD.FTZ R25, R25, R40 ;  /* 0x0000002819197221 */ /* 0x000fe20000010000 */
[----:B------:R-:W-:Y:S01]  /*0580*/  FFMA.FTZ R31, R40, R40, R31 ;  /* 0x00000028281f7223 */ /* 0x000fe2000001001f */
[C---:B---3--:R-:W-:Y:S02]  /*0590*/  PRMT R50, R52.reuse, 0x7632, R50 ;  /* 0x0000763234327816 */ /* 0x048fe40000000032 */
[----:B------:R-:W-:Y:S01]  /*05a0*/  SHF.L.U32 R52, R52, 0x10, RZ ;  /* 0x0000001034347819 */ /* 0x000fe200000006ff */
[----:B------:R-:W-:Y:S01]  /*05b0*/  FADD.FTZ R25, R25, R54 ;  /* 0x0000003619197221 */ /* 0x000fe20000010000 */
[----:B------:R-:W-:Y:S01]  /*05c0*/  FFMA.FTZ R31, R54, R54, R31 ;  /* 0x00000036361f7223 */ /* 0x000fe2000001001f */
[----:B------:R-:W-:Y:S02]  /*05d0*/  SHF.L.U32 R50, R50, 0x10, RZ ;  /* 0x0000001032327819 */ /* 0x000fe400000006ff */
[----:B------:R-:W-:Y:S01]  /*05e0*/  FADD.FTZ R25, R25, R52 ;  /* 0x0000003419197221 */ /* 0x000fe20000010000 */
[----:B------:R-:W-:Y:S01]  /*05f0*/  FFMA.FTZ R31, R52, R52, R31 ;  /* 0x00000034341f7223 */ /* 0x000fe2000001001f */
[----:B0-----:R-:W-:-:S02]  /*0600*/  PRMT R20, R53, 0x7632, R20 ;  /* 0x0000763235147816 */ /* 0x001fc40000000014 */
[----:B------:R-:W-:Y:S01]  /*0610*/  SHF.L.U32 R33, R53, 0x10, RZ ;  /* 0x0000001035217819 */ /* 0x000fe200000006ff */
[----:B------:R-:W-:Y:S01]  /*0620*/  FADD.FTZ R25, R25, R50 ;  /* 0x0000003219197221 */ /* 0x000fe20000010000 */
[----:B------:R-:W-:Y:S01]  /*0630*/  FFMA.FTZ R31, R50, R50, R31 ;  /* 0x00000032321f7223 */ /* 0x000fe2000001001f */
[----:B------:R-:W-:Y:S02]  /*0640*/  SHF.L.U32 R32, R20, 0x10, RZ ;  /* 0x0000001014207819 */ /* 0x000fe400000006ff */
[----:B------:R-:W-:Y:S01]  /*0650*/  FADD.FTZ R25, R25, R33 ;  /* 0x0000002119197221 */ /* 0x000fe20000010000 */
[----:B------:R-:W-:Y:S01]  /*0660*/  FFMA.FTZ R31, R33, R33, R31 ;  /* 0x00000021211f7223 */ /* 0x000fe2000001001f */
[C---:B----4-:R-:W-:Y:S01]  /*0670*/  PRMT R44, R8.reuse, 0x7632, R44 ;  /* 0x00007632082c7816 */ /* 0x050fe2000000002c */
[----:B------:R-:W-:Y:S01]  /*0680*/  STL [R1+0x14], R33 ;  /* 0x0000142101007387 */ /* 0x000fe20000100800 */
[----:B------:R-:W-:Y:S01]  /*0690*/  SHF.L.U32 R47, R8, 0x10, RZ ;  /* 0x00000010082f7819 */ /* 0x000fe200000006ff */
[----:B------:R-:W-:Y:S01]  /*06a0*/  FADD.FTZ R8, R25, R32 ;  /* 0x0000002019087221 */ /* 0x000fe20000010000 */
[----:B------:R-:W-:Y:S01]  /*06b0*/  FFMA.FTZ R20, R32, R32, R31 ;  /* 0x0000002020147223 */ /* 0x000fe2000001001f */
[----:B------:R-:W-:Y:S01]  /*06c0*/  SHF.L.U32 R44, R44, 0x10, RZ ;  /* 0x000000102c2c7819 */ /* 0x000fe200000006ff */
[----:B------:R-:W-:Y:S01]  /*06d0*/  STL [R1+0x28], R32 ;  /* 0x0000282001007387 */ /* 0x000fe20000100800 */
        /* <DEDUP_REMOVED lines=9> */
[C---:B-----5:R-:W-:Y:S01]  /*0770*/  PRMT R38, R2.reuse, 0x7632, R38 ;  /* 0x0000763202267816 */ /* 0x060fe20000000026 */
[----:B------:R-:W-:Y:S01]  /*0780*/  STL [R1+0x10], R30 ;  /* 0x0000101e01007387 */ /* 0x000fe20000100800 */
[----:B------:R-:W-:Y:S01]  /*0790*/  SHF.L.U32 R39, R2, 0x10, RZ ;  /* 0x0000001002277819 */ /* 0x000fe200000006ff */
[----:B------:R-:W-:Y:S01]  /*07a0*/  FADD.FTZ R2, R21, R24 ;  /* 0x0000001815027221 */ /* 0x000fe20000010000 */
[----:B------:R-:W-:Y:S01]  /*07b0*/  FFMA.FTZ R8, R24, R24, R25 ;  /* 0x0000001818087223 */ /* 0x000fe20000010019 */
[----:B------:R-:W-:Y:S01]  /*07c0*/  SHF.L.U32 R38, R38, 0x10, RZ ;  /* 0x0000001026267819 */ /* 0x000fe200000006ff */
[----:B------:R0:W-:Y:S01]  /*07d0*/  STL [R1+0x2c], R24 ;  /* 0x00002c1801007387 */ /* 0x0001e20000100800 */
[----:B------:R-:W-:Y:S01]  /*07e0*/  FADD.FTZ R9, R2, R39 ;  /* 0x0000002702097221 */ /* 0x000fe20000010000 */
[----:B------:R-:W-:Y:S01]  /*07f0*/  FFMA.FTZ R21, R39, R39, R8 ;  /* 0x0000002727157223 */ /* 0x000fe20000010008 */
[----:B------:R-:W-:-:S02]  /*0800*/  PRMT R2, R3, 0x7632, R2 ;  /* 0x0000763203027816 */ /* 0x000fc40000000002 */
[----:B------:R-:W-:Y:S01]  /*0810*/  FADD.FTZ R9, R9, R38 ;  /* 0x0000002609097221 */ /* 0x000fe20000010000 */
[----:B------:R-:W-:Y:S01]  /*0820*/  FFMA.FTZ R21, R38, R38, R21 ;  /* 0x0000002626157223 */ /* 0x000fe20000010015 */
[----:B------:R-:W-:Y:S02]  /*0830*/  SHF.L.U32 R20, R2, 0x10, RZ ;  /* 0x0000001002147819 */ /* 0x000fe400000006ff */
[C---:B------:R-:W-:Y:S02]  /*0840*/  SHF.L.U32 R2, R4.reuse, 0x10, RZ ;  /* 0x0000001004027819 */ /* 0x040fe400000006ff */
[----:B0-----:R-:W-:Y:S02]  /*0850*/  SHF.L.U32 R24, R3, 0x10, RZ ;  /* 0x0000001003187819 */ /* 0x001fe400000006ff */
[----:B------:R-:W-:Y:S02]  /*0860*/  PRMT R3, R4, 0x7632, R3 ;  /* 0x0000763204037816 */ /* 0x000fe40000000003 */
[----:B------:R-:W-:Y:S01]  /*0870*/  PRMT R4, R5, 0x7632, R4 ;  /* 0x0000763205047816 */ /* 0x000fe20000000004 */
[----:B------:R-:W-:Y:S01]  /*0880*/  FADD.FTZ R9, R9, R24 ;  /* 0x0000001809097221 */ /* 0x000fe20000010000 */
[----:B------:R-:W-:Y:S01]  /*0890*/  FFMA.FTZ R21, R24, R24, R21 ;  /* 0x0000001818157223 */ /* 0x000fe20000010015 */
[----:B------:R0:W-:Y:S01]  /*08a0*/  STL [R1+0xc], R24 ;  /* 0x00000c1801007387 */ /* 0x0001e20000100800 */
[----:B------:R-:W-:Y:S01]  /*08b0*/  SHF.L.U32 R3, R3, 0x10, RZ ;  /* 0x0000001003037819 */ /* 0x000fe200000006ff */
[----:B------:R-:W-:Y:S01]  /*08c0*/  FADD.FTZ R9, R9, R20 ;  /* 0x0000001409097221 */ /* 0x000fe20000010000 */
[----:B------:R-:W-:Y:S01]  /*08d0*/  FFMA.FTZ R21, R20, R20, R21 ;  /* 0x0000001414157223 */ /* 0x000fe20000010015 */
[----:B------:R1:W-:Y:S01]  /*08e0*/  STL [R1+0x40], R20 ;  /* 0x0000401401007387 */ /* 0x0003e20000100800 */
[----:B------:R-:W-:Y:S01]  /*08f0*/  SHF.L.U32 R25, R5, 0x10, RZ ;  /* 0x0000001005197819 */ /* 0x000fe200000006ff */
[----:B------:R-:W-:Y:S01]  /*0900*/  FADD.FTZ R8, R9, R2 ;  /* 0x0000000209087221 */ /* 0x000fe20000010000 */
[----:B------:R-:W-:-:S02]  /*0910*/  PRMT R5, R6, 0x7632, R5 ;  /* 0x0000763206057816 */ /* 0x000fc40000000005 */
[----:B------:R-:W-:Y:S01]  /*0920*/  SHF.L.U32 R56, R13, 0x10, RZ ;  /* 0x000000100d387819 */ /* 0x000fe200000006ff */
[----:B------:R-:W-:Y:S01]  /*0930*/  FADD.FTZ R8, R8, R3 ;  /* 0x0000000308087221 */ /* 0x000fe20000010000 */
[----:B0-----:R-:W-:Y:S01]  /*0940*/  SHF.L.U32 R24, R4, 0x10, RZ ;  /* 0x0000001004187819 */ /* 0x001fe200000006ff */
[----:B------:R0:W-:Y:S01]  /*0950*/  STL [R1+0x4], R25 ;  /* 0x0000041901007387 */ /* 0x0001e20000100800 */
[----:B------:R-:W-:Y:S01]  /*0960*/  SHF.L.U32 R4, R6, 0x10, RZ ;  /* 0x0000001006047819 */ /* 0x000fe200000006ff */
[----:B-1----:R-:W-:Y:S01]  /*0970*/  FFMA.FTZ R20, R2, R2, R21 ;  /* 0x0000000202147223 */ /* 0x002fe20000010015 */
[----:B------:R-:W-:Y:S01]  /*0980*/  FADD.FTZ R8, R8, R25 ;  /* 0x0000001908087221 */ /* 0x000fe20000010000 */
[----:B------:R-:W-:Y:S01]  /*0990*/  SHF.L.U32 R5, R5, 0x10, RZ ;  /* 0x0000001005057819 */ /* 0x000fe200000006ff */
[----:B------:R1:W-:Y:S01]  /*09a0*/  STL [R1+0x44], R24 ;  /* 0x0000441801007387 */ /* 0x0003e20000100800 */
[----:B------:R-:W-:Y:S01]  /*09b0*/  FFMA.FTZ R20, R3, R3, R20 ;  /* 0x0000000303147223 */ /* 0x000fe20000010014 */
[----:B------:R-:W-:Y:S01]  /*09c0*/  FADD.FTZ R9, R8, R24 ;  /* 0x0000001808097221 */ /* 0x000fe20000010000 */
[----:B------:R-:W-:-:S02]  /*09d0*/  PRMT R6, R7, 0x7632, R6 ;  /* 0x0000763207067816 */ /* 0x000fc40000000006 */
[----:B------:R-:W-:Y:S01]  /*09e0*/  FFMA.FTZ R20, R25, R25, R20 ;  /* 0x0000001919147223 */ /* 0x000fe20000010014 */
[----:B------:R-:W-:Y:S01]  /*09f0*/  FADD.FTZ R8, R9, R4 ;  /* 0x0000000409087221 */ /* 0x000fe20000010000 */
[----:B0-----:R-:W-:Y:S02]  /*0a00*/  SHF.L.U32 R25, R7, 0x10, RZ ;  /* 0x0000001007197819 */ /* 0x001fe400000006ff */
[----:B------:R-:W-:Y:S01]  /*0a10*/  FFMA.FTZ R21, R24, R24, R20 ;  /* 0x0000001818157223 */ /* 0x000fe20000010014 */
[----:B------:R-:W-:Y:S01]  /*0a20*/  FADD.FTZ R8, R8, R5 ;  /* 0x0000000508087221 */ /* 0x000fe20000010000 */
[----:B-1----:R-:W-:Y:S01]  /*0a30*/  SHF.L.U32 R24, R6, 0x10, RZ ;  /* 0x0000001006187819 */ /* 0x002fe200000006ff */
[----:B------:R0:W-:Y:S01]  /*0a40*/  STL [R1], R25 ;  /* 0x0000001901007387 */ /* 0x0001e20000100800 */
[----:B------:R-:W-:Y:S01]  /*0a50*/  FFMA.FTZ R20, R4, R4, R21 ;  /* 0x0000000404147223 */ /* 0x000fe20000010015 */
[----:B------:R-:W-:Y:S01]  /*0a60*/  FADD.FTZ R8, R8, R25 ;  /* 0x0000001908087221 */ /* 0x000fe20000010000 */
[C---:B------:R-:W-:Y:S01]  /*0a70*/  PRMT R7, R60.reuse, 0x7632, R7 ;  /* 0x000076323c077816 */ /* 0x040fe20000000007 */
[----:B------:R1:W-:Y:S01]  /*0a80*/  STL [R1+0x3c], R24 ;  /* 0x00003c1801007387 */ /* 0x0003e20000100800 */
[----:B------:R-:W-:Y:S01]  /*0a90*/  FFMA.FTZ R20, R5, R5, R20 ;  /* 0x0000000505147223 */ /* 0x000fe20000010014 */
[----:B------:R-:W-:Y:S01]  /*0aa0*/  SHF.L.U32 R6, R60, 0x10, RZ ;  /* 0x000000103c067819 */ /* 0x000fe200000006ff */
[----:B------:R-:W-:Y:S01]  /*0ab0*/  FADD.FTZ R9, R8, R24 ;  /* 0x0000001808097221 */ /* 0x000fe20000010000 */
[----:B------:R-:W-:Y:S01]  /*0ac0*/  SHF.L.U32 R7, R7, 0x10, RZ ;  /* 0x0000001007077819 */ /* 0x000fe200000006ff */
[----:B------:R-:W-:Y:S01]  /*0ad0*/  FFMA.FTZ R20, R25, R25, R20 ;  /* 0x0000001919147223 */ /* 0x000fe20000010014 */
[----:B------:R-:W-:-:S02]  /*0ae0*/  PRMT R8, R61, 0x7632, R8 ;  /* 0x000076323d087816 */ /* 0x000fc40000000008 */
[----:B------:R-:W-:Y:S01]  /*0af0*/  SHF.L.U32 R61, R61, 0x10, RZ ;  /* 0x000000103d3d7819 */ /* 0x000fe200000006ff */
[----:B------:R-:W-:Y:S01]  /*0b00*/  FFMA.FTZ R21, R24, R24, R20 ;  /* 0x0000001818157223 */ /* 0x000fe20000010014 */
[----:B------:R-:W-:Y:S01]  /*0b10*/  FADD.FTZ R20, R9, R6 ;  /* 0x0000000609147221 */ /* 0x000fe20000010000 */
[----:B0-----:R-:W-:Y:S02]  /*0b20*/  SHF.L.U32 R25, R8, 0x10, RZ ;  /* 0x0000001008197819 */ /* 0x001fe400000006ff */
[----:B-1----:R-:W-:Y:S01]  /*0b30*/  FFMA.FTZ R24, R6, R6, R21 ;  /* 0x0000000606187223 */ /* 0x002fe20000010015 */
[----:B------:R-:W-:Y:S01]  /*0b40*/  FADD.FTZ R20, R20, R7 ;  /* 0x0000000714147221 */ /* 0x000fe20000010000 */
[----:B------:R-:W-:Y:S01]  /*0b50*/  PRMT R9, R10, 0x7632, R9 ;  /* 0x000076320a097816 */ /* 0x000fe20000000009 */
[----:B------:R0:W-:Y:S01]  /*0b60*/  STL [R1+0x34], R25 ;  /* 0x0000341901007387 */ /* 0x0001e20000100800 */
[----:B------:R-:W-:Y:S01]  /*0b70*/  FFMA.FTZ R24, R7, R7, R24 ;  /* 0x0000000707187223 */ /* 0x000fe20000010018 */
[----:B------:R-:W-:Y:S01]  /*0b80*/  FADD.FTZ R20, R20, R61 ;  /* 0x0000003d14147221 */ /* 0x000fe20000010000 */
[----:B------:R-:W-:-:S02]  /*0b90*/  SHF.L.U32 R8, R10, 0x10, RZ ;  /* 0x000000100a087819 */ /* 0x000fc400000006ff */
[----:B------:R-:W-:Y:S01]  /*0ba0*/  FFMA.FTZ R24, R61, R61, R24 ;  /* 0x0000003d3d187223 */ /* 0x000fe20000010018 */
[----:B------:R-:W-:Y:S01]  /*0bb0*/  FADD.FTZ R21, R20, R25 ;  /* 0x0000001914157221 */ /* 0x000fe20000010000 */
[----:B------:R-:W-:Y:S02]  /*0bc0*/  SHF.L.U32 R9, R9, 0x10, RZ ;  /* 0x0000001009097819 */ /* 0x000fe400000006ff */
[----:B------:R-:W-:Y:S01]  /*0bd0*/  PRMT R10, R11, 0x7632, R10 ;  /* 0x000076320b0a7816 */ /* 0x000fe2000000000a */
[----:B0-----:R-:W-:Y:S01]  /*0be0*/  FFMA.FTZ R25, R25, R25, R24 ;  /* 0x0000001919197223 */ /* 0x001fe20000010018 */
[----:B------:R-:W-:Y:S01]  /*0bf0*/  FADD.FTZ R20, R21, R8 ;  /* 0x0000000815147221 */ /* 0x000fe20000010000 */
[----:B------:R-:W-:Y:S02]  /*0c00*/  SHF.L.U32 R60, R11, 0x10, RZ ;  /* 0x000000100b3c7819 */ /* 0x000fe400000006ff */
[----:B------:R-:W-:Y:S01]  /*0c10*/  FFMA.FTZ R24, R8, R8, R25 ;  /* 0x0000000808187223 */ /* 0x000fe20000010019 */
[----:B------:R-:W-:Y:S01]  /*0c20*/  FADD.FTZ R11, R20, R9 ;  /* 0x00000009140b7221 */ /* 0x000fe20000010000 */
[----:B------:R-:W-:-:S02]  /*0c30*/  SHF.L.U32 R30, R10, 0x10, RZ ;  /* 0x000000100a1e7819 */ /* 0x000fc400000006ff */
[----:B------:R-:W-:Y:S01]  /*0c40*/  FFMA.FTZ R21, R9, R9, R24 ;  /* 0x0000000909157223 */ /* 0x000fe20000010018 */
[----:B------:R-:W-:Y:S01]  /*0c50*/  FADD.FTZ R20, R11, R60 ;  /* 0x0000003c0b147221 */ /* 0x000fe20000010000 */
[----:B------:R-:W-:Y:S01]  /*0c60*/  PRMT R11, R12, 0x7632, R11 ;  /* 0x000076320c0b7816 */ /* 0x000fe2000000000b */
[----:B------:R0:W-:Y:S01]  /*0c70*/  STL [R1+0x30], R30 ;  /* 0x0000301e01007387 */ /* 0x0001e20000100800 */
[----:B------:R-:W-:Y:S01]  /*0c80*/  FFMA.FTZ R21, R60, R60, R21 ;  /* 0x0000003c3c157223 */ /* 0x000fe20000010015 */
[----:B------:R-:W-:Y:S01]  /*0c90*/  SHF.L.U32 R10, R12, 0x10, RZ ;  /* 0x000000100c0a7819 */ /* 0x000fe200000006ff */
[----:B------:R-:W-:Y:S01]  /*0ca0*/  FADD.FTZ R25, R20, R30 ;  /* 0x0000001e14197221 */ /* 0x000fe20000010000 */
[----:B------:R-:W-:Y:S01]  /*0cb0*/  SHF.L.U32 R11, R11, 0x10, RZ ;  /* 0x000000100b0b7819 */ /* 0x000fe200000006ff */
[----:B------:R-:W-:Y:S01]  /*0cc0*/  FFMA.FTZ R21, R30, R30, R21 ;  /* 0x0000001e1e157223 */ /* 0x000fe20000010015 */
[----:B------:R-:W-:Y:S01]  /*0cd0*/  PRMT R12, R13, 0x7632, R12 ;  /* 0x000076320d0c7816 */ /* 0x000fe2000000000c */
[----:B------:R-:W-:Y:S01]  /*0ce0*/  FADD.FTZ R24, R25, R10 ;  /* 0x0000000a19187221 */ /* 0x000fe20000010000 */
[----:B------:R-:W-:Y:S01]  /*0cf0*/  SHF.L.U32 R55, R15, 0x10, RZ ;  /* 0x000000100f377819 */ /* 0x000fe200000006ff */
[----:B------:R-:W-:Y:S01]  /*0d00*/  FFMA.FTZ R20, R10, R10, R21 ;  /* 0x0000000a0a147223 */ /* 0x000fe20000010015 */
[----:B------:R-:W-:Y:S01]  /*0d10*/  SHF.L.U32 R32, R12, 0x10, RZ ;  /* 0x000000100c207819 */ /* 0x000fe200000006ff */
[----:B------:R-:W-:Y:S01]  /*0d20*/  FADD.FTZ R31, R24, R11 ;  /* 0x0000000b181f7221 */ /* 0x000fe20000010000 */
[----:B------:R-:W-:Y:S01]  /*0d30*/  SHF.L.U32 R12, R14, 0x10, RZ ;  /* 0x000000100e0c7819 */ /* 0x000fe200000006ff */
[----:B------:R-:W-:Y:S01]  /*0d40*/  FFMA.FTZ R13, R11, R11, R20 ;  /* 0x0000000b0b0d7223 */ /* 0x000fe20000010014 */
[----:B------:R-:W-:Y:S01]  /*0d50*/  SHF.L.U32 R53, R17, 0x10, RZ ;  /* 0x0000001011357819 */ /* 0x000fe200000006ff */
[----:B------:R-:W-:Y:S01]  /*0d60*/  FADD.FTZ R31, R31, R56 ;  /* 0x000000381f1f7221 */ /* 0x000fe20000010000 */
[----:B------:R-:W-:Y:S01]  /*0d70*/  STL [R1+0x24], R32 ;  /* 0x0000242001007387 */ /* 0x000fe20000100800 */
[--C-:B0-----:R-:W-:Y:S01]  /*0d80*/  FFMA.FTZ R30, R56, R56, R13.reuse ;  /* 0x00000038381e7223 */ /* 0x101fe2000001000d */
[----:B------:R-:W-:Y:S01]  /*0d90*/  PRMT R13, R14, 0x7632, R13 ;  /* 0x000076320e0d7816 */ /* 0x000fe2000000000d */
[----:B------:R-:W-:Y:S01]  /*0da0*/  FADD.FTZ R31, R31, R32 ;  /* 0x000000201f1f7221 */ /* 0x000fe20000010000 */
[----:B------:R-:W-:Y:S01]  /*0db0*/  PRMT R14, R15, 0x7632, R14 ;  /* 0x000076320f0e7816 */ /* 0x000fe2000000000e */
[----:B------:R-:W-:Y:S01]  /*0dc0*/  FFMA.FTZ R30, R32, R32, R30 ;  /* 0x00000020201e7223 */ /* 0x000fe2000001001e */
[----:B------:R-:W-:Y:S01]  /*0dd0*/  SHF.L.U32 R13, R13, 0x10, RZ ;  /* 0x000000100d0d7819 */ /* 0x000fe200000006ff */
[----:B------:R-:W-:Y:S01]  /*0de0*/  FADD.FTZ R31, R31, R12 ;  /* 0x0000000c1f1f7221 */ /* 0x000fe20000010000 */
[----:B------:R-:W-:Y:S01]  /*0df0*/  SHF.L.U32 R20, R14, 0x10, RZ ;  /* 0x000000100e147819 */ /* 0x000fe200000006ff */
[----:B------:R-:W-:Y:S01]  /*0e00*/  FFMA.FTZ R30, R12, R12, R30 ;  /* 0x0000000c0c1e7223 */ /* 0x000fe2000001001e */
[C---:B------:R-:W-:Y:S01]  /*0e10*/  PRMT R15, R16.reuse, 0x7632, R15 ;  /* 0x00007632100f7816 */ /* 0x040fe2000000000f */
[----:B------:R-:W-:Y:S01]  /*0e20*/  FADD.FTZ R31, R31, R13 ;  /* 0x0000000d1f1f7221 */ /* 0x000fe20000010000 */
[----:B------:R-:W-:Y:S01]  /*0e30*/  SHF.L.U32 R14, R16, 0x10, RZ ;  /* 0x00000010100e7819 */ /* 0x000fe200000006ff */
[----:B------:R-:W-:Y:S01]  /*0e40*/  FFMA.FTZ R30, R13, R13, R30 ;  /* 0x0000000d0d1e7223 */ /* 0x000fe2000001001e */
[----:B------:R-:W-:Y:S01]  /*0e50*/  SHF.L.U32 R15, R15, 0x10, RZ ;  /* 0x000000100f0f7819 */ /* 0x000fe200000006ff */
[----:B------:R-:W-:Y:S01]  /*0e60*/  FADD.FTZ R31, R31, R55 ;  /* 0x000000371f1f7221 */ /* 0x000fe20000010000 */
[----:B------:R-:W-:Y:S01]  /*0e70*/  PRMT R16, R17, 0x7632, R16 ;  /* 0x0000763211107816 */ /* 0x000fe20000000010 */
[----:B------:R-:W-:Y:S01]  /*0e80*/  FFMA.FTZ R30, R55, R55, R30 ;  /* 0x00000037371e7223 */ /* 0x000fe2000001001e */
[----:B------:R0:W-:Y:S01]  /*0e90*/  STL [R1+0x20], R20 ;  /* 0x0000201401007387 */ /* 0x0001e20000100800 */
[----:B------:R-:W-:Y:S01]  /*0ea0*/  FADD.FTZ R31, R31, R20 ;  /* 0x000000141f1f7221 */ /* 0x000fe20000010000 */
[----:B------:R-:W-:Y:S01]  /*0eb0*/  PRMT R17, R18, 0x7632, R17 ;  /* 0x0000763212117816 */ /* 0x000fe20000000011 */
[----:B------:R-:W-:Y:S01]  /*0ec0*/  FFMA.FTZ R30, R20, R20, R30 ;  /* 0x00000014141e7223 */ /* 0x000fe2000001001e */
[----:B------:R-:W-:Y:S01]  /*0ed0*/  SHF.L.U32 R51, R19, 0x10, RZ ;  /* 0x0000001013337819 */ /* 0x000fe200000006ff */
[----:B------:R-:W-:Y:S01]  /*0ee0*/  FADD.FTZ R31, R31, R14 ;  /* 0x0000000e1f1f7221 */ /* 0x000fe20000010000 */
[----:B------:R-:W-:Y:S01]  /*0ef0*/  SHF.L.U32 R17, R17, 0x10, RZ ;  /* 0x0000001011117819 */ /* 0x000fe200000006ff */
[----:B------:R-:W-:-:S02]  /*0f00*/  FFMA.FTZ R30, R14, R14, R30 ;  /* 0x0000000e0e1e7223 */ /* 0x000fc4000001001e */
[----:B------:R-:W-:Y:S01]  /*0f10*/  FADD.FTZ R31, R31, R15 ;  /* 0x0000000f1f1f7221 */ /* 0x000fe20000010000 */
[----:B0-----:R-:W-:Y:S01]  /*0f20*/  SHF.L.U32 R20, R16, 0x10, RZ ;  /* 0x0000001010147819 */ /* 0x001fe200000006ff */
        /* <DEDUP_REMOVED lines=8> */
[----:B------:R-:W-:-:S02]  /*0fb0*/  FFMA.FTZ R30, R20, R20, R30 ;  /* 0x00000014141e7223 */ /* 0x000fc4000001001e */
[----:B------:R-:W-:Y:S02]  /*0fc0*/  FADD.FTZ R31, R31, R16 ;  /* 0x000000101f1f7221 */ /* 0x000fe40000010000 */
[----:B------:R-:W-:Y:S02]  /*0fd0*/  FFMA.FTZ R30, R16, R16, R30 ;  /* 0x00000010101e7223 */ /* 0x000fe4000001001e */
[----:B------:R-:W-:Y:S01]  /*0fe0*/  FADD.FTZ R31, R31, R17 ;  /* 0x000000111f1f7221 */ /* 0x000fe20000010000 */
[----:B0-----:R-:W-:Y:S01]  /*0ff0*/  SHF.L.U32 R20, R18, 0x10, RZ ;  /* 0x0000001012147819 */ /* 0x001fe200000006ff */
[----:B------:R-:W-:Y:S01]  /*1000*/  FFMA.FTZ R30, R17, R17, R30 ;  /* 0x00000011111e7223 */ /* 0x000fe2000001001e */
[----:B------:R-:W-:Y:S01]  /*1010*/  SHF.L.U32 R18, R48, 0x10, RZ ;  /* 0x0000001030127819 */ /* 0x000fe200000006ff */
[----:B------:R-:W-:Y:S02]  /*1020*/  FADD.FTZ R31, R31, R51 ;  /* 0x000000331f1f7221 */ /* 0x000fe40000010000 */
[----:B------:R0:W-:Y:S01]  /*1030*/  STL [R1+0x18], R20 ;  /* 0x0000181401007387 */ /* 0x0001e20000100800 */
[----:B------:R-:W-:Y:S01]  /*1040*/  FFMA.FTZ R30, R51, R51, R30 ;  /* 0x00000033331e7223 */ /* 0x000fe2000001001e */
[----:B------:R-:W-:-:S02]  /*1050*/  FADD.FTZ R31, R31, R20 ;  /* 0x000000141f1f7221 */ /* 0x000fc40000010000 */
[----:B------:R-:W2:Y:S01]  /*1060*/  LDL R32, [R1+0x88] ;  /* 0x0000880001207983 */ /* 0x000ea20000100800 */
[----:B------:R-:W-:Y:S01]  /*1070*/  FFMA.FTZ R30, R20, R20, R30 ;  /* 0x00000014141e7223 */ /* 0x000fe2000001001e */
[----:B------:R-:W-:Y:S01]  /*1080*/  SHF.L.U32 R19, R19, 0x10, RZ ;  /* 0x0000001013137819 */ /* 0x000fe200000006ff */
[----:B------:R-:W-:Y:S02]  /*1090*/  FADD.FTZ R31, R31, R18 ;  /* 0x000000121f1f7221 */ /* 0x000fe40000010000 */
[----:B------:R-:W-:Y:S01]  /*10a0*/  FFMA.FTZ R30, R18, R18, R30 ;  /* 0x00000012121e7223 */ /* 0x000fe2000001001e */
[----:B------:R-:W-:Y:S01]  /*10b0*/  PRMT R48, R49, 0x7632, R48 ;  /* 0x0000763231307816 */ /* 0x000fe20000000030 */
[----:B------:R-:W-:Y:S01]  /*10c0*/  FADD.FTZ R31, R31, R19 ;  /* 0x000000131f1f7221 */ /* 0x000fe20000010000 */
[----:B------:R-:W-:Y:S01]  /*10d0*/  SHF.L.U32 R49, R49, 0x10, RZ ;  /* 0x0000001031317819 */ /* 0x000fe200000006ff */
[----:B------:R-:W-:Y:S01]  /*10e0*/  FFMA.FTZ R30, R19, R19, R30 ;  /* 0x00000013131e7223 */ /* 0x000fe2000001001e */
[----:B------:R-:W-:-:S03]  /*10f0*/  SHF.L.U32 R48, R48, 0x10, RZ ;  /* 0x0000001030307819 */ /* 0x000fc600000006ff */
[----:B------:R-:W-:Y:S01]  /*1100*/  FADD.FTZ R31, R31, R49 ;  /* 0x000000311f1f7221 */ /* 0x000fe20000010000 */
[----:B------:R-:W-:Y:S01]  /*1110*/  FFMA.FTZ R30, R49, R49, R30 ;  /* 0x00000031311e7223 */ /* 0x000fe2000001001e */
[C---:B------:R-:W-:Y:S02]  /*1120*/  PRMT R21, R22.reuse, 0x7632, R21 ;  /* 0x0000763216157816 */ /* 0x040fe40000000015 */
[----:B0-----:R-:W-:Y:S01]  /*1130*/  SHF.L.U32 R20, R22, 0x10, RZ ;  /* 0x0000001016147819 */ /* 0x001fe200000006ff */
        /* <DEDUP_REMOVED lines=9> */
[----:B------:R-:W0:Y:S01]  /*11d0*/  S2R R33, SR_TID.X ;  /* 0x0000000000217919 */ /* 0x000e220000002100 */
[----:B------:R-:W-:Y:S01]  /*11e0*/  SHF.L.U32 R45, R45, 0x10, RZ ;  /* 0x000000102d2d7819 */ /* 0x000fe200000006ff */
        /* <DEDUP_REMOVED lines=27> */
[----:B0-----:R-:W-:-:S02]  /*13a0*/  ISETP.GT.U32.AND P1, PT, R33, 0xf, PT ;  /* 0x0000000f2100780c */ /* 0x001fc40003f24070 */
[----:B------:R-:W-:Y:S01]  /*13b0*/  SHF.L.U32 R37, R37, 0x10, RZ ;  /* 0x0000001025257819 */ /* 0x000fe200000006ff */
[----:B------:R-:W-:Y:S01]  /*13c0*/  FADD.FTZ R28, R28, R36 ;  /* 0x000000241c1c7221 */ /* 0x000fe20000010000 */
[----:B------:R-:W-:Y:S01]  /*13d0*/  FFMA.FTZ R29, R36, R36, R30 ;  /* 0x00000024241d7223 */ /* 0x000fe2000001001e */
[----:B------:R-:W-:Y:S02]  /*13e0*/  UIADD3 UR7, UP0, UPT, UR8, 0x57, URZ ;  /* 0x0000005708077890 */ /* 0x000fe4000ff1e0ff */
[----:B------:R-:W-:Y:S01]  /*13f0*/  FADD.FTZ R28, R28, R37 ;  /* 0x000000251c1c7221 */ /* 0x000fe20000010000 */
[----:B------:R-:W-:Y:S01]  /*1400*/  FFMA.FTZ R29, R37, R37, R29 ;  /* 0x00000025251d7223 */ /* 0x000fe2000001001d */
[----:B------:R-:W-:Y:S01]  /*1410*/  USHF.L.U32 UR6, UR8, 0x2, URZ ;  /* 0x0000000208067899 */ /* 0x000fe200080006ff */
[----:B------:R-:W-:Y:S01]  /*1420*/  BSSY.RECONVERGENT B0, `(.L_x_796) ;  /* 0x000009c000007945 */ /* 0x000fe20003800200 */
[----:B------:R-:W-:Y:S02]  /*1430*/  UIADD3.X UR5, UPT, UPT, URZ, UR5, URZ, UP0, !UPT ;  /* 0x00000005ff057290 */ /* 0x000fe400087fe4ff */
[----:B------:R-:W-:Y:S01]  /*1440*/  ULOP3.LUT UR10, UR6, 0xc, URZ, 0xc0, !UPT ;  /* 0x0000000c060a7892 */ /* 0x000fe2000f8ec0ff */
[----:B------:R-:W-:Y:S01]  /*1450*/  UMOV UR8, UR7 ;  /* 0x0000000700087c82 */ /* 0x000fe20008000000 */
[----:B--2---:R0:W-:Y:S02]  /*1460*/  STS.64 [R32], R28 ;  /* 0x0000001c20007388 */ /* 0x0041e40000000a00 */
[----:B0-----:R-:W-:Y:S01]  /*1470*/  CS2R R28, SRZ ;  /* 0x00000000001c7805 */ /* 0x001fe2000001ff00 */
[----:B------:R-:W-:Y:S06]  /*1480*/  BAR.SYNC.DEFER_BLOCKING 0x0 ;  /* 0x0000000000007b1d */ /* 0x000fec0000010000 */
[----:B------:R-:W-:Y:S05]  /*1490*/  @P1 BRA `(.L_x_797) ;  /* 0x0000000800501947 */ /* 0x000fea0003800000 */
[----:B------:R-:W0:Y:S01]  /*14a0*/  S2R R29, SR_TID.X ;  /* 0x00000000001d7919 */ /* 0x000e220000002100 */
[----:B------:R-:W-:Y:S02]  /*14b0*/  MOV R28, 0x50 ;  /* 0x00000050001c7802 */ /* 0x000fe40000000f00 */
[----:B------:R-:W-:Y:S01]  /*14c0*/  MOV R33, 0x400 ;  /* 0x0000040000217802 */ /* 0x000fe20000000f00 */
[----:B------:R-:W1:Y:S01]  /*14d0*/  S2R R30, SR_CgaCtaId ;  /* 0x00000000001e7919 */ /* 0x000e620000008800 */
[C---:B0-----:R-:W-:Y:S02]  /*14e0*/  LEA.HI R32, R29.reuse, UR10, RZ, 0x1e ;  /* 0x0000000a1d207c11 */ /* 0x041fe4000f8ff0ff */
[----:B------:R-:W-:Y:S02]  /*14f0*/  SHF.L.U32 R34, R29, 0x3, RZ ;  /* 0x000000031d227819 */ /* 0x000fe400000006ff */
[----:B-1----:R-:W-:Y:S01]  /*1500*/  LEA R33, R30, R33, 0x18 ;  /* 0x000000211e217211 */ /* 0x002fe200078ec0ff */
[----:B------:R-:W-:Y:S01]  /*1510*/  IMAD R32, R32, R28, -UR9 ;  /* 0x8000000920207e24 */ /* 0x000fe2000f8e021c */
[----:B------:R-:W-:-:S04]  /*1520*/  LOP3.LUT R34, R34, 0x18, RZ, 0xc0, !PT ;  /* 0x0000001822227812 */ /* 0x000fc800078ec0ff */
[----:B------:R-:W-:Y:S02]  /*1530*/  SHF.R.U32.HI R28, RZ, 0x2, R32 ;  /* 0x00000002ff1c7819 */ /* 0x000fe40000011620 */
[----:B------:R-:W-:-:S03]  /*1540*/  IADD3 R30, PT, PT, R32, 0x4, RZ ;  /* 0x00000004201e7810 */ /* 0x000fc60007ffe0ff */
        /* <DEDUP_REMOVED lines=137> */
.L_x_797:
[----:B------:R-:W-:Y:S05]  /*1de0*/  BSYNC.RECONVERGENT B0 ;  /* 0x0000000000007941 */ /* 0x000fea0003800200 */
.L_x_796:
        /* <DEDUP_REMOVED lines=12> */
[----:B------:R-:W0:Y:S01]  /*1eb0*/  S2R R31, SR_CTAID.Y ;  /* 0x00000000001f7919 */ /* 0x000e220000002600 */
[----:B------:R-:W1:Y:S08]  /*1ec0*/  S2UR UR6, SR_CTAID.X ;  /* 0x00000000000679c3 */ /* 0x000e700000002500 */
[----:B------:R-:W0:Y:S08]  /*1ed0*/  LDC R30, c[0x0][0x374] ;  /* 0x0000dd00ff1e7b82 */ /* 0x000e300000000800 */
[----:B------:R-:W2:Y:S01]  /*1ee0*/  LDC.64 R32, c[0x0][0x3b8] ;  /* 0x0000ee00ff207b82 */ /* 0x000ea20000000a00 */
[----:B-1----:R-:W-:Y:S01]  /*1ef0*/  ULOP3.LUT UR6, UR6, 0x3, URZ, 0xc0, !UPT ;  /* 0x0000000306067892 */ /* 0x002fe2000f8ec0ff */
[----:B0-----:R-:W-:-:S05]  /*1f00*/  IMAD R30, R30, UR4, R31 ;  /* 0x000000041e1e7c24 */ /* 0x001fca000f8e021f */
[----:B------:R-:W-:-:S04]  /*1f10*/  IADD3 R31, PT, PT, R34, UR6, RZ ;  /* 0x00000006221f7c10 */ /* 0x000fc8000fffe0ff */
[----:B------:R-:W-:-:S04]  /*1f20*/  LEA R30, R30, R31, 0x4 ;  /* 0x0000001f1e1e7211 */ /* 0x000fc800078e20ff */
[----:B------:R-:W-:-:S05]  /*1f30*/  SHF.L.U32 R30, R30, 0x1, RZ ;  /* 0x000000011e1e7819 */ /* 0x000fca00000006ff */
[----:B--2---:R-:W-:-:S05]  /*1f40*/  IMAD.WIDE.U32 R30, R30, 0x4, R32 ;  /* 0x000000041e1e7825 */ /* 0x004fca00078e0020 */
[----:B------:R0:W-:Y:S02]  /*1f50*/  STG.E.64 desc[UR12][R30.64], R28 ;  /* 0x0000001c1e007986 */ /* 0x0001e4000c101b0c */
.L_x_799:
[----:B------:R-:W-:Y:S05]  /*1f60*/  BSYNC.RECONVERGENT B0 ;  /* 0x0000000000007941 */ /* 0x000fea0003800200 */
.L_x_798:
[----:B0-----:R-:W0:Y:S01]  /*1f70*/  @!P1 S2R R30, SR_CTAID.Y ;  /* 0x00000000001e9919 */ /* 0x001e220000002600 */
[----:B------:R-:W0:Y:S08]  /*1f80*/  @!P1 LDC R29, c[0x0][0x374] ;  /* 0x0000dd00ff1d9b82 */ /* 0x000e300000000800 */
[----:B------:R-:W-:Y:S01]  /*1f90*/  BAR.SYNC.DEFER_BLOCKING 0x0 ;  /* 0x0000000000007b1d */ /* 0x000fe20000010000 */
[----:B------:R-:W-:-:S02]  /*1fa0*/  ISETP.NE.AND P3, PT, R34, RZ, PT ;  /* 0x000000ff2200720c */ /* 0x000fc40003f65270 */
[----:B------:R-:W-:-:S05]  /*1fb0*/  @!P1 SHF.L.U32 R28, R34, 0x1, RZ ;  /* 0x00000001221c9819 */ /* 0x000fca00000006ff */
[----:B------:R-:W1:Y:S01]  /*1fc0*/  @!P1 LDC.64 R32, c[0x0][0x3b8] ;  /* 0x0000ee00ff209b82 */ /* 0x000e620000000a00 */
[----:B------:R-:W-:Y:S01]  /*1fd0*/  @!P1 LOP3.LUT R28, R28, 0x1e, RZ, 0xc0, !PT ;  /* 0x0000001e1c1c9812 */ /* 0x000fe200078ec0ff */
[----:B0-----:R-:W-:-:S05]  /*1fe0*/  @!P1 IMAD R29, R29, UR4, R30 ;  /* 0x000000041d1d9c24 */ /* 0x001fca000f8e021e */
[----:B------:R-:W-:-:S05]  /*1ff0*/  @!P1 LEA R28, R29, R28, 0x5 ;  /* 0x0000001c1d1c9211 */ /* 0x000fca00078e28ff */
[----:B-1----:R-:W-:Y:S01]  /*2000*/  @!P1 IMAD.WIDE.U32 R32, R28, 0x4, R32 ;  /* 0x000000041c209825 */ /* 0x002fe200078e0020 */
[----:B------:R-:W-:Y:S06]  /*2010*/  @P3 BRA `(.L_x_800) ;  /* 0x0000000000443947 */ /* 0x000fec0003800000 */
[----:B------:R-:W0:Y:S01]  /*2020*/  S2R R30, SR_CTAID.Y ;  /* 0x00000000001e7919 */ /* 0x000e220000002600 */
[----:B------:R-:W0:Y:S08]  /*2030*/  LDC.64 R28, c[0x0][0x3c0] ;  /* 0x0000f000ff1c7b82 */ /* 0x000e300000000a00 */
[----:B------:R-:W1:Y:S01]  /*2040*/  S2UR UR6, SR_CTAID.X ;  /* 0x00000000000679c3 */ /* 0x000e620000002500 */
[----:B0-----:R-:W-:Y:S01]  /*2050*/  IMAD.WIDE.U32 R28, R30, 0x4, R28 ;  /* 0x000000041e1c7825 */ /* 0x001fe200078e001c */
[----:B-1----:R-:W-:-:S02]  /*2060*/  ISETP.NE.AND P3, PT, RZ, UR6, PT ;  /* 0x00000006ff007c0c */ /* 0x002fc4000bf65270 */
[----:B------:R-:W-:-:S04]  /*2070*/  MOV R30, 0x7ffffffd ;  /* 0x7ffffffd001e7802 */ /* 0x000fc80000000f00 */
[----:B------:R-:W-:Y:S01]  /*2080*/  SEL R30, R30, 0x1, !P3 ;  /* 0x000000011e1e7807 */ /* 0x000fe20005800000 */
[----:B------:R-:W-:Y:S06]  /*2090*/  MEMBAR.ALL.GPU ;  /* 0x0000000000007992 */ /* 0x000fec000000a000 */
[----:B------:R-:W-:-:S00]  /*20a0*/  ERRBAR ;  /* 0x00000000000079ab */ /* 0x000fc00000000000 */
[----:B------:R-:W-:Y:S06]  /*20b0*/  CGAERRBAR ;  /* 0x00000000000075ab */ /* 0x000fec0000000000 */
[----:B------:R0:W5:Y:S02]  /*20c0*/  ATOM.E.ADD.STRONG.GPU PT, R30, desc[UR12][R28.64], R30 ;  /* 0x8000001e1c1e798a */ /* 0x00016400081ef10c */
.L_x_801:
[----:B------:R-:W2:Y:S04]  /*20d0*/  LD.E.STRONG.GPU R31, desc[UR12][R28.64] ;  /* 0x0000000c1c1f7980 */ /* 0x000ea8000c10f900 */
[----:B--2---:R-:W-:Y:S01]  /*20e0*/  CCTL.IVALL ;  /* 0x00000000ff00798f */ /* 0x004fe20002000000 */
[----:B------:R-:W-:Y:S05]  /*20f0*/  YIELD ;  /* 0x0000000000007946 */ /* 0x000fea0003800000 */
[----:B-----5:R-:W-:-:S04]  /*2100*/  LOP3.LUT R31, R31, R30, RZ, 0x3c, !PT ;  /* 0x0000001e1f1f7212 */ /* 0x020fc800078e3cff */
[----:B------:R-:W-:-:S13]  /*2110*/  ISETP.GT.AND P3, PT, R31, -0x1, PT ;  /* 0xffffffff1f00780c */ /* 0x000fda0003f64270 */
[----:B------:R-:W-:Y:S05]  /*2120*/  @P3 BRA `(.L_x_801) ;  /* 0xfffffffc00e83947 */ /* 0x000fea000383ffff */
.L_x_800:
[----:B------:R-:W-:Y:S05]  /*2130*/  WARPSYNC.ALL ;  /* 0x0000000000007948 */ /* 0x000fea0003800000 */
[----:B------:R-:W-:Y:S08]  /*2140*/  BAR.SYNC.DEFER_BLOCKING 0x0 ;  /* 0x0000000000007b1d */ /* 0x000ff00000010000 */
[----:B0-----:R-:W0:Y:S08]  /*2150*/  LDC.64 R28, c[0x0][0x390] ;  /* 0x0000e400ff1c7b82 */ /* 0x001e300000000a00 */
[----:B------:R-:W1:Y:S01]  /*2160*/  LDC.64 R30, c[0x0][0x398] ;  /* 0x0000e600ff1e7b82 */ /* 0x000e620000000a00 */
[----:B------:R-:W2:Y:S01]  /*2170*/  @!P1 LDG.E.64 R32, desc[UR12][R32.64] ;  /* 0x0000000c20209981 */ /* 0x000ea2000c1e1b00 */
[----:B0-----:R-:W-:-:S06]  /*2180*/  IMAD.WIDE.U32 R28, R26, 0x2, R28 ;  /* 0x000000021a1c7825 */ /* 0x001fcc00078e001c */
[----:B------:R-:W3:Y:S01]  /*2190*/  LDG.E.64.CONSTANT R28, desc[UR12][R28.64] ;  /* 0x0000000c1c1c7981 */ /* 0x000ee2000c1e9b00 */
[----:B-1----:R-:W-:-:S06]  /*21a0*/  IMAD.WIDE.U32 R30, R26, 0x2, R30 ;  /* 0x000000021a1e7825 */ /* 0x002fcc00078e001e */
[----:B------:R-:W4:Y:S01]  /*21b0*/  LDG.E.64.CONSTANT R30, desc[UR12][R30.64] ;  /* 0x0000000c1e1e7981 */ /* 0x000f22000c1e9b00 */
[----:B------:R-:W-:Y:S01]  /*21c0*/  HFMA2 R34, -RZ, RZ, 0, 0 ;  /* 0x00000000ff227431 */ /* 0x000fe200000001ff */
[----:B------:R-:W0:Y:S01]  /*21d0*/  @!P2 S2R R58, SR_CgaCtaId ;  /* 0x00000000003aa919 */ /* 0x000e220000008800 */
[----:B------:R-:W-:Y:S01]  /*21e0*/  BSSY.RECONVERGENT B0, `(.L_x_802) ;  /* 0x0000031000007945 */ /* 0x000fe20003800200 */
[----:B--2---:R-:W-:-:S05]  /*21f0*/  @!P1 FADD.FTZ R34, RZ, R32 ;  /* 0x00000020ff229221 */ /* 0x004fca0000010000 */
[----:B------:R-:W1:Y:S01]  /*2200*/  SHFL.BFLY PT, R35, R34, 0x2, 0x1f ;  /* 0x0c401f0022237f89 */ /* 0x000e6200000e0000 */
[----:B------:R-:W-:Y:S01]  /*2210*/  MOV R32, RZ ;  /* 0x000000ff00207202 */ /* 0x000fe20000000f00 */
[----:B------:R-:W-:-:S05]  /*2220*/  @!P1 FADD.FTZ R32, RZ, R33 ;  /* 0x00000021ff209221 */ /* 0x000fca0000010000 */
[----:B------:R-:W2:Y:S01]  /*2230*/  SHFL.BFLY PT, R33, R32, 0x2, 0x1f ;  /* 0x0c401f0020217f89 */ /* 0x000ea200000e0000 */
[----:B-1----:R-:W-:-:S05]  /*2240*/  FADD.FTZ R35, R35, R34 ;  /* 0x0000002223237221 */ /* 0x002fca0000010000 */
[----:B------:R-:W1:Y:S01]  /*2250*/  SHFL.BFLY PT, R34, R35, 0x1, 0x1f ;  /* 0x0c201f0023227f89 */ /* 0x000e6200000e0000 */
[----:B--2---:R-:W-:-:S05]  /*2260*/  FADD.FTZ R33, R33, R32 ;  /* 0x0000002021217221 */ /* 0x004fca0000010000 */
[----:B------:R-:W2:Y:S01]  /*2270*/  SHFL.BFLY PT, R57, R33, 0x1, 0x1f ;  /* 0x0c201f0021397f89 */ /* 0x000ea200000e0000 */
[----:B-1----:R-:W-:Y:S02]  /*2280*/  FADD.FTZ R32, R35, R34 ;  /* 0x0000002223207221 */ /* 0x002fe40000010000 */
[----:B------:R-:W1:Y:S01]  /*2290*/  S2R R35, SR_TID.X ;  /* 0x0000000000237919 */ /* 0x000e620000002100 */
[----:B------:R-:W-:Y:S01]  /*22a0*/  @!P2 MOV R34, 0x400 ;  /* 0x000004000022a802 */ /* 0x000fe20000000f00 */
[----:B------:R-:W-:Y:S01]  /*22b0*/  @!P2 FMUL.FTZ R32, R32, 4.8828125727595761418e-05 ;  /* 0x384ccccd2020a820 */ /* 0x000fe20000410000 */
[----:B--2---:R-:W-:-:S03]  /*22c0*/  FADD.FTZ R57, R33, R57 ;  /* 0x0000003921397221 */ /* 0x004fc60000010000 */
[----:B------:R-:W-:Y:S01]  /*22d0*/  @!P2 FMUL.FTZ R33, R32, R32 ;  /* 0x000000202021a220 */ /* 0x000fe20000410000 */
[----:B------:R-:W-:-:S03]  /*22e0*/  @!P2 IADD3 R34, PT, PT, R34, 0xc80, RZ ;  /* 0x00000c802222a810 */ /* 0x000fc60007ffe0ff */
[----:B------:R-:W-:Y:S01]  /*22f0*/  @!P2 FFMA.FTZ R33, R57, 4.8828125727595761418e-05, -R33 ;  /* 0x384ccccd3921a823 */ /* 0x000fe20000010821 */
[----:B0-----:R-:W-:-:S04]  /*2300*/  @!P2 LEA R34, R58, R34, 0x18 ;  /* 0x000000223a22a211 */ /* 0x001fc800078ec0ff */
[----:B------:R-:W-:Y:S02]  /*2310*/  @!P2 FMNMX.FTZ R33, RZ, R33, !PT ;  /* 0x00000021ff21a209 */ /* 0x000fe40007810000 */
[----:B-1----:R-:W-:-:S04]  /*2320*/  @!P2 SHF.L.U32 R35, R35, 0x1, RZ ;  /* 0x000000012323a819 */ /* 0x002fc800000006ff */
[----:B------:R-:W-:-:S04]  /*2330*/  @!P2 LOP3.LUT R35, R35, 0x7f8, RZ, 0xc0, !PT ;  /* 0x000007f82323a812 */ /* 0x000fc800078ec0ff */
[----:B------:R-:W-:-:S05]  /*2340*/  @!P2 IADD3 R34, PT, PT, R35, R34, RZ ;  /* 0x000000222322a210 */ /* 0x000fca0007ffe0ff */
[----:B------:R3:W-:Y:S02]  /*2350*/  @!P2 STS.64 [R34], R32 ;  /* 0x000000202200a388 */ /* 0x0007e40000000a00 */
[----:B---3--:R-:W-:-:S05]  /*2360*/  PRMT R32, R29, 0x7632, R32 ;  /* 0x000076321d207816 */ /* 0x008fca0000000020 */
[----:B------:R0:W-:Y:S01]  /*2370*/  STL.S16 [R1+0x8], R32 ;  /* 0x0000082001007387 */ /* 0x0001e20000100600 */
[----:B------:R-:W-:Y:S02]  /*2380*/  PRMT R58, R28, 0x7632, R58 ;  /* 0x000076321c3a7816 */ /* 0x000fe4000000003a */
[----:B----4-:R-:W-:Y:S02]  /*2390*/  PRMT R59, R30, 0x7632, R59 ;  /* 0x000076321e3b7816 */ /* 0x010fe4000000003b */
[----:B------:R-:W-:Y:S01]  /*23a0*/  PRMT R57, R31, 0x7632, R57 ;  /* 0x000076321f397816 */ /* 0x000fe20000000039 */
[----:B------:R-:W-:Y:S06]  /*23b0*/  BAR.SYNC.DEFER_BLOCKING 0x0 ;  /* 0x0000000000007b1d */ /* 0x000fec0000010000 */
[----:B------:R-:W-:Y:S05]  /*23c0*/  @P0 BRA `(.L_x_803) ;  /* 0x0000000000480947 */ /* 0x000fea0003800000 */
[----:B------:R-:W1:Y:S01]  /*23d0*/  S2R R35, SR_TID.X ;  /* 0x0000000000237919 */ /* 0x000e620000002100 */
[----:B------:R-:W2:Y:S01]  /*23e0*/  S2UR UR7, SR_CgaCtaId ;  /* 0x00000000000779c3 */ /* 0x000ea20000008800 */
[----:B------:R-:W3:Y:S01]  /*23f0*/  LDCU.64 UR16, c[0x0][0x3b0] ;  /* 0x00007600ff1077ac */ /* 0x000ee20008000a00 */
[----:B0-----:R-:W-:Y:S02]  /*2400*/  MOV R32, UR14 ;  /* 0x0000000e00207c02 */ /* 0x001fe40008000f00 */
[----:B------:R-:W-:Y:S01]  /*2410*/  MOV R34, UR14 ;  /* 0x0000000e00227c02 */ /* 0x000fe20008000f00 */
[----:B------:R-:W-:Y:S02]  /*2420*/  UMOV UR6, 0x400 ;  /* 0x0000040000067882 */ /* 0x000fe40000000000 */
[----:B------:R-:W-:-:S04]  /*2430*/  UIADD3 UR6, UPT, UPT, UR6, 0xc80, URZ ;  /* 0x00000c8006067890 */ /* 0x000fc8000fffe0ff */
[----:B--2---:R-:W-:Y:S01]  /*2440*/  ULEA UR6, UR7, UR6, 0x18 ;  /* 0x0000000607067291 */ /* 0x004fe2000f8ec0ff */
[----:B-1----:R-:W-:-:S04]  /*2450*/  IADD3 R33, PT, PT, R35, UR10, RZ ;  /* 0x0000000a23217c10 */ /* 0x002fc8000fffe0ff */
[----:B------:R-:W-:-:S04]  /*2460*/  SHF.L.U32 R33, R33, 0x1, RZ ;  /* 0x0000000121217819 */ /* 0x000fc800000006ff */
[----:B------:R-:W-:Y:S02]  /*2470*/  LEA R33, P1, R32, R33, 0x5 ;  /* 0x0000002120217211 */ /* 0x000fe400078228ff */
[----:B------:R-:W-:-:S04]  /*2480*/  MOV R32, UR15 ;  /* 0x0000000f00207c02 */ /* 0x000fc80008000f00 */
[----:B------:R-:W-:Y:S02]  /*2490*/  LEA.HI.X R34, R34, RZ, R32, 0x5, P1 ;  /* 0x000000ff22227211 */ /* 0x000fe400008f2c20 */
[----:B---3--:R-:W-:-:S04]  /*24a0*/  LEA R32, P1, R33, UR16, 0x2 ;  /* 0x0000001021207c11 */ /* 0x008fc8000f8210ff */
[----:B------:R-:W-:Y:S02]  /*24b0*/  LEA.HI.X R33, R33, UR17, R34, 0x2, P1 ;  /* 0x0000001121217c11 */ /* 0x000fe400088f1422 */
[----:B------:R-:W-:-:S06]  /*24c0*/  LEA R34, R35, UR6, 0x3 ;  /* 0x0000000623227c11 */ /* 0x000fcc000f8e18ff */
[----:B------:R-:W0:Y:S04]  /*24d0*/  LDS.64 R34, [R34] ;  /* 0x0000000022227984 */ /* 0x000e280000000a00 */
[----:B0-----:R1:W-:Y:S02]  /*24e0*/  STG.E.64 desc[UR12][R32.64], R34 ;  /* 0x0000002220007986 */ /* 0x0013e4000c101b0c */
.L_x_803:
[----:B------:R-:W-:Y:S05]  /*24f0*/  BSYNC.RECONVERGENT B0 ;  /* 0x0000000000007941 */ /* 0x000fea0003800200 */
.L_x_802:
[----:B-1----:R-:W2:Y:S01]  /*2500*/  LDL.LU R34, [R1+0x8] ;  /* 0x0000080001227983 */ /* 0x002ea20000300800 */
[----:B------:R-:W1:Y:S01]  /*2510*/  S2UR UR7, SR_CgaCtaId ;  /* 0x00000000000779c3 */ /* 0x000e620000008800 */
[----:B------:R-:W-:Y:S01]  /*2520*/  UMOV UR6, 0x400 ;  /* 0x0000040000067882 */ /* 0x000fe20000000000 */
[----:B------:R-:W-:Y:S01]  /*2530*/  IMAD.HI.U32 R26, R26, -0x33333333, RZ ;  /* 0xcccccccd1a1a7827 */ /* 0x000fe200078e00ff */
[----:B------:R-:W-:Y:S01]  /*2540*/  UIADD3 UR6, UPT, UPT, UR6, 0xc80, URZ ;  /* 0x00000c8006067890 */ /* 0x000fe2000fffe0ff */
[----:B------:R-:W-:Y:S02]  /*2550*/  SHF.L.U32 R30, R30, 0x10, RZ ;  /* 0x000000101e1e7819 */ /* 0x000fe400000006ff */
[----:B------:R-:W-:Y:S02]  /*2560*/  SHF.L.U32 R58, R58, 0x10, RZ ;  /* 0x000000103a3a7819 */ /* 0x000fe400000006ff */
[----:B------:R-:W-:Y:S02]  /*2570*/  LEA.HI R26, R26, -UR10, RZ, 0x1a ;  /* 0x8000000a1a1a7c11 */ /* 0x000fe4000f8fd0ff */
[----:B------:R-:W-:-:S02]  /*2580*/  SHF.L.U32 R59, R59, 0x10, RZ ;  /* 0x000000103b3b7819 */ /* 0x000fc400000006ff */
[----:B------:R-:W-:Y:S02]  /*2590*/  SHF.L.U32 R31, R31, 0x10, RZ ;  /* 0x000000101f1f7819 */ /* 0x000fe400000006ff */
[----:B------:R-:W-:Y:S01]  /*25a0*/  SHF.L.U32 R57, R57, 0x10, RZ ;  /* 0x0000001039397819 */ /* 0x000fe200000006ff */
[----:B-1----:R-:W-:-:S06]  /*25b0*/  ULEA UR6, UR7, UR6, 0x18 ;  /* 0x0000000607067291 */ /* 0x002fcc000f8ec0ff */
[----:B------:R-:W-:-:S05]  /*25c0*/  LEA R26, R26, UR6, 0x3 ;  /* 0x000000061a1a7c11 */ /* 0x000fca000f8e18ff */
[----:B------:R-:W1:Y:S01]  /*25d0*/  LDCU UR6, c[0x0][0x3a0] ;  /* 0x00007400ff0677ac */ /* 0x000e620008000800 */
[----:B------:R-:W1:Y:S02]  /*25e0*/  LDS.64 R26, [R26] ;  /* 0x000000001a1a7984 */ /* 0x000e640000000a00 */
[----:B-1----:R-:W-:Y:S01]  /*25f0*/  FADD.FTZ R27, R27, UR6 ;  /* 0x000000061b1b7e21 */ /* 0x002fe20008010000 */
[--C-:B0-----:R-:W-:Y:S01]  /*2600*/  FADD.FTZ R32, R0, -R26.reuse ;  /* 0x8000001a00207221 */ /* 0x101fe20000010000 */
[----:B------:R-:W-:Y:S01]  /*2610*/  SHF.L.U32 R0, R28, 0x10, RZ ;  /* 0x000000101c007819 */ /* 0x000fe200000006ff */
        /* <DEDUP_REMOVED lines=19> */
[----:B--2---:R-:W-:Y:S01]  /*2750*/  SHF.L.U32 R34, R34, 0x10, RZ ;  /* 0x0000001022227819 */ /* 0x004fe200000006ff */
[C---:B0-----:R-:W-:Y:S01]  /*2760*/  FMUL.FTZ R32, R27.reuse, R32 ;  /* 0x000000201b207220 */ /* 0x041fe20000410000 */
[C---:B------:R-:W-:Y:S01]  /*2770*/  FMUL.FTZ R33, R27.reuse, R41 ;  /* 0x000000291b217220 */ /* 0x040fe20000410000 */
[C---:B------:R-:W-:Y:S01]  /*2780*/  FMUL.FTZ R35, R27.reuse, R54 ;  /* 0x000000361b237220 */ /* 0x040fe20000410000 */
[----:B------:R-:W-:Y:S01]  /*2790*/  FMUL.FTZ R54, R27, R47 ;  /* 0x0000002f1b367220 */ /* 0x000fe20000410000 */
[----:B------:R-:W-:Y:S01]  /*27a0*/  FFMA.FTZ R32, R32, R0, R30 ;  /* 0x0000000020207223 */ /* 0x000fe2000001001e */
[----:B------:R-:W-:Y:S01]  /*27b0*/  FFMA.FTZ R33, R33, R58, R59 ;  /* 0x0000003a21217223 */ /* 0x000fe2000001003b */
[----:B------:R-:W-:Y:S01]  /*27c0*/  FFMA.FTZ R35, R35, R34, R57 ;  /* 0x0000002223237223 */ /* 0x000fe20000010039 */
[C---:B------:R-:W-:Y:S01]  /*27d0*/  FMUL.FTZ R47, R27.reuse, R2 ;  /* 0x000000021b2f7220 */ /* 0x040fe20000410000 */
[----:B------:R-:W-:Y:S01]  /*27e0*/  FMUL.FTZ R28, R32, -1.4426950216293334961 ;  /* 0xbfb8aa3b201c7820 */ /* 0x000fe20000410000 */
[C---:B------:R-:W-:Y:S01]  /*27f0*/  FMUL.FTZ R2, R27.reuse, R10 ;  /* 0x0000000a1b027220 */ /* 0x040fe20000410000 */
[C---:B------:R-:W-:Y:S01]  /*2800*/  FMUL.FTZ R41, R27.reuse, R4 ;  /* 0x000000041b297220 */ /* 0x040fe20000410000 */
[C---:B------:R-:W-:Y:S01]  /*2810*/  FMUL.FTZ R4, R27.reuse, R8 ;  /* 0x000000081b047220 */ /* 0x040fe20000410000 */
[C---:B------:R-:W-:Y:S01]  /*2820*/  FMUL.FTZ R8, R27.reuse, R12 ;  /* 0x0000000c1b087220 */ /* 0x040fe20000410000 */
[C---:B------:R-:W-:Y:S01]  /*2830*/  FMUL.FTZ R20, R27.reuse, R20 ;  /* 0x000000141b147220 */ /* 0x040fe20000410000 */
[----:B------:R-:W0:Y:S01]  /*2840*/  MUFU.EX2 R28, R28 ;  /* 0x0000001c001c7308 */ /* 0x000e220000000800 */
[----:B------:R-:W-:Y:S01]  /*2850*/  FMUL.FTZ R22, R27, R22 ;  /* 0x000000161b167220 */ /* 0x000fe20000410000 */
[----:B------:R-:W-:Y:S01]  /*2860*/  FADD.FTZ R7, R7, -R26 ;  /* 0x8000001a07077221 */ /* 0x000fe20000010000 */
[C---:B------:R-:W-:Y:S01]  /*2870*/  FFMA.FTZ R20, R0.reuse, R20, R30 ;  /* 0x0000001400147223 */ /* 0x040fe2000001001e */
[----:B------:R-:W-:Y:S01]  /*2880*/  FMUL.FTZ R6, R27, R6 ;  /* 0x000000061b067220 */ /* 0x000fe20000410000 */
[----:B------:R-:W-:Y:S01]  /*2890*/  FADD.FTZ R13, R13, -R26 ;  /* 0x8000001a0d0d7221 */ /* 0x000fe20000010000 */
[----:B------:R-:W-:Y:S01]  /*28a0*/  FMUL.FTZ R24, R27, R24 ;  /* 0x000000181b187220 */ /* 0x000fe20000410000 */
[C-C-:B------:R-:W-:Y:S01]  /*28b0*/  FFMA.FTZ R12, R0.reuse, R47, R30.reuse ;  /* 0x0000002f000c7223 */ /* 0x140fe2000001001e */
[C-C-:B------:R-:W-:Y:S01]  /*28c0*/  FFMA.FTZ R6, R0.reuse, R6, R30.reuse ;  /* 0x0000000600067223 */ /* 0x140fe2000001001e */
[C-C-:B------:R-:W-:Y:S01]  /*28d0*/  FFMA.FTZ R4, R0.reuse, R4, R30.reuse ;  /* 0x0000000400047223 */ /* 0x140fe2000001001e */
[----:B------:R-:W-:Y:S01]  /*28e0*/  FFMA.FTZ R2, R0, R2, R30 ;  /* 0x0000000200027223 */ /* 0x000fe2000001001e */
[--C-:B------:R-:W-:Y:S01]  /*28f0*/  FADD.FTZ R50, R50, -R26.reuse ;  /* 0x8000001a32327221 */ /* 0x100fe20000010000 */
[--C-:B------:R-:W-:Y:S01]  /*2900*/  FADD.FTZ R5, R5, -R26.reuse ;  /* 0x8000001a05057221 */ /* 0x100fe20000010000 */
[--C-:B------:R-:W-:Y:S01]  /*2910*/  FADD.FTZ R11, R11, -R26.reuse ;  /* 0x8000001a0b0b7221 */ /* 0x100fe20000010000 */
[--C-:B------:R-:W-:Y:S01]  /*2920*/  FADD.FTZ R3, R3, -R26.reuse ;  /* 0x8000001a03037221 */ /* 0x100fe20000010000 */
[----:B------:R-:W-:Y:S01]  /*2930*/  FADD.FTZ R15, R15, -R26 ;  /* 0x8000001a0f0f7221 */ /* 0x000fe20000010000 */
[----:B------:R-:W1:Y:S01]  /*2940*/  LDCU.64 UR6, c[0x0][0x380] ;  /* 0x00007000ff0677ac */ /* 0x000e620008000a00 */
[----:B0-----:R-:W-:-:S06]  /*2950*/  FADD.FTZ R28, R28, 1 ;  /* 0x3f8000001c1c7421 */ /* 0x001fcc0000010000 */
[----:B------:R-:W0:Y:S02]  /*2960*/  MUFU.RCP R28, R28 ;  /* 0x0000001c001c7308 */ /* 0x000e240000001000 */
[----:B0-----:R-:W-:Y:S01]  /*2970*/  FMUL.FTZ R28, R32, R28 ;  /* 0x0000001c201c7220 */ /* 0x001fe20000410000 */
[----:B------:R-:W-:-:S06]  /*2980*/  FMUL.FTZ R32, R33, -1.4426950216293334961 ;  /* 0xbfb8aa3b21207820 */ /* 0x000fcc0000410000 */
[----:B------:R-:W0:Y:S02]  /*2990*/  MUFU.EX2 R32, R32 ;  /* 0x0000002000207308 */ /* 0x000e240000000800 */
[----:B0-----:R-:W-:-:S06]  /*29a0*/  FADD.FTZ R32, R32, 1 ;  /* 0x3f80000020207421 */ /* 0x001fcc0000010000 */
[----:B------:R-:W0:Y:S02]  /*29b0*/  MUFU.RCP R32, R32 ;  /* 0x0000002000207308 */ /* 0x000e240000001000 */
[----:B0-----:R-:W-:Y:S01]  /*29c0*/  FMUL.FTZ R33, R33, R32 ;  /* 0x0000002021217220 */ /* 0x001fe20000410000 */
[----:B------:R-:W-:Y:S01]  /*29d0*/  SHF.L.U32 R32, R29, 0x10, RZ ;  /* 0x000000101d207819 */ /* 0x000fe200000006ff */
[C---:B------:R-:W-:Y:S01]  /*29e0*/  FMUL.FTZ R29, R27.reuse, R40 ;  /* 0x000000281b1d7220 */ /* 0x040fe20000410000 */
[C---:B------:R-:W-:Y:S01]  /*29f0*/  FMUL.FTZ R40, R27.reuse, R52 ;  /* 0x000000341b287220 */ /* 0x040fe20000410000 */
[----:B------:R-:W-:Y:S01]  /*2a00*/  FMUL.FTZ R52, R27, R39 ;  /* 0x000000271b347220 */ /* 0x000fe20000410000 */
[----:B------:R-:W-:Y:S01]  /*2a10*/  F2FP.BF16.F32.PACK_AB R28, R33, R28 ;  /* 0x0000001c211c723e */ /* 0x000fe200000010ff */
[----:B------:R-:W-:Y:S01]  /*2a20*/  FFMA.FTZ R29, R29, R32, R31 ;  /* 0x000000201d1d7223 */ /* 0x000fe2000001001f */
[C---:B------:R-:W-:Y:S01]  /*2a30*/  FMUL.FTZ R39, R27.reuse, R16 ;  /* 0x000000101b277220 */ /* 0x040fe20000410000 */
[----:B------:R-:W-:Y:S01]  /*2a40*/  MOV R10, R40 ;  /* 0x00000028000a7202 */ /* 0x000fe20000000f00 */
[----:B------:R-:W-:Y:S01]  /*2a50*/  FMUL.FTZ R40, R27, R18 ;  /* 0x000000121b287220 */ /* 0x000fe20000410000 */
[----:B------:R-:W-:Y:S01]  /*2a60*/  FMUL.FTZ R33, R29, -1.4426950216293334961 ;  /* 0xbfb8aa3b1d217820 */ /* 0x000fe20000410000 */
[C-C-:B------:R-:W-:Y:S01]  /*2a70*/  FFMA.FTZ R16, R0.reuse, R54, R30.reuse ;  /* 0x0000003600107223 */ /* 0x140fe2000001001e */
[C-C-:B------:R-:W-:Y:S01]  /*2a80*/  FFMA.FTZ R39, R0.reuse, R39, R30.reuse ;  /* 0x0000002700277223 */ /* 0x140fe2000001001e */
[C-C-:B------:R-:W-:Y:S01]  /*2a90*/  FFMA.FTZ R18, R0.reuse, R10, R30.reuse ;  /* 0x0000000a00127223 */ /* 0x140fe2000001001e */
[C-C-:B------:R-:W-:Y:S01]  /*2aa0*/  FFMA.FTZ R10, R0.reuse, R41, R30.reuse ;  /* 0x00000029000a7223 */ /* 0x140fe2000001001e */
[----:B------:R-:W-:Y:S01]  /*2ab0*/  FFMA.FTZ R41, R0, R8, R30 ;  /* 0x0000000800297223 */ /* 0x000fe2000001001e */
[----:B------:R-:W0:Y:S04]  /*2ac0*/  MUFU.EX2 R33, R33 ;  /* 0x0000002100217308 */ /* 0x000e280000000800 */
[----:B------:R-:W-:Y:S01]  /*2ad0*/  STL [R1+0x48], R41 ;  /* 0x0000482901007387 */ /* 0x000fe20000100800 */
        /* <DEDUP_REMOVED lines=8> */
[----:B------:R-:W-:Y:S01]  /*2b60*/  FMUL.FTZ R35, R27, R14 ;  /* 0x0000000e1b237220 */ /* 0x000fe20000410000 */
[----:B------:R-:W-:-:S03]  /*2b70*/  FFMA.FTZ R14, R0, R52, R30 ;  /* 0x00000034000e7223 */ /* 0x000fc6000001001e */
[C-C-:B------:R-:W-:Y:S01]  /*2b80*/  FFMA.FTZ R8, R0.reuse, R35, R30.reuse ;  /* 0x0000002300087223 */ /* 0x140fe2000001001e */
[----:B------:R-:W-:-:S04]  /*2b90*/  FFMA.FTZ R35, R0, R40, R30 ;  /* 0x0000002800237223 */ /* 0x000fc8000001001e */
[----:B------:R0:W-:Y:S04]  /*2ba0*/  STL [R1+0x54], R8 ;  /* 0x0000540801007387 */ /* 0x0001e80000100800 */
[----:B------:R-:W-:Y:S04]  /*2bb0*/  STL [R1+0x60], R35 ;  /* 0x0000602301007387 */ /* 0x000fe80000100800 */
[----:B------:R2:W-:Y:S01]  /*2bc0*/  STL [R1+0x68], R20 ;  /* 0x0000681401007387 */ /* 0x0005e20000100800 */
[C-C-:B0-----:R-:W-:Y:S01]  /*2bd0*/  FFMA.FTZ R8, R0.reuse, R22, R30.reuse ;  /* 0x0000001600087223 */ /* 0x141fe2000001001e */
[----:B------:R-:W-:-:S02]  /*2be0*/  FFMA.FTZ R0, R0, R24, R30 ;  /* 0x0000001800007223 */ /* 0x000fc4000001001e */
[----:B------:R-:W1:Y:S04]  /*2bf0*/  LDL.LU R41, [R1+0x4c] ;  /* 0x00004c0001297983 */ /* 0x000e680000300800 */
[----:B------:R0:W-:Y:S04]  /*2c00*/  STL [R1+0x6c], R8 ;  /* 0x00006c0801007387 */ /* 0x0001e80000100800 */
[----:B------:R-:W3:Y:S01]  /*2c10*/  LDL.LU R40, [R1+0x50] ;  /* 0x0000500001287983 */ /* 0x000ee20000300800 */
[C---:B--2---:R-:W-:Y:S01]  /*2c20*/  FMUL.FTZ R20, R27.reuse, R50 ;  /* 0x000000321b147220 */ /* 0x044fe20000410000 */
[C---:B------:R-:W-:Y:S01]  /*2c30*/  FMUL.FTZ R50, R27.reuse, R5 ;  /* 0x000000051b327220 */ /* 0x040fe20000410000 */
[C---:B------:R-:W-:Y:S01]  /*2c40*/  FMUL.FTZ R5, R27.reuse, R11 ;  /* 0x0000000b1b057220 */ /* 0x040fe20000410000 */
[----:B------:R-:W-:Y:S01]  /*2c50*/  STL [R1+0x70], R0 ;  /* 0x0000700001007387 */ /* 0x000fe20000100800 */
[C---:B------:R-:W-:Y:S01]  /*2c60*/  FMUL.FTZ R3, R27.reuse, R3 ;  /* 0x000000031b037220 */ /* 0x040fe20000410000 */
[C---:B0-----:R-:W-:Y:S01]  /*2c70*/  FMUL.FTZ R8, R27.reuse, R7 ;  /* 0x000000071b087220 */ /* 0x041fe20000410000 */
[----:B------:R-:W-:Y:S01]  /*2c80*/  FMUL.FTZ R7, R27, R13 ;  /* 0x0000000d1b077220 */ /* 0x000fe20000410000 */
[----:B------:R-:W2:Y:S01]  /*2c90*/  LDL.LU R35, [R1+0x14] ;  /* 0x0000140001237983 */ /* 0x000ea20000300800 */
[C-C-:B------:R-:W-:Y:S01]  /*2ca0*/  FFMA.FTZ R13, R58.reuse, R20, R59.reuse ;  /* 0x000000143a0d7223 */ /* 0x140fe2000001003b */
[--C-:B------:R-:W-:Y:S01]  /*2cb0*/  FADD.FTZ R17, R17, -R26.reuse ;  /* 0x8000001a11117221 */ /* 0x100fe20000010000 */
[C-C-:B------:R-:W-:Y:S01]  /*2cc0*/  FFMA.FTZ R7, R58.reuse, R7, R59.reuse ;  /* 0x000000073a077223 */ /* 0x140fe2000001003b */
[----:B------:R-:W4:Y:S01]  /*2cd0*/  LDL.LU R11, [R1+0x10] ;  /* 0x00001000010b7983 */ /* 0x000f220000300800 */
[----:B------:R-:W-:Y:S01]  /*2ce0*/  FMUL.FTZ R15, R27, R15 ;  /* 0x0000000f1b0f7220 */ /* 0x000fe20000410000 */
[--C-:B------:R-:W-:Y:S01]  /*2cf0*/  FADD.FTZ R19, R19, -R26.reuse ;  /* 0x8000001a13137221 */ /* 0x100fe20000010000 */
[--C-:B------:R-:W-:Y:S01]  /*2d00*/  FADD.FTZ R21, R21, -R26.reuse ;  /* 0x8000001a15157221 */ /* 0x100fe20000010000 */
[----:B------:R0:W-:Y:S01]  /*2d10*/  STL [R1+0x38], R7 ;  /* 0x0000380701007387 */ /* 0x0001e20000100800 */
[C-C-:B------:R-:W-:Y:S01]  /*2d20*/  FFMA.FTZ R52, R58.reuse, R3, R59.reuse ;  /* 0x000000033a347223 */ /* 0x140fe2000001003b */
[C-C-:B------:R-:W-:Y:S01]  /*2d30*/  FFMA.FTZ R3, R58.reuse, R8, R59.reuse ;  /* 0x000000083a037223 */ /* 0x140fe2000001003b */
[C---:B------:R-:W-:Y:S01]  /*2d40*/  FMUL.FTZ R17, R27.reuse, R17 ;  /* 0x000000111b117220 */ /* 0x040fe20000410000 */
[----:B------:R-:W5:Y:S01]  /*2d50*/  LDL.LU R24, [R1+0xc] ;  /* 0x00000c0001187983 */ /* 0x000f620000300800 */
[C---:B------:R-:W-:Y:S01]  /*2d60*/  FMUL.FTZ R19, R27.reuse, R19 ;  /* 0x000000131b137220 */ /* 0x040fe20000410000 */
[----:B------:R-:W-:Y:S01]  /*2d70*/  FMUL.FTZ R21, R27, R21 ;  /* 0x000000151b157220 */ /* 0x000fe20000410000 */
[--C-:B------:R-:W-:Y:S01]  /*2d80*/  FADD.FTZ R9, R9, -R26.reuse ;  /* 0x8000001a09097221 */ /* 0x100fe20000010000 */
[----:B------:R-:W5:Y:S01]  /*2d90*/  LDL.LU R22, [R1+0x4] ;  /* 0x0000040001167983 */ /* 0x000f620000300800 */
[C-C-:B------:R-:W-:Y:S01]  /*2da0*/  FFMA.FTZ R8, R58.reuse, R15, R59.reuse ;  /* 0x0000000f3a087223 */ /* 0x140fe2000001003b */
[--C-:B------:R-:W-:Y:S01]  /*2db0*/  FADD.FTZ R23, R23, -R26.reuse ;  /* 0x8000001a17177221 */ /* 0x100fe20000010000 */
[C-C-:B0-----:R-:W-:Y:S01]  /*2dc0*/  FFMA.FTZ R7, R58.reuse, R19, R59.reuse ;  /* 0x000000133a077223 */ /* 0x141fe2000001003b */
[----:B------:R-:W5:Y:S01]  /*2dd0*/  LDL.LU R20, [R1] ;  /* 0x0000000001147983 */ /* 0x000f620000300800 */
[--C-:B------:R-:W-:Y:S01]  /*2de0*/  FFMA.FTZ R15, R58, R17, R59.reuse ;  /* 0x000000113a0f7223 */ /* 0x100fe2000001003b */
[--C-:B------:R-:W-:Y:S01]  /*2df0*/  FADD.FTZ R25, R25, -R26.reuse ;  /* 0x8000001a19197221 */ /* 0x100fe20000010000 */
[C---:B------:R-:W-:Y:S01]  /*2e00*/  FMUL.FTZ R0, R27.reuse, R9 ;  /* 0x000000091b007220 */ /* 0x040fe20000410000 */
[----:B------:R0:W-:Y:S01]  /*2e10*/  STL [R1+0x58], R8 ;  /* 0x0000580801007387 */ /* 0x0001e20000100800 */
[C---:B------:R-:W-:Y:S01]  /*2e20*/  FMUL.FTZ R23, R27.reuse, R23 ;  /* 0x000000171b177220 */ /* 0x040fe20000410000 */
[----:B------:R-:W-:Y:S01]  /*2e30*/  FMUL.FTZ R9, R27, R25 ;  /* 0x000000191b097220 */ /* 0x000fe20000410000 */
[----:B------:R-:W-:Y:S01]  /*2e40*/  F2FP.BF16.F32.PACK_AB R29, R29, R33 ;  /* 0x000000211d1d723e */ /* 0x000fe200000010ff */
[----:B------:R0:W-:Y:S01]  /*2e50*/  STL [R1+0x5c], R15 ;  /* 0x00005c0f01007387 */ /* 0x0001e20000100800 */
[--C-:B------:R-:W-:Y:S01]  /*2e60*/  FADD.FTZ R38, R38, -R26.reuse ;  /* 0x8000001a26267221 */ /* 0x100fe20000010000 */
[--C-:B------:R-:W-:Y:S01]  /*2e70*/  FADD.FTZ R44, R44, -R26.reuse ;  /* 0x8000001a2c2c7221 */ /* 0x100fe20000010000 */
[--C-:B------:R-:W-:Y:S01]  /*2e80*/  FADD.FTZ R61, R61, -R26.reuse ;  /* 0x8000001a3d3d7221 */ /* 0x100fe20000010000 */
[--C-:B------:R-:W-:Y:S01]  /*2e90*/  FADD.FTZ R60, R60, -R26.reuse ;  /* 0x8000001a3c3c7221 */ /* 0x100fe20000010000 */
[--C-:B------:R-:W-:Y:S01]  /*2ea0*/  FADD.FTZ R56, R56, -R26.reuse ;  /* 0x8000001a38387221 */ /* 0x100fe20000010000 */
[C-C-:B0-----:R-:W-:Y:S01]  /*2eb0*/  FFMA.FTZ R8, R58.reuse, R21, R59.reuse ;  /* 0x000000153a087223 */ /* 0x141fe2000001003b */
[----:B------:R0:W-:Y:S01]  /*2ec0*/  STL [R1+0x64], R7 ;  /* 0x0000640701007387 */ /* 0x0001e20000100800 */
[C---:B------:R-:W-:Y:S01]  /*2ed0*/  FMUL.FTZ R38, R27.reuse, R38 ;  /* 0x000000261b267220 */ /* 0x040fe20000410000 */
[----:B------:R-:W-:Y:S01]  /*2ee0*/  FMUL.FTZ R30, R27, R44 ;  /* 0x0000002c1b1e7220 */ /* 0x000fe20000410000 */
[--C-:B------:R-:W-:Y:S01]  /*2ef0*/  FADD.FTZ R55, R55, -R26.reuse ;  /* 0x8000001a37377221 */ /* 0x100fe20000010000 */
[----:B------:R1:W-:Y:S01]  /*2f00*/  STL [R1+0x74], R8 ;  /* 0x0000740801007387 */ /* 0x0003e20000100800 */
[--C-:B------:R-:W-:Y:S01]  /*2f10*/  FFMA.FTZ R15, R58, R23, R59.reuse ;  /* 0x000000173a0f7223 */ /* 0x100fe2000001003b */
[--C-:B------:R-:W-:Y:S01]  /*2f20*/  FADD.FTZ R53, R53, -R26.reuse ;  /* 0x8000001a35357221 */ /* 0x100fe20000010000 */
[--C-:B------:R-:W-:Y:S01]  /*2f30*/  FADD.FTZ R51, R51, -R26.reuse ;  /* 0x8000001a33337221 */ /* 0x100fe20000010000 */
[--C-:B------:R-:W-:Y:S01]  /*2f40*/  FADD.FTZ R49, R49, -R26.reuse ;  /* 0x8000001a31317221 */ /* 0x100fe20000010000 */
[--C-:B------:R-:W-:Y:S01]  /*2f50*/  FADD.FTZ R46, R46, -R26.reuse ;  /* 0x8000001a2e2e7221 */ /* 0x100fe20000010000 */
[--C-:B0-----:R-:W-:Y:S01]  /*2f60*/  FFMA.FTZ R7, R58, R9, R59.reuse ;  /* 0x000000093a077223 */ /* 0x101fe2000001003b */
[----:B------:R-:W-:Y:S01]  /*2f70*/  STL [R1+0x78], R15 ;  /* 0x0000780f01007387 */ /* 0x000fe20000100800 */
[--C-:B------:R-:W-:Y:S01]  /*2f80*/  FADD.FTZ R43, R43, -R26.reuse ;  /* 0x8000001a2b2b7221 */ /* 0x100fe20000010000 */
[----:B------:R-:W-:Y:S01]  /*2f90*/  FADD.FTZ R36, R36, -R26 ;  /* 0x8000001a24247221 */ /* 0x000fe20000010000 */
[C-C-:B------:R-:W-:Y:S01]  /*2fa0*/  FFMA.FTZ R25, R58.reuse, R38, R59.reuse ;  /* 0x000000263a197223 */ /* 0x140fe2000001003b */
[----:B------:R2:W-:Y:S01]  /*2fb0*/  STL [R1+0x7c], R7 ;  /* 0x00007c0701007387 */ /* 0x0005e20000100800 */
[C-C-:B------:R-:W-:Y:S01]  /*2fc0*/  FFMA.FTZ R30, R58.reuse, R30, R59.reuse ;  /* 0x0000001e3a1e7223 */ /* 0x140fe2000001003b */
[C-C-:B------:R-:W-:Y:S01]  /*2fd0*/  FFMA.FTZ R50, R58.reuse, R50, R59.reuse ;  /* 0x000000323a327223 */ /* 0x140fe2000001003b */
[C-C-:B------:R-:W-:Y:S01]  /*2fe0*/  FFMA.FTZ R0, R58.reuse, R0, R59.reuse ;  /* 0x000000003a007223 */ /* 0x140fe2000001003b */
[----:B------:R-:W-:Y:S01]  /*2ff0*/  FFMA.FTZ R5, R58, R5, R59 ;  /* 0x000000053a057223 */ /* 0x000fe2000001003b */
[----:B-1----:R-:W-:-:S04]  /*3000*/  IADD3 R8, P1, PT, R41, UR6, RZ ;  /* 0x0000000629087c10 */ /* 0x002fc8000ff3e0ff */
[----:B---3--:R-:W-:Y:S01]  /*3010*/  IADD3.X R9, PT, PT, R40, UR7, RZ, P1, !PT ;  /* 0x0000000728097c10 */ /* 0x008fe20008ffe4ff */
[----:B------:R-:W-:Y:S01]  /*3020*/  STL [R1+0x90], R8 ;  /* 0x0000900801007387 */ /* 0x000fe20000100800 */
[----:B------:R-:W-:Y:S01]  /*3030*/  MOV R40, R39 ;  /* 0x0000002700287202 */ /* 0x000fe20000000f00 */
[C---:B------:R-:W-:Y:S01]  /*3040*/  FMUL.FTZ R21, R27.reuse, R56 ;  /* 0x000000381b157220 */ /* 0x040fe20000410000 */
[C---:B------:R-:W-:Y:S01]  /*3050*/  FMUL.FTZ R51, R27.reuse, R51 ;  /* 0x000000331b337220 */ /* 0x040fe20000410000 */
[----:B------:R0:W-:Y:S01]  /*3060*/  STG.E.64 desc[UR12][R8.64], R28 ;  /* 0x0000001c08007986 */ /* 0x0001e2000c101b0c */
[C---:B------:R-:W-:Y:S01]  /*3070*/  FMUL.FTZ R23, R27.reuse, R46 ;  /* 0x0000002e1b177220 */ /* 0x040fe20000410000 */
[----:B------:R-:W-:Y:S01]  /*3080*/  FMUL.FTZ R36, R27, R36 ;  /* 0x000000241b247220 */ /* 0x000fe20000410000 */
[--C-:B--2---:R-:W-:Y:S01]  /*3090*/  FADD.FTZ R7, R35, -R26.reuse ;  /* 0x8000001a23077221 */ /* 0x104fe20000010000 */
[----:B------:R1:W-:Y:S01]  /*30a0*/  STL [R1+0x8c], R9 ;  /* 0x00008c0901007387 */ /* 0x0003e20000100800 */
[--C-:B------:R-:W-:Y:S01]  /*30b0*/  FADD.FTZ R48, R48, -R26.reuse ;  /* 0x8000001a30307221 */ /* 0x100fe20000010000 */
[--C-:B------:R-:W-:Y:S01]  /*30c0*/  FADD.FTZ R42, R42, -R26.reuse ;  /* 0x8000001a2a2a7221 */ /* 0x100fe20000010000 */
[--C-:B----4-:R-:W-:Y:S01]  /*30d0*/  FADD.FTZ R11, R11, -R26.reuse ;  /* 0x8000001a0b0b7221 */ /* 0x110fe20000010000 */
[----:B------:R-:W2:Y:S01]  /*30e0*/  LDCU.64 UR6, c[0x0][0x3a8] ;  /* 0x00007500ff0677ac */ /* 0x000ea20008000a00 */
[----:B0-----:R-:W3:Y:S01]  /*30f0*/  LDL.LU R8, [R1+0x28] ;  /* 0x0000280001087983 */ /* 0x001ee20000300800 */
[----:B-----5:R-:W-:-:S03]  /*3100*/  FADD.FTZ R15, R24, -R26 ;  /* 0x8000001a180f7221 */ /* 0x020fc60000010000 */
[----:B------:R-:W4:Y:S01]  /*3110*/  LDL.LU R39, [R1+0x2c] ;  /* 0x00002c0001277983 */ /* 0x000f220000300800 */
[C---:B------:R-:W-:Y:S01]  /*3120*/  FMUL.FTZ R15, R27.reuse, R15 ;  /* 0x0000000f1b0f7220 */ /* 0x040fe20000410000 */
[--C-:B------:R-:W-:Y:S01]  /*3130*/  FADD.FTZ R17, R22, -R26.reuse ;  /* 0x8000001a16117221 */ /* 0x100fe20000010000 */
[C---:B------:R-:W-:Y:S01]  /*3140*/  FMUL.FTZ R22, R27.reuse, R61 ;  /* 0x0000003d1b167220 */ /* 0x040fe20000410000 */
[----:B------:R-:W-:Y:S01]  /*3150*/  FADD.FTZ R19, R20, -R26 ;  /* 0x8000001a14137221 */ /* 0x000fe20000010000 */
[C-C-:B------:R-:W-:Y:S01]  /*3160*/  FFMA.FTZ R61, R32.reuse, R15, R31.reuse ;  /* 0x0000000f203d7223 */ /* 0x140fe2000001001f */
[C---:B------:R-:W-:Y:S01]  /*3170*/  FMUL.FTZ R24, R27.reuse, R7 ;  /* 0x000000071b187220 */ /* 0x040fe20000410000 */
[C---:B------:R-:W-:Y:S01]  /*3180*/  FMUL.FTZ R54, R27.reuse, R11 ;  /* 0x0000000b1b367220 */ /* 0x040fe20000410000 */
[----:B------:R-:W-:Y:S01]  /*3190*/  FMUL.FTZ R38, R27, R19 ;  /* 0x000000131b267220 */ /* 0x000fe20000410000 */
[----:B------:R-:W-:Y:S01]  /*31a0*/  FMUL.FTZ R15, R13, -1.4426950216293334961 ;  /* 0xbfb8aa3b0d0f7820 */ /* 0x000fe20000410000 */
[----:B------:R-:W5:Y:S01]  /*31b0*/  LDL.LU R33, [R1+0x40] ;  /* 0x0000400001217983 */ /* 0x000f620000300800 */
[C---:B------:R-:W-:Y:S01]  /*31c0*/  FMUL.FTZ R35, R27.reuse, R17 ;  /* 0x000000111b237220 */ /* 0x040fe20000410000 */
[C---:B------:R-:W-:Y:S01]  /*31d0*/  FMUL.FTZ R29, R27.reuse, R60 ;  /* 0x0000003c1b1d7220 */ /* 0x040fe20000410000 */
[C---:B------:R-:W-:Y:S01]  /*31e0*/  FMUL.FTZ R7, R27.reuse, R55 ;  /* 0x000000371b077220 */ /* 0x040fe20000410000 */
[C---:B------:R-:W-:Y:S01]  /*31f0*/  FMUL.FTZ R11, R27.reuse, R53 ;  /* 0x000000351b0b7220 */ /* 0x040fe20000410000 */
[C---:B------:R-:W-:Y:S01]  /*3200*/  FMUL.FTZ R19, R27.reuse, R49 ;  /* 0x000000311b137220 */ /* 0x040fe20000410000 */
[----:B------:R-:W-:Y:S01]  /*3210*/  FMUL.FTZ R28, R27, R43 ;  /* 0x0000002b1b1c7220 */ /* 0x000fe20000410000 */
[----:B------:R-:W2:Y:S01]  /*3220*/  LDL.LU R58, [R1+0x44] ;  /* 0x00004400013a7983 */ /* 0x000ea20000300800 */
[C-C-:B------:R-:W-:Y:S01]  /*3230*/  FFMA.FTZ R43, R32.reuse, R22, R31.reuse ;  /* 0x00000016202b7223 */ /* 0x140fe2000001001f */
[C-C-:B------:R-:W-:Y:S01]  /*3240*/  FFMA.FTZ R17, R32.reuse, R24, R31.reuse ;  /* 0x0000001820117223 */ /* 0x140fe2000001001f */
[----:B------:R0:W-:Y:S01]  /*3250*/  MUFU.EX2 R22, R15 ;  /* 0x0000000f00167308 */ /* 0x0001e20000000800 */
[----:B------:R-:W2:Y:S01]  /*3260*/  LDL.LU R47, [R1+0x3c] ;  /* 0x00003c00012f7983 */ /* 0x000ea20000300800 */
[C-C-:B------:R-:W-:Y:S01]  /*3270*/  FFMA.FTZ R54, R32.reuse, R54, R31.reuse ;  /* 0x0000003620367223 */ /* 0x140fe2000001001f */
[C-C-:B------:R-:W-:Y:S01]  /*3280*/  FFMA.FTZ R35, R32.reuse, R35, R31.reuse ;  /* 0x0000002320237223 */ /* 0x140fe2000001001f */
[C-C-:B------:R-:W-:Y:S01]  /*3290*/  FFMA.FTZ R38, R32.reuse, R38, R31.reuse ;  /* 0x0000002620267223 */ /* 0x140fe2000001001f */
[----:B------:R-:W2:Y:S01]  /*32a0*/  LDL.LU R44, [R1+0x34] ;  /* 0x00003400012c7983 */ /* 0x000ea20000300800 */
[C-C-:B------:R-:W-:Y:S01]  /*32b0*/  FFMA.FTZ R29, R32.reuse, R29, R31.reuse ;  /* 0x0000001d201d7223 */ /* 0x140fe2000001001f */
[C-C-:B------:R-:W-:Y:S01]  /*32c0*/  FFMA.FTZ R21, R32.reuse, R21, R31.reuse ;  /* 0x0000001520157223 */ /* 0x140fe2000001001f */
[C-C-:B------:R-:W-:Y:S01]  /*32d0*/  FFMA.FTZ R7, R32.reuse, R7, R31.reuse ;  /* 0x0000000720077223 */ /* 0x140fe2000001001f */
[C-C-:B------:R-:W-:Y:S01]  /*32e0*/  FFMA.FTZ R11, R32.reuse, R11, R31.reuse ;  /* 0x0000000b200b7223 */ /* 0x140fe2000001001f */
[C-C-:B0-----:R-:W-:Y:S01]  /*32f0*/  FFMA.FTZ R15, R32.reuse, R51, R31.reuse ;  /* 0x00000033200f7223 */ /* 0x141fe2000001001f */
[C-C-:B------:R-:W-:Y:S01]  /*3300*/  FFMA.FTZ R19, R32.reuse, R19, R31.reuse ;  /* 0x0000001320137223 */ /* 0x140fe2000001001f */
[C-C-:B------:R-:W-:Y:S01]  /*3310*/  FFMA.FTZ R23, R32.reuse, R23, R31.reuse ;  /* 0x0000001720177223 */ /* 0x140fe2000001001f */
[C-C-:B------:R-:W-:Y:S01]  /*3320*/  FFMA.FTZ R28, R32.reuse, R28, R31.reuse ;  /* 0x0000001c201c7223 */ /* 0x140fe2000001001f */
[----:B------:R-:W2:Y:S01]  /*3330*/  LDL.LU R41, [R1+0x30] ;  /* 0x0000300001297983 */ /* 0x000ea20000300800 */
[----:B------:R-:W-:-:S03]  /*3340*/  FFMA.FTZ R31, R32, R36, R31 ;  /* 0x00000024201f7223 */ /* 0x000fc6000001001f */
[----:B------:R-:W5:Y:S04]  /*3350*/  LDL.LU R46, [R1+0x24] ;  /* 0x00002400012e7983 */ /* 0x000f680000300800 */
[----:B------:R-:W2:Y:S04]  /*3360*/  LDL.LU R36, [R1+0x20] ;  /* 0x0000200001247983 */ /* 0x000ea80000300800 */
[----:B-1----:R-:W2:Y:S01]  /*3370*/  LDL.LU R9, [R1+0x1c] ;  /* 0x00001c0001097983 */ /* 0x002ea20000300800 */
[----:B------:R-:W-:-:S06]  /*3380*/  FMUL.FTZ R20, R18, -1.4426950216293334961 ;  /* 0xbfb8aa3b12147820 */ /* 0x000fcc0000410000 */
[----:B------:R-:W0:Y:S01]  /*3390*/  MUFU.EX2 R20, R20 ;  /* 0x0000001400147308 */ /* 0x000e220000000800 */
[----:B---3--:R-:W-:Y:S02]  /*33a0*/  FADD.FTZ R32, R8, -R26 ;  /* 0x8000001a08207221 */ /* 0x008fe40000010000 */
[----:B------:R-:W3:Y:S01]  /*33b0*/  LDL.LU R8, [R1+0x18] ;  /* 0x0000180001087983 */ /* 0x000ee20000300800 */
[----:B0-----:R-:W-:-:S06]  /*33c0*/  FADD.FTZ R20, R20, 1 ;  /* 0x3f80000014147421 */ /* 0x001fcc0000010000 */
[----:B------:R-:W0:Y:S01]  /*33d0*/  MUFU.RCP R20, R20 ;  /* 0x0000001400147308 */ /* 0x000e220000001000 */
[----:B------:R-:W-:Y:S01]  /*33e0*/  FMUL.FTZ R24, R17, -1.4426950216293334961 ;  /* 0xbfb8aa3b11187820 */ /* 0x000fe20000410000 */
[----:B------:R-:W-:Y:S01]  /*33f0*/  FADD.FTZ R22, R22, 1 ;  /* 0x3f80000016167421 */ /* 0x000fe20000010000 */
[----:B----4-:R-:W-:Y:S01]  /*3400*/  FADD.FTZ R55, R39, -R26 ;  /* 0x8000001a27377221 */ /* 0x010fe20000010000 */
[----:B------:R-:W-:-:S04]  /*3410*/  FMUL.FTZ R32, R27, R32 ;  /* 0x000000201b207220 */ /* 0x000fc80000410000 */
[----:B------:R2:W1:Y:S01]  /*3420*/  MUFU.RCP R39, R22 ;  /* 0x0000001600277308 */ /* 0x0004620000001000 */
[----:B------:R-:W-:-:S07]  /*3430*/  FFMA.FTZ R32, R34, R32, R57 ;  /* 0x0000002022207223 */ /* 0x000fce0000010039 */
[----:B------:R-:W4:Y:S01]  /*3440*/  MUFU.EX2 R24, R24 ;  /* 0x0000001800187308 */ /* 0x000f220000000800 */
[----:B0-----:R-:W-:-:S05]  /*3450*/  FMUL.FTZ R18, R18, R20 ;  /* 0x0000001412127220 */ /* 0x001fca0000410000 */
[----:B------:R0:W-:Y:S02]  /*3460*/  STL [R1+0x28], R18 ;  /* 0x0000281201007387 */ /* 0x0001e40000100800 */
[----:B0-----:R-:W-:Y:S01]  /*3470*/  FMUL.FTZ R18, R32, -1.4426950216293334961 ;  /* 0xbfb8aa3b20127820 */ /* 0x001fe20000410000 */
[--C-:B-----5:R-:W-:Y:S01]  /*3480*/  FADD.FTZ R20, R46, -R26.reuse ;  /* 0x8000001a2e147221 */ /* 0x120fe20000010000 */
[----:B--2---:R-:W-:-:S04]  /*3490*/  FADD.FTZ R22, R36, -R26 ;  /* 0x8000001a24167221 */ /* 0x004fc80000010000 */
[----:B------:R-:W0:Y:S01]  /*34a0*/  MUFU.EX2 R18, R18 ;  /* 0x0000001200127308 */ /* 0x000e220000000800 */
[----:B------:R-:W-:Y:S01]  /*34b0*/  FADD.FTZ R36, R9, -R26 ;  /* 0x8000001a09247221 */ /* 0x000fe20000010000 */
[----:B-1----:R-:W-:Y:S01]  /*34c0*/  FMUL.FTZ R9, R13, R39 ;  /* 0x000000270d097220 */ /* 0x002fe20000410000 */
[----:B------:R-:W-:Y:S01]  /*34d0*/  FMUL.FTZ R39, R16, -1.4426950216293334961 ;  /* 0xbfb8aa3b10277820 */ /* 0x000fe20000410000 */
[----:B----4-:R-:W-:-:S05]  /*34e0*/  FADD.FTZ R46, R24, 1 ;  /* 0x3f800000182e7421 */ /* 0x010fca0000010000 */
[----:B------:R-:W1:Y:S01]  /*34f0*/  MUFU.EX2 R39, R39 ;  /* 0x0000002700277308 */ /* 0x000e620000000800 */
[----:B------:R-:W-:Y:S01]  /*3500*/  MOV R59, R40 ;  /* 0x00000028003b7202 */ /* 0x000fe20000000f00 */
[----:B------:R-:W-:-:S06]  /*3510*/  FMUL.FTZ R55, R27, R55 ;  /* 0x000000371b377220 */ /* 0x000fcc0000410000 */
[----:B------:R-:W2:Y:S01]  /*3520*/  MUFU.RCP R46, R46 ;  /* 0x0000002e002e7308 */ /* 0x000ea20000001000 */
[--C-:B------:R-:W-:Y:S01]  /*3530*/  FADD.FTZ R33, R33, -R26.reuse ;  /* 0x8000001a21217221 */ /* 0x100fe20000010000 */
[--C-:B------:R-:W-:Y:S01]  /*3540*/  FADD.FTZ R51, R58, -R26.reuse ;  /* 0x8000001a3a337221 */ /* 0x100fe20000010000 */
[--C-:B------:R-:W-:Y:S01]  /*3550*/  FADD.FTZ R47, R47, -R26.reuse ;  /* 0x8000001a2f2f7221 */ /* 0x100fe20000010000 */
[--C-:B------:R-:W-:Y:S01]  /*3560*/  FADD.FTZ R44, R44, -R26.reuse ;  /* 0x8000001a2c2c7221 */ /* 0x100fe20000010000 */
[--C-:B------:R-:W-:Y:S01]  /*3570*/  FADD.FTZ R41, R41, -R26.reuse ;  /* 0x8000001a29297221 */ /* 0x100fe20000010000 */
[--C-:B------:R-:W-:Y:S01]  /*3580*/  FADD.FTZ R24, R45, -R26.reuse ;  /* 0x8000001a2d187221 */ /* 0x100fe20000010000 */
[----:B------:R-:W-:Y:S01]  /*3590*/  FADD.FTZ R49, R37, -R26 ;  /* 0x8000001a25317221 */ /* 0x000fe20000010000 */
[----:B0-----:R-:W-:Y:S01]  /*35a0*/  FADD.FTZ R18, R18, 1 ;  /* 0x3f80000012127421 */ /* 0x001fe20000010000 */
[C---:B------:R-:W-:Y:S01]  /*35b0*/  FMUL.FTZ R45, R27.reuse, R20 ;  /* 0x000000141b2d7220 */ /* 0x040fe20000410000 */
[C---:B------:R-:W-:Y:S01]  /*35c0*/  FMUL.FTZ R13, R27.reuse, R36 ;  /* 0x000000241b0d7220 */ /* 0x040fe20000410000 */
[----:B------:R-:W-:Y:S01]  /*35d0*/  FFMA.FTZ R55, R34, R55, R57 ;  /* 0x0000003722377223 */ /* 0x000fe20000010039 */
        /* <DEDUP_REMOVED lines=8> */
[----:B-1----:R-:W-:Y:S01]  /*3660*/  FADD.FTZ R39, R39, 1 ;  /* 0x3f80000027277421 */ /* 0x002fe20000010000 */
[----:B------:R-:W-:-:S06]  /*3670*/  FMUL.FTZ R42, R54, -1.4426950216293334961 ;  /* 0xbfb8aa3b362a7820 */ /* 0x000fcc0000410000 */
[----:B------:R-:W-:Y:S01]  /*3680*/  MUFU.EX2 R42, R42 ;  /* 0x0000002a002a7308 */ /* 0x000fe20000000800 */
[----:B------:R0:W-:Y:S01]  /*3690*/  STL [R1+0x94], R9 ;  /* 0x0000940901007387 */ /* 0x0001e20000100800 */
[C-C-:B------:R-:W-:Y:S01]  /*36a0*/  FFMA.FTZ R51, R34.reuse, R51, R57.reuse ;  /* 0x0000003322337223 */ /* 0x140fe20000010039 */
[C-C-:B------:R-:W-:Y:S01]  /*36b0*/  FFMA.FTZ R33, R34.reuse, R33, R57.reuse ;  /* 0x0000002122217223 */ /* 0x140fe20000010039 */
[--C-:B0-----:R-:W-:Y:S01]  /*36c0*/  FFMA.FTZ R9, R34, R37, R57.reuse ;  /* 0x0000002522097223 */ /* 0x101fe20000010039 */
[----:B------:R-:W-:Y:S01]  /*36d0*/  FMUL.FTZ R37, R14, -1.4426950216293334961 ;  /* 0xbfb8aa3b0e257820 */ /* 0x000fe20000410000 */
[C-C-:B------:R-:W-:Y:S01]  /*36e0*/  FFMA.FTZ R47, R34.reuse, R47, R57.reuse ;  /* 0x0000002f222f7223 */ /* 0x140fe20000010039 */
[C-C-:B------:R-:W-:Y:S01]  /*36f0*/  FFMA.FTZ R44, R34.reuse, R44, R57.reuse ;  /* 0x0000002c222c7223 */ /* 0x140fe20000010039 */
[C-C-:B------:R-:W-:Y:S01]  /*3700*/  FFMA.FTZ R22, R34.reuse, R22, R57.reuse ;  /* 0x0000001622167223 */ /* 0x140fe20000010039 */
[C-C-:B------:R-:W-:Y:S01]  /*3710*/  FFMA.FTZ R13, R34.reuse, R13, R57.reuse ;  /* 0x0000000d220d7223 */ /* 0x140fe20000010039 */
[C-C-:B------:R-:W-:Y:S01]  /*3720*/  FFMA.FTZ R20, R34.reuse, R20, R57.reuse ;  /* 0x0000001422147223 */ /* 0x140fe20000010039 */
[----:B------:R-:W-:Y:S01]  /*3730*/  FFMA.FTZ R24, R34, R24, R57 ;  /* 0x0000001822187223 */ /* 0x000fe20000010039 */
[----:B------:R-:W-:Y:S01]  /*3740*/  MUFU.EX2 R37, R37 ;  /* 0x0000002500257308 */ /* 0x000fe20000000800 */
[----:B---3--:R-:W-:Y:S01]  /*3750*/  FADD.FTZ R40, R8, -R26 ;  /* 0x8000001a08287221 */ /* 0x008fe20000010000 */
[----:B------:R-:W-:-:S03]  /*3760*/  FMUL.FTZ R26, R27, R41 ;  /* 0x000000291b1a7220 */ /* 0x000fc60000410000 */
[C---:B------:R-:W-:Y:S01]  /*3770*/  FMUL.FTZ R36, R27.reuse, R40 ;  /* 0x000000281b247220 */ /* 0x040fe20000410000 */
[----:B------:R-:W-:Y:S02]  /*3780*/  FMUL.FTZ R40, R27, R49 ;  /* 0x000000311b287220 */ /* 0x000fe40000410000 */
[----:B------:R0:W-:Y:S01]  /*3790*/  MUFU.RCP R27, R18 ;  /* 0x00000012001b7308 */ /* 0x0001e20000001000 */
[----:B--2---:R-:W-:Y:S01]  /*37a0*/  FMUL.FTZ R8, R17, R46 ;  /* 0x0000002e11087220 */ /* 0x004fe20000410000 */
[C-C-:B------:R-:W-:Y:S01]  /*37b0*/  FFMA.FTZ R17, R34.reuse, R36, R57.reuse ;  /* 0x0000002422117223 */ /* 0x140fe20000010039 */
[----:B0-----:R-:W-:Y:S01]  /*37c0*/  FFMA.FTZ R18, R34, R45, R57 ;  /* 0x0000002d22127223 */ /* 0x001fe20000010039 */
[----:B------:R-:W-:Y:S01]  /*37d0*/  FMUL.FTZ R45, R55, -1.4426950216293334961 ;  /* 0xbfb8aa3b372d7820 */ /* 0x000fe20000410000 */
[----:B------:R-:W-:-:S03]  /*37e0*/  FMUL.FTZ R41, R30, -1.4426950216293334961 ;  /* 0xbfb8aa3b1e297820 */ /* 0x000fc60000410000 */
[----:B------:R-:W-:Y:S08]  /*37f0*/  MUFU.EX2 R36, R45 ;  /* 0x0000002d00247308 */ /* 0x000ff00000000800 */
[----:B------:R0:W1:Y:S02]  /*3800*/  MUFU.RCP R45, R39 ;  /* 0x00000027002d7308 */ /* 0x0000640000001000 */
[----:B0-----:R-:W-:-:S06]  /*3810*/  FMUL.FTZ R39, R25, -1.4426950216293334961 ;  /* 0xbfb8aa3b19277820 */ /* 0x001fcc0000410000 */
[----:B------:R-:W-:Y:S08]  /*3820*/  MUFU.EX2 R41, R41 ;  /* 0x0000002900297308 */ /* 0x000ff00000000800 */
[----:B------:R-:W0:Y:S01]  /*3830*/  MUFU.EX2 R39, R39 ;  /* 0x0000002700277308 */ /* 0x000e220000000800 */
[----:B------:R2:W-:Y:S01]  /*3840*/  STL [R1+0x8], R8 ;  /* 0x0000080801007387 */ /* 0x0005e20000100800 */
[----:B-1----:R-:W-:-:S03]  /*3850*/  FMUL.FTZ R16, R16, R45 ;  /* 0x0000002d10107220 */ /* 0x002fc60000410000 */
[----:B------:R1:W-:Y:S01]  /*3860*/  STL [R1+0xc], R9 ;  /* 0x00000c0901007387 */ /* 0x0003e20000100800 */
[----:B------:R-:W-:Y:S01]  /*3870*/  FMUL.FTZ R45, R51, -1.4426950216293334961 ;  /* 0xbfb8aa3b332d7820 */ /* 0x000fe20000410000 */
[C-C-:B------:R-:W-:Y:S01]  /*3880*/  FFMA.FTZ R26, R34.reuse, R26, R57.reuse ;  /* 0x0000001a221a7223 */ /* 0x140fe20000010039 */
[----:B--2---:R-:W-:Y:S01]  /*3890*/  FFMA.FTZ R8, R34, R40, R57 ;  /* 0x0000002822087223 */ /* 0x004fe20000010039 */
[----:B-1----:R-:W-:Y:S01]  /*38a0*/  FMUL.FTZ R9, R32, R27 ;  /* 0x0000001b20097220 */ /* 0x002fe20000410000 */
[----:B------:R-:W-:Y:S01]  /*38b0*/  FADD.FTZ R32, R42, 1 ;  /* 0x3f8000002a207421 */ /* 0x000fe20000010000 */
[----:B0-----:R-:W-:Y:S01]  /*38c0*/  FADD.FTZ R39, R39, 1 ;  /* 0x3f80000027277421 */ /* 0x001fe20000010000 */
[----:B------:R-:W-:Y:S01]  /*38d0*/  FADD.FTZ R34, R41, 1 ;  /* 0x3f80000029227421 */ /* 0x000fe20000010000 */
[----:B------:R-:W-:Y:S01]  /*38e0*/  FMUL.FTZ R40, R61, -1.4426950216293334961 ;  /* 0xbfb8aa3b3d287820 */ /* 0x000fe20000410000 */
[----:B------:R-:W-:Y:S01]  /*38f0*/  FMUL.FTZ R41, R33, -1.4426950216293334961 ;  /* 0xbfb8aa3b21297820 */ /* 0x000fe20000410000 */
[----:B------:R-:W-:Y:S08]  /*3900*/  MUFU.RCP R53, R39 ;  /* 0x0000002700357308 */ /* 0x000ff00000001000 */
[----:B------:R-:W0:Y:S08]  /*3910*/  MUFU.RCP R32, R32 ;  /* 0x0000002000207308 */ /* 0x000e300000001000 */
[----:B------:R-:W1:Y:S08]  /*3920*/  MUFU.EX2 R45, R45 ;  /* 0x0000002d002d7308 */ /* 0x000e700000000800 */
[----:B------:R-:W2:Y:S08]  /*3930*/  MUFU.RCP R34, R34 ;  /* 0x0000002200227308 */ /* 0x000eb00000001000 */
[----:B------:R-:W3:Y:S08]  /*3940*/  MUFU.EX2 R40, R40 ;  /* 0x0000002800287308 */ /* 0x000ef00000000800 */
[----:B------:R-:W4:Y:S01]  /*3950*/  MUFU.EX2 R41, R41 ;  /* 0x0000002900297308 */ /* 0x000f220000000800 */
[----:B------:R-:W-:Y:S01]  /*3960*/  FMUL.FTZ R27, R12, -1.4426950216293334961 ;  /* 0xbfb8aa3b0c1b7820 */ /* 0x000fe20000410000 */
[----:B0-----:R-:W-:Y:S01]  /*3970*/  FMUL.FTZ R54, R54, R32 ;  /* 0x0000002036367220 */ /* 0x001fe20000410000 */
[----:B------:R-:W-:Y:S01]  /*3980*/  FMUL.FTZ R53, R25, R53 ;  /* 0x0000003519357220 */ /* 0x000fe20000410000 */
[----:B------:R-:W-:Y:S01]  /*3990*/  FADD.FTZ R32, R37, 1 ;  /* 0x3f80000025207421 */ /* 0x000fe20000010000 */
[----:B-1----:R-:W-:Y:S01]  /*39a0*/  FADD.FTZ R25, R45, 1 ;  /* 0x3f8000002d197421 */ /* 0x002fe20000010000 */
[----:B------:R0:W-:Y:S01]  /*39b0*/  STL [R1+0x4], R9 ;  /* 0x0000040901007387 */ /* 0x0001e20000100800 */
[----:B------:R-:W-:Y:S01]  /*39c0*/  FMUL.FTZ R37, R10, -1.4426950216293334961 ;  /* 0xbfb8aa3b0a257820 */ /* 0x000fe20000410000 */
[----:B--2---:R-:W-:Y:S01]  /*39d0*/  FMUL.FTZ R30, R30, R34 ;  /* 0x000000221e1e7220 */ /* 0x004fe20000410000 */
[----:B------:R-:W-:Y:S01]  /*39e0*/  FMUL.FTZ R34, R52, -1.4426950216293334961 ;  /* 0xbfb8aa3b34227820 */ /* 0x000fe20000410000 */
[----:B---3--:R-:W-:Y:S01]  /*39f0*/  FADD.FTZ R40, R40, 1 ;  /* 0x3f80000028287421 */ /* 0x008fe20000010000 */
[----:B------:R-:W1:Y:S01]  /*3a00*/  MUFU.EX2 R27, R27 ;  /* 0x0000001b001b7308 */ /* 0x000e620000000800 */
[----:B0-----:R-:W2:Y:S01]  /*3a10*/  LDL.LU R9, [R1+0x54] ;  /* 0x0000540001097983 */ /* 0x001ea20000300800 */
[----:B----4-:R-:W-:-:S03]  /*3a20*/  FADD.FTZ R41, R41, 1 ;  /* 0x3f80000029297421 */ /* 0x010fc60000010000 */
[----:B------:R0:W-:Y:S03]  /*3a30*/  STL [R1], R16 ;  /* 0x0000001001007387 */ /* 0x0001e60000100800 */
[----:B------:R-:W3:Y:S01]  /*3a40*/  MUFU.RCP R25, R25 ;  /* 0x0000001900197308 */ /* 0x000ee20000001000 */
[----:B------:R-:W-:-:S07]  /*3a50*/  FMUL.FTZ R42, R35, -1.4426950216293334961 ;  /* 0xbfb8aa3b232a7820 */ /* 0x000fce0000410000 */
[----:B------:R-:W-:Y:S01]  /*3a60*/  MUFU.RCP R32, R32 ;  /* 0x0000002000207308 */ /* 0x000fe20000001000 */
[----:B0-----:R-:W-:Y:S01]  /*3a70*/  FADD.FTZ R16, R36, 1 ;  /* 0x3f80000024107421 */ /* 0x001fe20000010000 */
[----:B------:R-:W-:-:S06]  /*3a80*/  FMUL.FTZ R36, R38, -1.4426950216293334961 ;  /* 0xbfb8aa3b26247820 */ /* 0x000fcc0000410000 */
[----:B------:R-:W-:Y:S08]  /*3a90*/  MUFU.EX2 R37, R37 ;  /* 0x0000002500257308 */ /* 0x000ff00000000800 */
[----:B------:R-:W0:Y:S08]  /*3aa0*/  MUFU.RCP R48, R40 ;  /* 0x0000002800307308 */ /* 0x000e300000001000 */
[----:B------:R-:W-:Y:S01]  /*3ab0*/  MUFU.EX2 R34, R34 ;  /* 0x0000002200227308 */ /* 0x000fe20000000800 */
[----:B-1----:R-:W-:Y:S01]  /*3ac0*/  FADD.FTZ R27, R27, 1 ;  /* 0x3f8000001b1b7421 */ /* 0x002fe20000010000 */
[----:B------:R-:W-:Y:S01]  /*3ad0*/  FMUL.FTZ R39, R6, -1.4426950216293334961 ;  /* 0xbfb8aa3b06277820 */ /* 0x000fe20000410000 */
[----:B------:R-:W-:Y:S01]  /*3ae0*/  FMUL.FTZ R45, R29, -1.4426950216293334961 ;  /* 0xbfb8aa3b1d2d7820 */ /* 0x000fe20000410000 */
[----:B------:R-:W4:Y:S04]  /*3af0*/  LDL.LU R56, [R1+0x58] ;  /* 0x0000580001387983 */ /* 0x000f280000300800 */
[----:B------:R-:W1:Y:S08]  /*3b00*/  MUFU.RCP R46, R41 ;  /* 0x00000029002e7308 */ /* 0x000e700000001000 */
[----:B------:R-:W5:Y:S01]  /*3b10*/  MUFU.EX2 R36, R36 ;  /* 0x0000002400247308 */ /* 0x000f620000000800 */
[----:B---3--:R-:W-:-:S07]  /*3b20*/  FMUL.FTZ R51, R51, R25 ;  /* 0x0000001933337220 */ /* 0x008fce0000410000 */
[----:B------:R-:W3:Y:S01]  /*3b30*/  MUFU.EX2 R42, R42 ;  /* 0x0000002a002a7308 */ /* 0x000ee20000000800 */
[----:B0-----:R-:W-:Y:S01]  /*3b40*/  FMUL.FTZ R61, R61, R48 ;  /* 0x000000303d3d7220 */ /* 0x001fe20000410000 */
[----:B-1----:R-:W-:Y:S01]  /*3b50*/  FMUL.FTZ R33, R33, R46 ;  /* 0x0000002e21217220 */ /* 0x002fe20000410000 */
[----:B------:R-:W-:Y:S01]  /*3b60*/  FADD.FTZ R25, R37, 1 ;  /* 0x3f80000025197421 */ /* 0x000fe20000010000 */
[----:B------:R-:W-:-:S04]  /*3b70*/  FMUL.FTZ R48, R44, -1.4426950216293334961 ;  /* 0xbfb8aa3b2c307820 */ /* 0x000fc80000410000 */
[----:B------:R0:W-:Y:S01]  /*3b80*/  MUFU.RCP R46, R27 ;  /* 0x0000001b002e7308 */ /* 0x0001e20000001000 */
[----:B-----5:R-:W-:Y:S01]  /*3b90*/  FADD.FTZ R36, R36, 1 ;  /* 0x3f80000024247421 */ /* 0x020fe20000010000 */
[----:B------:R-:W-:Y:S01]  /*3ba0*/  FMUL.FTZ R32, R14, R32 ;  /* 0x000000200e207220 */ /* 0x000fe20000410000 */
[----:B------:R-:W-:Y:S01]  /*3bb0*/  FMUL.FTZ R14, R47, -1.4426950216293334961 ;  /* 0xbfb8aa3b2f0e7820 */ /* 0x000fe20000410000 */
[----:B0-----:R-:W-:-:S04]  /*3bc0*/  FADD.FTZ R27, R34, 1 ;  /* 0x3f800000221b7421 */ /* 0x001fc80000010000 */
[----:B------:R-:W0:Y:S01]  /*3bd0*/  MUFU.RCP R25, R25 ;  /* 0x0000001900197308 */ /* 0x000e220000001000 */
[----:B---3--:R-:W-:-:S07]  /*3be0*/  FADD.FTZ R42, R42, 1 ;  /* 0x3f8000002a2a7421 */ /* 0x008fce0000010000 */
[----:B------:R-:W1:Y:S08]  /*3bf0*/  MUFU.EX2 R48, R48 ;  /* 0x0000003000307308 */ /* 0x000e700000000800 */
[----:B------:R-:W3:Y:S08]  /*3c00*/  MUFU.RCP R27, R27 ;  /* 0x0000001b001b7308 */ /* 0x000ef00000001000 */
[----:B------:R0:W5:Y:S08]  /*3c10*/  MUFU.RCP R37, R36 ;  /* 0x0000002400257308 */ /* 0x0001700000001000 */
[----:B------:R-:W5:Y:S08]  /*3c20*/  MUFU.EX2 R39, R39 ;  /* 0x0000002700277308 */ /* 0x000f700000000800 */
[----:B------:R-:W5:Y:S08]  /*3c30*/  MUFU.EX2 R14, R14 ;  /* 0x0000000e000e7308 */ /* 0x000f700000000800 */
[----:B------:R-:W5:Y:S01]  /*3c40*/  MUFU.RCP R42, R42 ;  /* 0x0000002a002a7308 */ /* 0x000f620000001000 */
[----:B0-----:R-:W-:-:S07]  /*3c50*/  FMUL.FTZ R36, R10, R25 ;  /* 0x000000190a247220 */ /* 0x001fce0000410000 */
[----:B------:R-:W0:Y:S01]  /*3c60*/  MUFU.RCP R16, R16 ;  /* 0x0000001000107308 */ /* 0x000e220000001000 */
[----:B------:R-:W-:Y:S01]  /*3c70*/  FMUL.FTZ R34, R12, R46 ;  /* 0x0000002e0c227220 */ /* 0x000fe20000410000 */
[----:B-1----:R-:W-:Y:S01]  /*3c80*/  FADD.FTZ R10, R48, 1 ;  /* 0x3f800000300a7421 */ /* 0x002fe20000010000 */
[----:B------:R-:W-:Y:S01]  /*3c90*/  FMUL.FTZ R12, R4, -1.4426950216293334961 ;  /* 0xbfb8aa3b040c7820 */ /* 0x000fe20000410000 */
[----:B---3--:R-:W-:Y:S01]  /*3ca0*/  FMUL.FTZ R52, R52, R27 ;  /* 0x0000001b34347220 */ /* 0x008fe20000410000 */
[----:B-----5:R-:W-:Y:S01]  /*3cb0*/  FMUL.FTZ R37, R38, R37 ;  /* 0x0000002526257220 */ /* 0x020fe20000410000 */
[----:B------:R-:W-:Y:S01]  /*3cc0*/  FMUL.FTZ R40, R3, -1.4426950216293334961 ;  /* 0xbfb8aa3b03287820 */ /* 0x000fe20000410000 */
[----:B------:R-:W-:Y:S01]  /*3cd0*/  FMUL.FTZ R27, R0, -1.4426950216293334961 ;  /* 0xbfb8aa3b001b7820 */ /* 0x000fe20000410000 */
[----:B------:R-:W-:Y:S01]  /*3ce0*/  FADD.FTZ R38, R39, 1 ;  /* 0x3f80000027267421 */ /* 0x000fe20000010000 */
[----:B------:R-:W-:Y:S01]  /*3cf0*/  FADD.FTZ R14, R14, 1 ;  /* 0x3f8000000e0e7421 */ /* 0x000fe20000010000 */
[----:B------:R-:W1:Y:S01]  /*3d00*/  MUFU.RCP R10, R10 ;  /* 0x0000000a000a7308 */ /* 0x000e620000001000 */
[----:B------:R-:W-:Y:S01]  /*3d10*/  FMUL.FTZ R35, R35, R42 ;  /* 0x0000002a23237220 */ /* 0x000fe20000410000 */
[----:B------:R3:W-:Y:S06]  /*3d20*/  STL [R1+0x98], R30 ;  /* 0x0000981e01007387 */ /* 0x0007ec0000100800 */
[----:B------:R-:W5:Y:S01]  /*3d30*/  MUFU.EX2 R12, R12 ;  /* 0x0000000c000c7308 */ /* 0x000f620000000800 */
[----:B0-----:R-:W-:Y:S01]  /*3d40*/  FMUL.FTZ R55, R55, R16 ;  /* 0x0000001037377220 */ /* 0x001fe20000410000 */
[----:B---3--:R-:W3:Y:S06]  /*3d50*/  LDL R30, [R1+0x64] ;  /* 0x00006400011e7983 */ /* 0x008eec0000100800 */
[----:B------:R-:W0:Y:S01]  /*3d60*/  MUFU.EX2 R40, R40 ;  /* 0x0000002800287308 */ /* 0x000e220000000800 */
[----:B------:R1:W-:Y:S07]  /*3d70*/  STL [R1+0x9c], R54 ;  /* 0x00009c3601007387 */ /* 0x0003ee0000100800 */
[----:B------:R-:W-:Y:S01]  /*3d80*/  MUFU.EX2 R27, R27 ;  /* 0x0000001b001b7308 */ /* 0x000fe20000000800 */
[----:B-1----:R-:W3:Y:S07]  /*3d90*/  LDL.LU R54, [R1+0x38] ;  /* 0x0000380001367983 */ /* 0x002eee0000300800 */
[----:B------:R-:W1:Y:S01]  /*3da0*/  MUFU.RCP R38, R38 ;  /* 0x0000002600267308 */ /* 0x000e620000001000 */
[----:B------:R5:W-:Y:S07]  /*3db0*/  STL [R1+0xa0], R55 ;  /* 0x0000a03701007387 */ /* 0x000bee0000100800 */
[----:B------:R-:W1:Y:S01]  /*3dc0*/  MUFU.EX2 R45, R45 ;  /* 0x0000002d002d7308 */ /* 0x000e620000000800 */
[----:B-----5:R-:W5:Y:S07]  /*3dd0*/  LDL R55, [R1+0x60] ;  /* 0x0000600001377983 */ /* 0x020f6e0000100800 */
[----:B------:R-:W1:Y:S01]  /*3de0*/  MUFU.RCP R42, R14 ;  /* 0x0000000e002a7308 */ /* 0x000e620000001000 */
[----:B------:R0:W-:Y:S01]  /*3df0*/  STL [R1+0xa4], R32 ;  /* 0x0000a42001007387 */ /* 0x0001e20000100800 */
[----:B------:R-:W-:Y:S01]  /*3e00*/  FMUL.FTZ R44, R44, R10 ;  /* 0x0000000a2c2c7220 */ /* 0x000fe20000410000 */
[----:B------:R-:W-:Y:S01]  /*3e10*/  FMUL.FTZ R46, R26, -1.4426950216293334961 ;  /* 0xbfb8aa3b1a2e7820 */ /* 0x000fe20000410000 */
[----:B------:R-:W-:Y:S01]  /*3e20*/  FADD.FTZ R10, R12, 1 ;  /* 0x3f8000000c0a7421 */ /* 0x000fe20000010000 */
[----:B0-----:R-:W5:Y:S01]  /*3e30*/  LDL.LU R32, [R1+0x48] ;  /* 0x0000480001207983 */ /* 0x001f620000300800 */
[----:B------:R-:W-:Y:S01]  /*3e40*/  FADD.FTZ R40, R40, 1 ;  /* 0x3f80000028287421 */ /* 0x000fe20000010000 */
[----:B-1----:R-:W-:Y:S01]  /*3e50*/  FMUL.FTZ R48, R6, R38 ;  /* 0x0000002606307220 */ /* 0x002fe20000410000 */
[----:B------:R-:W-:Y:S01]  /*3e60*/  FADD.FTZ R12, R27, 1 ;  /* 0x3f8000001b0c7421 */ /* 0x000fe20000010000 */
[----:B------:R-:W-:Y:S01]  /*3e70*/  FADD.FTZ R6, R45, 1 ;  /* 0x3f8000002d067421 */ /* 0x000fe20000010000 */
[----:B------:R-:W-:Y:S01]  /*3e80*/  FMUL.FTZ R47, R47, R42 ;  /* 0x0000002a2f2f7220 */ /* 0x000fe20000410000 */
[----:B------:R-:W-:Y:S01]  /*3e90*/  FMUL.FTZ R42, R18, -1.4426950216293334961 ;  /* 0xbfb8aa3b122a7820 */ /* 0x000fe20000410000 */
[----:B------:R-:W0:Y:S08]  /*3ea0*/  MUFU.RCP R49, R40 ;  /* 0x0000002800317308 */ /* 0x000e300000001000 */
[----:B------:R-:W1:Y:S08]  /*3eb0*/  MUFU.EX2 R46, R46 ;  /* 0x0000002e002e7308 */ /* 0x000e700000000800 */
[----:B------:R-:W1:Y:S08]  /*3ec0*/  MUFU.RCP R12, R12 ;  /* 0x0000000c000c7308 */ /* 0x000e700000001000 */
[----:B------:R-:W1:Y:S08]  /*3ed0*/  MUFU.RCP R6, R6 ;  /* 0x0000000600067308 */ /* 0x000e700000001000 */
[----:B------:R-:W1:Y:S01]  /*3ee0*/  MUFU.EX2 R42, R42 ;  /* 0x0000002a002a7308 */ /* 0x000e620000000800 */
[----:B0-----:R-:W-:Y:S01]  /*3ef0*/  FMUL.FTZ R49, R3, R49 ;  /* 0x0000003103317220 */ /* 0x001fe20000410000 */
[----:B------:R0:W-:Y:S01]  /*3f00*/  STL [R1+0xa8], R53 ;  /* 0x0000a83501007387 */ /* 0x0001e20000100800 */
[----:B-1----:R-:W-:Y:S01]  /*3f10*/  FADD.FTZ R3, R46, 1 ;  /* 0x3f8000002e037421 */ /* 0x002fe20000010000 */
[----:B------:R-:W-:Y:S01]  /*3f20*/  FMUL.FTZ R46, R0, R12 ;  /* 0x0000000c002e7220 */ /* 0x000fe20000410000 */
[----:B------:R-:W-:Y:S01]  /*3f30*/  FMUL.FTZ R0, R29, R6 ;  /* 0x000000061d007220 */ /* 0x000fe20000410000 */
[----:B0-----:R-:W5:Y:S04]  /*3f40*/  LDL.LU R53, [R1+0x74] ;  /* 0x0000740001357983 */ /* 0x001f680000300800 */
[----:B------:R0:W-:Y:S01]  /*3f50*/  STL [R1+0xac], R61 ;  /* 0x0000ac3d01007387 */ /* 0x0001e20000100800 */
[----:B------:R-:W-:-:S03]  /*3f60*/  FADD.FTZ R6, R42, 1 ;  /* 0x3f8000002a067421 */ /* 0x000fc60000010000 */
[----:B0-----:R-:W5:Y:S04]  /*3f70*/  LDL.LU R61, [R1+0x68] ;  /* 0x00006800013d7983 */ /* 0x001f680000300800 */
[----:B------:R-:W5:Y:S01]  /*3f80*/  LDL.LU R42, [R1+0x5c] ;  /* 0x00005c00012a7983 */ /* 0x000f620000300800 */
[----:B------:R-:W-:-:S06]  /*3f90*/  FMUL.FTZ R16, R50, -1.4426950216293334961 ;  /* 0xbfb8aa3b32107820 */ /* 0x000fcc0000410000 */
[----:B------:R-:W0:Y:S01]  /*3fa0*/  MUFU.EX2 R16, R16 ;  /* 0x0000001000107308 */ /* 0x000e220000000800 */
[----:B------:R-:W-:Y:S01]  /*3fb0*/  FMUL.FTZ R41, R43, -1.4426950216293334961 ;  /* 0xbfb8aa3b2b297820 */ /* 0x000fe20000410000 */
[----:B------:R-:W-:-:S06]  /*3fc0*/  FMUL.FTZ R14, R2, -1.4426950216293334961 ;  /* 0xbfb8aa3b020e7820 */ /* 0x000fcc0000410000 */
[----:B------:R-:W1:Y:S08]  /*3fd0*/  MUFU.RCP R10, R10 ;  /* 0x0000000a000a7308 */ /* 0x000e700000001000 */
[----:B------:R-:W2:Y:S01]  /*3fe0*/  MUFU.EX2 R41, R41 ;  /* 0x0000002900297308 */ /* 0x000ea20000000800 */
[----:B0-----:R-:W-:-:S07]  /*3ff0*/  FADD.FTZ R16, R16, 1 ;  /* 0x3f80000010107421 */ /* 0x001fce0000010000 */
[----:B------:R-:W0:Y:S08]  /*4000*/  MUFU.EX2 R14, R14 ;  /* 0x0000000e000e7308 */ /* 0x000e300000000800 */
[----:B------:R-:W4:Y:S01]  /*4010*/  MUFU.RCP R16, R16 ;  /* 0x0000001000107308 */ /* 0x000f220000001000 */
[----:B-1----:R-:W-:Y:S01]  /*4020*/  FMUL.FTZ R45, R4, R10 ;  /* 0x0000000a042d7220 */ /* 0x002fe20000410000 */
[----:B--2---:R-:W-:Y:S01]  /*4030*/  FMUL.FTZ R10, R9, -1.4426950216293334961 ;  /* 0xbfb8aa3b090a7820 */ /* 0x004fe20000410000 */
[----:B------:R-:W-:Y:S01]  /*4040*/  FADD.FTZ R40, R41, 1 ;  /* 0x3f80000029287421 */ /* 0x000fe20000010000 */
[----:B------:R-:W-:Y:S01]  /*4050*/  FMUL.FTZ R29, R13, -1.4426950216293334961 ;  /* 0xbfb8aa3b0d1d7820 */ /* 0x000fe20000410000 */
[----:B0-----:R-:W-:-:S03]  /*4060*/  FADD.FTZ R14, R14, 1 ;  /* 0x3f8000000e0e7421 */ /* 0x001fc60000010000 */
[----:B------:R-:W0:Y:S01]  /*4070*/  MUFU.EX2 R10, R10 ;  /* 0x0000000a000a7308 */ /* 0x000e220000000800 */
[----:B----4-:R-:W-:Y:S01]  /*4080*/  FMUL.FTZ R50, R50, R16 ;  /* 0x0000001032327220 */ /* 0x010fe20000410000 */
[----:B------:R-:W-:-:S06]  /*4090*/  FMUL.FTZ R16, R5, -1.4426950216293334961 ;  /* 0xbfb8aa3b05107820 */ /* 0x000fcc0000410000 */
[----:B------:R-:W1:Y:S01]  /*40a0*/  MUFU.RCP R40, R40 ;  /* 0x0000002800287308 */ /* 0x000e620000001000 */
[----:B------:R-:W-:-:S07]  /*40b0*/  FMUL.FTZ R12, R56, -1.4426950216293334961 ;  /* 0xbfb8aa3b380c7820 */ /* 0x000fce0000410000 */
[----:B------:R-:W2:Y:S08]  /*40c0*/  MUFU.RCP R14, R14 ;  /* 0x0000000e000e7308 */ /* 0x000eb00000001000 */
[----:B------:R-:W-:Y:S08]  /*40d0*/  MUFU.EX2 R12, R12 ;  /* 0x0000000c000c7308 */ /* 0x000ff00000000800 */
[----:B------:R-:W-:Y:S08]  /*40e0*/  MUFU.EX2 R29, R29 ;  /* 0x0000001d001d7308 */ /* 0x000ff00000000800 */
[----:B------:R-:W4:Y:S01]  /*40f0*/  MUFU.EX2 R16, R16 ;  /* 0x0000001000107308 */ /* 0x000f220000000800 */
[----:B------:R-:W-:-:S07]  /*4100*/  MOV R60, R59 ;  /* 0x0000003b003c7202 */ /* 0x000fce0000000f00 */
[----:B------:R-:W4:Y:S01]  /*4110*/  MUFU.RCP R3, R3 ;  /* 0x0000000300037308 */ /* 0x000f220000001000 */
[----:B0-----:R-:W-:Y:S01]  /*4120*/  FADD.FTZ R10, R10, 1 ;  /* 0x3f8000000a0a7421 */ /* 0x001fe20000010000 */
[----:B-1----:R-:W-:Y:S01]  /*4130*/  FMUL.FTZ R43, R43, R40 ;  /* 0x000000282b2b7220 */ /* 0x002fe20000410000 */
[----:B------:R-:W-:Y:S01]  /*4140*/  FMUL.FTZ R40, R7, -1.4426950216293334961 ;  /* 0xbfb8aa3b07287820 */ /* 0x000fe20000410000 */
[----:B--2---:R-:W-:Y:S01]  /*4150*/  FMUL.FTZ R2, R2, R14 ;  /* 0x0000000e02027220 */ /* 0x004fe20000410000 */
[----:B------:R-:W-:Y:S01]  /*4160*/  FMUL.FTZ R14, R60, -1.4426950216293334961 ;  /* 0xbfb8aa3b3c0e7820 */ /* 0x000fe20000410000 */
[----:B----4-:R-:W-:-:S03]  /*4170*/  FADD.FTZ R4, R16, 1 ;  /* 0x3f80000010047421 */ /* 0x010fc60000010000 */
[----:B------:R-:W0:Y:S01]  /*4180*/  MUFU.EX2 R40, R40 ;  /* 0x0000002800287308 */ /* 0x000e220000000800 */
[----:B------:R-:W-:Y:S01]  /*4190*/  FMUL.FTZ R3, R26, R3 ;  /* 0x000000031a037220 */ /* 0x000fe20000410000 */
[----:B------:R-:W-:-:S06]  /*41a0*/  FMUL.FTZ R26, R17, -1.4426950216293334961 ;  /* 0xbfb8aa3b111a7820 */ /* 0x000fcc0000410000 */
[----:B------:R-:W-:Y:S08]  /*41b0*/  MUFU.EX2 R14, R14 ;  /* 0x0000000e000e7308 */ /* 0x000ff00000000800 */
[----:B------:R-:W1:Y:S08]  /*41c0*/  MUFU.RCP R6, R6 ;  /* 0x0000000600067308 */ /* 0x000e700000001000 */
[----:B------:R-:W-:Y:S01]  /*41d0*/  MUFU.EX2 R26, R26 ;  /* 0x0000001a001a7308 */ /* 0x000fe20000000800 */
[----:B0-----:R-:W-:-:S07]  /*41e0*/  FADD.FTZ R40, R40, 1 ;  /* 0x3f80000028287421 */ /* 0x001fce0000010000 */
[----:B------:R0:W-:Y:S01]  /*41f0*/  MUFU.RCP R57, R40 ;  /* 0x0000002800397308 */ /* 0x0001e20000001000 */
[----:B-1----:R-:W-:Y:S01]  /*4200*/  FMUL.FTZ R6, R18, R6 ;  /* 0x0000000612067220 */ /* 0x002fe20000410000 */
[----:B0-----:R-:W-:-:S06]  /*4210*/  FMUL.FTZ R40, R20, -1.4426950216293334961 ;  /* 0xbfb8aa3b14287820 */ /* 0x001fcc0000410000 */
[----:B------:R-:W-:Y:S01]  /*4220*/  MUFU.EX2 R40, R40 ;  /* 0x0000002800287308 */ /* 0x000fe20000000800 */
[----:B---3--:R-:W-:Y:S01]  /*4230*/  FMUL.FTZ R39, R54, -1.4426950216293334961 ;  /* 0xbfb8aa3b36277820 */ /* 0x008fe20000410000 */
[----:B-----5:R-:W-:-:S06]  /*4240*/  FMUL.FTZ R38, R32, -1.4426950216293334961 ;  /* 0xbfb8aa3b20267820 */ /* 0x020fcc0000410000 */
[----:B------:R-:W0:Y:S02]  /*4250*/  MUFU.EX2 R38, R38 ;  /* 0x0000002600267308 */ /* 0x000e240000000800 */
[----:B0-----:R-:W-:-:S06]  /*4260*/  FADD.FTZ R38, R38, 1 ;  /* 0x3f80000026267421 */ /* 0x001fcc0000010000 */
[----:B------:R0:W-:Y:S02]  /*4270*/  MUFU.RCP R59, R38 ;  /* 0x00000026003b7308 */ /* 0x0001e40000001000 */
[----:B0-----:R-:W-:-:S06]  /*4280*/  MOV R38, R60 ;  /* 0x0000003c00267202 */ /* 0x001fcc0000000f00 */
[----:B------:R0:W-:Y:S02]  /*4290*/  MUFU.RCP R60, R10 ;  /* 0x0000000a003c7308 */ /* 0x0001e40000001000 */
[----:B0-----:R-:W-:Y:S01]  /*42a0*/  FADD.FTZ R10, R12, 1 ;  /* 0x3f8000000c0a7421 */ /* 0x001fe20000010000 */
[----:B------:R-:W-:-:S05]  /*42b0*/  FADD.FTZ R12, R29, 1 ;  /* 0x3f8000001d0c7421 */ /* 0x000fca0000010000 */
[----:B------:R-:W0:Y:S08]  /*42c0*/  MUFU.EX2 R39, R39 ;  /* 0x0000002700277308 */ /* 0x000e300000000800 */
[----:B------:R-:W1:Y:S01]  /*42d0*/  MUFU.RCP R12, R12 ;  /* 0x0000000c000c7308 */ /* 0x000e620000001000 */
[----:B------:R-:W-:-:S07]  /*42e0*/  FMUL.FTZ R16, R42, -1.4426950216293334961 ;  /* 0xbfb8aa3b2a107820 */ /* 0x000fce0000410000 */
[----:B------:R-:W2:Y:S01]  /*42f0*/  MUFU.EX2 R16, R16 ;  /* 0x0000001000107308 */ /* 0x000ea20000000800 */
[----:B0-----:R-:W-:Y:S01]  /*4300*/  FADD.FTZ R39, R39, 1 ;  /* 0x3f80000027277421 */ /* 0x001fe20000010000 */
[----:B-1----:R-:W-:Y:S01]  /*4310*/  FMUL.FTZ R12, R13, R12 ;  /* 0x0000000c0d0c7220 */ /* 0x002fe20000410000 */
[----:B------:R-:W-:Y:S01]  /*4320*/  FADD.FTZ R13, R14, 1 ;  /* 0x3f8000000e0d7421 */ /* 0x000fe20000010000 */
[----:B------:R-:W-:-:S04]  /*4330*/  FMUL.FTZ R18, R55, -1.4426950216293334961 ;  /* 0xbfb8aa3b37127820 */ /* 0x000fc80000410000 */
[----:B------:R0:W1:Y:S01]  /*4340*/  MUFU.RCP R58, R39 ;  /* 0x00000027003a7308 */ /* 0x0000620000001000 */
[----:B--2---:R-:W-:Y:S01]  /*4350*/  FADD.FTZ R14, R16, 1 ;  /* 0x3f800000100e7421 */ /* 0x004fe20000010000 */
[----:B------:R-:W-:Y:S01]  /*4360*/  FADD.FTZ R16, R26, 1 ;  /* 0x3f8000001a107421 */ /* 0x000fe20000010000 */
[----:B0-----:R-:W-:-:S05]  /*4370*/  FMUL.FTZ R39, R30, -1.4426950216293334961 ;  /* 0xbfb8aa3b1e277820 */ /* 0x001fca0000410000 */
[----:B------:R-:W-:Y:S08]  /*4380*/  MUFU.EX2 R18, R18 ;  /* 0x0000001200127308 */ /* 0x000ff00000000800 */
[----:B------:R-:W0:Y:S08]  /*4390*/  MUFU.RCP R16, R16 ;  /* 0x0000001000107308 */ /* 0x000e300000001000 */
[----:B------:R-:W2:Y:S08]  /*43a0*/  MUFU.EX2 R39, R39 ;  /* 0x0000002700277308 */ /* 0x000eb00000000800 */
[----:B------:R-:W3:Y:S01]  /*43b0*/  MUFU.RCP R14, R14 ;  /* 0x0000000e000e7308 */ /* 0x000ee20000001000 */
[----:B------:R-:W-:Y:S01]  /*43c0*/  FMUL.FTZ R59, R32, R59 ;  /* 0x0000003b203b7220 */ /* 0x000fe20000410000 */
[----:B------:R-:W-:Y:S01]  /*43d0*/  FADD.FTZ R40, R40, 1 ;  /* 0x3f80000028287421 */ /* 0x000fe20000010000 */
[----:B------:R-:W4:Y:S01]  /*43e0*/  LDL.LU R32, [R1+0x6c] ;  /* 0x00006c0001207983 */ /* 0x000f220000300800 */
[----:B-1----:R-:W-:Y:S01]  /*43f0*/  FMUL.FTZ R58, R54, R58 ;  /* 0x0000003a363a7220 */ /* 0x002fe20000410000 */
[----:B0-----:R-:W-:-:S02]  /*4400*/  FMUL.FTZ R16, R17, R16 ;  /* 0x0000001011107220 */ /* 0x001fc40000410000 */
[----:B------:R-:W5:Y:S01]  /*4410*/  LDL.LU R55, [R1+0x78] ;  /* 0x0000780001377983 */ /* 0x000f620000300800 */
[----:B------:R-:W-:Y:S01]  /*4420*/  FMUL.FTZ R60, R9, R60 ;  /* 0x0000003c093c7220 */ /* 0x000fe20000410000 */
[----:B------:R-:W-:Y:S02]  /*4430*/  FADD.FTZ R17, R18, 1 ;  /* 0x3f80000012117421 */ /* 0x000fe40000010000 */
[----:B------:R-:W5:Y:S01]  /*4440*/  LDL.LU R54, [R1+0xc] ;  /* 0x00000c0001367983 */ /* 0x000f620000300800 */
[----:B--2---:R-:W-:-:S03]  /*4450*/  FADD.FTZ R18, R39, 1 ;  /* 0x3f80000027127421 */ /* 0x004fc60000010000 */
[----:B------:R-:W2:Y:S01]  /*4460*/  LDL.LU R30, [R1+0x70] ;  /* 0x00007000011e7983 */ /* 0x000ea20000300800 */
[----:B---3--:R-:W-:-:S03]  /*4470*/  FMUL.FTZ R14, R42, R14 ;  /* 0x0000000e2a0e7220 */ /* 0x008fc60000410000 */
[----:B------:R-:W3:Y:S01]  /*4480*/  LDL.LU R9, [R1+0x7c] ;  /* 0x00007c0001097983 */ /* 0x000ee20000300800 */
[----:B------:R0:W-:Y:S03]  /*4490*/  MUFU.RCP R42, R40 ;  /* 0x00000028002a7308 */ /* 0x0001e60000001000 */
[----:B------:R-:W2:Y:S04]  /*44a0*/  LDL.LU R39, [R1+0x60] ;  /* 0x0000600001277983 */ /* 0x000ea80000300800 */
[----:B0-----:R-:W3:Y:S01]  /*44b0*/  LDL.LU R40, [R1+0x64] ;  /* 0x0000640001287983 */ /* 0x001ee20000300800 */
[----:B------:R-:W-:-:S06]  /*44c0*/  FMUL.FTZ R25, R21, -1.4426950216293334961 ;  /* 0xbfb8aa3b15197820 */ /* 0x000fcc0000410000 */
[----:B------:R-:W0:Y:S01]  /*44d0*/  MUFU.EX2 R25, R25 ;  /* 0x0000001900197308 */ /* 0x000e220000000800 */
[----:B------:R-:W-:-:S07]  /*44e0*/  FMUL.FTZ R27, R11, -1.4426950216293334961 ;  /* 0xbfb8aa3b0b1b7820 */ /* 0x000fce0000410000 */
[----:B------:R-:W1:Y:S01]  /*44f0*/  MUFU.RCP R4, R4 ;  /* 0x0000000400047308 */ /* 0x000e620000001000 */
[----:B0-----:R-:W-:-:S07]  /*4500*/  FADD.FTZ R25, R25, 1 ;  /* 0x3f80000019197421 */ /* 0x001fce0000010000 */
[----:B------:R-:W0:Y:S08]  /*4510*/  MUFU.EX2 R27, R27 ;  /* 0x0000001b001b7308 */ /* 0x000e300000000800 */
[----:B------:R-:W0:Y:S01]  /*4520*/  MUFU.RCP R25, R25 ;  /* 0x0000001900197308 */ /* 0x000e220000001000 */
[----:B------:R-:W-:Y:S01]  /*4530*/  FMUL.FTZ R41, R22, -1.4426950216293334961 ;  /* 0xbfb8aa3b16297820 */ /* 0x000fe20000410000 */
[----:B-1----:R-:W-:-:S06]  /*4540*/  FMUL.FTZ R4, R5, R4 ;  /* 0x0000000405047220 */ /* 0x002fcc0000410000 */
[----:B------:R-:W1:Y:S01]  /*4550*/  MUFU.EX2 R41, R41 ;  /* 0x0000002900297308 */ /* 0x000e620000000800 */
[----:B0-----:R-:W-:Y:S01]  /*4560*/  FADD.FTZ R27, R27, 1 ;  /* 0x3f8000001b1b7421 */ /* 0x001fe20000010000 */
[----:B------:R-:W-:Y:S01]  /*4570*/  FMUL.FTZ R5, R21, R25 ;  /* 0x0000001915057220 */ /* 0x000fe20000410000 */
[----:B------:R-:W-:-:S05]  /*4580*/  FMUL.FTZ R25, R15, -1.4426950216293334961 ;  /* 0xbfb8aa3b0f197820 */ /* 0x000fca0000410000 */
[----:B------:R-:W0:Y:S08]  /*4590*/  MUFU.RCP R27, R27 ;  /* 0x0000001b001b7308 */ /* 0x000e300000001000 */
[----:B------:R-:W0:Y:S01]  /*45a0*/  MUFU.EX2 R25, R25 ;  /* 0x0000001900197308 */ /* 0x000e220000000800 */
[----:B-1----:R-:W-:-:S07]  /*45b0*/  FADD.FTZ R21, R41, 1 ;  /* 0x3f80000029157421 */ /* 0x002fce0000010000 */
[----:B------:R-:W1:Y:S01]  /*45c0*/  MUFU.RCP R21, R21 ;  /* 0x0000001500157308 */ /* 0x000e620000001000 */
[----:B0-----:R-:W-:-:S07]  /*45d0*/  FMUL.FTZ R11, R11, R27 ;  /* 0x0000001b0b0b7220 */ /* 0x001fce0000410000 */
[----:B------:R-:W0:Y:S01]  /*45e0*/  MUFU.RCP R10, R10 ;  /* 0x0000000a000a7308 */ /* 0x000e220000001000 */
[----:B------:R-:W-:-:S07]  /*45f0*/  FADD.FTZ R25, R25, 1 ;  /* 0x3f80000019197421 */ /* 0x000fce0000010000 */
[----:B------:R-:W0:Y:S08]  /*4600*/  MUFU.RCP R27, R25 ;  /* 0x00000019001b7308 */ /* 0x000e300000001000 */
[----:B------:R-:W0:Y:S08]  /*4610*/  MUFU.RCP R13, R13 ;  /* 0x0000000d000d7308 */ /* 0x000e300000001000 */
[----:B------:R-:W-:Y:S01]  /*4620*/  MUFU.RCP R17, R17 ;  /* 0x0000001100117308 */ /* 0x000fe20000001000 */
[----:B------:R-:W-:-:S07]  /*4630*/  FMUL.FTZ R57, R7, R57 ;  /* 0x0000003907397220 */ /* 0x000fce0000410000 */
[----:B------:R-:W-:Y:S01]  /*4640*/  MUFU.RCP R18, R18 ;  /* 0x0000001200127308 */ /* 0x000fe20000001000 */
[----:B-1----:R-:W-:Y:S01]  /*4650*/  FMUL.FTZ R7, R22, R21 ;  /* 0x0000001516077220 */ /* 0x002fe20000410000 */
[----:B------:R-:W-:Y:S01]  /*4660*/  FMUL.FTZ R21, R61, -1.4426950216293334961 ;  /* 0xbfb8aa3b3d157820 */ /* 0x000fe20000410000 */
[----:B0-----:R-:W-:Y:S01]  /*4670*/  FMUL.FTZ R10, R56, R10 ;  /* 0x0000000a380a7220 */ /* 0x001fe20000410000 */
[----:B------:R-:W-:Y:S01]  /*4680*/  FMUL.FTZ R22, R53, -1.4426950216293334961 ;  /* 0xbfb8aa3b35167820 */ /* 0x000fe20000410000 */
[----:B------:R-:W-:Y:S01]  /*4690*/  FMUL.FTZ R56, R23, -1.4426950216293334961 ;  /* 0xbfb8aa3b17387820 */ /* 0x000fe20000410000 */
[----:B------:R-:W-:Y:S01]  /*46a0*/  FMUL.FTZ R29, R24, -1.4426950216293334961 ;  /* 0xbfb8aa3b181d7820 */ /* 0x000fe20000410000 */
[----:B------:R-:W-:Y:S01]  /*46b0*/  FMUL.FTZ R15, R15, R27 ;  /* 0x0000001b0f0f7220 */ /* 0x000fe20000410000 */
[----:B------:R-:W0:Y:S01]  /*46c0*/  MUFU.EX2 R21, R21 ;  /* 0x0000001500157308 */ /* 0x000e220000000800 */
[----:B------:R-:W-:Y:S01]  /*46d0*/  FMUL.FTZ R13, R38, R13 ;  /* 0x0000000d260d7220 */ /* 0x000fe20000410000 */
[----:B------:R-:W-:-:S06]  /*46e0*/  FMUL.FTZ R27, R28, -1.4426950216293334961 ;  /* 0xbfb8aa3b1c1b7820 */ /* 0x000fcc0000410000 */
[----:B------:R-:W1:Y:S08]  /*46f0*/  MUFU.EX2 R22, R22 ;  /* 0x0000001600167308 */ /* 0x000e700000000800 */
[----:B------:R-:W1:Y:S08]  /*4700*/  MUFU.EX2 R56, R56 ;  /* 0x0000003800387308 */ /* 0x000e700000000800 */
[----:B------:R-:W1:Y:S08]  /*4710*/  MUFU.EX2 R29, R29 ;  /* 0x0000001d001d7308 */ /* 0x000e700000000800 */
[----:B------:R-:W1:Y:S01]  /*4720*/  MUFU.EX2 R27, R27 ;  /* 0x0000001b001b7308 */ /* 0x000e620000000800 */
[----:B0-----:R-:W-:Y:S01]  /*4730*/  FADD.FTZ R21, R21, 1 ;  /* 0x3f80000015157421 */ /* 0x001fe20000010000 */
[----:B-1----:R-:W-:Y:S01]  /*4740*/  FADD.FTZ R22, R22, 1 ;  /* 0x3f80000016167421 */ /* 0x002fe20000010000 */
[----:B------:R-:W-:Y:S01]  /*4750*/  FADD.FTZ R56, R56, 1 ;  /* 0x3f80000038387421 */ /* 0x000fe20000010000 */
[----:B------:R-:W-:-:S04]  /*4760*/  FADD.FTZ R29, R29, 1 ;  /* 0x3f8000001d1d7421 */ /* 0x000fc80000010000 */
[----:B------:R-:W0:Y:S01]  /*4770*/  MUFU.RCP R21, R21 ;  /* 0x0000001500157308 */ /* 0x000e220000001000 */
[----:B------:R-:W-:-:S07]  /*4780*/  FADD.FTZ R27, R27, 1 ;  /* 0x3f8000001b1b7421 */ /* 0x000fce0000010000 */
[----:B------:R-:W1:Y:S08]  /*4790*/  MUFU.RCP R22, R22 ;  /* 0x0000001600167308 */ /* 0x000e700000001000 */
[----:B------:R-:W1:Y:S08]  /*47a0*/  MUFU.RCP R56, R56 ;  /* 0x0000003800387308 */ /* 0x000e700000001000 */
[----:B------:R-:W1:Y:S08]  /*47b0*/  MUFU.RCP R29, R29 ;  /* 0x0000001d001d7308 */ /* 0x000e700000001000 */
[----:B------:R-:W1:Y:S01]  /*47c0*/  MUFU.RCP R27, R27 ;  /* 0x0000001b001b7308 */ /* 0x000e620000001000 */
[----:B0-----:R-:W-:Y:S01]  /*47d0*/  FMUL.FTZ R21, R61, R21 ;  /* 0x000000153d157220 */ /* 0x001fe20000410000 */
[----:B-1----:R-:W-:Y:S01]  /*47e0*/  FMUL.FTZ R22, R53, R22 ;  /* 0x0000001635167220 */ /* 0x002fe20000410000 */
[----:B------:R-:W3:Y:S01]  /*47f0*/  LDL.LU R61, [R1+0xac] ;  /* 0x0000ac00013d7983 */ /* 0x000ee20000300800 */
[----:B------:R-:W-:-:S03]  /*4800*/  FMUL.FTZ R23, R23, R56 ;  /* 0x0000003817177220 */ /* 0x000fc60000410000 */
[----:B------:R-:W3:Y:S01]  /*4810*/  LDL.LU R53, [R1+0xa8] ;  /* 0x0000a80001357983 */ /* 0x000ee20000300800 */
[----:B------:R-:W-:-:S03]  /*4820*/  FMUL.FTZ R24, R24, R29 ;  /* 0x0000001d18187220 */ /* 0x000fc60000410000 */
[----:B------:R-:W3:Y:S04]  /*4830*/  LDL.LU R56, [R1] ;  /* 0x0000000001387983 */ /* 0x000ee80000300800 */
[----:B------:R-:W3:Y:S01]  /*4840*/  LDL.LU R29, [R1+0x8] ;  /* 0x00000800011d7983 */ /* 0x000ee20000300800 */
[----:B------:R-:W-:Y:S01]  /*4850*/  FMUL.FTZ R27, R28, R27 ;  /* 0x0000001b1c1b7220 */ /* 0x000fe20000410000 */
[----:B----4-:R-:W-:Y:S01]  /*4860*/  FMUL.FTZ R25, R32, -1.4426950216293334961 ;  /* 0xbfb8aa3b20197820 */ /* 0x010fe20000410000 */
[----:B-----5:R-:W-:Y:S01]  /*4870*/  FMUL.FTZ R26, R55, -1.4426950216293334961 ;  /* 0xbfb8aa3b371a7820 */ /* 0x020fe20000410000 */
[----:B------:R-:W-:-:S04]  /*4880*/  FMUL.FTZ R38, R54, -1.4426950216293334961 ;  /* 0xbfb8aa3b36267820 */ /* 0x000fc80000410000 */
[----:B------:R-:W0:Y:S01]  /*4890*/  MUFU.EX2 R25, R25 ;  /* 0x0000001900197308 */ /* 0x000e220000000800 */
[----:B--2---:R-:W-:Y:S01]  /*48a0*/  FMUL.FTZ R17, R39, R17 ;  /* 0x0000001127117220 */ /* 0x004fe20000410000 */
[----:B------:R-:W-:-:S06]  /*48b0*/  FMUL.FTZ R39, R30, -1.4426950216293334961 ;  /* 0xbfb8aa3b1e277820 */ /* 0x000fcc0000410000 */
[----:B------:R-:W1:Y:S01]  /*48c0*/  MUFU.EX2 R26, R26 ;  /* 0x0000001a001a7308 */ /* 0x000e620000000800 */
[----:B---3--:R-:W-:Y:S01]  /*48d0*/  FMUL.FTZ R18, R40, R18 ;  /* 0x0000001228127220 */ /* 0x008fe20000410000 */
[----:B------:R-:W-:-:S06]  /*48e0*/  FMUL.FTZ R40, R9, -1.4426950216293334961 ;  /* 0xbfb8aa3b09287820 */ /* 0x000fcc0000410000 */
[----:B------:R-:W2:Y:S08]  /*48f0*/  MUFU.EX2 R38, R38 ;  /* 0x0000002600267308 */ /* 0x000eb00000000800 */
[----:B------:R-:W3:Y:S08]  /*4900*/  MUFU.EX2 R39, R39 ;  /* 0x0000002700277308 */ /* 0x000ef00000000800 */
[----:B------:R-:W4:Y:S01]  /*4910*/  MUFU.EX2 R40, R40 ;  /* 0x0000002800287308 */ /* 0x000f220000000800 */
[----:B0-----:R-:W-:Y:S01]  /*4920*/  FADD.FTZ R25, R25, 1 ;  /* 0x3f80000019197421 */ /* 0x001fe20000010000 */
[----:B-1----:R-:W-:Y:S01]  /*4930*/  FADD.FTZ R26, R26, 1 ;  /* 0x3f8000001a1a7421 */ /* 0x002fe20000010000 */
[----:B--2---:R-:W-:Y:S01]  /*4940*/  FADD.FTZ R38, R38, 1 ;  /* 0x3f80000026267421 */ /* 0x004fe20000010000 */
[----:B---3--:R-:W-:-:S04]  /*4950*/  FADD.FTZ R39, R39, 1 ;  /* 0x3f80000027277421 */ /* 0x008fc80000010000 */
[----:B------:R-:W0:Y:S01]  /*4960*/  MUFU.RCP R25, R25 ;  /* 0x0000001900197308 */ /* 0x000e220000001000 */
[----:B----4-:R-:W-:-:S07]  /*4970*/  FADD.FTZ R40, R40, 1 ;  /* 0x3f80000028287421 */ /* 0x010fce0000010000 */
[----:B------:R-:W1:Y:S08]  /*4980*/  MUFU.RCP R26, R26 ;  /* 0x0000001a001a7308 */ /* 0x000e700000001000 */
[----:B------:R-:W2:Y:S08]  /*4990*/  MUFU.RCP R38, R38 ;  /* 0x0000002600267308 */ /* 0x000eb00000001000 */
[----:B------:R-:W3:Y:S08]  /*49a0*/  MUFU.RCP R39, R39 ;  /* 0x0000002700277308 */ /* 0x000ef00000001000 */
[----:B------:R-:W4:Y:S01]  /*49b0*/  MUFU.RCP R40, R40 ;  /* 0x0000002800287308 */ /* 0x000f220000001000 */
[----:B0-----:R-:W-:Y:S01]  /*49c0*/  FMUL.FTZ R25, R32, R25 ;  /* 0x0000001920197220 */ /* 0x001fe20000410000 */
[----:B-1----:R-:W-:Y:S01]  /*49d0*/  FMUL.FTZ R26, R55, R26 ;  /* 0x0000001a371a7220 */ /* 0x002fe20000410000 */
[----:B------:R-:W5:Y:S01]  /*49e0*/  LDL.LU R32, [R1+0xa4] ;  /* 0x0000a40001207983 */ /* 0x000f620000300800 */
[----:B--2---:R-:W-:-:S03]  /*49f0*/  FMUL.FTZ R38, R54, R38 ;  /* 0x0000002636267220 */ /* 0x004fc60000410000 */
[----:B------:R-:W2:Y:S01]  /*4a00*/  LDL.LU R55, [R1+0xa0] ;  /* 0x0000a00001377983 */ /* 0x000ea20000300800 */
[----:B---3--:R-:W-:-:S03]  /*4a10*/  FMUL.FTZ R39, R30, R39 ;  /* 0x000000271e277220 */ /* 0x008fc60000410000 */
[----:B------:R-:W3:Y:S04]  /*4a20*/  LDL.LU R28, [R1+0x28] ;  /* 0x00002800011c7983 */ /* 0x000ee80000300800 */
[----:B------:R-:W2:Y:S01]  /*4a30*/  LDL.LU R54, [R1+0x9c] ;  /* 0x00009c0001367983 */ /* 0x000ea20000300800 */
[----:B----4-:R-:W-:-:S03]  /*4a40*/  FMUL.FTZ R40, R9, R40 ;  /* 0x0000002809287220 */ /* 0x010fc60000410000 */
[----:B------:R-:W4:Y:S04]  /*4a50*/  LDL.LU R30, [R1+0x98] ;  /* 0x00009800011e7983 */ /* 0x000f280000300800 */
[----:B------:R-:W3:Y:S01]  /*4a60*/  LDL.LU R9, [R1+0x94] ;  /* 0x0000940001097983 */ /* 0x000ee20000300800 */
[----:B------:R-:W-:-:S06]  /*4a70*/  FMUL.FTZ R41, R19, -1.4426950216293334961 ;  /* 0xbfb8aa3b13297820 */ /* 0x000fcc0000410000 */
[----:B------:R-:W0:Y:S02]  /*4a80*/  MUFU.EX2 R41, R41 ;  /* 0x0000002900297308 */ /* 0x000e240000000800 */
[----:B0-----:R-:W-:-:S06]  /*4a90*/  FADD.FTZ R41, R41, 1 ;  /* 0x3f80000029297421 */ /* 0x001fcc0000010000 */
[----:B------:R-:W0:Y:S01]  /*4aa0*/  MUFU.RCP R41, R41 ;  /* 0x0000002900297308 */ /* 0x000e220000001000 */
[----:B------:R-:W-:Y:S01]  /*4ab0*/  FMUL.FTZ R20, R20, R42 ;  /* 0x0000002a14147220 */ /* 0x000fe20000410000 */
[----:B------:R-:W-:Y:S01]  /*4ac0*/  FMUL.FTZ R42, R8, -1.4426950216293334961 ;  /* 0xbfb8aa3b082a7820 */ /* 0x000fe20000410000 */
[----:B0-----:R-:W-:Y:S01]  /*4ad0*/  FMUL.FTZ R19, R19, R41 ;  /* 0x0000002913137220 */ /* 0x001fe20000410000 */
[----:B------:R-:W-:-:S04]  /*4ae0*/  FMUL.FTZ R41, R31, -1.4426950216293334961 ;  /* 0xbfb8aa3b1f297820 */ /* 0x000fc80000410000 */
[----:B------:R-:W0:Y:S08]  /*4af0*/  MUFU.EX2 R42, R42 ;  /* 0x0000002a002a7308 */ /* 0x000e300000000800 */
[----:B------:R-:W1:Y:S01]  /*4b00*/  MUFU.EX2 R41, R41 ;  /* 0x0000002900297308 */ /* 0x000e620000000800 */
[----:B0-----:R-:W-:Y:S01]  /*4b10*/  FADD.FTZ R42, R42, 1 ;  /* 0x3f8000002a2a7421 */ /* 0x001fe20000010000 */
[----:B-1----:R-:W-:-:S06]  /*4b20*/  FADD.FTZ R41, R41, 1 ;  /* 0x3f80000029297421 */ /* 0x002fcc0000010000 */
[----:B------:R-:W0:Y:S08]  /*4b30*/  MUFU.RCP R42, R42 ;  /* 0x0000002a002a7308 */ /* 0x000e300000001000 */
[----:B------:R-:W1:Y:S01]  /*4b40*/  MUFU.RCP R41, R41 ;  /* 0x0000002900297308 */ /* 0x000e620000001000 */
[----:B0-----:R-:W-:Y:S01]  /*4b50*/  FMUL.FTZ R42, R8, R42 ;  /* 0x0000002a082a7220 */ /* 0x001fe20000410000 */
[----:B-1----:R-:W-:-:S02]  /*4b60*/  FMUL.FTZ R41, R31, R41 ;  /* 0x000000291f297220 */ /* 0x002fc40000410000 */
[----:B------:R-:W2:Y:S04]  /*4b70*/  LDL.LU R31, [R1+0x4] ;  /* 0x00000400011f7983 */ /* 0x000ea80000300800 */
[----:B------:R-:W2:Y:S01]  /*4b80*/  LDL.LU R8, [R1+0x90] ;  /* 0x0000900001087983 */ /* 0x000ea20000300800 */
[----:B---3--:R-:W-:-:S03]  /*4b90*/  F2FP.BF16.F32.PACK_AB R28, R9, R28 ;  /* 0x0000001c091c723e */ /* 0x008fc600000010ff */
[----:B------:R-:W3:Y:S01]  /*4ba0*/  LDL.LU R9, [R1+0x8c] ;  /* 0x00008c0001097983 */ /* 0x000ee20000300800 */
[----:B----4-:R-:W-:Y:S02]  /*4bb0*/  F2FP.BF16.F32.PACK_AB R30, R30, R56 ;  /* 0x000000381e1e723e */ /* 0x010fe400000010ff */
[----:B------:R-:W-:Y:S02]  /*4bc0*/  F2FP.BF16.F32.PACK_AB R5, R6, R5 ;  /* 0x000000050605723e */ /* 0x000fe400000010ff */
[----:B-----5:R-:W-:Y:S02]  /*4bd0*/  F2FP.BF16.F32.PACK_AB R32, R53, R32 ;  /* 0x000000203520723e */ /* 0x020fe400000010ff */
        /* <DEDUP_REMOVED lines=19> */
[----:B------:R-:W-:Y:S01]  /*4d10*/  F2FP.BF16.F32.PACK_AB R41, R42, R41 ;  /* 0x000000292a29723e */ /* 0x000fe200000010ff */
[----:B------:R-:W-:Y:S02]  /*4d20*/  USHF.L.U32 UR9, UR6, 0x2, URZ ;  /* 0x0000000206097899 */ /* 0x000fe400080006ff */
[----:B------:R-:W-:-:S02]  /*4d30*/  USHF.L.U64.HI UR7, UR6, 0x2, UR7 ;  /* 0x0000000206077899 */ /* 0x000fc40008010207 */
[----:B------:R-:W-:-:S04]  /*4d40*/  UISETP.GE.U32.AND UP0, UPT, UR8, UR9, UPT ;  /* 0x000000090800728c */ /* 0x000fc8000bf06070 */
[----:B------:R-:W-:Y:S02]  /*4d50*/  UISETP.GE.AND.EX UP0, UPT, UR5, UR7, UPT, UP0 ;  /* 0x000000070500728c */ /* 0x000fe4000bf06300 */
[----:B------:R-:W-:Y:S01]  /*4d60*/  ULOP3.LUT UR4, UR4, 0x1, URZ, 0x3c, !UPT ;  /* 0x0000000104047892 */ /* 0x000fe2000f8e3cff */
[----:B--2---:R-:W-:Y:S02]  /*4d70*/  F2FP.BF16.F32.PACK_AB R29, R31, R29 ;  /* 0x0000001d1f1d723e */ /* 0x004fe400000010ff */
[----:B------:R-:W-:-:S03]  /*4d80*/  F2FP.BF16.F32.PACK_AB R31, R55, R54 ;  /* 0x00000036371f723e */ /* 0x000fc600000010ff */
[----:B---3--:R0:W-:Y:S04]  /*4d90*/  STG.E.64 desc[UR12][R8.64+0x2800], R28 ;  /* 0x0028001c08007986 */ /* 0x0081e8000c101b0c */
[----:B------:R1:W-:Y:S04]  /*4da0*/  STG.E.64 desc[UR12][R8.64+0x5000], R30 ;  /* 0x0050001e08007986 */ /* 0x0003e8000c101b0c */
[----:B------:R2:W-:Y:S01]  /*4db0*/  STG.E.64 desc[UR12][R8.64+0x7800], R32 ;  /* 0x0078002008007986 */ /* 0x0005e2000c101b0c */
[----:B0-----:R-:W-:Y:S02]  /*4dc0*/  F2FP.BF16.F32.PACK_AB R28, R49, R48 ;  /* 0x00000030311c723e */ /* 0x001fe400000010ff */
[----:B------:R-:W-:-:S02]  /*4dd0*/  F2FP.BF16.F32.PACK_AB R29, R44, R43 ;  /* 0x0000002b2c1d723e */ /* 0x000fc400000010ff */
[----:B-1----:R-:W-:Y:S02]  /*4de0*/  F2FP.BF16.F32.PACK_AB R30, R46, R45 ;  /* 0x0000002d2e1e723e */ /* 0x002fe400000010ff */
[----:B------:R-:W-:Y:S01]  /*4df0*/  F2FP.BF16.F32.PACK_AB R31, R3, R0 ;  /* 0x00000000031f723e */ /* 0x000fe200000010ff */
        /* <DEDUP_REMOVED lines=13> */
[----:B------:R-:W-:Y:S05]  /*4ed0*/  EXIT ;  /* 0x000000000000794d */ /* 0x000fea0003800000 */
.L_x_805:
        /* <DEDUP_REMOVED lines=10> */
.L_x_1688:


//--------------------- .text._ZN13group_norm_v214gn_cuda_kernelI13__nv_bfloat16Li320ELi1ELi16ELi80ELi256ELb1ELi128ELi320ELi320ELi4ELb1ELi74ELb0ELb0ENS_16CompileConditionILi1000EEEEEvPT_PKS4_S7_S7_flPfS8_Pj --------------------------
	.section	.text._ZN13group_norm_v214gn_cuda_kernelI13__nv_bfloat16Li320ELi1ELi16ELi80ELi256ELb1ELi128ELi320ELi320ELi4ELb1ELi74ELb0ELb0ENS_16CompileConditionILi1000EEEEEvPT_PKS4_S7_S7_flPfS8_Pj,"ax",@progbits
	.align	128
        .global         _ZN13group_norm_v214gn_cuda_kernelI13__nv_bfloat16Li320ELi1ELi16ELi80ELi256ELb1ELi128ELi320ELi320ELi4ELb1ELi74ELb0ELb0ENS_16CompileConditionILi1000EEEEEvPT_PKS4_S7_S7_flPfS8_Pj
        .type           _ZN13group_norm_v214gn_cuda_kernelI13__nv_bfloat16Li320ELi1ELi16ELi80ELi256ELb1ELi128ELi320ELi320ELi4ELb1ELi74ELb0ELb0ENS_16CompileConditionILi1000EEEEEvPT_PKS4_S7_S7_flPfS8_Pj,@function
        .size           _ZN13group_norm_v214gn_cuda_kernelI13__nv_bfloat16Li320ELi1ELi16ELi80ELi256ELb1ELi128ELi320ELi320ELi4ELb1ELi74ELb0ELb0ENS_16CompileConditionILi1000EEEEEvPT_PKS4_S7_S7_flPfS8_Pj,(.L_x_1689 - _ZN13group_norm_v214gn_cuda_kernelI13__nv_bfloat16Li320ELi1ELi16ELi80ELi256ELb1ELi128ELi320ELi320ELi4ELb1ELi74ELb0ELb0ENS_16CompileConditionILi1000EEEEEvPT_PKS4_S7_S7_flPfS8_Pj)
        .other          _ZN13group_norm_v214gn_cuda_kernelI13__nv_bfloat16Li320ELi1ELi16ELi80ELi256ELb1ELi128ELi320ELi320ELi4ELb1ELi74ELb0ELb0ENS_16CompileConditionILi1000EEEEEvPT_PKS4_S7_S7_flPfS8_Pj,@"STO_CUDA_ENTRY STV_DEFAULT"
_ZN13group_norm_v214gn_cuda_kernelI13__nv_bfloat16Li320ELi1ELi16ELi80ELi256ELb1ELi128ELi320ELi320ELi4ELb1ELi74ELb0ELb0ENS_16CompileConditionILi1000EEEEEvPT_PKS4_S7_S7_flPfS8_Pj:
.text._ZN13group_norm_v214gn_cuda_kernelI13__nv_bfloat16Li320ELi1ELi16ELi80ELi256ELb1ELi128ELi320ELi320ELi4ELb1ELi74ELb0ELb0ENS_16CompileConditionILi1000EEEEEvPT_PKS4_S7_S7_flPfS8_Pj:
        /* <DEDUP_REMOVED lines=10> */
[----:B------:R-:W1:Y:S01]  /*00a0*/  S2UR UR15, SR_CTAID.X ;  /* 0x00000000000f79c3 */ /* 0x000e620000002500 */
[----:B------:R-:W2:Y:S01]  /*00b0*/  LDCU.64 UR4, c[0x0][0x3b0] ;  /* 0x00007600ff0477ac */ /* 0x000ea20008000a00 */
[----:B------:R-:W3:Y:S06]  /*00c0*/  LDCU.64 UR6, c[0x0][0x3c0] ;  /* 0x00007800ff0677ac */ /* 0x000eec0008000a00 */
[----:B------:R-:W4:Y:S01]  /*00d0*/  S2UR UR11, SR_CgaCtaId ;  /* 0x00000000000b79c3 */ /* 0x000f220000008800 */
[----:B------:R-:W-:Y:S01]  /*00e0*/  UMOV UR8, 0x400 ;  /* 0x0000040000087882 */ /* 0x000fe20000000000 */
[----:B------:R-:W-:Y:S01]  /*00f0*/  UMOV UR13, 0x7fffffff ;  /* 0x7fffffff000d7882 */ /* 0x000fe20000000000 */
[----:B------:R-:W0:Y:S01]  /*0100*/  LDCU UR17, c[0x0][0x374] ;  /* 0x00006e80ff1177ac */ /* 0x000e220008000800 */
[----:B------:R-:W0:Y:S01]  /*0110*/  LDCU.64 UR18, c[0x0][0x358] ;  /* 0x00006b00ff1277ac */ /* 0x000e220008000a00 */
[----:B--2---:R-:W-:-:S03]  /*0120*/  UISETP.NE.U32.AND UP0, UPT, UR4, URZ, UPT ;  /* 0x000000ff0400728c */ /* 0x004fc6000bf05070 */
[----:B------:R-:W-:Y:S01]  /*0130*/  UMOV UR4, URZ ;  /* 0x000000ff00047c82 */ /* 0x000fe20008000000 */
[----:B------:R-:W-:Y:S02]  /*0140*/  UISETP.NE.AND.EX UP0, UPT, UR5, URZ, UPT, UP0 ;  /* 0x000000ff0500728c */ /* 0x000fe4000bf05300 */
[----:B-1----:R-:W-:Y:S02]  /*0150*/  ULOP3.LUT UR10, UR15, 0x1, URZ, 0xc0, !UPT ;  /* 0x000000010f0a7892 */ /* 0x002fe4000f8ec0ff */
[----:B------:R-:W-:Y:S02]  /*0160*/  USHF.L.U32 UR9, UR15, 0x1, URZ ;  /* 0x000000010f097899 */ /* 0x000fe400080006ff */
[----:B------:R-:W-:Y:S01]  /*0170*/  UISETP.EQ.U32.OR UP0, UPT, UR10, 0x1, !UP0 ;  /* 0x000000010a00788c */ /* 0x000fe2000c702470 */
[C---:B0-----:R-:W-:Y:S01]  /*0180*/  LOP3.LUT R0, R2.reuse, 0xffff, RZ, 0xc0, !PT ;  /* 0x0000ffff02007812 */ /* 0x041fe200078ec0ff */
[----:B----4-:R-:W-:Y:S01]  /*0190*/  ULEA UR16, UR11, UR8, 0x18 ;  /* 0x000000080b107291 */ /* 0x010fe2000f8ec0ff */
[----:B------:R-:W-:Y:S01]  /*01a0*/  SHF.L.U32 R5, R2, 0x1, RZ ;  /* 0x0000000102057819 */ /* 0x000fe200000006ff */
[----:B------:R-:W-:-:S02]  /*01b0*/  USHF.L.U32 UR5, UR15, 0x7, URZ ;  /* 0x000000070f057899 */ /* 0x000fc400080006ff */
[----:B------:R-:W-:Y:S01]  /*01c0*/  PLOP3.LUT P0, PT, PT, PT, UP0, 0x80, 0x8 ;  /* 0x000000000008781c */ /* 0x000fe20003f0f008 */
[----:B------:R-:W-:Y:S01]  /*01d0*/  IMAD R0, R0, 0xcccd, RZ ;  /* 0x0000cccd00007824 */ /* 0x000fe200078e02ff */
[----:B---3--:R-:W-:Y:S01]  /*01e0*/  ULEA UR6, UP1, UR12, UR6, 0x2 ;  /* 0x000000060c067291 */ /* 0x008fe2000f8210ff */
[C---:B------:R-:W-:Y:S01]  /*01f0*/  LOP3.LUT R4, R2.reuse, 0x3, RZ, 0xc0, !PT ;  /* 0x0000000302047812 */ /* 0x040fe200078ec0ff */
[----:B------:R-:W-:Y:S01]  /*0200*/  ULOP3.LUT UR9, UR9, 0x2, URZ, 0xc0, !UPT ;  /* 0x0000000209097892 */ /* 0x000fe2000f8ec0ff */
[----:B------:R-:W-:Y:S01]  /*0210*/  ISETP.GT.U32.OR P0, PT, R2, 0x3, P0 ;  /* 0x000000030200780c */ /* 0x000fe20000704470 */
[----:B------:R-:W-:Y:S01]  /*0220*/  ULOP3.LUT UR5, UR5, 0x80, URZ, 0xc0, !UPT ;  /* 0x0000008005057892 */ /* 0x000fe2000f8ec0ff */
[----:B------:R-:W-:Y:S01]  /*0230*/  SHF.R.U32.HI R8, RZ, 0x16, R0 ;  /* 0x00000016ff087819 */ /* 0x000fe20000011600 */
[----:B------:R-:W-:Y:S01]  /*0240*/  ULEA.HI.X UR7, UR12, UR7, URZ, 0x2, UP1 ;  /* 0x000000070c077291 */ /* 0x000fe200088f14ff */
[----:B------:R-:W-:Y:S01]  /*0250*/  LOP3.LUT R5, R5, 0xe, RZ, 0xc0, !PT ;  /* 0x0000000e05057812 */ /* 0x000fe200078ec0ff */
[----:B------:R-:W-:Y:S01]  /*0260*/  UISETP.NE.AND UP1, UPT, UR15, URZ, UPT ;  /* 0x000000ff0f00728c */ /* 0x000fe2000bf25270 */
[----:B------:R-:W-:Y:S01]  /*0270*/  PRMT R0, R8, 0x9910, RZ ;  /* 0x0000991008007816 */ /* 0x000fe200000000ff */
[----:B------:R-:W-:Y:S01]  /*0280*/  UIADD3 UR10, UPT, UPT, UR8, 0xc80, URZ ;  /* 0x00000c80080a7890 */ /* 0x000fe2000fffe0ff */
[----:B------:R-:W-:Y:S01]  /*0290*/  IADD3 R6, PT, PT, R2, UR9, RZ ;  /* 0x0000000902067c10 */ /* 0x000fe2000fffe0ff */
[----:B------:R-:W-:-:S02]  /*02a0*/  USEL UR8, UR13, 0x1, !UP1 ;  /* 0x000000010d087887 */ /* 0x000fc4000c800000 */
[----:B------:R-:W-:Y:S01]  /*02b0*/  IMAD R0, R0, 0x50, RZ ;  /* 0x0000005000007824 */ /* 0x000fe200078e02ff */
[----:B------:R-:W-:Y:S01]  /*02c0*/  ULEA UR10, UR11, UR10, 0x18 ;  /* 0x0000000a0b0a7291 */ /* 0x000fe2000f8ec0ff */
[----:B------:R-:W-:-:S03]  /*02d0*/  UMOV UR13, UR12 ;  /* 0x0000000c000d7c82 */ /* 0x000fc60008000000 */
[----:B------:R-:W-:-:S04]  /*02e0*/  IADD3 R0, PT, PT, RZ, -R0, RZ ;  /* 0x80000000ff007210 */ /* 0x000fc80007ffe0ff */
[----:B------:R-:W-:Y:S01]  /*02f0*/  PRMT R3, R0, 0x7710, RZ ;  /* 0x0000771000037816 */ /* 0x000fe200000000ff */
[----:B------:R-:W-:-:S03]  /*0300*/  HFMA2 R0, -RZ, RZ, 0, 2.384185791015625e-06 ;  /* 0x00000028ff007431 */ /* 0x000fc600000001ff */
[----:B------:R-:W-:-:S04]  /*0310*/  IADD3 R3, PT, PT, R3, R2, RZ ;  /* 0x0000000203037210 */ /* 0x000fc80007ffe0ff */
[----:B------:R-:W-:-:S05]  /*0320*/  LOP3.LUT R3, R3, 0xffff, RZ, 0xc0, !PT ;  /* 0x0000ffff03037812 */ /* 0x000fca00078ec0ff */
[----:B------:R-:W-:-:S05]  /*0330*/  IMAD R7, R3, R0, UR16 ;  /* 0x0000001003077e24 */ /* 0x000fca000f8e0200 */
[C---:B------:R-:W-:Y:S02]  /*0340*/  LEA R7, R8.reuse, R7, 0x3 ;  /* 0x0000000708077211 */ /* 0x040fe400078e18ff */
[----:B------:R-:W-:Y:S01]  /*0350*/  IADD3 R8, PT, PT, R8, UR5, RZ ;  /* 0x0000000508087c10 */ /* 0x000fe2000fffe0ff */
[----:B------:R-:W-:-:S06]  /*0360*/  UMOV UR5, URZ ;  /* 0x000000ff00057c82 */ /* 0x000fcc0008000000 */
.L_x_814:
[----:B------:R-:W-:Y:S01]  /*0370*/  ULOP3.LUT UR9, UR13, 0x3, URZ, 0xc0, !UPT ;  /* 0x000000030d097892 */ /* 0x000fe2000f8ec0ff */
[----:B------:R-:W-:Y:S01]  /*0380*/  MOV R161, RZ ;  /* 0x000000ff00a17202 */ /* 0x000fe20000000f00 */
[----:B------:R-:W-:Y:S01]  /*0390*/  USHF.R.U64 UR21, UR13, 0x2, UR5 ;  /* 0x000000020d157899 */ /* 0x000fe20008001205 */
[----:B------:R-:W-:Y:S01]  /*03a0*/  IMAD R9, R8, 0x500, RZ ;  /* 0x0000050008097824 */ /* 0x000fe200078e02ff */
[----:B------:R-:W-:Y:S01]  /*03b0*/  UIMAD UR15, UR9, 0x140, URZ ;  /* 0x00000140090f78a4 */ /* 0x000fe2000f8e02ff */
[----:B-1----:R-:W0:Y:S01]  /*03c0*/  LDC.64 R106, c[0x0][0x390] ;  /* 0x0000e400ff6a7b82 */ /* 0x002e220000000a00 */
[----:B------:R-:W1:Y:S02]  /*03d0*/  LDCU.64 UR22, c[0x0][0x388] ;  /* 0x00007100ff1677ac */ /* 0x000e640008000a00 */
[----:B------:R-:W-:Y:S02]  /*03e0*/  MOV R11, UR21 ;  /* 0x00000015000b7c02 */ /* 0x000fe40008000f00 */
[----:B------:R-:W-:Y:S01]  /*03f0*/  LEA R160, R3, UR15, 0x2 ;  /* 0x0000000f03a07c11 */ /* 0x000fe2000f8e10ff */
[----:B------:R-:W-:-:S04]  /*0400*/  USHF.R.U32.HI UR24, URZ, 0x2, UR5 ;  /* 0x00000002ff187899 */ /* 0x000fc80008011605 */
        /* <DEDUP_REMOVED lines=40> */
[----:B--2---:R-:W-:-:S02]  /*0690*/  PRMT R11, R14, 0x7632, R11 ;  /* 0x000076320e0b7816 */ /* 0x004fc4000000000b */
[----:B------:R-:W-:Y:S02]  /*06a0*/  SHF.L.U32 R0, R14, 0x10, RZ ;  /* 0x000000100e007819 */ /* 0x000fe400000006ff */
[----:B------:R-:W-:-:S03]  /*06b0*/  SHF.L.U32 R11, R11, 0x10, RZ ;  /* 0x000000100b0b7819 */ /* 0x000fc600000006ff */
[----:B------:R-:W-:Y:S01]  /*06c0*/  FADD.FTZ R14, RZ, R0 ;  /* 0x00000000ff0e7221 */ /* 0x000fe20000010000 */
[----:B------:R-:W-:Y:S01]  /*06d0*/  FFMA.FTZ R16, R0, R0, RZ ;  /* 0x0000000000107223 */ /* 0x000fe200000100ff */
[C---:B------:R-:W-:Y:S02]  /*06e0*/  PRMT R13, R15.reuse, 0x7632, R13 ;  /* 0x000076320f0d7816 */ /* 0x040fe4000000000d */
[----:B------:R-:W-:Y:S01]  /*06f0*/  SHF.L.U32 R12, R15, 0x10, RZ ;  /* 0x000000100f0c7819 */ /* 0x000fe200000006ff */
        /* <DEDUP_REMOVED lines=19> */
[C---:B----4-:R-:W-:Y:S02]  /*0830*/  PRMT R19, R24.reuse, 0x7632, R19 ;  /* 0x0000763218137816 */ /* 0x050fe40000000013 */
        /* <DEDUP_REMOVED lines=131> */
[C---:B------:R-:W-:Y:S01]  /*1070*/  PRMT R60, R57.reuse, 0x7632, R60 ;  /* 0x00007632393c7816 */ /* 0x040fe2000000003c */
[----:B------:R-:W-:Y:S01]  /*1080*/  FFMA.FTZ R102, R54, R54, R67 ;  /* 0x0000003636667223 */ /* 0x000fe20000010043 */
[----:B------:R-:W-:Y:S01]  /*1090*/  SHF.L.U32 R56, R57, 0x10, RZ ;  /* 0x0000001039387819 */ /* 0x000fe200000006ff */
[----:B------:R-:W-:Y:S01]  /*10a0*/  FADD.FTZ R67, R66, R55 ;  /* 0x0000003742437221 */ /* 0x000fe20000010000 */
[C---:B------:R-:W-:Y:S01]  /*10b0*/  PRMT R61, R58.reuse, 0x7632, R61 ;  /* 0x000076323a3d7816 */ /* 0x040fe2000000003d */
[----:B------:R-:W-:Y:S01]  /*10c0*/  FFMA.FTZ R103, R55, R55, R102 ;  /* 0x0000003737677223 */ /* 0x000fe20000010066 */
[----:B------:R-:W-:Y:S01]  /*10d0*/  SHF.L.U32 R57, R58, 0x10, RZ ;  /* 0x000000103a397819 */ /* 0x000fe200000006ff */
[----:B------:R-:W-:Y:S01]  /*10e0*/  FADD.FTZ R67, R67, R56 ;  /* 0x0000003843437221 */ /* 0x000fe20000010000 */
[----:B------:R-:W-:Y:S01]  /*10f0*/  SHF.L.U32 R58, R60, 0x10, RZ ;  /* 0x000000103c3a7819 */ /* 0x000fe200000006ff */
[----:B------:R-:W-:-:S04]  /*1100*/  FFMA.FTZ R103, R56, R56, R103 ;  /* 0x0000003838677223 */ /* 0x000fc80000010067 */
[----:B------:R-:W-:Y:S01]  /*1110*/  FADD.FTZ R66, R67, R58 ;  /* 0x0000003a43427221 */ /* 0x000fe20000010000 */
[----:B------:R-:W-:Y:S01]  /*1120*/  FFMA.FTZ R104, R58, R58, R103 ;  /* 0x0000003a3a687223 */ /* 0x000fe20000010067 */
[----:B------:R-:W-:Y:S02]  /*1130*/  SHF.L.U32 R60, R61, 0x10, RZ ;  /* 0x000000103d3c7819 */ /* 0x000fe400000006ff */
[----:B------:R-:W-:Y:S01]  /*1140*/  FADD.FTZ R61, R66, R57 ;  /* 0x00000039423d7221 */ /* 0x000fe20000010000 */
[----:B------:R-:W-:Y:S01]  /*1150*/  PRMT R102, R59, 0x7632, R102 ;  /* 0x000076323b667816 */ /* 0x000fe20000000066 */
[----:B------:R-:W1:Y:S01]  /*1160*/  LDC.64 R66, c[0x0][0x398] ;  /* 0x0000e600ff427b82 */ /* 0x000e620000000a00 */
[----:B------:R-:W-:Y:S01]  /*1170*/  FFMA.FTZ R103, R57, R57, R104 ;  /* 0x0000003939677223 */ /* 0x000fe20000010068 */
[----:B------:R-:W-:Y:S01]  /*1180*/  SHF.L.U32 R59, R59, 0x10, RZ ;  /* 0x000000103b3b7819 */ /* 0x000fe200000006ff */
[----:B------:R-:W-:Y:S01]  /*1190*/  FADD.FTZ R104, R61, R60 ;  /* 0x0000003c3d687221 */ /* 0x000fe20000010000 */
[----:B------:R-:W-:Y:S01]  /*11a0*/  SHF.L.U32 R61, R102, 0x10, RZ ;  /* 0x00000010663d7819 */ /* 0x000fe200000006ff */
[----:B------:R-:W-:-:S02]  /*11b0*/  FFMA.FTZ R108, R60, R60, R103 ;  /* 0x0000003c3c6c7223 */ /* 0x000fc40000010067 */
[----:B------:R-:W-:Y:S01]  /*11c0*/  FADD.FTZ R102, R104, R59 ;  /* 0x0000003b68667221 */ /* 0x000fe20000010000 */
[C---:B------:R-:W-:Y:S01]  /*11d0*/  PRMT R103, R62.reuse, 0x7632, R103 ;  /* 0x000076323e677816 */ /* 0x040fe20000000067 */
[----:B------:R-:W-:Y:S01]  /*11e0*/  FFMA.FTZ R108, R59, R59, R108 ;  /* 0x0000003b3b6c7223 */ /* 0x000fe2000001006c */
[----:B------:R-:W-:Y:S01]  /*11f0*/  SHF.L.U32 R62, R62, 0x10, RZ ;  /* 0x000000103e3e7819 */ /* 0x000fe200000006ff */
[----:B------:R-:W-:Y:S01]  /*1200*/  FADD.FTZ R105, R102, R61 ;  /* 0x0000003d66697221 */ /* 0x000fe20000010000 */
[----:B------:R-:W-:Y:S01]  /*1210*/  SHF.L.U32 R102, R103, 0x10, RZ ;  /* 0x0000001067667819 */ /* 0x000fe200000006ff */
[----:B------:R-:W-:Y:S02]  /*1220*/  FFMA.FTZ R109, R61, R61, R108 ;  /* 0x0000003d3d6d7223 */ /* 0x000fe4000001006c */
[----:B------:R-:W-:Y:S01]  /*1230*/  FADD.FTZ R105, R105, R62 ;  /* 0x0000003e69697221 */ /* 0x000fe20000010000 */
[C---:B------:R-:W-:Y:S01]  /*1240*/  PRMT R104, R63.reuse, 0x7632, R104 ;  /* 0x000076323f687816 */ /* 0x040fe20000000068 */
[----:B------:R-:W-:Y:S01]  /*1250*/  FFMA.FTZ R109, R62, R62, R109 ;  /* 0x0000003e3e6d7223 */ /* 0x000fe2000001006d */
[----:B------:R-:W-:-:S02]  /*1260*/  SHF.L.U32 R63, R63, 0x10, RZ ;  /* 0x000000103f3f7819 */ /* 0x000fc400000006ff */
[C---:B------:R-:W-:Y:S02]  /*1270*/  PRMT R108, R64.reuse, 0x7632, R108 ;  /* 0x00007632406c7816 */ /* 0x040fe4000000006c */
[----:B------:R-:W-:Y:S01]  /*1280*/  SHF.L.U32 R103, R64, 0x10, RZ ;  /* 0x0000001040677819 */ /* 0x000fe200000006ff */
[----:B------:R-:W-:Y:S01]  /*1290*/  FADD.FTZ R64, R105, R102 ;  /* 0x0000006669407221 */ /* 0x000fe20000010000 */
[--C-:B------:R-:W-:Y:S01]  /*12a0*/  FFMA.FTZ R110, R102, R102, R109.reuse ;  /* 0x00000066666e7223 */ /* 0x100fe2000001006d */
[----:B------:R-:W-:Y:S01]  /*12b0*/  PRMT R109, R65, 0x7632, R109 ;  /* 0x00007632416d7816 */ /* 0x000fe2000000006d */
[----:B-1----:R-:W-:-:S04]  /*12c0*/  IMAD.WIDE.U32 R66, R160, 0x2, R66 ;  /* 0x00000002a0427825 */ /* 0x002fc800078e0042 */
[----:B------:R-:W-:Y:S01]  /*12d0*/  FADD.FTZ R111, R64, R63 ;  /* 0x0000003f406f7221 */ /* 0x000fe20000010000 */
[----:B------:R-:W-:Y:S01]  /*12e0*/  SHF.L.U32 R105, R65, 0x10, RZ ;  /* 0x0000001041697819 */ /* 0x000fe200000006ff */
[----:B------:R-:W-:Y:S01]  /*12f0*/  FFMA.FTZ R113, R63, R63, R110 ;  /* 0x0000003f3f717223 */ /* 0x000fe2000001006e */
[----:B------:R-:W-:Y:S01]  /*1300*/  SHF.L.U32 R104, R104, 0x10, RZ ;  /* 0x0000001068687819 */ /* 0x000fe200000006ff */
[----:B0-----:R-:W-:Y:S01]  /*1310*/  IMAD.WIDE.U32 R64, R160, 0x2, R106 ;  /* 0x00000002a0407825 */ /* 0x001fe200078e006a */
[----:B------:R-:W5:Y:S03]  /*1320*/  LDG.E.64.CONSTANT R66, desc[UR18][R66.64] ;  /* 0x0000001242427981 */ /* 0x000f66000c1e9b00 */
[----:B------:R-:W-:Y:S01]  /*1330*/  FADD.FTZ R110, R111, R104 ;  /* 0x000000686f6e7221 */ /* 0x000fe20000010000 */
[----:B------:R-:W-:Y:S01]  /*1340*/  FFMA.FTZ R112, R104, R104, R113 ;  /* 0x0000006868707223 */ /* 0x000fe20000010071 */
[----:B------:R-:W5:Y:S01]  /*1350*/  LDG.E.64.CONSTANT R64, desc[UR18][R64.64] ;  /* 0x0000001240407981 */ /* 0x000f62000c1e9b00 */
[----:B------:R-:W-:Y:S01]  /*1360*/  SHF.L.U32 R106, R108, 0x10, RZ ;  /* 0x000000106c6a7819 */ /* 0x000fe200000006ff */
[----:B------:R-:W-:Y:S01]  /*1370*/  FADD.FTZ R107, R110, R103 ;  /* 0x000000676e6b7221 */ /* 0x000fe20000010000 */
[----:B------:R-:W-:-:S03]  /*1380*/  FFMA.FTZ R111, R103, R103, R112 ;  /* 0x00000067676f7223 */ /* 0x000fc60000010070 */
        /* <DEDUP_REMOVED lines=240> */
[----:B------:R-:W-:-:S02]  /*2290*/  ISETP.GT.U32.AND P1, PT, R2, 0xf, PT ;  /* 0x0000000f0200780c */ /* 0x000fc40003f24070 */
        /* <DEDUP_REMOVED lines=9> */
[----:B------:R0:W-:Y:S01]  /*2330*/  STS.64 [R7], R70 ;  /* 0x0000004607007388 */ /* 0x0001e20000000a00 */
[----:B------:R-:W-:Y:S01]  /*2340*/  ULOP3.LUT UR9, UR9, 0xc, URZ, 0xc0, !UPT ;  /* 0x0000000c09097892 */ /* 0x000fe2000f8ec0ff */
[----:B------:R-:W-:Y:S01]  /*2350*/  UMOV UR13, UR11 ;  /* 0x0000000b000d7c82 */ /* 0x000fe20008000000 */
[----:B------:R-:W-:Y:S01]  /*2360*/  CS2R R86, SRZ ;  /* 0x0000000000567805 */ /* 0x000fe2000001ff00 */
[----:B------:R-:W-:Y:S06]  /*2370*/  BAR.SYNC.DEFER_BLOCKING 0x0 ;  /* 0x0000000000007b1d */ /* 0x000fec0000010000 */
[----:B------:R-:W-:Y:S05]  /*2380*/  @P1 BRA `(.L_x_807) ;  /* 0x0000000800781947 */ /* 0x000fea0003800000 */
[----:B0-----:R-:W-:Y:S01]  /*2390*/  HFMA2 R71, -RZ, RZ, 0, 4.76837158203125e-06 ;  /* 0x00000050ff477431 */ /* 0x001fe200000001ff */
[----:B------:R-:W-:Y:S01]  /*23a0*/  LEA.HI R86, R2, UR9, RZ, 0x1e ;  /* 0x0000000902567c11 */ /* 0x000fe2000f8ff0ff */
[----:B------:R-:W-:Y:S01]  /*23b0*/  HFMA2 R75, -RZ, RZ, 0, 2.384185791015625e-06 ;  /* 0x00000028ff4b7431 */ /* 0x000fe200000001ff */
[----:B------:R-:W-:Y:S01]  /*23c0*/  MOV R73, 0x28 ;  /* 0x0000002800497802 */ /* 0x000fe20000000f00 */
[----:B------:R-:W-:Y:S01]  /*23d0*/  HFMA2 R78, -RZ, RZ, 0, 2.384185791015625e-06 ;  /* 0x00000028ff4e7431 */ /* 0x000fe200000001ff */
[----:B------:R-:W-:Y:S02]  /*23e0*/  MOV R77, 0x28 ;  /* 0x00000028004d7802 */ /* 0x000fe40000000f00 */
[----:B------:R-:W-:Y:S02]  /*23f0*/  MOV R81, 0x28 ;  /* 0x0000002800517802 */ /* 0x000fe40000000f00 */
[----:B------:R-:W-:Y:S01]  /*2400*/  MOV R163, 0x28 ;  /* 0x0000002800a37802 */ /* 0x000fe20000000f00 */
[----:B------:R-:W-:-:S05]  /*2410*/  IMAD R86, R86, R71, -UR15 ;  /* 0x8000000f56567e24 */ /* 0x000fca000f8e0247 */
[----:B------:R-:W-:Y:S02]  /*2420*/  SHF.R.U32.HI R70, RZ, 0x2, R86 ;  /* 0x00000002ff467819 */ /* 0x000fe40000011656 */
[C---:B------:R-:W-:Y:S02]  /*2430*/  IADD3 R71, PT, PT, R86.reuse, 0x4, RZ ;  /* 0x0000000456477810 */ /* 0x040fe40007ffe0ff */
[----:B------:R-:W-:Y:S02]  /*2440*/  IADD3 R74, PT, PT, R86, 0x8, RZ ;  /* 0x00000008564a7810 */ /* 0x000fe40007ffe0ff */
[----:B------:R-:W-:Y:S01]  /*2450*/  SHF.R.U32.HI R72, RZ, 0x2, R71 ;  /* 0x00000002ff487819 */ /* 0x000fe20000011647 */
[----:B------:R-:W-:Y:S01]  /*2460*/  IMAD R71, R70, R73, UR16 ;  /* 0x0000001046477e24 */ /* 0x000fe2000f8e0249 */
[----:B------:R-:W-:Y:S02]  /*2470*/  SHF.R.U32.HI R74, RZ, 0x2, R74 ;  /* 0x00000002ff4a7819 */ /* 0x000fe4000001164a */
[----:B------:R-:W-:Y:S01]  /*2480*/  IADD3 R76, PT, PT, R86, 0x10, RZ ;  /* 0x00000010564c7810 */ /* 0x000fe20007ffe0ff */
[----:B------:R-:W-:Y:S01]  /*2490*/  IMAD R73, R72, R75, UR16 ;  /* 0x0000001048497e24 */ /* 0x000fe2000f8e024b */
[----:B------:R-:W-:Y:S01]  /*24a0*/  LEA R72, R4, R71, 0x3 ;  /* 0x0000004704487211 */ /* 0x000fe200078e18ff */
[----:B------:R-:W-:Y:S01]  /*24b0*/  IMAD R77, R74, R77, UR16 ;  /* 0x000000104a4d7e24 */ /* 0x000fe2000f8e024d */
[----:B------:R-:W-:-:S02]  /*24c0*/  IADD3 R75, PT, PT, R86, 0xc, RZ ;  /* 0x0000000c564b7810 */ /* 0x000fc40007ffe0ff */
[C---:B------:R-:W-:Y:S02]  /*24d0*/  LEA R70, R4.reuse, R73, 0x3 ;  /* 0x0000004904467211 */ /* 0x040fe400078e18ff */
[----:B------:R-:W0:Y:S01]  /*24e0*/  LDS.64 R72, [R72] ;  /* 0x0000000048487984 */ /* 0x000e220000000a00 */
[----:B------:R-:W-:Y:S02]  /*24f0*/  LEA R84, R4, R77, 0x3 ;  /* 0x0000004d04547211 */ /* 0x000fe400078e18ff */
[----:B------:R-:W-:Y:S01]  /*2500*/  IADD3 R74, PT, PT, R86, 0x14, RZ ;  /* 0x00000014564a7810 */ /* 0x000fe20007ffe0ff */
[----:B------:R-:W1:Y:S01]  /*2510*/  LDS.64 R70, [R70] ;  /* 0x0000000046467984 */ /* 0x000e620000000a00 */
[----:B------:R-:W-:Y:S02]  /*2520*/  SHF.R.U32.HI R75, RZ, 0x2, R75 ;  /* 0x00000002ff4b7819 */ /* 0x000fe4000001164b */
[----:B------:R-:W-:Y:S01]  /*2530*/  SHF.R.U32.HI R74, RZ, 0x2, R74 ;  /* 0x00000002ff4a7819 */ /* 0x000fe2000001164a */
[----:B------:R-:W2:Y:S01]  /*2540*/  LDS.64 R84, [R84] ;  /* 0x0000000054547984 */ /* 0x000ea20000000a00 */
[----:B------:R-:W-:Y:S01]  /*2550*/  SHF.R.U32.HI R76, RZ, 0x2, R76 ;  /* 0x00000002ff4c7819 */ /* 0x000fe2000001164c */
[----:B------:R-:W-:-:S02]  /*2560*/  IMAD R79, R75, R78, UR16 ;  /* 0x000000104b4f7e24 */ /* 0x000fc4000f8e024e */
[-C--:B------:R-:W-:Y:S02]  /*2570*/  IMAD R77, R74, R81.reuse, UR16 ;  /* 0x000000104a4d7e24 */ /* 0x080fe4000f8e0251 */
[----:B------:R-:W-:Y:S02]  /*2580*/  HFMA2 R74, -RZ, RZ, 0, 2.384185791015625e-06 ;  /* 0x00000028ff4a7431 */ /* 0x000fe400000001ff */
[----:B------:R-:W-:Y:S01]  /*2590*/  IMAD R75, R76, R81, UR16 ;  /* 0x000000104c4b7e24 */ /* 0x000fe2000f8e0251 */
[C---:B------:R-:W-:Y:S02]  /*25a0*/  LEA R82, R4.reuse, R79, 0x3 ;  /* 0x0000004f04527211 */ /* 0x040fe400078e18ff */
[C---:B------:R-:W-:Y:S02]  /*25b0*/  LEA R78, R4.reuse, R77, 0x3 ;  /* 0x0000004d044e7211 */ /* 0x040fe400078e18ff */
[----:B------:R-:W-:Y:S02]  /*25c0*/  LEA R80, R4, R75, 0x3 ;  /* 0x0000004b04507211 */ /* 0x000fe400078e18ff */
[----:B------:R-:W3:Y:S04]  /*25d0*/  LDS.64 R82, [R82] ;  /* 0x0000000052527984 */ /* 0x000ee80000000a00 */
[----:B------:R-:W-:Y:S01]  /*25e0*/  LDS.64 R78, [R78] ;  /* 0x000000004e4e7984 */ /* 0x000fe20000000a00 */
[----:B0-----:R-:W-:Y:S01]  /*25f0*/  FADD.FTZ R162, RZ, R73 ;  /* 0x00000049ffa27221 */ /* 0x001fe20000010000 */
[----:B------:R-:W-:Y:S01]  /*2600*/  FADD.FTZ R87, RZ, R72 ;  /* 0x00000048ff577221 */ /* 0x000fe20000010000 */
[----:B------:R-:W-:Y:S01]  /*2610*/  MOV R72, 0x28 ;  /* 0x0000002800487802 */ /* 0x000fe20000000f00 */
[----:B------:R-:W-:-:S02]  /*2620*/  HFMA2 R73, -RZ, RZ, 0, 2.384185791015625e-06 ;  /* 0x00000028ff497431 */ /* 0x000fc400000001ff */
[----:B-1----:R-:W-:Y:S01]  /*2630*/  FADD.FTZ R162, R162, R71 ;  /* 0x00000047a2a27221 */ /* 0x002fe20000010000 */
[C---:B------:R-:W-:Y:S01]  /*2640*/  IADD3 R71, PT, PT, R86.reuse, 0x1c, RZ ;  /* 0x0000001c56477810 */ /* 0x040fe20007ffe0ff */
[----:B------:R-:W-:Y:S01]  /*2650*/  FADD.FTZ R87, R87, R70 ;  /* 0x0000004657577221 */ /* 0x000fe20000010000 */
[----:B------:R-:W-:Y:S01]  /*2660*/  IADD3 R70, PT, PT, R86, 0x18, RZ ;  /* 0x0000001856467810 */ /* 0x000fe20007ffe0ff */
[----:B--2---:R-:W-:Y:S01]  /*2670*/  FADD.FTZ R162, R162, R85 ;  /* 0x00000055a2a27221 */ /* 0x004fe20000010000 */
[----:B------:R-:W-:Y:S01]  /*2680*/  SHF.R.U32.HI R71, RZ, 0x2, R71 ;  /* 0x00000002ff477819 */ /* 0x000fe20000011647 */
[----:B------:R-:W-:Y:S01]  /*2690*/  FADD.FTZ R87, R87, R84 ;  /* 0x0000005457577221 */ /* 0x000fe20000010000 */
[----:B------:R-:W-:-:S03]  /*26a0*/  SHF.R.U32.HI R70, RZ, 0x2, R70 ;  /* 0x00000002ff467819 */ /* 0x000fc60000011646 */
[----:B------:R-:W-:Y:S01]  /*26b0*/  IMAD R165, R71, R72, UR16 ;  /* 0x0000001047a57e24 */ /* 0x000fe2000f8e0248 */
[----:B------:R-:W-:Y:S01]  /*26c0*/  IADD3 R71, PT, PT, R86, 0x20, RZ ;  /* 0x0000002056477810 */ /* 0x000fe20007ffe0ff */
[----:B------:R-:W-:Y:S01]  /*26d0*/  IMAD R70, R70, R73, UR16 ;  /* 0x0000001046467e24 */ /* 0x000fe2000f8e0249 */
[----:B------:R-:W-:Y:S02]  /*26e0*/  IADD3 R72, PT, PT, R86, 0x24, RZ ;  /* 0x0000002456487810 */ /* 0x000fe40007ffe0ff */
[----:B------:R-:W-:Y:S02]  /*26f0*/  SHF.R.U32.HI R71, RZ, 0x2, R71 ;  /* 0x00000002ff477819 */ /* 0x000fe40000011647 */
[----:B------:R-:W-:Y:S01]  /*2700*/  SHF.R.U32.HI R72, RZ, 0x2, R72 ;  /* 0x00000002ff487819 */ /* 0x000fe20000011648 */
[----:B---3--:R-:W-:Y:S01]  /*2710*/  FADD.FTZ R87, R87, R82 ;  /* 0x0000005257577221 */ /* 0x008fe20000010000 */
[C---:B------:R-:W-:Y:S01]  /*2720*/  LEA R76, R4.reuse, R70, 0x3 ;  /* 0x00000046044c7211 */ /* 0x040fe200078e18ff */
[----:B------:R-:W-:Y:S01]  /*2730*/  IMAD R73, R71, R74, UR16 ;  /* 0x0000001047497e24 */ /* 0x000fe2000f8e024a */
[----:B------:R-:W-:Y:S01]  /*2740*/  LEA R74, R4, R165, 0x3 ;  /* 0x000000a5044a7211 */ /* 0x000fe200078e18ff */
[----:B------:R-:W-:Y:S01]  /*2750*/  IMAD R71, R72, R81, UR16 ;  /* 0x0000001048477e24 */ /* 0x000fe2000f8e0251 */
[----:B------:R-:W-:Y:S01]  /*2760*/  IADD3 R72, PT, PT, R86, 0x28, RZ ;  /* 0x0000002856487810 */ /* 0x000fe20007ffe0ff */
[----:B------:R-:W0:Y:S01]  /*2770*/  LDS.64 R80, [R80] ;  /* 0x0000000050507984 */ /* 0x000e220000000a00 */
[----:B------:R-:W-:Y:S01]  /*2780*/  LEA R73, R4, R73, 0x3 ;  /* 0x0000004904497211 */ /* 0x000fe200078e18ff */
[----:B------:R-:W-:Y:S01]  /*2790*/  FADD.FTZ R162, R162, R83 ;  /* 0x00000053a2a27221 */ /* 0x000fe20000010000 */
[----:B------:R-:W-:Y:S01]  /*27a0*/  SHF.R.U32.HI R72, RZ, 0x2, R72 ;  /* 0x00000002ff487819 */ /* 0x000fe20000011648 */
[----:B------:R-:W1:Y:S01]  /*27b0*/  LDS.64 R76, [R76] ;  /* 0x000000004c4c7984 */ /* 0x000e620000000a00 */
[----:B------:R-:W-:-:S03]  /*27c0*/  LEA R71, R4, R71, 0x3 ;  /* 0x0000004704477211 */ /* 0x000fc600078e18ff */
[----:B------:R-:W2:Y:S01]  /*27d0*/  LDS.64 R74, [R74] ;  /* 0x000000004a4a7984 */ /* 0x000ea20000000a00 */
[----:B------:R-:W-:-:S03]  /*27e0*/  IMAD R163, R72, R163, UR16 ;  /* 0x0000001048a37e24 */ /* 0x000fc6000f8e02a3 */
[----:B------:R-:W3:Y:S02]  /*27f0*/  LDS.64 R72, [R73] ;  /* 0x0000000049487984 */ /* 0x000ee40000000a00 */
[----:B------:R-:W-:Y:S02]  /*2800*/  LEA R84, R4, R163, 0x3 ;  /* 0x000000a304547211 */ /* 0x000fe400078e18ff */
[----:B------:R-:W4:Y:S04]  /*2810*/  LDS.64 R70, [R71] ;  /* 0x0000000047467984 */ /* 0x000f280000000a00 */
[----:B------:R-:W4:Y:S01]  /*2820*/  LDS.64 R84, [R84] ;  /* 0x0000000054547984 */ /* 0x000f220000000a00 */
[----:B0-----:R-:W-:Y:S01]  /*2830*/  FADD.FTZ R87, R87, R80 ;  /* 0x0000005057577221 */ /* 0x001fe20000010000 */
[----:B------:R-:W-:Y:S01]  /*2840*/  FADD.FTZ R162, R162, R81 ;  /* 0x00000051a2a27221 */ /* 0x000fe20000010000 */
[----:B------:R-:W-:-:S02]  /*2850*/  HFMA2 R81, -RZ, RZ, 0, 2.384185791015625e-06 ;  /* 0x00000028ff517431 */ /* 0x000fc400000001ff */
[----:B------:R-:W-:Y:S01]  /*2860*/  FADD.FTZ R87, R87, R78 ;  /* 0x0000004e57577221 */ /* 0x000fe20000010000 */
[----:B------:R-:W-:Y:S01]  /*2870*/  FADD.FTZ R162, R162, R79 ;  /* 0x0000004fa2a27221 */ /* 0x000fe20000010000 */
[----:B------:R-:W-:Y:S02]  /*2880*/  MOV R79, 0x28 ;  /* 0x00000028004f7802 */ /* 0x000fe40000000f00 */
[----:B-1----:R-:W-:Y:S01]  /*2890*/  FADD.FTZ R87, R87, R76 ;  /* 0x0000004c57577221 */ /* 0x002fe20000010000 */
[----:B------:R-:W-:Y:S01]  /*28a0*/  FADD.FTZ R162, R162, R77 ;  /* 0x0000004da2a27221 */ /* 0x000fe20000010000 */
[----:B------:R-:W-:Y:S02]  /*28b0*/  MOV R77, 0x28 ;  /* 0x00000028004d7802 */ /* 0x000fe40000000f00 */
[----:B--2---:R-:W-:Y:S01]  /*28c0*/  FADD.FTZ R87, R87, R74 ;  /* 0x0000004a57577221 */ /* 0x004fe20000010000 */
[----:B------:R-:W-:Y:S01]  /*28d0*/  FADD.FTZ R162, R162, R75 ;  /* 0x0000004ba2a27221 */ /* 0x000fe20000010000 */
[----:B------:R-:W-:Y:S01]  /*28e0*/  HFMA2 R75, -RZ, RZ, 0, 2.384185791015625e-06 ;  /* 0x00000028ff4b7431 */ /* 0x000fe200000001ff */
[----:B------:R-:W-:Y:S01]  /*28f0*/  IADD3 R74, PT, PT, R86, 0x3c, RZ ;  /* 0x0000003c564a7810 */ /* 0x000fe20007ffe0ff */
[----:B---3--:R-:W-:Y:S01]  /*2900*/  FADD.FTZ R87, R87, R72 ;  /* 0x0000004857577221 */ /* 0x008fe20000010000 */
[----:B------:R-:W-:Y:S01]  /*2910*/  FADD.FTZ R162, R162, R73 ;  /* 0x00000049a2a27221 */ /* 0x000fe20000010000 */
[----:B------:R-:W-:-:S02]  /*2920*/  IADD3 R73, PT, PT, R86, 0x30, RZ ;  /* 0x0000003056497810 */ /* 0x000fc40007ffe0ff */
[----:B----4-:R-:W-:Y:S01]  /*2930*/  FADD.FTZ R87, R87, R70 ;  /* 0x0000004657577221 */ /* 0x010fe20000010000 */
[----:B------:R-:W-:Y:S01]  /*2940*/  IADD3 R72, PT, PT, R86, 0x2c, RZ ;  /* 0x0000002c56487810 */ /* 0x000fe20007ffe0ff */
[----:B------:R-:W-:Y:S01]  /*2950*/  FADD.FTZ R162, R162, R71 ;  /* 0x00000047a2a27221 */ /* 0x000fe20000010000 */
[----:B------:R-:W-:Y:S01]  /*2960*/  SHF.R.U32.HI R70, RZ, 0x2, R73 ;  /* 0x00000002ff467819 */ /* 0x000fe20000011649 */
[----:B------:R-:W-:Y:S01]  /*2970*/  FADD.FTZ R163, R87, R84 ;  /* 0x0000005457a37221 */ /* 0x000fe20000010000 */
[----:B------:R-:W-:Y:S01]  /*2980*/  SHF.R.U32.HI R72, RZ, 0x2, R72 ;  /* 0x00000002ff487819 */ /* 0x000fe20000011648 */
[----:B------:R-:W-:Y:S01]  /*2990*/  HFMA2 R87, -RZ, RZ, 0, 2.384185791015625e-06 ;  /* 0x00000028ff577431 */ /* 0x000fe200000001ff */
[----:B------:R-:W-:Y:S01]  /*29a0*/  SHF.R.U32.HI R74, RZ, 0x2, R74 ;  /* 0x00000002ff4a7819 */ /* 0x000fe2000001164a */
[----:B------:R-:W-:Y:S01]  /*29b0*/  IMAD R71, R70, R77, UR16 ;  /* 0x0000001046477e24 */ /* 0x000fe2000f8e024d */
[----:B------:R-:W-:Y:S01]  /*29c0*/  IADD3 R70, PT, PT, R86, 0x34, RZ ;  /* 0x0000003456467810 */ /* 0x000fe20007ffe0ff */
[----:B------:R-:W-:Y:S01]  /*29d0*/  IMAD R73, R72, R75, UR16 ;  /* 0x0000001048497e24 */ /* 0x000fe2000f8e024b */
[----:B------:R-:W-:Y:S01]  /*29e0*/  IADD3 R72, PT, PT, R86, 0x38, RZ ;  /* 0x0000003856487810 */ /* 0x000fe20007ffe0ff */
[----:B------:R-:W-:Y:S01]  /*29f0*/  IMAD R77, R74, R77, UR16 ;  /* 0x000000104a4d7e24 */ /* 0x000fe2000f8e024d */
[----:B------:R-:W-:Y:S01]  /*2a00*/  SHF.R.U32.HI R70, RZ, 0x2, R70 ;  /* 0x00000002ff467819 */ /* 0x000fe20000011646 */
[----:B------:R-:W-:Y:S01]  /*2a10*/  HFMA2 R74, -RZ, RZ, 0, 2.384185791015625e-06 ;  /* 0x00000028ff4a7431 */ /* 0x000fe200000001ff */
[----:B------:R-:W-:Y:S01]  /*2a20*/  SHF.R.U32.HI R72, RZ, 0x2, R72 ;  /* 0x00000002ff487819 */ /* 0x000fe20000011648 */
[----:B------:R-:W-:Y:S01]  /*2a30*/  FADD.FTZ R162, R162, R85 ;  /* 0x00000055a2a27221 */ /* 0x000fe20000010000 */
[----:B------:R-:W-:Y:S01]  /*2a40*/  LEA R78, R4, R77, 0x3 ;  /* 0x0000004d044e7211 */ /* 0x000fe200078e18ff */
[----:B------:R-:W-:Y:S01]  /*2a50*/  IMAD R87, R70, R87, UR16 ;  /* 0x0000001046577e24 */ /* 0x000fe2000f8e0257 */
[----:B------:R-:W-:Y:S01]  /*2a60*/  IADD3 R70, PT, PT, R86, 0x40, RZ ;  /* 0x0000004056467810 */ /* 0x000fe20007ffe0ff */
[----:B------:R-:W-:Y:S01]  /*2a70*/  IMAD R75, R72, R75, UR16 ;  /* 0x00000010484b7e24 */ /* 0x000fe2000f8e024b */
[----:B------:R-:W-:-:S02]  /*2a80*/  IADD3 R72, PT, PT, R86, 0x44, RZ ;  /* 0x0000004456487810 */ /* 0x000fc40007ffe0ff */
[----:B------:R-:W-:Y:S02]  /*2a90*/  SHF.R.U32.HI R70, RZ, 0x2, R70 ;  /* 0x00000002ff467819 */ /* 0x000fe40000011646 */
[----:B------:R-:W-:Y:S02]  /*2aa0*/  SHF.R.U32.HI R72, RZ, 0x2, R72 ;  /* 0x00000002ff487819 */ /* 0x000fe40000011648 */
[----:B------:R-:W-:Y:S01]  /*2ab0*/  LEA R76, R4, R75, 0x3 ;  /* 0x0000004b044c7211 */ /* 0x000fe200078e18ff */
[----:B------:R-:W-:Y:S01]  /*2ac0*/  IMAD R79, R70, R79, UR16 ;  /* 0x00000010464f7e24 */ /* 0x000fe2000f8e024f */
[----:B------:R-:W-:Y:S01]  /*2ad0*/  IADD3 R70, PT, PT, R86, 0x48, RZ ;  /* 0x0000004856467810 */ /* 0x000fe20007ffe0ff */
[----:B------:R-:W-:Y:S01]  /*2ae0*/  IMAD R81, R72, R81, UR16 ;  /* 0x0000001048517e24 */ /* 0x000fe2000f8e0251 */
[----:B------:R-:W-:Y:S02]  /*2af0*/  IADD3 R86, PT, PT, R86, 0x4c, RZ ;  /* 0x0000004c56567810 */ /* 0x000fe40007ffe0ff */
[----:B------:R-:W-:Y:S01]  /*2b00*/  SHF.R.U32.HI R83, RZ, 0x2, R70 ;  /* 0x00000002ff537819 */ /* 0x000fe20000011646 */
[----:B------:R-:W-:Y:S01]  /*2b10*/  LDS.64 R76, [R76] ;  /* 0x000000004c4c7984 */ /* 0x000fe20000000a00 */
[----:B------:R-:W-:-:S02]  /*2b20*/  MOV R72, 0x28 ;  /* 0x0000002800487802 */ /* 0x000fc40000000f00 */
[C---:B------:R-:W-:Y:S02]  /*2b30*/  LEA R70, R4.reuse, R73, 0x3 ;  /* 0x0000004904467211 */ /* 0x040fe400078e18ff */
[----:B------:R-:W-:Y:S01]  /*2b40*/  SHF.R.U32.HI R85, RZ, 0x2, R86 ;  /* 0x00000002ff557819 */ /* 0x000fe20000011656 */
[----:B------:R-:W-:Y:S01]  /*2b50*/  IMAD R83, R83, R72, UR16 ;  /* 0x0000001053537e24 */ /* 0x000fe2000f8e0248 */
[C---:B------:R-:W-:Y:S02]  /*2b60*/  LEA R72, R4.reuse, R71, 0x3 ;  /* 0x0000004704487211 */ /* 0x040fe400078e18ff */
[----:B------:R-:W0:Y:S01]  /*2b70*/  LDS.64 R70, [R70] ;  /* 0x0000000046467984 */ /* 0x000e220000000a00 */
[----:B------:R-:W-:Y:S01]  /*2b80*/  IMAD R85, R85, R74, UR16 ;  /* 0x0000001055557e24 */ /* 0x000fe2000f8e024a */
[C---:B------:R-:W-:Y:S02]  /*2b90*/  LEA R74, R4.reuse, R87, 0x3 ;  /* 0x00000057044a7211 */ /* 0x040fe400078e18ff */
[----:B------:R-:W1:Y:S01]  /*2ba0*/  LDS.64 R72, [R72] ;  /* 0x0000000048487984 */ /* 0x000e620000000a00 */
[----:B------:R-:W-:-:S02]  /*2bb0*/  LEA R80, R4, R79, 0x3 ;  /* 0x0000004f04507211 */ /* 0x000fc400078e18ff */
[C---:B------:R-:W-:Y:S01]  /*2bc0*/  LEA R82, R4.reuse, R81, 0x3 ;  /* 0x0000005104527211 */ /* 0x040fe200078e18ff */
[----:B------:R-:W2:Y:S01]  /*2bd0*/  LDS.64 R74, [R74] ;  /* 0x000000004a4a7984 */ /* 0x000ea20000000a00 */
[C---:B------:R-:W-:Y:S02]  /*2be0*/  LEA R84, R4.reuse, R83, 0x3 ;  /* 0x0000005304547211 */ /* 0x040fe400078e18ff */
[----:B------:R-:W-:Y:S01]  /*2bf0*/  LEA R86, R4, R85, 0x3 ;  /* 0x0000005504567211 */ /* 0x000fe200078e18ff */
[----:B------:R-:W3:Y:S04]  /*2c00*/  LDS.64 R78, [R78] ;  /* 0x000000004e4e7984 */ /* 0x000ee80000000a00 */
[----:B------:R-:W4:Y:S04]  /*2c10*/  LDS.64 R80, [R80] ;  /* 0x0000000050507984 */ /* 0x000f280000000a00 */
[----:B------:R-:W4:Y:S04]  /*2c20*/  LDS.64 R82, [R82] ;  /* 0x0000000052527984 */ /* 0x000f280000000a00 */
[----:B------:R-:W4:Y:S04]  /*2c30*/  LDS.64 R84, [R84] ;  /* 0x0000000054547984 */ /* 0x000f280000000a00 */
[----:B------:R-:W4:Y:S01]  /*2c40*/  LDS.64 R86, [R86] ;  /* 0x0000000056567984 */ /* 0x000f220000000a00 */
[----:B0-----:R-:W-:Y:S01]  /*2c50*/  FADD.FTZ R163, R163, R70 ;  /* 0x00000046a3a37221 */ /* 0x001fe20000010000 */
[----:B------:R-:W-:-:S03]  /*2c60*/  FADD.FTZ R162, R162, R71 ;  /* 0x00000047a2a27221 */ /* 0x000fc60000010000 */
[----:B-1----:R-:W-:Y:S01]  /*2c70*/  FADD.FTZ R163, R163, R72 ;  /* 0x00000048a3a37221 */ /* 0x002fe20000010000 */
        /* <DEDUP_REMOVED lines=15> */
.L_x_807:
[----:B------:R-:W-:Y:S05]  /*2d70*/  BSYNC.RECONVERGENT B0 ;  /* 0x0000000000007941 */ /* 0x000fea0003800200 */
.L_x_806:
[----:B0-----:R-:W0:Y:S01]  /*2d80*/  SHFL.BFLY PT, R71, R86, 0x2, 0x1f ;  /* 0x0c401f0056477f89 */ /* 0x001e2200000e0000 */
[C---:B------:R-:W-:Y:S02]  /*2d90*/  LOP3.LUT P2, RZ, R2.reuse, 0x3f3, RZ, 0xc0, !PT ;  /* 0x000003f302ff7812 */ /* 0x040fe4000784c0ff */
[C---:B------:R-:W-:Y:S01]  /*2da0*/  ISETP.NE.AND P3, PT, R2.reuse, RZ, PT ;  /* 0x000000ff0200720c */ /* 0x040fe20003f65270 */
[----:B------:R-:W1:Y:S01]  /*2db0*/  SHFL.BFLY PT, R70, R87, 0x2, 0x1f ;  /* 0x0c401f0057467f89 */ /* 0x000e6200000e0000 */
[----:B------:R-:W-:-:S09]  /*2dc0*/  ISETP.GT.U32.AND P1, PT, R2, 0x7, PT ;  /* 0x000000070200780c */ /* 0x000fd20003f24070 */
[----:B------:R-:W2:Y:S01]  /*2dd0*/  @!P2 LDC.64 R72, c[0x0][0x3b8] ;  /* 0x0000ee00ff48ab82 */ /* 0x000ea20000000a00 */
[----:B------:R-:W-:-:S05]  /*2de0*/  VOTEU.ALL UP0, P2 ;  /* 0x0000000000ff7886 */ /* 0x000fca0001000000 */
[----:B------:R-:W-:Y:S01]  /*2df0*/  @!UP0 UIMAD UR11, UR17, UR4, UR12 ;  /* 0x00000004110b82a4 */ /* 0x000fe2000f8e020c */
[----:B0-----:R-:W-:-:S05]  /*2e00*/  FADD.FTZ R74, R71, R86 ;  /* 0x00000056474a7221 */ /* 0x001fca0000010000 */
[----:B------:R-:W-:Y:S01]  /*2e10*/  MOV R77, UR11 ;  /* 0x0000000b004d7c02 */ /* 0x000fe20008000f00 */
[----:B-1----:R-:W-:Y:S01]  /*2e20*/  FADD.FTZ R75, R70, R87 ;  /* 0x00000057464b7221 */ /* 0x002fe20000010000 */
[----:B------:R-:W0:Y:S02]  /*2e30*/  SHFL.BFLY PT, R71, R74, 0x1, 0x1f ;  /* 0x0c201f004a477f89 */ /* 0x000e2400000e0000 */
[----:B------:R-:W-:Y:S02]  /*2e40*/  @!P2 LEA R77, R77, R6, 0x4 ;  /* 0x000000064d4da211 */ /* 0x000fe400078e20ff */
[----:B------:R-:W1:Y:S03]  /*2e50*/  SHFL.BFLY PT, R76, R75, 0x1, 0x1f ;  /* 0x0c201f004b4c7f89 */ /* 0x000e6600000e0000 */
[----:B--2---:R-:W-:-:S04]  /*2e60*/  @!P2 IMAD.WIDE.U32 R72, R77, 0x4, R72 ;  /* 0x000000044d48a825 */ /* 0x004fc800078e0048 */
[----:B0-----:R-:W-:Y:S01]  /*2e70*/  FADD.FTZ R70, R74, R71 ;  /* 0x000000474a467221 */ /* 0x001fe20000010000 */
[----:B-1----:R-:W-:Y:S01]  /*2e80*/  FADD.FTZ R71, R75, R76 ;  /* 0x0000004c4b477221 */ /* 0x002fe20000010000 */
[----:B------:R-:W-:-:S04]  /*2e90*/  CS2R R74, SRZ ;  /* 0x00000000004a7805 */ /* 0x000fc8000001ff00 */
[----:B------:R0:W-:Y:S01]  /*2ea0*/  @!P2 STG.E.64 desc[UR18][R72.64], R70 ;  /* 0x000000464800a986 */ /* 0x0001e2000c101b12 */
[----:B------:R-:W-:Y:S06]  /*2eb0*/  BAR.SYNC.DEFER_BLOCKING 0x0 ;  /* 0x0000000000007b1d */ /* 0x000fec0000010000 */
[----:B------:R-:W-:Y:S05]  /*2ec0*/  @P3 BRA `(.L_x_808) ;  /* 0x00000000003c3947 */ /* 0x000fea0003800000 */
[----:B0-----:R-:W-:Y:S02]  /*2ed0*/  MOV R73, UR8 ;  /* 0x0000000800497c02 */ /* 0x001fe40008000f00 */
[----:B------:R-:W-:Y:S02]  /*2ee0*/  MOV R70, UR6 ;  /* 0x0000000600467c02 */ /* 0x000fe40008000f00 */
[----:B------:R-:W-:Y:S01]  /*2ef0*/  MOV R71, UR7 ;  /* 0x0000000700477c02 */ /* 0x000fe20008000f00 */
[----:B------:R-:W-:Y:S06]  /*2f00*/  MEMBAR.ALL.GPU ;  /* 0x0000000000007992 */ /* 0x000fec000000a000 */
[----:B------:R-:W-:-:S00]  /*2f10*/  ERRBAR ;  /* 0x00000000000079ab */ /* 0x000fc00000000000 */
[----:B------:R-:W-:Y:S06]  /*2f20*/  CGAERRBAR ;  /* 0x00000000000075ab */ /* 0x000fec0000000000 */
[----:B------:R0:W5:Y:S02]  /*2f30*/  ATOM.E.ADD.STRONG.GPU PT, R72, desc[UR18][R70.64], R73 ;  /* 0x800000494648798a */ /* 0x00016400081ef112 */
.L_x_809:
        /* <DEDUP_REMOVED lines=8> */
.L_x_808:
[----:B------:R-:W-:Y:S05]  /*2fc0*/  WARPSYNC.ALL ;  /* 0x0000000000007948 */ /* 0x000fea0003800000 */
[----:B------:R-:W-:Y:S06]  /*2fd0*/  BAR.SYNC.DEFER_BLOCKING 0x0 ;  /* 0x0000000000007b1d */ /* 0x000fec0000010000 */
[----:B------:R-:W-:Y:S04]  /*2fe0*/  BSSY.RECONVERGENT B0, `(.L_x_810) ;  /* 0x000000a000007945 */ /* 0x000fe80003800200 */
[----:B------:R-:W-:Y:S05]  /*2ff0*/  @P1 BRA `(.L_x_811) ;  /* 0x0000000000201947 */ /* 0x000fea0003800000 */
[----:B0-----:R-:W0:Y:S01]  /*3000*/  LDC.64 R70, c[0x0][0x3b8] ;  /* 0x0000ee00ff467b82 */ /* 0x001e220000000a00 */
[----:B------:R-:W-:-:S06]  /*3010*/  UIMAD UR11, UR17, UR4, UR12 ;  /* 0x00000004110b72a4 */ /* 0x000fcc000f8e020c */
[----:B------:R-:W-:-:S04]  /*3020*/  MOV R72, UR11 ;  /* 0x0000000b00487c02 */ /* 0x000fc80008000f00 */
[----:B------:R-:W-:-:S05]  /*3030*/  LEA R73, R72, R5, 0x4 ;  /* 0x0000000548497211 */ /* 0x000fca00078e20ff */
[----:B0-----:R-:W-:-:S06]  /*3040*/  IMAD.WIDE.U32 R70, R73, 0x4, R70 ;  /* 0x0000000449467825 */ /* 0x001fcc00078e0046 */
[----:B------:R-:W2:Y:S02]  /*3050*/  LDG.E.64 R70, desc[UR18][R70.64] ;  /* 0x0000001246467981 */ /* 0x000ea4000c1e1b00 */
[----:B--2---:R-:W-:Y:S01]  /*3060*/  FADD.FTZ R75, RZ, R70 ;  /* 0x00000046ff4b7221 */ /* 0x004fe20000010000 */
[----:B------:R-:W-:-:S07]  /*3070*/  FADD.FTZ R74, RZ, R71 ;  /* 0x00000047ff4a7221 */ /* 0x000fce0000010000 */
.L_x_811:
[----:B------:R-:W-:Y:S05]  /*3080*/  BSYNC.RECONVERGENT B0 ;  /* 0x0000000000007941 */ /* 0x000fea0003800200 */
.L_x_810:
[----:B0-----:R-:W0:Y:S01]  /*3090*/  SHFL.BFLY PT, R70, R75, 0x1, 0x1f ;  /* 0x0c201f004b467f89 */ /* 0x001e2200000e0000 */
[C---:B------:R-:W-:Y:S01]  /*30a0*/  LOP3.LUT P1, RZ, R2.reuse, 0x3f9, RZ, 0xc0, !PT ;  /* 0x000003f902ff7812 */ /* 0x040fe2000782c0ff */
[----:B------:R-:W-:Y:S01]  /*30b0*/  BSSY.RECONVERGENT B0, `(.L_x_812) ;  /* 0x000001d000007945 */ /* 0x000fe20003800200 */
[----:B------:R-:W-:Y:S01]  /*30c0*/  LEA R76, R2, UR10, 0x2 ;  /* 0x0000000a024c7c11 */ /* 0x000fe2000f8e10ff */
[----:B------:R-:W1:Y:S01]  /*30d0*/  SHFL.BFLY PT, R71, R74, 0x1, 0x1f ;  /* 0x0c201f004a477f89 */ /* 0x000e6200000e0000 */
[----:B-----5:R-:W-:Y:S01]  /*30e0*/  PRMT R73, R66, 0x7632, R73 ;  /* 0x0000763242497816 */ /* 0x020fe20000000049 */
[--C-:B0-----:R-:W-:Y:S01]  /*30f0*/  FADD.FTZ R70, R70, R75.reuse ;  /* 0x0000004b46467221 */ /* 0x101fe20000010000 */
[----:B------:R-:W-:-:S07]  /*3100*/  PRMT R75, R64, 0x7632, R75 ;  /* 0x00007632404b7816 */ /* 0x000fce000000004b */
        /* <DEDUP_REMOVED lines=8> */
[----:B------:R-:W-:Y:S06]  /*3190*/  BAR.SYNC.DEFER_BLOCKING 0x0 ;  /* 0x0000000000007b1d */ /* 0x000fec0000010000 */
[----:B------:R-:W-:Y:S05]  /*31a0*/  @P0 BRA `(.L_x_813) ;  /* 0x0000000000340947 */ /* 0x000fea0003800000 */
[C---:B0-----:R-:W-:Y:S01]  /*31b0*/  LEA R70, R2.reuse, UR10, 0x3 ;  /* 0x0000000a02467c11 */ /* 0x041fe2000f8e18ff */
        /* <DEDUP_REMOVED lines=12> */
.L_x_813:
[----:B------:R-:W-:Y:S05]  /*3280*/  BSYNC.RECONVERGENT B0 ;  /* 0x0000000000007941 */ /* 0x000fea0003800200 */
.L_x_812:
[----:B------:R-:W-:Y:S01]  /*3290*/  IMAD.HI.U32 R160, R160, -0x33333333, RZ ;  /* 0xcccccccda0a07827 */ /* 0x000fe200078e00ff */
[----:B------:R-:W-:Y:S01]  /*32a0*/  SHF.L.U32 R75, R75, 0x10, RZ ;  /* 0x000000104b4b7819 */ /* 0x000fe200000006ff */
[----:B------:R-:W2:Y:S01]  /*32b0*/  LDCU.64 UR22, c[0x0][0x380] ;  /* 0x00007000ff1677ac */ /* 0x000ea20008000a00 */
[----:B01----:R-:W-:Y:S02]  /*32c0*/  SHF.L.U32 R76, R73, 0x10, RZ ;  /* 0x00000010494c7819 */ /* 0x003fe400000006ff */
[----:B------:R-:W-:Y:S01]  /*32d0*/  LEA.HI R160, R160, -UR9, RZ, 0x1a ;  /* 0x80000009a0a07c11 */ /* 0x000fe2000f8fd0ff */
[----:B------:R-:W0:Y:S01]  /*32e0*/  LDCU UR9, c[0x0][0x3a0] ;  /* 0x00007400ff0977ac */ /* 0x000e220008000800 */
[----:B------:R-:W-:Y:S02]  /*32f0*/  SHF.L.U32 R65, R65, 0x10, RZ ;  /* 0x0000001041417819 */ /* 0x000fe400000006ff */
[----:B------:R-:W-:Y:S01]  /*3300*/  LEA R70, R160, UR10, 0x3 ;  /* 0x0000000aa0467c11 */ /* 0x000fe2000f8e18ff */
[----:B------:R-:W-:Y:S01]  /*3310*/  UISETP.GE.U32.AND UP0, UPT, UR13, UR20, UPT ;  /* 0x000000140d00728c */ /* 0x000fe2000bf06070 */
[----:B------:R-:W-:Y:S01]  /*3320*/  SHF.L.U32 R64, R64, 0x10, RZ ;  /* 0x0000001040407819 */ /* 0x000fe200000006ff */
[----:B------:R-:W-:Y:S01]  /*3330*/  ULOP3.LUT UR4, UR4, 0x1, URZ, 0x3c, !UPT ;  /* 0x0000000104047892 */ /* 0x000fe2000f8e3cff */
[----:B------:R-:W-:Y:S01]  /*3340*/  SHF.L.U32 R72, R72, 0x10, RZ ;  /* 0x0000001048487819 */ /* 0x000fe200000006ff */
[----:B------:R-:W-:Y:S01]  /*3350*/  UISETP.GE.AND.EX UP0, UPT, UR5, UR14, UPT, UP0 ;  /* 0x0000000e0500728c */ /* 0x000fe2000bf06300 */
        /* <DEDUP_REMOVED lines=131> */
[C---:B0-----:R-:W-:Y:S01]  /*3b90*/  FMUL.FTZ R0, R71.reuse, R0 ;  /* 0x0000000047007220 */ /* 0x041fe20000410000 */
        /* <DEDUP_REMOVED lines=128> */
[--C-:B------:R-:W-:Y:S01]  /*43a0*/  FFMA.FTZ R11, R11, R75, R76.reuse ;  /* 0x0000004b0b0b7223 */ /* 0x100fe2000001004c */
[----:B------:R-:W-:Y:S01]  /*43b0*/  SHF.L.U32 R66, R67, 0x10, RZ ;  /* 0x0000001043427819 */ /* 0x000fe200000006ff */
[C-C-:B------:R-:W-:Y:S01]  /*43c0*/  FFMA.FTZ R15, R75.reuse, R15, R76.reuse ;  /* 0x0000000f4b0f7223 */ /* 0x140fe2000001004c */
[----:B------:R-:W-:Y:S01]  /*43d0*/  FFMA.FTZ R19, R75, R19, R76 ;  /* 0x000000134b137223 */ /* 0x000fe2000001004c */
[--C-:B------:R-:W-:Y:S01]  /*43e0*/  FFMA.FTZ R0, R0, R64, R71.reuse ;  /* 0x0000004000007223 */ /* 0x100fe20000010047 */
[--C-:B------:R-:W-:Y:S01]  /*43f0*/  FFMA.FTZ R14, R64, R14, R71.reuse ;  /* 0x0000000e400e7223 */ /* 0x100fe20000010047 */
[----:B------:R-:W-:Y:S01]  /*4400*/  FFMA.FTZ R12, R12, R65, R66 ;  /* 0x000000410c0c7223 */ /* 0x000fe20000010042 */
[C-C-:B------:R-:W-:Y:S01]  /*4410*/  FFMA.FTZ R18, R64.reuse, R18, R71.reuse ;  /* 0x0000001240127223 */ /* 0x140fe20000010047 */
        /* <DEDUP_REMOVED lines=28> */
[----:B------:R-:W-:Y:S01]  /*45e0*/  FFMA.FTZ R158, R64, R158, R71 ;  /* 0x0000009e409e7223 */ /* 0x000fe20000010047 */
[----:B------:R-:W-:Y:S01]  /*45f0*/  FMUL.FTZ R71, R11, -1.4426950216293334961 ;  /* 0xbfb8aa3b0b477820 */ /* 0x000fe20000410000 */
[----:B------:R-:W-:Y:S01]  /*4600*/  FMUL.FTZ R73, R12, -1.4426950216293334961 ;  /* 0xbfb8aa3b0c497820 */ /* 0x000fe20000410000 */
[----:B------:R-:W-:Y:S01]  /*4610*/  FMUL.FTZ R77, R14, -1.4426950216293334961 ;  /* 0xbfb8aa3b0e4d7820 */ /* 0x000fe20000410000 */
[C-C-:B------:R-:W-:Y:S01]  /*4620*/  FFMA.FTZ R23, R75.reuse, R23, R76.reuse ;  /* 0x000000174b177223 */ /* 0x140fe2000001004c */
[C-C-:B------:R-:W-:Y:S01]  /*4630*/  FFMA.FTZ R27, R75.reuse, R27, R76.reuse ;  /* 0x0000001b4b1b7223 */ /* 0x140fe2000001004c */
[C-C-:B------:R-:W-:Y:S01]  /*4640*/  FFMA.FTZ R31, R75.reuse, R31, R76.reuse ;  /* 0x0000001f4b1f7223 */ /* 0x140fe2000001004c */
[----:B------:R-:W0:Y:S01]  /*4650*/  MUFU.EX2 R71, R71 ;  /* 0x0000004700477308 */ /* 0x000e220000000800 */
[C-C-:B------:R-:W-:Y:S01]  /*4660*/  FFMA.FTZ R35, R75.reuse, R35, R76.reuse ;  /* 0x000000234b237223 */ /* 0x140fe2000001004c */
[C-C-:B------:R-:W-:Y:S01]  /*4670*/  FFMA.FTZ R39, R75.reuse, R39, R76.reuse ;  /* 0x000000274b277223 */ /* 0x140fe2000001004c */
[C-C-:B------:R-:W-:Y:S01]  /*4680*/  FFMA.FTZ R43, R75.reuse, R43, R76.reuse ;  /* 0x0000002b4b2b7223 */ /* 0x140fe2000001004c */
[C-C-:B------:R-:W-:Y:S01]  /*4690*/  FFMA.FTZ R47, R75.reuse, R47, R76.reuse ;  /* 0x0000002f4b2f7223 */ /* 0x140fe2000001004c */
[C-C-:B------:R-:W-:Y:S01]  /*46a0*/  FFMA.FTZ R51, R75.reuse, R51, R76.reuse ;  /* 0x000000334b337223 */ /* 0x140fe2000001004c */
[C-C-:B------:R-:W-:Y:S01]  /*46b0*/  FFMA.FTZ R55, R75.reuse, R55, R76.reuse ;  /* 0x000000374b377223 */ /* 0x140fe2000001004c */
[C-C-:B------:R-:W-:Y:S01]  /*46c0*/  FFMA.FTZ R60, R75.reuse, R60, R76.reuse ;  /* 0x0000003c4b3c7223 */ /* 0x140fe2000001004c */
[----:B------:R-:W1:Y:S01]  /*46d0*/  MUFU.EX2 R73, R73 ;  /* 0x0000004900497308 */ /* 0x000e620000000800 */
[C-C-:B------:R-:W-:Y:S01]  /*46e0*/  FFMA.FTZ R102, R75.reuse, R102, R76.reuse ;  /* 0x000000664b667223 */ /* 0x140fe2000001004c */
[C-C-:B------:R-:W-:Y:S01]  /*46f0*/  FFMA.FTZ R106, R75.reuse, R106, R76.reuse ;  /* 0x0000006a4b6a7223 */ /* 0x140fe2000001004c */
[C-C-:B------:R-:W-:Y:S01]  /*4700*/  FFMA.FTZ R108, R75.reuse, R108, R76.reuse ;  /* 0x0000006c4b6c7223 */ /* 0x140fe2000001004c */
[C-C-:B------:R-:W-:Y:S01]  /*4710*/  FFMA.FTZ R111, R75.reuse, R111, R76.reuse ;  /* 0x0000006f4b6f7223 */ /* 0x140fe2000001004c */
[C-C-:B------:R-:W-:Y:S01]  /*4720*/  FFMA.FTZ R114, R75.reuse, R114, R76.reuse ;  /* 0x000000724b727223 */ /* 0x140fe2000001004c */
[C-C-:B------:R-:W-:Y:S01]  /*4730*/  FFMA.FTZ R118, R75.reuse, R118, R76.reuse ;  /* 0x000000764b767223 */ /* 0x140fe2000001004c */
[C-C-:B------:R-:W-:Y:S01]  /*4740*/  FFMA.FTZ R122, R75.reuse, R122, R76.reuse ;  /* 0x0000007a4b7a7223 */ /* 0x140fe2000001004c */
[--C-:B------:R-:W-:Y:S01]  /*4750*/  FFMA.FTZ R126, R75, R126, R76.reuse ;  /* 0x0000007e4b7e7223 */ /* 0x100fe2000001004c */
[----:B0-----:R-:W-:Y:S01]  /*4760*/  FADD.FTZ R162, R71, 1 ;  /* 0x3f80000047a27421 */ /* 0x001fe20000010000 */
[C-C-:B------:R-:W-:Y:S01]  /*4770*/  FFMA.FTZ R130, R75.reuse, R130, R76.reuse ;  /* 0x000000824b827223 */ /* 0x140fe2000001004c */
[C-C-:B------:R-:W-:Y:S01]  /*4780*/  FFMA.FTZ R134, R75.reuse, R134, R76.reuse ;  /* 0x000000864b867223 */ /* 0x140fe2000001004c */
[C-C-:B------:R-:W-:Y:S01]  /*4790*/  FFMA.FTZ R138, R75.reuse, R138, R76.reuse ;  /* 0x0000008a4b8a7223 */ /* 0x140fe2000001004c */
[C-C-:B------:R-:W-:Y:S01]  /*47a0*/  FFMA.FTZ R142, R75.reuse, R142, R76.reuse ;  /* 0x0000008e4b8e7223 */ /* 0x140fe2000001004c */
[C-C-:B------:R-:W-:Y:S01]  /*47b0*/  FFMA.FTZ R88, R75.reuse, R88, R76.reuse ;  /* 0x000000584b587223 */ /* 0x140fe2000001004c */
[C-C-:B------:R-:W-:Y:S01]  /*47c0*/  FFMA.FTZ R90, R75.reuse, R90, R76.reuse ;  /* 0x0000005a4b5a7223 */ /* 0x140fe2000001004c */
[--C-:B------:R-:W-:Y:S01]  /*47d0*/  FFMA.FTZ R92, R75, R92, R76.reuse ;  /* 0x0000005c4b5c7223 */ /* 0x100fe2000001004c */
[----:B-1----:R-:W-:Y:S01]  /*47e0*/  FADD.FTZ R163, R73, 1 ;  /* 0x3f80000049a37421 */ /* 0x002fe20000010000 */
[C-C-:B------:R-:W-:Y:S01]  /*47f0*/  FFMA.FTZ R94, R75.reuse, R94, R76.reuse ;  /* 0x0000005e4b5e7223 */ /* 0x140fe2000001004c */
[C-C-:B------:R-:W-:Y:S01]  /*4800*/  FFMA.FTZ R96, R75.reuse, R96, R76.reuse ;  /* 0x000000604b607223 */ /* 0x140fe2000001004c */
[C-C-:B------:R-:W-:Y:S01]  /*4810*/  FFMA.FTZ R98, R75.reuse, R98, R76.reuse ;  /* 0x000000624b627223 */ /* 0x140fe2000001004c */
[----:B------:R-:W-:Y:S01]  /*4820*/  FFMA.FTZ R100, R75, R100, R76 ;  /* 0x000000644b647223 */ /* 0x000fe2000001004c */
[----:B------:R-:W0:Y:S01]  /*4830*/  MUFU.RCP R162, R162 ;  /* 0x000000a200a27308 */ /* 0x000e220000001000 */
[C-C-:B------:R-:W-:Y:S01]  /*4840*/  FFMA.FTZ R75, R65.reuse, R52, R66.reuse ;  /* 0x00000034414b7223 */ /* 0x140fe20000010042 */
[----:B------:R-:W-:Y:S01]  /*4850*/  SHF.L.U32 R67, R74, 0x10, RZ ;  /* 0x000000104a437819 */ /* 0x000fe200000006ff */
[----:B------:R-:W-:Y:S01]  /*4860*/  FMUL.FTZ R64, R0, -1.4426950216293334961 ;  /* 0xbfb8aa3b00407820 */ /* 0x000fe20000410000 */
[C-C-:B------:R-:W-:Y:S01]  /*4870*/  FFMA.FTZ R74, R65.reuse, R28, R66.reuse ;  /* 0x0000001c414a7223 */ /* 0x140fe20000010042 */
[----:B------:R-:W-:Y:S01]  /*4880*/  FMUL.FTZ R79, R18, -1.4426950216293334961 ;  /* 0xbfb8aa3b124f7820 */ /* 0x000fe20000410000 */
[--C-:B------:R-:W-:Y:S01]  /*4890*/  FFMA.FTZ R16, R65, R16, R66.reuse ;  /* 0x0000001041107223 */ /* 0x100fe20000010042 */
[--C-:B------:R-:W-:Y:S01]  /*48a0*/  FFMA.FTZ R13, R13, R72, R67.reuse ;  /* 0x000000480d0d7223 */ /* 0x100fe20000010043 */
[----:B------:R-:W1:Y:S01]  /*48b0*/  MUFU.RCP R163, R163 ;  /* 0x000000a300a37308 */ /* 0x000e620000001000 */
[--C-:B------:R-:W-:Y:S01]  /*48c0*/  FFMA.FTZ R17, R72, R17, R67.reuse ;  /* 0x0000001148117223 */ /* 0x100fe20000010043 */
[--C-:B------:R-:W-:Y:S01]  /*48d0*/  FFMA.FTZ R20, R65, R20, R66.reuse ;  /* 0x0000001441147223 */ /* 0x100fe20000010042 */
[----:B------:R-:W-:Y:S01]  /*48e0*/  FMUL.FTZ R76, R13, -1.4426950216293334961 ;  /* 0xbfb8aa3b0d4c7820 */ /* 0x000fe20000410000 */
[--C-:B------:R-:W-:Y:S01]  /*48f0*/  FFMA.FTZ R24, R65, R24, R66.reuse ;  /* 0x0000001841187223 */ /* 0x100fe20000010042 */
[----:B------:R-:W-:Y:S01]  /*4900*/  FMUL.FTZ R78, R17, -1.4426950216293334961 ;  /* 0xbfb8aa3b114e7820 */ /* 0x000fe20000410000 */
[C-C-:B------:R-:W-:Y:S01]  /*4910*/  FFMA.FTZ R32, R65.reuse, R32, R66.reuse ;  /* 0x0000002041207223 */ /* 0x140fe20000010042 */
[--C-:B------:R-:W-:Y:S01]  /*4920*/  FFMA.FTZ R36, R65, R36, R66.reuse ;  /* 0x0000002441247223 */ /* 0x100fe20000010042 */
[----:B------:R-:W3:Y:S01]  /*4930*/  MUFU.EX2 R52, R77 ;  /* 0x0000004d00347308 */ /* 0x000ee20000000800 */
[----:B0-----:R-:W-:Y:S01]  /*4940*/  FMUL.FTZ R73, R11, R162 ;  /* 0x000000a20b497220 */ /* 0x001fe20000410000 */
[C-C-:B------:R-:W-:Y:S01]  /*4950*/  FFMA.FTZ R40, R65.reuse, R40, R66.reuse ;  /* 0x0000002841287223 */ /* 0x140fe20000010042 */
[C-C-:B------:R-:W-:Y:S01]  /*4960*/  FFMA.FTZ R44, R65.reuse, R44, R66.reuse ;  /* 0x0000002c412c7223 */ /* 0x140fe20000010042 */
[C-C-:B------:R-:W-:Y:S01]  /*4970*/  FFMA.FTZ R48, R65.reuse, R48, R66.reuse ;  /* 0x0000003041307223 */ /* 0x140fe20000010042 */
[C-C-:B------:R-:W-:Y:S01]  /*4980*/  FFMA.FTZ R56, R65.reuse, R56, R66.reuse ;  /* 0x0000003841387223 */ /* 0x140fe20000010042 */
[C-C-:B------:R-:W-:Y:S01]  /*4990*/  FFMA.FTZ R59, R65.reuse, R59, R66.reuse ;  /* 0x0000003b413b7223 */ /* 0x140fe20000010042 */
[C-C-:B------:R-:W-:Y:S01]  /*49a0*/  FFMA.FTZ R63, R65.reuse, R63, R66.reuse ;  /* 0x0000003f413f7223 */ /* 0x140fe20000010042 */
[----:B------:R-:W0:Y:S01]  /*49b0*/  MUFU.EX2 R64, R64 ;  /* 0x0000004000407308 */ /* 0x000e220000000800 */
[----:B-1----:R-:W-:Y:S01]  /*49c0*/  FMUL.FTZ R162, R12, R163 ;  /* 0x000000a30ca27220 */ /* 0x002fe20000410000 */
[C-C-:B------:R-:W-:Y:S01]  /*49d0*/  FFMA.FTZ R105, R65.reuse, R105, R66.reuse ;  /* 0x0000006941697223 */ /* 0x140fe20000010042 */
[C-C-:B------:R-:W-:Y:S01]  /*49e0*/  FFMA.FTZ R69, R65.reuse, R69, R66.reuse ;  /* 0x0000004541457223 */ /* 0x140fe20000010042 */
[C-C-:B------:R-:W-:Y:S01]  /*49f0*/  FFMA.FTZ R113, R65.reuse, R113, R66.reuse ;  /* 0x0000007141717223 */ /* 0x140fe20000010042 */
[C-C-:B------:R-:W-:Y:S01]  /*4a00*/  FFMA.FTZ R117, R65.reuse, R117, R66.reuse ;  /* 0x0000007541757223 */ /* 0x140fe20000010042 */
[C-C-:B------:R-:W-:Y:S01]  /*4a10*/  FFMA.FTZ R121, R65.reuse, R121, R66.reuse ;  /* 0x0000007941797223 */ /* 0x140fe20000010042 */
[C-C-:B------:R-:W-:Y:S01]  /*4a20*/  FFMA.FTZ R125, R65.reuse, R125, R66.reuse ;  /* 0x0000007d417d7223 */ /* 0x140fe20000010042 */
[----:B------:R-:W1:Y:S01]  /*4a30*/  MUFU.EX2 R28, R76 ;  /* 0x0000004c001c7308 */ /* 0x000e620000000800 */
[----:B---3--:R-:W-:Y:S01]  /*4a40*/  FADD.FTZ R163, R52, 1 ;  /* 0x3f80000034a37421 */ /* 0x008fe20000010000 */
        /* <DEDUP_REMOVED lines=12> */
[--C-:B------:R-:W-:Y:S01]  /*4b10*/  FFMA.FTZ R65, R72, R29, R67.reuse ;  /* 0x0000001d48417223 */ /* 0x100fe20000010043 */
[----:B------:R-:W3:Y:S01]  /*4b20*/  MUFU.RCP R163, R163 ;  /* 0x000000a300a37308 */ /* 0x000ee20000001000 */
[----:B0-----:R-:W-:Y:S01]  /*4b30*/  FADD.FTZ R165, R64, 1 ;  /* 0x3f80000040a57421 */ /* 0x001fe20000010000 */
[----:B------:R-:W-:Y:S01]  /*4b40*/  FMUL.FTZ R77, R16, -1.4426950216293334961 ;  /* 0xbfb8aa3b104d7820 */ /* 0x000fe20000410000 */
[----:B-1----:R-:W-:Y:S01]  /*4b50*/  FADD.FTZ R164, R28, 1 ;  /* 0x3f8000001ca47421 */ /* 0x002fe20000010000 */
[----:B------:R-:W-:Y:S01]  /*4b60*/  FMUL.FTZ R80, R19, -1.4426950216293334961 ;  /* 0xbfb8aa3b13507820 */ /* 0x000fe20000410000 */
[C-C-:B------:R-:W-:Y:S01]  /*4b70*/  FFMA.FTZ R21, R72.reuse, R21, R67.reuse ;  /* 0x0000001548157223 */ /* 0x140fe20000010043 */
[--C-:B------:R-:W-:Y:S01]  /*4b80*/  FFMA.FTZ R66, R72, R53, R67.reuse ;  /* 0x0000003548427223 */ /* 0x100fe20000010043 */
[----:B------:R-:W-:Y:S01]  /*4b90*/  FMUL.FTZ R81, R22, -1.4426950216293334961 ;  /* 0xbfb8aa3b16517820 */ /* 0x000fe20000410000 */
[----:B------:R-:W-:Y:S01]  /*4ba0*/  MUFU.EX2 R78, R78 ;  /* 0x0000004e004e7308 */ /* 0x000fe20000000800 */
[C-C-:B------:R-:W-:Y:S01]  /*4bb0*/  FFMA.FTZ R25, R72.reuse, R25, R67.reuse ;  /* 0x0000001948197223 */ /* 0x140fe20000010043 */
[C-C-:B------:R-:W-:Y:S01]  /*4bc0*/  FFMA.FTZ R33, R72.reuse, R33, R67.reuse ;  /* 0x0000002148217223 */ /* 0x140fe20000010043 */
[C-C-:B------:R-:W-:Y:S01]  /*4bd0*/  FFMA.FTZ R37, R72.reuse, R37, R67.reuse ;  /* 0x0000002548257223 */ /* 0x140fe20000010043 */
[C-C-:B------:R-:W-:Y:S01]  /*4be0*/  FFMA.FTZ R41, R72.reuse, R41, R67.reuse ;  /* 0x0000002948297223 */ /* 0x140fe20000010043 */
[C-C-:B------:R-:W-:Y:S01]  /*4bf0*/  FFMA.FTZ R45, R72.reuse, R45, R67.reuse ;  /* 0x0000002d482d7223 */ /* 0x140fe20000010043 */
[C-C-:B------:R-:W-:Y:S01]  /*4c00*/  FFMA.FTZ R49, R72.reuse, R49, R67.reuse ;  /* 0x0000003148317223 */ /* 0x140fe20000010043 */
[--C-:B------:R-:W-:Y:S01]  /*4c10*/  FFMA.FTZ R58, R72, R58, R67.reuse ;  /* 0x0000003a483a7223 */ /* 0x100fe20000010043 */
[----:B------:R-:W0:Y:S01]  /*4c20*/  MUFU.EX2 R29, R79 ;  /* 0x0000004f001d7308 */ /* 0x000e220000000800 */
[----:B---3--:R-:W-:Y:S01]  /*4c30*/  FMUL.FTZ R52, R14, R163 ;  /* 0x000000a30e347220 */ /* 0x008fe20000410000 */
[C-C-:B------:R-:W-:Y:S01]  /*4c40*/  FFMA.FTZ R61, R72.reuse, R61, R67.reuse ;  /* 0x0000003d483d7223 */ /* 0x140fe20000010043 */
[C-C-:B------:R-:W-:Y:S01]  /*4c50*/  FFMA.FTZ R104, R72.reuse, R104, R67.reuse ;  /* 0x0000006848687223 */ /* 0x140fe20000010043 */
[C-C-:B------:R-:W-:Y:S01]  /*4c60*/  FFMA.FTZ R107, R72.reuse, R107, R67.reuse ;  /* 0x0000006b486b7223 */ /* 0x140fe20000010043 */
[C-C-:B------:R-:W-:Y:S01]  /*4c70*/  FFMA.FTZ R109, R72.reuse, R109, R67.reuse ;  /* 0x0000006d486d7223 */ /* 0x140fe20000010043 */
[C-C-:B------:R-:W-:Y:S01]  /*4c80*/  FFMA.FTZ R112, R72.reuse, R112, R67.reuse ;  /* 0x0000007048707223 */ /* 0x140fe20000010043 */
[C-C-:B------:R-:W-:Y:S01]  /*4c90*/  FFMA.FTZ R116, R72.reuse, R116, R67.reuse ;  /* 0x0000007448747223 */ /* 0x140fe20000010043 */
[----:B------:R-:W1:Y:S01]  /*4ca0*/  MUFU.RCP R165, R165 ;  /* 0x000000a500a57308 */ /* 0x000e620000001000 */
[C-C-:B------:R-:W-:Y:S01]  /*4cb0*/  FFMA.FTZ R120, R72.reuse, R120, R67.reuse ;  /* 0x0000007848787223 */ /* 0x140fe20000010043 */
[C-C-:B------:R-:W-:Y:S01]  /*4cc0*/  FFMA.FTZ R124, R72.reuse, R124, R67.reuse ;  /* 0x0000007c487c7223 */ /* 0x140fe20000010043 */
[C-C-:B------:R-:W-:Y:S01]  /*4cd0*/  FFMA.FTZ R128, R72.reuse, R128, R67.reuse ;  /* 0x0000008048807223 */ /* 0x140fe20000010043 */
[C-C-:B------:R-:W-:Y:S01]  /*4ce0*/  FFMA.FTZ R132, R72.reuse, R132, R67.reuse ;  /* 0x0000008448847223 */ /* 0x140fe20000010043 */
[C-C-:B------:R-:W-:Y:S01]  /*4cf0*/  FFMA.FTZ R136, R72.reuse, R136, R67.reuse ;  /* 0x0000008848887223 */ /* 0x140fe20000010043 */
[C-C-:B------:R-:W-:Y:S01]  /*4d00*/  FFMA.FTZ R140, R72.reuse, R140, R67.reuse ;  /* 0x0000008c488c7223 */ /* 0x140fe20000010043 */
[C-C-:B------:R-:W-:Y:S01]  /*4d10*/  FFMA.FTZ R144, R72.reuse, R144, R67.reuse ;  /* 0x0000009048907223 */ /* 0x140fe20000010043 */
[----:B------:R-:W3:Y:S01]  /*4d20*/  MUFU.EX2 R77, R77 ;  /* 0x0000004d004d7308 */ /* 0x000ee20000000800 */
[----:B0-----:R-:W-:Y:S01]  /*4d30*/  FADD.FTZ R163, R29, 1 ;  /* 0x3f8000001da37421 */ /* 0x001fe20000010000 */
[C-C-:B------:R-:W-:Y:S01]  /*4d40*/  FFMA.FTZ R89, R72.reuse, R89, R67.reuse ;  /* 0x0000005948597223 */ /* 0x140fe20000010043 */
[C-C-:B------:R-:W-:Y:S01]  /*4d50*/  FFMA.FTZ R91, R72.reuse, R91, R67.reuse ;  /* 0x0000005b485b7223 */ /* 0x140fe20000010043 */
[C-C-:B------:R-:W-:Y:S01]  /*4d60*/  FFMA.FTZ R93, R72.reuse, R93, R67.reuse ;  /* 0x0000005d485d7223 */ /* 0x140fe20000010043 */
[C-C-:B------:R-:W-:Y:S01]  /*4d70*/  FFMA.FTZ R95, R72.reuse, R95, R67.reuse ;  /* 0x0000005f485f7223 */ /* 0x140fe20000010043 */
[C-C-:B------:R-:W-:Y:S01]  /*4d80*/  FFMA.FTZ R97, R72.reuse, R97, R67.reuse ;  /* 0x0000006148617223 */ /* 0x140fe20000010043 */
[C-C-:B------:R-:W-:Y:S01]  /*4d90*/  FFMA.FTZ R99, R72.reuse, R99, R67.reuse ;  /* 0x0000006348637223 */ /* 0x140fe20000010043 */
[----:B------:R0:W4:Y:S01]  /*4da0*/  MUFU.RCP R28, R164 ;  /* 0x000000a4001c7308 */ /* 0x0001220000001000 */
[----:B------:R-:W-:Y:S01]  /*4db0*/  FFMA.FTZ R161, R72, R70, R67 ;  /* 0x0000004648a17223 */ /* 0x000fe20000010043 */
[----:B------:R-:W-:Y:S01]  /*4dc0*/  FMUL.FTZ R101, R23, -1.4426950216293334961 ;  /* 0xbfb8aa3b17657820 */ /* 0x000fe20000410000 */
[----:B------:R-:W-:Y:S01]  /*4dd0*/  FMUL.FTZ R67, R24, -1.4426950216293334961 ;  /* 0xbfb8aa3b18437820 */ /* 0x000fe20000410000 */
[----:B------:R-:W-:Y:S01]  /*4de0*/  FMUL.FTZ R160, R26, -1.4426950216293334961 ;  /* 0xbfb8aa3b1aa07820 */ /* 0x000fe20000410000 */
[----:B------:R-:W-:Y:S01]  /*4df0*/  FMUL.FTZ R83, R27, -1.4426950216293334961 ;  /* 0xbfb8aa3b1b537820 */ /* 0x000fe20000410000 */
[----:B------:R-:W-:Y:S01]  /*4e00*/  FMUL.FTZ R87, R74, -1.4426950216293334961 ;  /* 0xbfb8aa3b4a577820 */ /* 0x000fe20000410000 */
[----:B-1----:R-:W-:Y:S01]  /*4e10*/  FMUL.FTZ R71, R0, R165 ;  /* 0x000000a500477220 */ /* 0x002fe20000410000 */
[----:B------:R1:W-:Y:S01]  /*4e20*/  MUFU.EX2 R53, R80 ;  /* 0x0000005000357308 */ /* 0x0003e20000000800 */
[----:B0-----:R-:W-:Y:S01]  /*4e30*/  FADD.FTZ R164, R78, 1 ;  /* 0x3f8000004ea47421 */ /* 0x001fe20000010000 */
[----:B---3--:R-:W-:Y:S01]  /*4e40*/  FADD.FTZ R165, R77, 1 ;  /* 0x3f8000004da57421 */ /* 0x008fe20000010000 */
[----:B------:R-:W-:Y:S01]  /*4e50*/  FMUL.FTZ R70, R25, -1.4426950216293334961 ;  /* 0xbfb8aa3b19467820 */ /* 0x000fe20000410000 */
[----:B------:R-:W-:Y:S01]  /*4e60*/  FMUL.FTZ R85, R65, -1.4426950216293334961 ;  /* 0xbfb8aa3b41557820 */ /* 0x000fe20000410000 */
[----:B------:R-:W-:Y:S01]  /*4e70*/  FMUL.FTZ R84, R30, -1.4426950216293334961 ;  /* 0xbfb8aa3b1e547820 */ /* 0x000fe20000410000 */
[----:B------:R-:W-:Y:S01]  /*4e80*/  FMUL.FTZ R86, R31, -1.4426950216293334961 ;  /* 0xbfb8aa3b1f567820 */ /* 0x000fe20000410000 */
[----:B------:R-:W-:Y:S01]  /*4e90*/  FMUL.FTZ R72, R32, -1.4426950216293334961 ;  /* 0xbfb8aa3b20487820 */ /* 0x000fe20000410000 */
[----:B------:R-:W0:Y:S01]  /*4ea0*/  MUFU.EX2 R81, R81 ;  /* 0x0000005100517308 */ /* 0x000e220000000800 */
[----:B-1----:R-:W-:Y:S01]  /*4eb0*/  FMUL.FTZ R80, R21, -1.4426950216293334961 ;  /* 0xbfb8aa3b15507820 */ /* 0x002fe20000410000 */
[----:B------:R-:W-:Y:S01]  /*4ec0*/  FMUL.FTZ R76, R15, -1.4426950216293334961 ;  /* 0xbfb8aa3b0f4c7820 */ /* 0x000fe20000410000 */
[----:B------:R-:W-:Y:S01]  /*4ed0*/  FMUL.FTZ R82, R33, -1.4426950216293334961 ;  /* 0xbfb8aa3b21527820 */ /* 0x000fe20000410000 */
[----:B------:R-:W-:Y:S01]  /*4ee0*/  FMUL.FTZ R11, R36, -1.4426950216293334961 ;  /* 0xbfb8aa3b240b7820 */ /* 0x000fe20000410000 */
[----:B------:R-:W-:Y:S01]  /*4ef0*/  FMUL.FTZ R79, R20, -1.4426950216293334961 ;  /* 0xbfb8aa3b144f7820 */ /* 0x000fe20000410000 */
[----:B------:R-:W-:Y:S01]  /*4f00*/  FMUL.FTZ R64, R34, -1.4426950216293334961 ;  /* 0xbfb8aa3b22407820 */ /* 0x000fe20000410000 */
[----:B------:R-:W-:Y:S01]  /*4f10*/  FMUL.FTZ R14, R39, -1.4426950216293334961 ;  /* 0xbfb8aa3b270e7820 */ /* 0x000fe20000410000 */
[----:B------:R-:W1:Y:S01]  /*4f20*/  MUFU.RCP R164, R164 ;  /* 0x000000a400a47308 */ /* 0x000e620000001000 */
[----:B------:R-:W-:Y:S01]  /*4f30*/  FMUL.FTZ R0, R35, -1.4426950216293334961 ;  /* 0xbfb8aa3b23007820 */ /* 0x000fe20000410000 */
[----:B----4-:R-:W-:Y:S01]  /*4f40*/  FMUL.FTZ R28, R13, R28 ;  /* 0x0000001c0d1c7220 */ /* 0x010fe20000410000 */
[----:B------:R-:W-:Y:S01]  /*4f50*/  FMUL.FTZ R13, R38, -1.4426950216293334961 ;  /* 0xbfb8aa3b260d7820 */ /* 0x000fe20000410000 */
[----:B------:R-:W-:-:S04]  /*4f60*/  FMUL.FTZ R12, R37, -1.4426950216293334961 ;  /* 0xbfb8aa3b250c7820 */ /* 0x000fc80000410000 */
[----:B------:R-:W-:Y:S01]  /*4f70*/  MUFU.RCP R163, R163 ;  /* 0x000000a300a37308 */ /* 0x000fe20000001000 */
[----:B0-----:R-:W-:-:S07]  /*4f80*/  FADD.FTZ R81, R81, 1 ;  /* 0x3f80000051517421 */ /* 0x001fce0000010000 */
[----:B------:R-:W-:Y:S01]  /*4f90*/  MUFU.EX2 R80, R80 ;  /* 0x0000005000507308 */ /* 0x000fe20000000800 */
[----:B-1----:R-:W-:Y:S01]  /*4fa0*/  FMUL.FTZ R29, R17, R164 ;  /* 0x000000a4111d7220 */ /* 0x002fe20000410000 */
[----:B------:R-:W-:-:S06]  /*4fb0*/  FMUL.FTZ R17, R42, -1.4426950216293334961 ;  /* 0xbfb8aa3b2a117820 */ /* 0x000fcc0000410000 */
[----:B------:R-:W0:Y:S08]  /*4fc0*/  MUFU.EX2 R101, R101 ;  /* 0x0000006500657308 */ /* 0x000e300000000800 */
[----:B------:R-:W-:Y:S08]  /*4fd0*/  MUFU.EX2 R67, R67 ;  /* 0x0000004300437308 */ /* 0x000ff00000000800 */
[----:B------:R-:W-:Y:S01]  /*4fe0*/  MUFU.EX2 R160, R160 ;  /* 0x000000a000a07308 */ /* 0x000fe20000000800 */
[----:B0-----:R-:W-:-:S07]  /*4ff0*/  FADD.FTZ R164, R101, 1 ;  /* 0x3f80000065a47421 */ /* 0x001fce0000010000 */
[----:B------:R-:W-:Y:S08]  /*5000*/  MUFU.EX2 R83, R83 ;  /* 0x0000005300537308 */ /* 0x000ff00000000800 */
[----:B------:R-:W-:Y:S08]  /*5010*/  MUFU.EX2 R87, R87 ;  /* 0x0000005700577308 */ /* 0x000ff00000000800 */
[----:B------:R0:W1:Y:S08]  /*5020*/  MUFU.RCP R77, R165 ;  /* 0x000000a5004d7308 */ /* 0x0000700000001000 */
[----:B------:R-:W-:Y:S01]  /*5030*/  MUFU.RCP R81, R81 ;  /* 0x0000005100517308 */ /* 0x000fe20000001000 */
[----:B0-----:R-:W-:Y:S01]  /*5040*/  FADD.FTZ R165, R53, 1 ;  /* 0x3f80000035a57421 */ /* 0x001fe20000010000 */
[----:B------:R-:W-:Y:S01]  /*5050*/  FMUL.FTZ R53, R18, R163 ;  /* 0x000000a312357220 */ /* 0x000fe20000410000 */
[----:B------:R-:W-:Y:S01]  /*5060*/  FADD.FTZ R163, R80, 1 ;  /* 0x3f80000050a37421 */ /* 0x000fe20000010000 */
[----:B------:R-:W-:-:S04]  /*5070*/  FMUL.FTZ R18, R43, -1.4426950216293334961 ;  /* 0xbfb8aa3b2b127820 */ /* 0x000fc80000410000 */
[----:B------:R0:W3:Y:S01]  /*5080*/  MUFU.RCP R78, R165 ;  /* 0x000000a5004e7308 */ /* 0x0000e20000001000 */
[----:B-1----:R-:W-:Y:S01]  /*5090*/  FMUL.FTZ R77, R16, R77 ;  /* 0x0000004d104d7220 */ /* 0x002fe20000410000 */
[----:B------:R-:W-:-:S04]  /*50a0*/  FMUL.FTZ R16, R41, -1.4426950216293334961 ;  /* 0xbfb8aa3b29107820 */ /* 0x000fc80000410000 */
[----:B------:R-:W-:Y:S02]  /*50b0*/  F2FP.BF16.F32.PACK_AB R29, R29, R77 ;  /* 0x0000004d1d1d723e */ /* 0x000fe400000010ff */
[----:B------:R1:W4:Y:S01]  /*50c0*/  MUFU.RCP R80, R163 ;  /* 0x000000a300507308 */ /* 0x0003220000001000 */
[----:B0-----:R-:W-:-:S07]  /*50d0*/  FADD.FTZ R165, R67, 1 ;  /* 0x3f80000043a57421 */ /* 0x001fce0000010000 */
[----:B------:R0:W5:Y:S01]  /*50e0*/  MUFU.RCP R101, R165 ;  /* 0x000000a500657308 */ /* 0x0001620000001000 */
[----:B-1----:R-:W-:Y:S01]  /*50f0*/  FADD.FTZ R163, R87, 1 ;  /* 0x3f80000057a37421 */ /* 0x002fe20000010000 */
[----:B------:R-:W-:Y:S01]  /*5100*/  FMUL.FTZ R87, R75, -1.4426950216293334961 ;  /* 0xbfb8aa3b4b577820 */ /* 0x000fe20000410000 */
[----:B---3--:R-:W-:Y:S01]  /*5110*/  FMUL.FTZ R78, R19, R78 ;  /* 0x0000004e134e7220 */ /* 0x008fe20000410000 */
[----:B------:R-:W-:-:S04]  /*5120*/  FMUL.FTZ R19, R44, -1.4426950216293334961 ;  /* 0xbfb8aa3b2c137820 */ /* 0x000fc80000410000 */
[----:B------:R-:W1:Y:S01]  /*5130*/  MUFU.RCP R164, R164 ;  /* 0x000000a400a47308 */ /* 0x000e620000001000 */
[----:B0-----:R-:W-:Y:S01]  /*5140*/  FADD.FTZ R165, R160, 1 ;  /* 0x3f800000a0a57421 */ /* 0x001fe20000010000 */
[----:B------:R-:W-:Y:S01]  /*5150*/  FADD.FTZ R160, R83, 1 ;  /* 0x3f80000053a07421 */ /* 0x000fe20000010000 */
[----:B----4-:R-:W-:Y:S01]  /*5160*/  FMUL.FTZ R67, R21, R80 ;  /* 0x0000005015437220 */ /* 0x010fe20000410000 */
[----:B------:R-:W-:Y:S01]  /*5170*/  FMUL.FTZ R80, R22, R81 ;  /* 0x0000005116507220 */ /* 0x000fe20000410000 */
[----:B------:R-:W-:Y:S01]  /*5180*/  FMUL.FTZ R21, R46, -1.4426950216293334961 ;  /* 0xbfb8aa3b2e157820 */ /* 0x000fe20000410000 */
[----:B------:R-:W-:Y:S01]  /*5190*/  FMUL.FTZ R22, R47, -1.4426950216293334961 ;  /* 0xbfb8aa3b2f167820 */ /* 0x000fe20000410000 */
[----:B------:R-:W-:Y:S01]  /*51a0*/  F2FP.BF16.F32.PACK_AB R78, R78, R53 ;  /* 0x000000354e4e723e */ /* 0x000fe200000010ff */
[----:B------:R-:W0:Y:S01]  /*51b0*/  MUFU.EX2 R70, R70 ;  /* 0x0000004600467308 */ /* 0x000e220000000800 */
[----:B-----5:R-:W-:Y:S01]  /*51c0*/  FMUL.FTZ R101, R24, R101 ;  /* 0x0000006518657220 */ /* 0x020fe20000410000 */
[----:B------:R-:W-:-:S06]  /*51d0*/  FMUL.FTZ R24, R49, -1.4426950216293334961 ;  /* 0xbfb8aa3b31187820 */ /* 0x000fcc0000410000 */
[----:B------:R-:W-:Y:S01]  /*51e0*/  MUFU.EX2 R85, R85 ;  /* 0x0000005500557308 */ /* 0x000fe20000000800 */
[----:B-1----:R-:W-:Y:S01]  /*51f0*/  FMUL.FTZ R81, R23, R164 ;  /* 0x000000a417517220 */ /* 0x002fe20000410000 */
[----:B------:R-:W-:-:S04]  /*5200*/  FMUL.FTZ R23, R48, -1.4426950216293334961 ;  /* 0xbfb8aa3b30177820 */ /* 0x000fc80000410000 */
[----:B------:R-:W-:Y:S02]  /*5210*/  F2FP.BF16.F32.PACK_AB R80, R81, R80 ;  /* 0x000000505150723e */ /* 0x000fe400000010ff */
[----:B------:R-:W-:Y:S01]  /*5220*/  MUFU.EX2 R84, R84 ;  /* 0x0000005400547308 */ /* 0x000fe20000000800 */
[----:B0-----:R-:W-:-:S07]  /*5230*/  FADD.FTZ R164, R70, 1 ;  /* 0x3f80000046a47421 */ /* 0x001fce0000010000 */
[----:B------:R-:W0:Y:S08]  /*5240*/  MUFU.RCP R160, R160 ;  /* 0x000000a000a07308 */ /* 0x000e300000001000 */
[----:B------:R-:W1:Y:S08]  /*5250*/  MUFU.EX2 R86, R86 ;  /* 0x0000005600567308 */ /* 0x000e700000000800 */
[----:B------:R-:W3:Y:S01]  /*5260*/  MUFU.RCP R163, R163 ;  /* 0x000000a300a37308 */ /* 0x000ee20000001000 */
[----:B0-----:R-:W-:-:S07]  /*5270*/  FMUL.FTZ R27, R27, R160 ;  /* 0x000000a01b1b7220 */ /* 0x001fce0000410000 */
[----:B------:R-:W0:Y:S01]  /*5280*/  MUFU.EX2 R72, R72 ;  /* 0x0000004800487308 */ /* 0x000e220000000800 */
[----:B-1----:R-:W-:-:S07]  /*5290*/  FADD.FTZ R86, R86, 1 ;  /* 0x3f80000056567421 */ /* 0x002fce0000010000 */
[----:B------:R-:W1:Y:S01]  /*52a0*/  MUFU.EX2 R76, R76 ;  /* 0x0000004c004c7308 */ /* 0x000e620000000800 */
[----:B---3--:R-:W-:Y:S01]  /*52b0*/  FMUL.FTZ R160, R74, R163 ;  /* 0x000000a34aa07220 */ /* 0x008fe20000410000 */
[----:B------:R-:W-:-:S06]  /*52c0*/  FMUL.FTZ R74, R66, -1.4426950216293334961 ;  /* 0xbfb8aa3b424a7820 */ /* 0x000fcc0000410000 */
[----:B------:R3:W4:Y:S01]  /*52d0*/  MUFU.RCP R70, R164 ;  /* 0x000000a400467308 */ /* 0x0007220000001000 */
[----:B0-----:R-:W-:-:S07]  /*52e0*/  FADD.FTZ R163, R72, 1 ;  /* 0x3f80000048a37421 */ /* 0x001fce0000010000 */
[----:B------:R-:W-:Y:S01]  /*52f0*/  MUFU.RCP R86, R86 ;  /* 0x0000005600567308 */ /* 0x000fe20000001000 */
[----:B---3--:R-:W-:Y:S01]  /*5300*/  FADD.FTZ R164, R85, 1 ;  /* 0x3f80000055a47421 */ /* 0x008fe20000010000 */
[----:B------:R-:W-:Y:S01]  /*5310*/  FADD.FTZ R85, R84, 1 ;  /* 0x3f80000054557421 */ /* 0x000fe20000010000 */
[----:B-1----:R-:W-:-:S05]  /*5320*/  FADD.FTZ R76, R76, 1 ;  /* 0x3f8000004c4c7421 */ /* 0x002fca0000010000 */
[----:B------:R-:W0:Y:S01]  /*5330*/  MUFU.RCP R85, R85 ;  /* 0x0000005500557308 */ /* 0x000e220000001000 */
[----:B----4-:R-:W-:Y:S01]  /*5340*/  FMUL.FTZ R70, R25, R70 ;  /* 0x0000004619467220 */ /* 0x010fe20000410000 */
[----:B------:R-:W-:-:S04]  /*5350*/  FMUL.FTZ R25, R50, -1.4426950216293334961 ;  /* 0xbfb8aa3b32197820 */ /* 0x000fc80000410000 */
[----:B------:R-:W-:Y:S02]  /*5360*/  F2FP.BF16.F32.PACK_AB R81, R70, R101 ;  /* 0x000000654651723e */ /* 0x000fe400000010ff */
[----:B------:R-:W1:Y:S08]  /*5370*/  MUFU.EX2 R82, R82 ;  /* 0x0000005200527308 */ /* 0x000e700000000800 */
[----:B------:R-:W3:Y:S01]  /*5380*/  MUFU.RCP R163, R163 ;  /* 0x000000a300a37308 */ /* 0x000ee20000001000 */
[----:B0-----:R-:W-:Y:S01]  /*5390*/  FMUL.FTZ R84, R30, R85 ;  /* 0x000000551e547220 */ /* 0x001fe20000410000 */
[----:B------:R-:W-:Y:S01]  /*53a0*/  FMUL.FTZ R85, R31, R86 ;  /* 0x000000561f557220 */ /* 0x000fe20000410000 */
[----:B------:R-:W-:Y:S01]  /*53b0*/  FMUL.FTZ R30, R55, -1.4426950216293334961 ;  /* 0xbfb8aa3b371e7820 */ /* 0x000fe20000410000 */
[----:B------:R-:W-:-:S04]  /*53c0*/  FMUL.FTZ R31, R56, -1.4426950216293334961 ;  /* 0xbfb8aa3b381f7820 */ /* 0x000fc80000410000 */
[----:B------:R-:W0:Y:S01]  /*53d0*/  MUFU.EX2 R11, R11 ;  /* 0x0000000b000b7308 */ /* 0x000e220000000800 */
[----:B-1----:R-:W-:-:S07]  /*53e0*/  FADD.FTZ R82, R82, 1 ;  /* 0x3f80000052527421 */ /* 0x002fce0000010000 */
[----:B------:R-:W1:Y:S01]  /*53f0*/  MUFU.RCP R76, R76 ;  /* 0x0000004c004c7308 */ /* 0x000e620000001000 */
[----:B---3--:R-:W-:Y:S01]  /*5400*/  FMUL.FTZ R86, R32, R163 ;  /* 0x000000a320567220 */ /* 0x008fe20000410000 */
[----:B------:R-:W-:-:S06]  /*5410*/  FMUL.FTZ R32, R58, -1.4426950216293334961 ;  /* 0xbfb8aa3b3a207820 */ /* 0x000fcc0000410000 */
[----:B------:R-:W3:Y:S01]  /*5420*/  MUFU.EX2 R79, R79 ;  /* 0x0000004f004f7308 */ /* 0x000ee20000000800 */
[----:B0-----:R-:W-:Y:S01]  /*5430*/  FADD.FTZ R163, R11, 1 ;  /* 0x3f8000000ba37421 */ /* 0x001fe20000010000 */
[----:B------:R-:W-:-:S06]  /*5440*/  FMUL.FTZ R11, R60, -1.4426950216293334961 ;  /* 0xbfb8aa3b3c0b7820 */ /* 0x000fcc0000410000 */
[----:B------:R-:W0:Y:S01]  /*5450*/  MUFU.RCP R165, R165 ;  /* 0x000000a500a57308 */ /* 0x000e220000001000 */
[----:B-1----:R-:W-:Y:S01]  /*5460*/  FMUL.FTZ R15, R15, R76 ;  /* 0x0000004c0f0f7220 */ /* 0x002fe20000410000 */
[----:B------:R-:W-:-:S06]  /*5470*/  FMUL.FTZ R76, R40, -1.4426950216293334961 ;  /* 0xbfb8aa3b284c7820 */ /* 0x000fcc0000410000 */
[----:B------:R-:W1:Y:S01]  /*5480*/  MUFU.EX2 R64, R64 ;  /* 0x0000004000407308 */ /* 0x000e620000000800 */
[----:B---3--:R-:W-:-:S07]  /*5490*/  FADD.FTZ R79, R79, 1 ;  /* 0x3f8000004f4f7421 */ /* 0x008fce0000010000 */
[----:B------:R-:W3:Y:S01]  /*54a0*/  MUFU.RCP R82, R82 ;  /* 0x0000005200527308 */ /* 0x000ee20000001000 */
[----:B0-----:R-:W-:Y:S01]  /*54b0*/  FMUL.FTZ R83, R26, R165 ;  /* 0x000000a51a537220 */ /* 0x001fe20000410000 */
[----:B------:R-:W-:-:S06]  /*54c0*/  FMUL.FTZ R26, R51, -1.4426950216293334961 ;  /* 0xbfb8aa3b331a7820 */ /* 0x000fcc0000410000 */
[----:B------:R-:W0:Y:S01]  /*54d0*/  MUFU.RCP R163, R163 ;  /* 0x000000a300a37308 */ /* 0x000e220000001000 */
[----:B-1----:R-:W-:-:S07]  /*54e0*/  FADD.FTZ R165, R64, 1 ;  /* 0x3f80000040a57421 */ /* 0x002fce0000010000 */
[----:B------:R-:W1:Y:S01]  /*54f0*/  MUFU.EX2 R76, R76 ;  /* 0x0000004c004c7308 */ /* 0x000e620000000800 */
[----:B---3--:R-:W-:-:S05]  /*5500*/  FMUL.FTZ R33, R33, R82 ;  /* 0x0000005221217220 */ /* 0x008fca0000410000 */
[----:B------:R-:W-:Y:S02]  /*5510*/  F2FP.BF16.F32.PACK_AB R33, R33, R86 ;  /* 0x000000562121723e */ /* 0x000fe400000010ff */
[----:B------:R-:W3:Y:S01]  /*5520*/  MUFU.EX2 R14, R14 ;  /* 0x0000000e000e7308 */ /* 0x000ee20000000800 */
[----:B0-----:R-:W-:Y:S01]  /*5530*/  FMUL.FTZ R82, R36, R163 ;  /* 0x000000a324527220 */ /* 0x001fe20000410000 */
[----:B------:R-:W-:-:S06]  /*5540*/  FMUL.FTZ R36, R61, -1.4426950216293334961 ;  /* 0xbfb8aa3b3d247820 */ /* 0x000fcc0000410000 */
[----:B------:R-:W0:Y:S01]  /*5550*/  MUFU.RCP R79, R79 ;  /* 0x0000004f004f7308 */ /* 0x000e220000001000 */
[----:B-1----:R-:W-:-:S07]  /*5560*/  FADD.FTZ R163, R76, 1 ;  /* 0x3f8000004ca37421 */ /* 0x002fce0000010000 */
[----:B------:R-:W1:Y:S01]  /*5570*/  MUFU.EX2 R18, R18 ;  /* 0x0000001200127308 */ /* 0x000e620000000800 */
[----:B---3--:R-:W-:-:S07]  /*5580*/  FADD.FTZ R14, R14, 1 ;  /* 0x3f8000000e0e7421 */ /* 0x008fce0000010000 */
[----:B------:R-:W3:Y:S01]  /*5590*/  MUFU.RCP R164, R164 ;  /* 0x000000a400a47308 */ /* 0x000ee20000001000 */
[----:B0-----:R-:W-:Y:S01]  /*55a0*/  FMUL.FTZ R79, R20, R79 ;  /* 0x0000004f144f7220 */ /* 0x001fe20000410000 */
[----:B------:R-:W-:-:S04]  /*55b0*/  FMUL.FTZ R20, R45, -1.4426950216293334961 ;  /* 0xbfb8aa3b2d147820 */ /* 0x000fc80000410000 */
[----:B------:R-:W-:Y:S02]  /*55c0*/  F2FP.BF16.F32.PACK_AB R79, R67, R79 ;  /* 0x0000004f434f723e */ /* 0x000fe400000010ff */
        /* <DEDUP_REMOVED lines=8> */
[----:B------:R-:W-:Y:S01]  /*5650*/  MUFU.EX2 R12, R12 ;  /* 0x0000000c000c7308 */ /* 0x000fe20000000800 */
[----:B-1----:R-:W-:-:S07]  /*5660*/  FMUL.FTZ R34, R34, R165 ;  /* 0x000000a522227220 */ /* 0x002fce0000410000 */
[----:B------:R-:W0:Y:S01]  /*5670*/  MUFU.RCP R163, R163 ;  /* 0x000000a300a37308 */ /* 0x000e220000001000 */
[----:B---3--:R-:W-:-:S07]  /*5680*/  FADD.FTZ R165, R13, 1 ;  /* 0x3f8000000da57421 */ /* 0x008fce0000010000 */
[----:B------:R-:W1:Y:S08]  /*5690*/  MUFU.EX2 R16, R16 ;  /* 0x0000001000107308 */ /* 0x000e700000000800 */
[----:B------:R-:W3:Y:S01]  /*56a0*/  MUFU.RCP R14, R14 ;  /* 0x0000000e000e7308 */ /* 0x000ee20000001000 */
[----:B0-----:R-:W-:Y:S01]  /*56b0*/  FMUL.FTZ R76, R40, R163 ;  /* 0x000000a3284c7220 */ /* 0x001fe20000410000 */
[----:B------:R-:W-:-:S06]  /*56c0*/  FMUL.FTZ R40, R104, -1.4426950216293334961 ;  /* 0xbfb8aa3b68287820 */ /* 0x000fcc0000410000 */
[----:B------:R-:W-:Y:S01]  /*56d0*/  MUFU.EX2 R17, R17 ;  /* 0x0000001100117308 */ /* 0x000fe20000000800 */
[----:B-1----:R-:W-:-:S07]  /*56e0*/  FADD.FTZ R163, R16, 1 ;  /* 0x3f80000010a37421 */ /* 0x002fce0000010000 */
[----:B------:R-:W-:Y:S01]  /*56f0*/  MUFU.EX2 R20, R20 ;  /* 0x0000001400147308 */ /* 0x000fe20000000800 */
[----:B---3--:R-:W-:-:S07]  /*5700*/  FMUL.FTZ R39, R39, R14 ;  /* 0x0000000e27277220 */ /* 0x008fce0000410000 */
[----:B------:R-:W0:Y:S08]  /*5710*/  MUFU.RCP R18, R18 ;  /* 0x0000001200127308 */ /* 0x000e300000001000 */
[----:B------:R-:W-:Y:S08]  /*5720*/  MUFU.EX2 R21, R21 ;  /* 0x0000001500157308 */ /* 0x000ff00000000800 */
[----:B------:R-:W-:Y:S01]  /*5730*/  MUFU.EX2 R25, R25 ;  /* 0x0000001900197308 */ /* 0x000fe20000000800 */
[----:B0-----:R-:W-:-:S07]  /*5740*/  FMUL.FTZ R43, R43, R18 ;  /* 0x000000122b2b7220 */ /* 0x001fce0000410000 */
[----:B------:R0:W1:Y:S08]  /*5750*/  MUFU.RCP R64, R164 ;  /* 0x000000a400407308 */ /* 0x0000700000001000 */
[----:B------:R-:W-:Y:S01]  /*5760*/  MUFU.EX2 R24, R24 ;  /* 0x0000001800187308 */ /* 0x000fe20000000800 */
[----:B0-----:R-:W-:-:S07]  /*5770*/  FADD.FTZ R164, R12, 1 ;  /* 0x3f8000000ca47421 */ /* 0x001fce0000010000 */
[----:B------:R-:W-:Y:S01]  /*5780*/  MUFU.EX2 R87, R87 ;  /* 0x0000005700577308 */ /* 0x000fe20000000800 */
[----:B-1----:R-:W-:Y:S01]  /*5790*/  FMUL.FTZ R64, R35, R64 ;  /* 0x0000004023407220 */ /* 0x002fe20000410000 */
[----:B------:R-:W-:-:S04]  /*57a0*/  FMUL.FTZ R35, R59, -1.4426950216293334961 ;  /* 0xbfb8aa3b3b237820 */ /* 0x000fc80000410000 */
[----:B------:R-:W-:Y:S02]  /*57b0*/  F2FP.BF16.F32.PACK_AB R34, R64, R34 ;  /* 0x000000224022723e */ /* 0x000fe400000010ff */
[----:B------:R-:W-:Y:S08]  /*57c0*/  MUFU.EX2 R74, R74 ;  /* 0x0000004a004a7308 */ /* 0x000ff00000000800 */
[----:B------:R-:W0:Y:S08]  /*57d0*/  MUFU.EX2 R65, R65 ;  /* 0x0000004100417308 */ /* 0x000e300000000800 */
[----:B------:R-:W-:Y:S08]  /*57e0*/  MUFU.EX2 R30, R30 ;  /* 0x0000001e001e7308 */ /* 0x000ff00000000800 */
[----:B------:R1:W3:Y:S01]  /*57f0*/  MUFU.RCP R13, R165 ;  /* 0x000000a5000d7308 */ /* 0x0002e20000001000 */
[----:B0-----:R-:W-:-:S07]  /*5800*/  FADD.FTZ R65, R65, 1 ;  /* 0x3f80000041417421 */ /* 0x001fce0000010000 */
[----:B------:R-:W-:Y:S01]  /*5810*/  MUFU.EX2 R31, R31 ;  /* 0x0000001f001f7308 */ /* 0x000fe20000000800 */
[----:B-1----:R-:W-:-:S07]  /*5820*/  FMUL.FTZ R165, R63, -1.4426950216293334961 ;  /* 0xbfb8aa3b3fa57820 */ /* 0x002fce0000410000 */
[----:B------:R0:W1:Y:S01]  /*5830*/  MUFU.RCP R12, R164 ;  /* 0x000000a4000c7308 */ /* 0x0000620000001000 */
[----:B---3--:R-:W-:Y:S01]  /*5840*/  FMUL.FTZ R38, R38, R13 ;  /* 0x0000000d26267220 */ /* 0x008fe20000410000 */
[----:B------:R-:W-:-:S04]  /*5850*/  FMUL.FTZ R13, R102, -1.4426950216293334961 ;  /* 0xbfb8aa3b660d7820 */ /* 0x000fc80000410000 */
[----:B------:R-:W-:Y:S02]  /*5860*/  F2FP.BF16.F32.PACK_AB R38, R39, R38 ;  /* 0x000000262726723e */ /* 0x000fe400000010ff */
[----:B------:R3:W-:Y:S01]  /*5870*/  MUFU.EX2 R14, R165 ;  /* 0x000000a5000e7308 */ /* 0x0007e20000000800 */
[----:B0-----:R-:W-:-:S07]  /*5880*/  FADD.FTZ R164, R17, 1 ;  /* 0x3f80000011a47421 */ /* 0x001fce0000010000 */
[----:B------:R0:W4:Y:S01]  /*5890*/  MUFU.RCP R16, R163 ;  /* 0x000000a300107308 */ /* 0x0001220000001000 */
[----:B---3--:R-:W-:Y:S01]  /*58a0*/  FMUL.FTZ R165, R105, -1.4426950216293334961 ;  /* 0xbfb8aa3b69a57820 */ /* 0x008fe20000410000 */
[----:B-1----:R-:W-:Y:S01]  /*58b0*/  FMUL.FTZ R37, R37, R12 ;  /* 0x0000000c25257220 */ /* 0x002fe20000410000 */
[----:B------:R-:W-:-:S05]  /*58c0*/  FMUL.FTZ R12, R62, -1.4426950216293334961 ;  /* 0xbfb8aa3b3e0c7820 */ /* 0x000fca0000410000 */
[----:B------:R1:W3:Y:S01]  /*58d0*/  MUFU.RCP R17, R164 ;  /* 0x000000a400117308 */ /* 0x0002e20000001000 */
[----:B0-----:R-:W-:-:S07]  /*58e0*/  FADD.FTZ R163, R20, 1 ;  /* 0x3f80000014a37421 */ /* 0x001fce0000010000 */
[----:B------:R0:W-:Y:S01]  /*58f0*/  MUFU.EX2 R18, R165 ;  /* 0x000000a500127308 */ /* 0x0001e20000000800 */
[----:B-1----:R-:W-:Y:S01]  /*5900*/  FADD.FTZ R164, R21, 1 ;  /* 0x3f80000015a47421 */ /* 0x002fe20000010000 */
[----:B----4-:R-:W-:Y:S01]  /*5910*/  FMUL.FTZ R41, R41, R16 ;  /* 0x0000001029297220 */ /* 0x010fe20000410000 */
[----:B------:R-:W-:-:S04]  /*5920*/  FMUL.FTZ R16, R103, -1.4426950216293334961 ;  /* 0xbfb8aa3b67107820 */ /* 0x000fc80000410000 */
[----:B------:R-:W-:Y:S01]  /*5930*/  F2FP.BF16.F32.PACK_AB R39, R41, R76 ;  /* 0x0000004c2927723e */ /* 0x000fe200000010ff */
[----:B------:R1:W4:Y:S01]  /*5940*/  MUFU.RCP R20, R163 ;  /* 0x000000a300147308 */ /* 0x0003220000001000 */
[----:B0-----:R-:W-:Y:S01]  /*5950*/  FADD.FTZ R165, R25, 1 ;  /* 0x3f80000019a57421 */ /* 0x001fe20000010000 */
[----:B---3--:R-:W-:Y:S01]  /*5960*/  FMUL.FTZ R42, R42, R17 ;  /* 0x000000112a2a7220 */ /* 0x008fe20000410000 */
[----:B------:R-:W-:-:S04]  /*5970*/  FMUL.FTZ R17, R106, -1.4426950216293334961 ;  /* 0xbfb8aa3b6a117820 */ /* 0x000fc80000410000 */
[----:B------:R-:W-:Y:S01]  /*5980*/  F2FP.BF16.F32.PACK_AB R42, R43, R42 ;  /* 0x0000002a2b2a723e */ /* 0x000fe200000010ff */
[----:B------:R0:W3:Y:S01]  /*5990*/  MUFU.RCP R21, R164 ;  /* 0x000000a400157308 */ /* 0x0000e20000001000 */
[----:B-1----:R-:W-:-:S07]  /*59a0*/  FADD.FTZ R163, R24, 1 ;  /* 0x3f80000018a37421 */ /* 0x002fce0000010000 */
[----:B------:R1:W5:Y:S01]  /*59b0*/  MUFU.RCP R25, R165 ;  /* 0x000000a500197308 */ /* 0x0003620000001000 */
[----:B0-----:R-:W-:Y:S01]  /*59c0*/  FADD.FTZ R164, R87, 1 ;  /* 0x3f80000057a47421 */ /* 0x001fe20000010000 */
[----:B----4-:R-:W-:Y:S01]  /*59d0*/  FMUL.FTZ R45, R45, R20 ;  /* 0x000000142d2d7220 */ /* 0x010fe20000410000 */
[----:B------:R-:W-:-:S05]  /*59e0*/  FMUL.FTZ R20, R68, -1.4426950216293334961 ;  /* 0xbfb8aa3b44147820 */ /* 0x000fca0000410000 */
[----:B------:R0:W4:Y:S01]  /*59f0*/  MUFU.RCP R24, R163 ;  /* 0x000000a300187308 */ /* 0x0001220000001000 */
[----:B-1----:R-:W-:Y:S01]  /*5a00*/  FADD.FTZ R165, R74, 1 ;  /* 0x3f8000004aa57421 */ /* 0x002fe20000010000 */
[----:B------:R-:W-:Y:S01]  /*5a10*/  FADD.FTZ R74, R30, 1 ;  /* 0x3f8000001e4a7421 */ /* 0x000fe20000010000 */
[----:B------:R-:W-:Y:S01]  /*5a20*/  FMUL.FTZ R30, R115, -1.4426950216293334961 ;  /* 0xbfb8aa3b731e7820 */ /* 0x000fe20000410000 */
[----:B---3--:R-:W-:Y:S01]  /*5a30*/  FMUL.FTZ R46, R46, R21 ;  /* 0x000000152e2e7220 */ /* 0x008fe20000410000 */
[----:B------:R-:W-:-:S03]  /*5a40*/  FMUL.FTZ R21, R108, -1.4426950216293334961 ;  /* 0xbfb8aa3b6c157820 */ /* 0x000fc60000410000 */
[----:B------:R-:W1:Y:S01]  /*5a50*/  MUFU.EX2 R35, R35 ;  /* 0x0000002300237308 */ /* 0x000e620000000800 */
[----:B0-----:R-:W-:Y:S01]  /*5a60*/  FADD.FTZ R163, R31, 1 ;  /* 0x3f8000001fa37421 */ /* 0x001fe20000010000 */
[----:B-----5:R-:W-:Y:S01]  /*5a70*/  FMUL.FTZ R50, R50, R25 ;  /* 0x0000001932327220 */ /* 0x020fe20000410000 */
[----:B------:R-:W-:Y:S01]  /*5a80*/  FMUL.FTZ R25, R111, -1.4426950216293334961 ;  /* 0xbfb8aa3b6f197820 */ /* 0x000fe20000410000 */
[----:B------:R-:W-:-:S04]  /*5a90*/  FMUL.FTZ R31, R114, -1.4426950216293334961 ;  /* 0xbfb8aa3b721f7820 */ /* 0x000fc80000410000 */
[----:B------:R-:W0:Y:S01]  /*5aa0*/  MUFU.RCP R164, R164 ;  /* 0x000000a400a47308 */ /* 0x000e220000001000 */
[----:B----4-:R-:W-:Y:S01]  /*5ab0*/  FMUL.FTZ R49, R49, R24 ;  /* 0x0000001831317220 */ /* 0x010fe20000410000 */
[----:B------:R-:W-:-:S06]  /*5ac0*/  FMUL.FTZ R24, R110, -1.4426950216293334961 ;  /* 0xbfb8aa3b6e187820 */ /* 0x000fcc0000410000 */
[----:B------:R-:W3:Y:S01]  /*5ad0*/  MUFU.RCP R65, R65 ;  /* 0x0000004100417308 */ /* 0x000ee20000001000 */
[----:B-1----:R-:W-:-:S07]  /*5ae0*/  FADD.FTZ R35, R35, 1 ;  /* 0x3f80000023237421 */ /* 0x002fce0000010000 */
[----:B------:R-:W1:Y:S01]  /*5af0*/  MUFU.RCP R74, R74 ;  /* 0x0000004a004a7308 */ /* 0x000e620000001000 */
[----:B0-----:R-:W-:Y:S01]  /*5b00*/  FMUL.FTZ R87, R75, R164 ;  /* 0x000000a44b577220 */ /* 0x001fe20000410000 */
[----:B------:R-:W-:-:S06]  /*5b10*/  FMUL.FTZ R75, R112, -1.4426950216293334961 ;  /* 0xbfb8aa3b704b7820 */ /* 0x000fcc0000410000 */
[----:B------:R-:W0:Y:S01]  /*5b20*/  MUFU.RCP R163, R163 ;  /* 0x000000a300a37308 */ /* 0x000e220000001000 */
[----:B---3--:R-:W-:-:S07]  /*5b30*/  FMUL.FTZ R54, R54, R65 ;  /* 0x0000004136367220 */ /* 0x008fce0000410000 */
[----:B------:R-:W3:Y:S01]  /*5b40*/  MUFU.EX2 R11, R11 ;  /* 0x0000000b000b7308 */ /* 0x000ee20000000800 */
[----:B-1----:R-:W-:Y:S01]  /*5b50*/  FMUL.FTZ R65, R55, R74 ;  /* 0x0000004a37417220 */ /* 0x002fe20000410000 */
[----:B------:R-:W-:-:S04]  /*5b60*/  FMUL.FTZ R55, R117, -1.4426950216293334961 ;  /* 0xbfb8aa3b75377820 */ /* 0x000fc80000410000 */
[----:B------:R-:W-:Y:S02]  /*5b70*/  F2FP.BF16.F32.PACK_AB R54, R65, R54 ;  /* 0x000000364136723e */ /* 0x000fe400000010ff */
[----:B------:R1:W4:Y:S01]  /*5b80*/  MUFU.RCP R164, R35 ;  /* 0x0000002300a47308 */ /* 0x0003220000001000 */
[----:B0-----:R-:W-:Y:S01]  /*5b90*/  FMUL.FTZ R74, R56, R163 ;  /* 0x000000a3384a7220 */ /* 0x001fe20000410000 */
[----:B------:R-:W-:-:S06]  /*5ba0*/  FMUL.FTZ R56, R116, -1.4426950216293334961 ;  /* 0xbfb8aa3b74387820 */ /* 0x000fcc0000410000 */
[----:B------:R-:W0:Y:S01]  /*5bb0*/  MUFU.EX2 R36, R36 ;  /* 0x0000002400247308 */ /* 0x000e220000000800 */
[----:B---3--:R-:W-:Y:S01]  /*5bc0*/  FADD.FTZ R163, R11, 1 ;  /* 0x3f8000000ba37421 */ /* 0x008fe20000010000 */
[----:B------:R-:W-:Y:S01]  /*5bd0*/  FMUL.FTZ R11, R118, -1.4426950216293334961 ;  /* 0xbfb8aa3b760b7820 */ /* 0x000fe20000410000 */
[----:B-1----:R-:W-:-:S05]  /*5be0*/  FMUL.FTZ R35, R120, -1.4426950216293334961 ;  /* 0xbfb8aa3b78237820 */ /* 0x002fca0000410000 */
[----:B------:R-:W1:Y:S01]  /*5bf0*/  MUFU.EX2 R19, R19 ;  /* 0x0000001300137308 */ /* 0x000e620000000800 */
[----:B----4-:R-:W-:-:S07]  /*5c00*/  FMUL.FTZ R59, R59, R164 ;  /* 0x000000a43b3b7220 */ /* 0x010fce0000410000 */
[----:B------:R-:W3:Y:S01]  /*5c10*/  MUFU.RCP R163, R163 ;  /* 0x000000a300a37308 */ /* 0x000ee20000001000 */
[----:B0-----:R-:W-:Y:S01]  /*5c20*/  FADD.FTZ R164, R36, 1 ;  /* 0x3f80000024a47421 */ /* 0x001fe20000010000 */
[----:B------:R-:W-:Y:S01]  /*5c30*/  FADD.FTZ R36, R14, 1 ;  /* 0x3f8000000e247421 */ /* 0x000fe20000010000 */
[----:B------:R-:W-:-:S05]  /*5c40*/  FMUL.FTZ R14, R125, -1.4426950216293334961 ;  /* 0xbfb8aa3b7d0e7820 */ /* 0x000fca0000410000 */
[----:B------:R-:W0:Y:S01]  /*5c50*/  MUFU.EX2 R13, R13 ;  /* 0x0000000d000d7308 */ /* 0x000e220000000800 */
[----:B-1----:R-:W-:-:S07]  /*5c60*/  FADD.FTZ R19, R19, 1 ;  /* 0x3f80000013137421 */ /* 0x002fce0000010000 */
[----:B------:R-:W1:Y:S01]  /*5c70*/  MUFU.RCP R164, R164 ;  /* 0x000000a400a47308 */ /* 0x000e620000001000 */
[----:B---3--:R-:W-:-:S07]  /*5c80*/  FMUL.FTZ R60, R60, R163 ;  /* 0x000000a33c3c7220 */ /* 0x008fce0000410000 */
[----:B------:R-:W3:Y:S01]  /*5c90*/  MUFU.RCP R19, R19 ;  /* 0x0000001300137308 */ /* 0x000ee20000001000 */
[----:B0-----:R-:W-:Y:S01]  /*5ca0*/  FADD.FTZ R163, R13, 1 ;  /* 0x3f8000000da37421 */ /* 0x001fe20000010000 */
[----:B------:R-:W-:-:S06]  /*5cb0*/  FMUL.FTZ R13, R122, -1.4426950216293334961 ;  /* 0xbfb8aa3b7a0d7820 */ /* 0x000fcc0000410000 */
[----:B------:R-:W0:Y:S01]  /*5cc0*/  MUFU.EX2 R16, R16 ;  /* 0x0000001000107308 */ /* 0x000e220000000800 */
[----:B-1----:R-:W-:-:S05]  /*5cd0*/  FMUL.FTZ R61, R61, R164 ;  /* 0x000000a43d3d7220 */ /* 0x002fca0000410000 */
[----:B------:R-:W-:Y:S02]  /*5ce0*/  F2FP.BF16.F32.PACK_AB R61, R61, R59 ;  /* 0x0000003b3d3d723e */ /* 0x000fe400000010ff */
[----:B------:R-:W1:Y:S01]  /*5cf0*/  MUFU.RCP R163, R163 ;  /* 0x000000a300a37308 */ /* 0x000e620000001000 */
[----:B---3--:R-:W-:Y:S01]  /*5d00*/  FMUL.FTZ R44, R44, R19 ;  /* 0x000000132c2c7220 */ /* 0x008fe20000410000 */
[----:B------:R-:W-:-:S04]  /*5d10*/  FMUL.FTZ R19, R107, -1.4426950216293334961 ;  /* 0xbfb8aa3b6b137820 */ /* 0x000fc80000410000 */
[----:B------:R-:W-:Y:S02]  /*5d20*/  F2FP.BF16.F32.PACK_AB R43, R45, R44 ;  /* 0x0000002c2d2b723e */ /* 0x000fe400000010ff */
[----:B------:R-:W3:Y:S01]  /*5d30*/  MUFU.EX2 R17, R17 ;  /* 0x0000001100117308 */ /* 0x000ee20000000800 */
[----:B0-----:R-:W-:Y:S01]  /*5d40*/  FADD.FTZ R164, R16, 1 ;  /* 0x3f80000010a47421 */ /* 0x001fe20000010000 */
[----:B------:R-:W-:-:S06]  /*5d50*/  FMUL.FTZ R16, R127, -1.4426950216293334961 ;  /* 0xbfb8aa3b7f107820 */ /* 0x000fcc0000410000 */
[----:B------:R-:W0:Y:S01]  /*5d60*/  MUFU.RCP R165, R165 ;  /* 0x000000a500a57308 */ /* 0x000e220000001000 */
[----:B-1----:R-:W-:-:S07]  /*5d70*/  FMUL.FTZ R102, R102, R163 ;  /* 0x000000a366667220 */ /* 0x002fce0000410000 */
[----:B------:R-:W1:Y:S01]  /*5d80*/  MUFU.EX2 R32, R32 ;  /* 0x0000002000207308 */ /* 0x000e620000000800 */
[----:B---3--:R-:W-:Y:S01]  /*5d90*/  FADD.FTZ R163, R17, 1 ;  /* 0x3f80000011a37421 */ /* 0x008fe20000010000 */
[----:B------:R-:W-:-:S06]  /*5da0*/  FMUL.FTZ R17, R126, -1.4426950216293334961 ;  /* 0xbfb8aa3b7e117820 */ /* 0x000fcc0000410000 */
[----:B------:R-:W3:Y:S01]  /*5db0*/  MUFU.RCP R164, R164 ;  /* 0x000000a400a47308 */ /* 0x000ee20000001000 */
[----:B0-----:R-:W-:-:S07]  /*5dc0*/  FMUL.FTZ R66, R66, R165 ;  /* 0x000000a542427220 */ /* 0x001fce0000410000 */
[----:B------:R-:W0:Y:S01]  /*5dd0*/  MUFU.EX2 R19, R19 ;  /* 0x0000001300137308 */ /* 0x000e220000000800 */
[----:B-1----:R-:W-:-:S07]  /*5de0*/  FADD.FTZ R165, R32, 1 ;  /* 0x3f80000020a57421 */ /* 0x002fce0000010000 */
[----:B------:R-:W1:Y:S01]  /*5df0*/  MUFU.RCP R163, R163 ;  /* 0x000000a300a37308 */ /* 0x000e620000001000 */
[----:B---3--:R-:W-:-:S07]  /*5e00*/  FMUL.FTZ R103, R103, R164 ;  /* 0x000000a467677220 */ /* 0x008fce0000410000 */
[----:B------:R-:W3:Y:S01]  /*5e10*/  MUFU.EX2 R20, R20 ;  /* 0x0000001400147308 */ /* 0x000ee20000000800 */
[----:B0-----:R-:W-:Y:S01]  /*5e20*/  FADD.FTZ R164, R19, 1 ;  /* 0x3f80000013a47421 */ /* 0x001fe20000010000 */
[----:B------:R-:W-:-:S06]  /*5e30*/  FMUL.FTZ R19, R131, -1.4426950216293334961 ;  /* 0xbfb8aa3b83137820 */ /* 0x000fcc0000410000 */
[----:B------:R-:W0:Y:S01]  /*5e40*/  MUFU.RCP R165, R165 ;  /* 0x000000a500a57308 */ /* 0x000e220000001000 */
[----:B-1----:R-:W-:-:S05]  /*5e50*/  FMUL.FTZ R106, R106, R163 ;  /* 0x000000a36a6a7220 */ /* 0x002fca0000410000 */
[----:B------:R-:W-:Y:S02]  /*5e60*/  F2FP.BF16.F32.PACK_AB R106, R106, R103 ;  /* 0x000000676a6a723e */ /* 0x000fe400000010ff */
[----:B------:R-:W1:Y:S01]  /*5e70*/  MUFU.EX2 R12, R12 ;  /* 0x0000000c000c7308 */ /* 0x000e620000000800 */
[----:B---3--:R-:W-:Y:S01]  /*5e80*/  FADD.FTZ R163, R20, 1 ;  /* 0x3f80000014a37421 */ /* 0x008fe20000010000 */
[----:B------:R-:W-:-:S06]  /*5e90*/  FMUL.FTZ R20, R130, -1.4426950216293334961 ;  /* 0xbfb8aa3b82147820 */ /* 0x000fcc0000410000 */
[----:B------:R-:W3:Y:S01]  /*5ea0*/  MUFU.EX2 R23, R23 ;  /* 0x0000001700177308 */ /* 0x000ee20000000800 */
[----:B0-----:R-:W-:-:S07]  /*5eb0*/  FMUL.FTZ R58, R58, R165 ;  /* 0x000000a53a3a7220 */ /* 0x001fce0000410000 */
[----:B------:R-:W0:Y:S01]  /*5ec0*/  MUFU.EX2 R25, R25 ;  /* 0x0000001900197308 */ /* 0x000e220000000800 */
[----:B-1----:R-:W-:Y:S01]  /*5ed0*/  FADD.FTZ R165, R12, 1 ;  /* 0x3f8000000ca57421 */ /* 0x002fe20000010000 */
[----:B------:R-:W-:-:S06]  /*5ee0*/  FMUL.FTZ R12, R123, -1.4426950216293334961 ;  /* 0xbfb8aa3b7b0c7820 */ /* 0x000fcc0000410000 */
[----:B------:R-:W1:Y:S01]  /*5ef0*/  MUFU.RCP R164, R164 ;  /* 0x000000a400a47308 */ /* 0x000e620000001000 */
[----:B---3--:R-:W-:-:S07]  /*5f00*/  FADD.FTZ R23, R23, 1 ;  /* 0x3f80000017177421 */ /* 0x008fce0000010000 */
[----:B------:R-:W3:Y:S01]  /*5f10*/  MUFU.RCP R163, R163 ;  /* 0x000000a300a37308 */ /* 0x000ee20000001000 */
[----:B0-----:R-:W-:-:S07]  /*5f20*/  FADD.FTZ R25, R25, 1 ;  /* 0x3f80000019197421 */ /* 0x001fce0000010000 */
[----:B------:R-:W0:Y:S01]  /*5f30*/  MUFU.EX2 R24, R24 ;  /* 0x0000001800187308 */ /* 0x000e220000000800 */
[----:B-1----:R-:W-:-:S07]  /*5f40*/  FMUL.FTZ R107, R107, R164 ;  /* 0x000000a46b6b7220 */ /* 0x002fce0000410000 */
        /* <DEDUP_REMOVED lines=8> */
[----:B------:R1:W4:Y:S01]  /*5fd0*/  MUFU.RCP R164, R25 ;  /* 0x0000001900a47308 */ /* 0x0003220000001000 */
[----:B---3--:R-:W-:Y:S01]  /*5fe0*/  FADD.FTZ R165, R40, 1 ;  /* 0x3f80000028a57421 */ /* 0x008fe20000010000 */
[----:B------:R-:W-:Y:S01]  /*5ff0*/  FADD.FTZ R40, R18, 1 ;  /* 0x3f80000012287421 */ /* 0x000fe20000010000 */
[----:B------:R-:W-:-:S05]  /*6000*/  FMUL.FTZ R18, R129, -1.4426950216293334961 ;  /* 0xbfb8aa3b81127820 */ /* 0x000fca0000410000 */
[----:B------:R-:W3:Y:S01]  /*6010*/  MUFU.EX2 R0, R0 ;  /* 0x0000000000007308 */ /* 0x000ee20000000800 */
[----:B0-----:R-:W-:Y:S01]  /*6020*/  FMUL.FTZ R48, R48, R23 ;  /* 0x0000001730307220 */ /* 0x001fe20000410000 */
[----:B------:R-:W-:Y:S01]  /*6030*/  FMUL.FTZ R23, R109, -1.4426950216293334961 ;  /* 0xbfb8aa3b6d177820 */ /* 0x000fe20000410000 */
[----:B-1----:R-:W-:-:S05]  /*6040*/  FMUL.FTZ R25, R137, -1.4426950216293334961 ;  /* 0xbfb8aa3b89197820 */ /* 0x002fca0000410000 */
[----:B------:R-:W0:Y:S01]  /*6050*/  MUFU.EX2 R55, R55 ;  /* 0x0000003700377308 */ /* 0x000e220000000800 */
[----:B----4-:R-:W-:-:S07]  /*6060*/  FMUL.FTZ R111, R111, R164 ;  /* 0x000000a46f6f7220 */ /* 0x010fce0000410000 */
[----:B------:R-:W1:Y:S01]  /*6070*/  MUFU.RCP R163, R163 ;  /* 0x000000a300a37308 */ /* 0x000e620000001000 */
[----:B---3--:R-:W-:Y:S01]  /*6080*/  FADD.FTZ R32, R0, 1 ;  /* 0x3f80000000207421 */ /* 0x008fe20000010000 */
[----:B------:R-:W-:-:S06]  /*6090*/  FMUL.FTZ R0, R119, -1.4426950216293334961 ;  /* 0xbfb8aa3b77007820 */ /* 0x000fcc0000410000 */
        /* <DEDUP_REMOVED lines=9> */
[----:B------:R-:W3:Y:S01]  /*6130*/  MUFU.RCP R164, R164 ;  /* 0x000000a400a47308 */ /* 0x000ee20000001000 */
[----:B0-----:R-:W-:-:S07]  /*6140*/  FMUL.FTZ R104, R104, R165 ;  /* 0x000000a568687220 */ /* 0x001fce0000410000 */
[----:B------:R-:W0:Y:S01]  /*6150*/  MUFU.EX2 R0, R0 ;  /* 0x0000000000007308 */ /* 0x000e220000000800 */
[----:B-1----:R-:W-:-:S07]  /*6160*/  FADD.FTZ R165, R23, 1 ;  /* 0x3f80000017a57421 */ /* 0x002fce0000010000 */
[----:B------:R-:W-:Y:S01]  /*6170*/  MUFU.EX2 R75, R75 ;  /* 0x0000004b004b7308 */ /* 0x000fe20000000800 */
[----:B---3--:R-:W-:-:S07]  /*6180*/  FMUL.FTZ R117, R117, R164 ;  /* 0x000000a475757220 */ /* 0x008fce0000410000 */
[----:B------:R-:W1:Y:S01]  /*6190*/  MUFU.RCP R163, R163 ;  /* 0x000000a300a37308 */ /* 0x000e620000001000 */
[----:B0-----:R-:W-:Y:S01]  /*61a0*/  FADD.FTZ R164, R0, 1 ;  /* 0x3f80000000a47421 */ /* 0x001fe20000010000 */
[----:B------:R-:W-:-:S06]  /*61b0*/  FMUL.FTZ R0, R143, -1.4426950216293334961 ;  /* 0xbfb8aa3b8f007820 */ /* 0x000fcc0000410000 */
[----:B------:R-:W0:Y:S08]  /*61c0*/  MUFU.EX2 R11, R11 ;  /* 0x0000000b000b7308 */ /* 0x000e300000000800 */
[----:B------:R3:W4:Y:S01]  /*61d0*/  MUFU.RCP R23, R165 ;  /* 0x000000a500177308 */ /* 0x0007220000001000 */
[----:B-1----:R-:W-:-:S07]  /*61e0*/  FMUL.FTZ R115, R115, R163 ;  /* 0x000000a373737220 */ /* 0x002fce0000410000 */
[----:B------:R-:W1:Y:S01]  /*61f0*/  MUFU.RCP R164, R164 ;  /* 0x000000a400a47308 */ /* 0x000e620000001000 */
[----:B---3--:R-:W-:Y:S01]  /*6200*/  FADD.FTZ R165, R75, 1 ;  /* 0x3f8000004ba57421 */ /* 0x008fe20000010000 */
[----:B0-----:R-:W-:Y:S01]  /*6210*/  FADD.FTZ R163, R11, 1 ;  /* 0x3f8000000ba37421 */ /* 0x001fe20000010000 */
[----:B------:R-:W-:-:S05]  /*6220*/  FMUL.FTZ R11, R142, -1.4426950216293334961 ;  /* 0xbfb8aa3b8e0b7820 */ /* 0x000fca0000410000 */
[----:B------:R-:W0:Y:S01]  /*6230*/  MUFU.EX2 R14, R14 ;  /* 0x0000000e000e7308 */ /* 0x000e220000000800 */
[----:B----4-:R-:W-:Y:S01]  /*6240*/  FMUL.FTZ R109, R109, R23 ;  /* 0x000000176d6d7220 */ /* 0x010fe20000410000 */
[----:B------:R-:W-:-:S06]  /*6250*/  FMUL.FTZ R23, R135, -1.4426950216293334961 ;  /* 0xbfb8aa3b87177820 */ /* 0x000fcc0000410000 */
[----:B------:R-:W3:Y:S01]  /*6260*/  MUFU.RCP R165, R165 ;  /* 0x000000a500a57308 */ /* 0x000ee20000001000 */
[----:B-1----:R-:W-:-:S07]  /*6270*/  FMUL.FTZ R119, R119, R164 ;  /* 0x000000a477777220 */ /* 0x002fce0000410000 */
[----:B------:R-:W1:Y:S01]  /*6280*/  MUFU.EX2 R56, R56 ;  /* 0x0000003800387308 */ /* 0x000e620000000800 */
[----:B0-----:R-:W-:Y:S01]  /*6290*/  FADD.FTZ R164, R14, 1 ;  /* 0x3f8000000ea47421 */ /* 0x001fe20000010000 */
[----:B------:R-:W-:-:S06]  /*62a0*/  FMUL.FTZ R14, R147, -1.4426950216293334961 ;  /* 0xbfb8aa3b930e7820 */ /* 0x000fcc0000410000 */
[----:B------:R-:W0:Y:S01]  /*62b0*/  MUFU.EX2 R22, R22 ;  /* 0x0000001600167308 */ /* 0x000e220000000800 */
[----:B---3--:R-:W-:-:S07]  /*62c0*/  FMUL.FTZ R112, R112, R165 ;  /* 0x000000a570707220 */ /* 0x008fce0000410000 */
[----:B------:R-:W3:Y:S01]  /*62d0*/  MUFU.EX2 R26, R26 ;  /* 0x0000001a001a7308 */ /* 0x000ee20000000800 */
[----:B-1----:R-:W-:-:S07]  /*62e0*/  FADD.FTZ R165, R56, 1 ;  /* 0x3f80000038a57421 */ /* 0x002fce0000010000 */
[----:B------:R-:W1:Y:S01]  /*62f0*/  MUFU.RCP R163, R163 ;  /* 0x000000a300a37308 */ /* 0x000e620000001000 */
[----:B0-----:R-:W-:-:S07]  /*6300*/  FADD.FTZ R22, R22, 1 ;  /* 0x3f80000016167421 */ /* 0x001fce0000010000 */
[----:B------:R-:W0:Y:S01]  /*6310*/  MUFU.EX2 R12, R12 ;  /* 0x0000000c000c7308 */ /* 0x000e220000000800 */
[----:B---3--:R-:W-:-:S07]  /*6320*/  FADD.FTZ R26, R26, 1 ;  /* 0x3f8000001a1a7421 */ /* 0x008fce0000010000 */
[----:B------:R-:W3:Y:S01]  /*6330*/  MUFU.RCP R164, R164 ;  /* 0x000000a400a47308 */ /* 0x000ee20000001000 */
[----:B-1----:R-:W-:-:S05]  /*6340*/  FMUL.FTZ R118, R118, R163 ;  /* 0x000000a376767220 */ /* 0x002fca0000410000 */
[----:B------:R-:W-:Y:S02]  /*6350*/  F2FP.BF16.F32.PACK_AB R118, R118, R119 ;  /* 0x000000777676723e */ /* 0x000fe400000010ff */
[----:B------:R-:W1:Y:S01]  /*6360*/  MUFU.EX2 R16, R16 ;  /* 0x0000001000107308 */ /* 0x000e620000000800 */
[----:B0-----:R-:W-:Y:S01]  /*6370*/  FADD.FTZ R163, R12, 1 ;  /* 0x3f8000000ca37421 */ /* 0x001fe20000010000 */
[----:B------:R-:W-:-:S06]  /*6380*/  FMUL.FTZ R12, R146, -1.4426950216293334961 ;  /* 0xbfb8aa3b920c7820 */ /* 0x000fcc0000410000 */
[----:B------:R-:W0:Y:S01]  /*6390*/  MUFU.RCP R165, R165 ;  /* 0x000000a500a57308 */ /* 0x000e220000001000 */
[----:B---3--:R-:W-:-:S07]  /*63a0*/  FMUL.FTZ R125, R125, R164 ;  /* 0x000000a47d7d7220 */ /* 0x008fce0000410000 */
[----:B------:R-:W3:Y:S01]  /*63b0*/  MUFU.EX2 R35, R35 ;  /* 0x0000002300237308 */ /* 0x000ee20000000800 */
[----:B-1----:R-:W-:Y:S01]  /*63c0*/  FADD.FTZ R164, R16, 1 ;  /* 0x3f80000010a47421 */ /* 0x002fe20000010000 */
[----:B------:R-:W-:-:S06]  /*63d0*/  FMUL.FTZ R16, R148, -1.4426950216293334961 ;  /* 0xbfb8aa3b94107820 */ /* 0x000fcc0000410000 */
[----:B------:R-:W1:Y:S01]  /*63e0*/  MUFU.RCP R36, R36 ;  /* 0x0000002400247308 */ /* 0x000e620000001000 */
[----:B0-----:R-:W-:-:S07]  /*63f0*/  FMUL.FTZ R116, R116, R165 ;  /* 0x000000a574747220 */ /* 0x001fce0000410000 */
[----:B------:R-:W0:Y:S01]  /*6400*/  MUFU.RCP R22, R22 ;  /* 0x0000001600167308 */ /* 0x000e220000001000 */
[----:B---3--:R-:W-:-:S07]  /*6410*/  FADD.FTZ R165, R35, 1 ;  /* 0x3f80000023a57421 */ /* 0x008fce0000010000 */
[----:B------:R-:W3:Y:S01]  /*6420*/  MUFU.RCP R26, R26 ;  /* 0x0000001a001a7308 */ /* 0x000ee20000001000 */
[----:B-1----:R-:W-:Y:S01]  /*6430*/  FMUL.FTZ R63, R63, R36 ;  /* 0x000000243f3f7220 */ /* 0x002fe20000410000 */
[----:B------:R-:W-:-:S04]  /*6440*/  FMUL.FTZ R36, R124, -1.4426950216293334961 ;  /* 0xbfb8aa3b7c247820 */ /* 0x000fc80000410000 */
[----:B------:R-:W-:Y:S02]  /*6450*/  F2FP.BF16.F32.PACK_AB R63, R104, R63 ;  /* 0x0000003f683f723e */ /* 0x000fe400000010ff */
[----:B------:R-:W1:Y:S01]  /*6460*/  MUFU.RCP R163, R163 ;  /* 0x000000a300a37308 */ /* 0x000e620000001000 */
[----:B0-----:R-:W-:Y:S01]  /*6470*/  FMUL.FTZ R47, R47, R22 ;  /* 0x000000162f2f7220 */ /* 0x001fe20000410000 */
[----:B------:R-:W-:-:S04]  /*6480*/  FMUL.FTZ R22, R69, -1.4426950216293334961 ;  /* 0xbfb8aa3b45167820 */ /* 0x000fc80000410000 */
[----:B------:R-:W-:Y:S02]  /*6490*/  F2FP.BF16.F32.PACK_AB R46, R47, R46 ;  /* 0x0000002e2f2e723e */ /* 0x000fe400000010ff */
[----:B------:R-:W0:Y:S01]  /*64a0*/  MUFU.EX2 R17, R17 ;  /* 0x0000001100117308 */ /* 0x000e220000000800 */
[----:B---3--:R-:W-:Y:S01]  /*64b0*/  FMUL.FTZ R51, R51, R26 ;  /* 0x0000001a33337220 */ /* 0x008fe20000410000 */
[----:B------:R-:W-:Y:S01]  /*64c0*/  FMUL.FTZ R26, R113, -1.4426950216293334961 ;  /* 0xbfb8aa3b711a7820 */ /* 0x000fe20000410000 */
[----:B------:R-:W-:-:S03]  /*64d0*/  F2FP.BF16.F32.PACK_AB R47, R49, R48 ;  /* 0x00000030312f723e */ /* 0x000fc600000010ff */
[----:B------:R-:W-:Y:S02]  /*64e0*/  F2FP.BF16.F32.PACK_AB R50, R51, R50 ;  /* 0x000000323332723e */ /* 0x000fe400000010ff */
[----:B------:R-:W3:Y:S01]  /*64f0*/  MUFU.RCP R164, R164 ;  /* 0x000000a400a47308 */ /* 0x000ee20000001000 */
[----:B-1----:R-:W-:Y:S01]  /*6500*/  FMUL.FTZ R123, R123, R163 ;  /* 0x000000a37b7b7220 */ /* 0x002fe20000410000 */
[----:B------:R-:W-:-:S06]  /*6510*/  F2FP.BF16.F32.PACK_AB R51, R66, R87 ;  /* 0x000000574233723e */ /* 0x000fcc00000010ff */
        /* <DEDUP_REMOVED lines=10> */
[----:B------:R-:W0:Y:S01]  /*65c0*/  MUFU.EX2 R22, R22 ;  /* 0x0000001600167308 */ /* 0x000e220000000800 */
[----:B---3--:R-:W-:-:S07]  /*65d0*/  FADD.FTZ R165, R36, 1 ;  /* 0x3f80000024a57421 */ /* 0x008fce0000010000 */
[----:B------:R-:W3:Y:S01]  /*65e0*/  MUFU.EX2 R26, R26 ;  /* 0x0000001a001a7308 */ /* 0x000ee20000000800 */
[----:B-1----:R-:W-:Y:S01]  /*65f0*/  FMUL.FTZ R105, R105, R40 ;  /* 0x0000002869697220 */ /* 0x002fe20000410000 */
[----:B------:R-:W-:-:S04]  /*6600*/  FMUL.FTZ R40, R128, -1.4426950216293334961 ;  /* 0xbfb8aa3b80287820 */ /* 0x000fc80000410000 */
[----:B------:R-:W-:Y:S02]  /*6610*/  F2FP.BF16.F32.PACK_AB R107, R107, R105 ;  /* 0x000000696b6b723e */ /* 0x000fe400000010ff */
[----:B------:R-:W1:Y:S01]  /*6620*/  MUFU.RCP R32, R32 ;  /* 0x0000002000207308 */ /* 0x000e620000001000 */
[----:B0-----:R-:W-:-:S07]  /*6630*/  FADD.FTZ R22, R22, 1 ;  /* 0x3f80000016167421 */ /* 0x001fce0000010000 */
[----:B------:R-:W0:Y:S01]  /*6640*/  MUFU.RCP R163, R163 ;  /* 0x000000a300a37308 */ /* 0x000e220000001000 */
[----:B---3--:R-:W-:-:S07]  /*6650*/  FADD.FTZ R26, R26, 1 ;  /* 0x3f8000001a1a7421 */ /* 0x008fce0000010000 */
[----:B------:R-:W3:Y:S01]  /*6660*/  MUFU.EX2 R20, R20 ;  /* 0x0000001400147308 */ /* 0x000ee20000000800 */
[----:B-1----:R-:W-:Y:S01]  /*6670*/  FMUL.FTZ R57, R57, R32 ;  /* 0x0000002039397220 */ /* 0x002fe20000410000 */
[----:B------:R-:W-:-:S04]  /*6680*/  FMUL.FTZ R32, R121, -1.4426950216293334961 ;  /* 0xbfb8aa3b79207820 */ /* 0x000fc80000410000 */
[----:B------:R-:W-:Y:S02]  /*6690*/  F2FP.BF16.F32.PACK_AB R60, R60, R57 ;  /* 0x000000393c3c723e */ /* 0x000fe400000010ff */
[----:B------:R-:W1:Y:S01]  /*66a0*/  MUFU.EX2 R25, R25 ;  /* 0x0000001900197308 */ /* 0x000e620000000800 */
[----:B0-----:R-:W-:-:S05]  /*66b0*/  FMUL.FTZ R126, R126, R163 ;  /* 0x000000a37e7e7220 */ /* 0x001fca0000410000 */
[----:B------:R-:W-:Y:S02]  /*66c0*/  F2FP.BF16.F32.PACK_AB R126, R126, R127 ;  /* 0x0000007f7e7e723e */ /* 0x000fe400000010ff */
[----:B------:R-:W0:Y:S01]  /*66d0*/  MUFU.RCP R164, R164 ;  /* 0x000000a400a47308 */ /* 0x000e220000001000 */
[----:B---3--:R-:W-:Y:S01]  /*66e0*/  FADD.FTZ R163, R20, 1 ;  /* 0x3f80000014a37421 */ /* 0x008fe20000010000 */
[----:B------:R-:W-:-:S06]  /*66f0*/  FMUL.FTZ R20, R92, -1.4426950216293334961 ;  /* 0xbfb8aa3b5c147820 */ /* 0x000fcc0000410000 */
[----:B------:R-:W3:Y:S01]  /*6700*/  MUFU.RCP R165, R165 ;  /* 0x000000a500a57308 */ /* 0x000ee20000001000 */
[----:B-1----:R-:W-:-:S07]  /*6710*/  FADD.FTZ R25, R25, 1 ;  /* 0x3f80000019197421 */ /* 0x002fce0000010000 */
[----:B------:R-:W1:Y:S01]  /*6720*/  MUFU.EX2 R40, R40 ;  /* 0x0000002800287308 */ /* 0x000e620000000800 */
[----:B0-----:R-:W-:-:S07]  /*6730*/  FMUL.FTZ R131, R131, R164 ;  /* 0x000000a483837220 */ /* 0x001fce0000410000 */
[----:B------:R-:W0:Y:S01]  /*6740*/  MUFU.RCP R22, R22 ;  /* 0x0000001600167308 */ /* 0x000e220000001000 */
[----:B---3--:R-:W-:-:S07]  /*6750*/  FMUL.FTZ R124, R124, R165 ;  /* 0x000000a57c7c7220 */ /* 0x008fce0000410000 */
[----:B------:R-:W3:Y:S01]  /*6760*/  MUFU.EX2 R31, R31 ;  /* 0x0000001f001f7308 */ /* 0x000ee20000000800 */
[----:B-1----:R-:W-:-:S07]  /*6770*/  FADD.FTZ R165, R40, 1 ;  /* 0x3f80000028a57421 */ /* 0x002fce0000010000 */
[----:B------:R-:W1:Y:S01]  /*6780*/  MUFU.RCP R26, R26 ;  /* 0x0000001a001a7308 */ /* 0x000e620000001000 */
[----:B0-----:R-:W-:Y:S01]  /*6790*/  FMUL.FTZ R69, R69, R22 ;  /* 0x0000001645457220 */ /* 0x001fe20000410000 */
[----:B------:R-:W-:-:S04]  /*67a0*/  FMUL.FTZ R22, R132, -1.4426950216293334961 ;  /* 0xbfb8aa3b84167820 */ /* 0x000fc80000410000 */
[----:B------:R-:W-:Y:S02]  /*67b0*/  F2FP.BF16.F32.PACK_AB R69, R109, R69 ;  /* 0x000000456d45723e */ /* 0x000fe400000010ff */
[----:B------:R-:W0:Y:S01]  /*67c0*/  MUFU.EX2 R24, R24 ;  /* 0x0000001800187308 */ /* 0x000e220000000800 */
[----:B---3--:R-:W-:Y:S01]  /*67d0*/  FADD.FTZ R75, R31, 1 ;  /* 0x3f8000001f4b7421 */ /* 0x008fe20000010000 */
[----:B------:R-:W-:-:S06]  /*67e0*/  FMUL.FTZ R31, R138, -1.4426950216293334961 ;  /* 0xbfb8aa3b8a1f7820 */ /* 0x000fcc0000410000 */
[----:B------:R-:W3:Y:S01]  /*67f0*/  MUFU.EX2 R21, R21 ;  /* 0x0000001500157308 */ /* 0x000ee20000000800 */
[----:B-1----:R-:W-:Y:S01]  /*6800*/  FMUL.FTZ R113, R113, R26 ;  /* 0x0000001a71717220 */ /* 0x002fe20000410000 */
[----:B------:R-:W-:-:S04]  /*6810*/  FMUL.FTZ R26, R136, -1.4426950216293334961 ;  /* 0xbfb8aa3b881a7820 */ /* 0x000fc80000410000 */
[----:B------:R-:W-:Y:S02]  /*6820*/  F2FP.BF16.F32.PACK_AB R111, R112, R113 ;  /* 0x00000071706f723e */ /* 0x000fe400000010ff */
[----:B------:R-:W1:Y:S01]  /*6830*/  MUFU.EX2 R32, R32 ;  /* 0x0000002000207308 */ /* 0x000e620000000800 */
[----:B0-----:R-:W-:-:S07]  /*6840*/  FADD.FTZ R24, R24, 1 ;  /* 0x3f80000018187421 */ /* 0x001fce0000010000 */
[----:B------:R-:W0:Y:S01]  /*6850*/  MUFU.EX2 R55, R55 ;  /* 0x0000003700377308 */ /* 0x000e220000000800 */
[----:B---3--:R-:W-:-:S07]  /*6860*/  FADD.FTZ R21, R21, 1 ;  /* 0x3f80000015157421 */ /* 0x008fce0000010000 */
[----:B------:R-:W3:Y:S01]  /*6870*/  MUFU.RCP R163, R163 ;  /* 0x000000a300a37308 */ /* 0x000ee20000001000 */
[----:B-1----:R-:W-:Y:S01]  /*6880*/  FADD.FTZ R56, R32, 1 ;  /* 0x3f80000020387421 */ /* 0x002fe20000010000 */
[----:B------:R-:W-:-:S06]  /*6890*/  FMUL.FTZ R32, R145, -1.4426950216293334961 ;  /* 0xbfb8aa3b91207820 */ /* 0x000fcc0000410000 */
[----:B------:R1:W4:Y:S01]  /*68a0*/  MUFU.RCP R164, R25 ;  /* 0x0000001900a47308 */ /* 0x0003220000001000 */
[----:B0-----:R-:W-:-:S07]  /*68b0*/  FADD.FTZ R55, R55, 1 ;  /* 0x3f80000037377421 */ /* 0x001fce0000010000 */
[----:B------:R-:W0:Y:S01]  /*68c0*/  MUFU.RCP R165, R165 ;  /* 0x000000a500a57308 */ /* 0x000e220000001000 */
[----:B---3--:R-:W-:Y:S01]  /*68d0*/  FMUL.FTZ R130, R130, R163 ;  /* 0x000000a382827220 */ /* 0x008fe20000410000 */
[----:B-1----:R-:W-:-:S04]  /*68e0*/  FMUL.FTZ R25, R95, -1.4426950216293334961 ;  /* 0xbfb8aa3b5f197820 */ /* 0x002fc80000410000 */
[----:B------:R-:W-:Y:S02]  /*68f0*/  F2FP.BF16.F32.PACK_AB R130, R130, R131 ;  /* 0x000000838282723e */ /* 0x000fe400000010ff */
[----:B------:R-:W1:Y:S01]  /*6900*/  MUFU.EX2 R22, R22 ;  /* 0x0000001600167308 */ /* 0x000e620000000800 */
[----:B----4-:R-:W-:-:S07]  /*6910*/  FMUL.FTZ R137, R137, R164 ;  /* 0x000000a489897220 */ /* 0x010fce0000410000 */
[----:B------:R-:W3:Y:S01]  /*6920*/  MUFU.RCP R75, R75 ;  /* 0x0000004b004b7308 */ /* 0x000ee20000001000 */
[----:B0-----:R-:W-:-:S07]  /*6930*/  FMUL.FTZ R128, R128, R165 ;  /* 0x000000a580807220 */ /* 0x001fce0000410000 */
[----:B------:R0:W4:Y:S01]  /*6940*/  MUFU.RCP R163, R24 ;  /* 0x0000001800a37308 */ /* 0x0001220000001000 */
[----:B-1----:R-:W-:Y:S01]  /*6950*/  FADD.FTZ R165, R22, 1 ;  /* 0x3f80000016a57421 */ /* 0x002fe20000010000 */
[----:B------:R-:W-:-:S06]  /*6960*/  FMUL.FTZ R22, R152, -1.4426950216293334961 ;  /* 0xbfb8aa3b98167820 */ /* 0x000fcc0000410000 */
[----:B------:R-:W1:Y:S01]  /*6970*/  MUFU.EX2 R13, R13 ;  /* 0x0000000d000d7308 */ /* 0x000e620000000800 */
[----:B---3--:R-:W-:Y:S01]  /*6980*/  FMUL.FTZ R114, R114, R75 ;  /* 0x0000004b72727220 */ /* 0x008fe20000410000 */
[----:B------:R-:W-:Y:S01]  /*6990*/  FMUL.FTZ R75, R140, -1.4426950216293334961 ;  /* 0xbfb8aa3b8c4b7820 */ /* 0x000fe20000410000 */
[----:B0-----:R-:W-:-:S03]  /*69a0*/  FMUL.FTZ R24, R153, -1.4426950216293334961 ;  /* 0xbfb8aa3b99187820 */ /* 0x001fc60000410000 */
[----:B------:R-:W-:Y:S02]  /*69b0*/  F2FP.BF16.F32.PACK_AB R114, R114, R115 ;  /* 0x000000737272723e */ /* 0x000fe400000010ff */
[----:B------:R-:W0:Y:S01]  /*69c0*/  MUFU.EX2 R26, R26 ;  /* 0x0000001a001a7308 */ /* 0x000e220000000800 */
[----:B----4-:R-:W-:Y:S01]  /*69d0*/  FMUL.FTZ R134, R134, R163 ;  /* 0x000000a386867220 */ /* 0x010fe20000410000 */
[----:B------:R-:W-:-:S06]  /*69e0*/  F2FP.BF16.F32.PACK_AB R115, R116, R117 ;  /* 0x000000757473723e */ /* 0x000fcc00000010ff */
[----:B------:R-:W3:Y:S01]  /*69f0*/  MUFU.RCP R21, R21 ;  /* 0x0000001500157308 */ /* 0x000ee20000001000 */
[----:B-1----:R-:W-:Y:S01]  /*6a00*/  FADD.FTZ R35, R13, 1 ;  /* 0x3f8000000d237421 */ /* 0x002fe20000010000 */
[----:B------:R-:W-:-:S06]  /*6a10*/  FMUL.FTZ R13, R88, -1.4426950216293334961 ;  /* 0xbfb8aa3b580d7820 */ /* 0x000fcc0000410000 */
[----:B------:R1:W4:Y:S01]  /*6a20*/  MUFU.RCP R164, R55 ;  /* 0x0000003700a47308 */ /* 0x0003220000001000 */
[----:B0-----:R-:W-:Y:S01]  /*6a30*/  FADD.FTZ R163, R26, 1 ;  /* 0x3f8000001aa37421 */ /* 0x001fe20000010000 */
[----:B------:R-:W-:-:S06]  /*6a40*/  FMUL.FTZ R26, R154, -1.4426950216293334961 ;  /* 0xbfb8aa3b9a1a7820 */ /* 0x000fcc0000410000 */
[----:B------:R-:W0:Y:S01]  /*6a50*/  MUFU.RCP R56, R56 ;  /* 0x0000003800387308 */ /* 0x000e220000001000 */
[----:B---3--:R-:W-:Y:S01]  /*6a60*/  FMUL.FTZ R108, R108, R21 ;  /* 0x000000156c6c7220 */ /* 0x008fe20000410000 */
[----:B------:R-:W-:Y:S01]  /*6a70*/  FMUL.FTZ R21, R133, -1.4426950216293334961 ;  /* 0xbfb8aa3b85157820 */ /* 0x000fe20000410000 */
[----:B-1----:R-:W-:-:S03]  /*6a80*/  FMUL.FTZ R55, R97, -1.4426950216293334961 ;  /* 0xbfb8aa3b61377820 */ /* 0x002fc60000410000 */
[----:B------:R-:W-:Y:S02]  /*6a90*/  F2FP.BF16.F32.PACK_AB R68, R108, R68 ;  /* 0x000000446c44723e */ /* 0x000fe400000010ff */
[----:B------:R-:W1:Y:S01]  /*6aa0*/  MUFU.EX2 R32, R32 ;  /* 0x0000002000207308 */ /* 0x000e620000000800 */
[----:B----4-:R-:W-:-:S07]  /*6ab0*/  FMUL.FTZ R141, R141, R164 ;  /* 0x000000a48d8d7220 */ /* 0x010fce0000410000 */
[----:B------:R-:W3:Y:S01]  /*6ac0*/  MUFU.RCP R165, R165 ;  /* 0x000000a500a57308 */ /* 0x000ee20000001000 */
[----:B0-----:R-:W-:Y:S01]  /*6ad0*/  FMUL.FTZ R121, R121, R56 ;  /* 0x0000003879797220 */ /* 0x001fe20000410000 */
[----:B------:R-:W-:-:S04]  /*6ae0*/  FMUL.FTZ R56, R144, -1.4426950216293334961 ;  /* 0xbfb8aa3b90387820 */ /* 0x000fc80000410000 */
[----:B------:R-:W-:Y:S02]  /*6af0*/  F2FP.BF16.F32.PACK_AB R119, R120, R121 ;  /* 0x000000797877723e */ /* 0x000fe400000010ff */
[----:B------:R-:W0:Y:S01]  /*6b00*/  MUFU.EX2 R30, R30 ;  /* 0x0000001e001e7308 */ /* 0x000e220000000800 */
[----:B-1----:R-:W-:Y:S01]  /*6b10*/  FADD.FTZ R164, R32, 1 ;  /* 0x3f80000020a47421 */ /* 0x002fe20000010000 */
[----:B------:R-:W-:-:S06]  /*6b20*/  FMUL.FTZ R32, R157, -1.4426950216293334961 ;  /* 0xbfb8aa3b9d207820 */ /* 0x000fcc0000410000 */
[----:B------:R-:W1:Y:S01]  /*6b30*/  MUFU.EX2 R18, R18 ;  /* 0x0000001200127308 */ /* 0x000e620000000800 */
[----:B---3--:R-:W-:-:S07]  /*6b40*/  FMUL.FTZ R132, R132, R165 ;  /* 0x000000a584847220 */ /* 0x008fce0000410000 */
[----:B------:R-:W-:Y:S01]  /*6b50*/  MUFU.EX2 R75, R75 ;  /* 0x0000004b004b7308 */ /* 0x000fe20000000800 */
[----:B0-----:R-:W-:-:S07]  /*6b60*/  FADD.FTZ R165, R30, 1 ;  /* 0x3f8000001ea57421 */ /* 0x001fce0000010000 */
[----:B------:R-:W0:Y:S01]  /*6b70*/  MUFU.RCP R35, R35 ;  /* 0x0000002300237308 */ /* 0x000e220000001000 */
[----:B-1----:R-:W-:Y:S01]  /*6b80*/  FADD.FTZ R36, R18, 1 ;  /* 0x3f80000012247421 */ /* 0x002fe20000010000 */
[----:B------:R-:W-:-:S06]  /*6b90*/  FMUL.FTZ R18, R149, -1.4426950216293334961 ;  /* 0xbfb8aa3b95127820 */ /* 0x000fcc0000410000 */
[----:B------:R-:W1:Y:S08]  /*6ba0*/  MUFU.RCP R163, R163 ;  /* 0x000000a300a37308 */ /* 0x000e700000001000 */
[----:B------:R-:W3:Y:S01]  /*6bb0*/  MUFU.EX2 R0, R0 ;  /* 0x0000000000007308 */ /* 0x000ee20000000800 */
[----:B0-----:R-:W-:Y:S01]  /*6bc0*/  FMUL.FTZ R122, R122, R35 ;  /* 0x000000237a7a7220 */ /* 0x001fe20000410000 */
[----:B------:R-:W-:-:S04]  /*6bd0*/  FMUL.FTZ R35, R89, -1.4426950216293334961 ;  /* 0xbfb8aa3b59237820 */ /* 0x000fc80000410000 */
[----:B------:R-:W-:Y:S02]  /*6be0*/  F2FP.BF16.F32.PACK_AB R122, R122, R123 ;  /* 0x0000007b7a7a723e */ /* 0x000fe400000010ff */
[----:B------:R-:W-:Y:S01]  /*6bf0*/  MUFU.EX2 R11, R11 ;  /* 0x0000000b000b7308 */ /* 0x000fe20000000800 */
[----:B-1----:R-:W-:Y:S01]  /*6c00*/  FMUL.FTZ R136, R136, R163 ;  /* 0x000000a388887220 */ /* 0x002fe20000410000 */
[----:B------:R-:W-:-:S06]  /*6c10*/  F2FP.BF16.F32.PACK_AB R123, R124, R125 ;  /* 0x0000007d7c7b723e */ /* 0x000fcc00000010ff */
[----:B------:R-:W0:Y:S01]  /*6c20*/  MUFU.EX2 R23, R23 ;  /* 0x0000001700177308 */ /* 0x000e220000000800 */
[----:B---3--:R-:W-:Y:S01]  /*6c30*/  FADD.FTZ R163, R0, 1 ;  /* 0x3f80000000a37421 */ /* 0x008fe20000010000 */
[----:B------:R-:W-:-:S06]  /*6c40*/  FMUL.FTZ R0, R156, -1.4426950216293334961 ;  /* 0xbfb8aa3b9c007820 */ /* 0x000fcc0000410000 */
[----:B------:R-:W1:Y:S08]  /*6c50*/  MUFU.EX2 R21, R21 ;  /* 0x0000001500157308 */ /* 0x000e700000000800 */
[----:B------:R-:W3:Y:S01]  /*6c60*/  MUFU.EX2 R31, R31 ;  /* 0x0000001f001f7308 */ /* 0x000ee20000000800 */
[----:B0-----:R-:W-:-:S07]  /*6c70*/  FADD.FTZ R23, R23, 1 ;  /* 0x3f80000017177421 */ /* 0x001fce0000010000 */
[----:B------:R-:W0:Y:S01]  /*6c80*/  MUFU.RCP R164, R164 ;  /* 0x000000a400a47308 */ /* 0x000e220000001000 */
[----:B-1----:R-:W-:Y:S01]  /*6c90*/  FADD.FTZ R40, R21, 1 ;  /* 0x3f80000015287421 */ /* 0x002fe20000010000 */
[----:B------:R-:W-:-:S06]  /*6ca0*/  FMUL.FTZ R21, R151, -1.4426950216293334961 ;  /* 0xbfb8aa3b97157820 */ /* 0x000fcc0000410000 */
[----:B------:R-:W1:Y:S01]  /*6cb0*/  MUFU.EX2 R56, R56 ;  /* 0x0000003800387308 */ /* 0x000e620000000800 */
[----:B---3--:R-:W-:-:S07]  /*6cc0*/  FADD.FTZ R31, R31, 1 ;  /* 0x3f8000001f1f7421 */ /* 0x008fce0000010000 */
[----:B------:R-:W3:Y:S01]  /*6cd0*/  MUFU.EX2 R14, R14 ;  /* 0x0000000e000e7308 */ /* 0x000ee20000000800 */
[----:B0-----:R-:W-:-:S07]  /*6ce0*/  FMUL.FTZ R145, R145, R164 ;  /* 0x000000a491917220 */ /* 0x001fce0000410000 */
[----:B------:R0:W4:Y:S01]  /*6cf0*/  MUFU.RCP R30, R165 ;  /* 0x000000a5001e7308 */ /* 0x0001220000001000 */
[----:B-1----:R-:W-:-:S07]  /*6d00*/  FADD.FTZ R164, R56, 1 ;  /* 0x3f80000038a47421 */ /* 0x002fce0000010000 */
[----:B------:R-:W1:Y:S01]  /*6d10*/  MUFU.RCP R36, R36 ;  /* 0x0000002400247308 */ /* 0x000e620000001000 */
[----:B0-----:R-:W-:Y:S01]  /*6d20*/  FADD.FTZ R165, R75, 1 ;  /* 0x3f8000004ba57421 */ /* 0x001fe20000010000 */
[----:B------:R-:W-:Y:S01]  /*6d30*/  FADD.FTZ R75, R11, 1 ;  /* 0x3f8000000b4b7421 */ /* 0x000fe20000010000 */
[----:B---3--:R-:W-:Y:S01]  /*6d40*/  FADD.FTZ R56, R14, 1 ;  /* 0x3f8000000e387421 */ /* 0x008fe20000010000 */
[----:B------:R-:W-:Y:S01]  /*6d50*/  FMUL.FTZ R11, R98, -1.4426950216293334961 ;  /* 0xbfb8aa3b620b7820 */ /* 0x000fe20000410000 */
[----:B------:R-:W-:-:S03]  /*6d60*/  FMUL.FTZ R14, R159, -1.4426950216293334961 ;  /* 0xbfb8aa3b9f0e7820 */ /* 0x000fc60000410000 */
[----:B------:R-:W0:Y:S01]  /*6d70*/  MUFU.EX2 R35, R35 ;  /* 0x0000002300237308 */ /* 0x000e220000000800 */
[----:B----4-:R-:W-:Y:S01]  /*6d80*/  FMUL.FTZ R139, R139, R30 ;  /* 0x0000001e8b8b7220 */ /* 0x010fe20000410000 */
[----:B------:R-:W-:-:S06]  /*6d90*/  FMUL.FTZ R30, R96, -1.4426950216293334961 ;  /* 0xbfb8aa3b601e7820 */ /* 0x000fcc0000410000 */
[----:B------:R-:W3:Y:S01]  /*6da0*/  MUFU.RCP R163, R163 ;  /* 0x000000a300a37308 */ /* 0x000ee20000001000 */
[----:B-1----:R-:W-:Y:S01]  /*6db0*/  FMUL.FTZ R129, R129, R36 ;  /* 0x0000002481817220 */ /* 0x002fe20000410000 */
[----:B------:R-:W-:-:S04]  /*6dc0*/  FMUL.FTZ R36, R91, -1.4426950216293334961 ;  /* 0xbfb8aa3b5b247820 */ /* 0x000fc80000410000 */
[----:B------:R-:W-:Y:S02]  /*6dd0*/  F2FP.BF16.F32.PACK_AB R127, R128, R129 ;  /* 0x00000081807f723e */ /* 0x000fe400000010ff */
[----:B------:R-:W1:Y:S01]  /*6de0*/  MUFU.RCP R75, R75 ;  /* 0x0000004b004b7308 */ /* 0x000e620000001000 */
[----:B0-----:R-:W-:-:S07]  /*6df0*/  FADD.FTZ R35, R35, 1 ;  /* 0x3f80000023237421 */ /* 0x001fce0000010000 */
[----:B------:R-:W0:Y:S01]  /*6e00*/  MUFU.EX2 R13, R13 ;  /* 0x0000000d000d7308 */ /* 0x000e220000000800 */
[----:B---3--:R-:W-:-:S07]  /*6e10*/  FMUL.FTZ R143, R143, R163 ;  /* 0x000000a38f8f7220 */ /* 0x008fce0000410000 */
[----:B------:R-:W3:Y:S01]  /*6e20*/  MUFU.RCP R23, R23 ;  /* 0x0000001700177308 */ /* 0x000ee20000001000 */
[----:B-1----:R-:W-:Y:S01]  /*6e30*/  FMUL.FTZ R142, R142, R75 ;  /* 0x0000004b8e8e7220 */ /* 0x002fe20000410000 */
[----:B------:R-:W-:-:S04]  /*6e40*/  FMUL.FTZ R75, R99, -1.4426950216293334961 ;  /* 0xbfb8aa3b634b7820 */ /* 0x000fc80000410000 */
[----:B------:R-:W-:Y:S02]  /*6e50*/  F2FP.BF16.F32.PACK_AB R142, R142, R143 ;  /* 0x0000008f8e8e723e */ /* 0x000fe400000010ff */
[----:B------:R-:W1:Y:S01]  /*6e60*/  MUFU.RCP R165, R165 ;  /* 0x000000a500a57308 */ /* 0x000e620000001000 */
[----:B0-----:R-:W-:Y:S01]  /*6e70*/  FADD.FTZ R163, R13, 1 ;  /* 0x3f8000000da37421 */ /* 0x001fe20000010000 */
[----:B------:R-:W-:-:S06]  /*6e80*/  FMUL.FTZ R13, R100, -1.4426950216293334961 ;  /* 0xbfb8aa3b640d7820 */ /* 0x000fcc0000410000 */
[----:B------:R-:W0:Y:S01]  /*6e90*/  MUFU.EX2 R12, R12 ;  /* 0x0000000c000c7308 */ /* 0x000e220000000800 */
[----:B---3--:R-:W-:Y:S01]  /*6ea0*/  FMUL.FTZ R135, R135, R23 ;  /* 0x0000001787877220 */ /* 0x008fe20000410000 */
[----:B------:R-:W-:-:S04]  /*6eb0*/  FMUL.FTZ R23, R94, -1.4426950216293334961 ;  /* 0xbfb8aa3b5e177820 */ /* 0x000fc80000410000 */
[----:B------:R-:W-:Y:S02]  /*6ec0*/  F2FP.BF16.F32.PACK_AB R134, R134, R135 ;  /* 0x000000878686723e */ /* 0x000fe400000010ff */
[----:B------:R-:W3:Y:S01]  /*6ed0*/  MUFU.RCP R40, R40 ;  /* 0x0000002800287308 */ /* 0x000ee20000001000 */
[----:B-1----:R-:W-:Y:S01]  /*6ee0*/  FMUL.FTZ R140, R140, R165 ;  /* 0x000000a58c8c7220 */ /* 0x002fe20000410000 */
[----:B------:R-:W-:-:S06]  /*6ef0*/  F2FP.BF16.F32.PACK_AB R135, R136, R137 ;  /* 0x000000898887723e */ /* 0x000fcc00000010ff */
[----:B------:R-:W1:Y:S01]  /*6f00*/  MUFU.RCP R31, R31 ;  /* 0x0000001f001f7308 */ /* 0x000e620000001000 */
[----:B0-----:R-:W-:Y:S01]  /*6f10*/  FADD.FTZ R165, R12, 1 ;  /* 0x3f8000000ca57421 */ /* 0x001fe20000010000 */
[----:B------:R-:W-:-:S06]  /*6f20*/  FMUL.FTZ R12, R158, -1.4426950216293334961 ;  /* 0xbfb8aa3b9e0c7820 */ /* 0x000fcc0000410000 */
[----:B------:R-:W0:Y:S01]  /*6f30*/  MUFU.RCP R56, R56 ;  /* 0x0000003800387308 */ /* 0x000e220000001000 */
[----:B---3--:R-:W-:Y:S01]  /*6f40*/  FMUL.FTZ R133, R133, R40 ;  /* 0x0000002885857220 */ /* 0x008fe20000410000 */
[----:B------:R-:W-:-:S04]  /*6f50*/  FMUL.FTZ R40, R93, -1.4426950216293334961 ;  /* 0xbfb8aa3b5d287820 */ /* 0x000fc80000410000 */
[----:B------:R-:W-:Y:S02]  /*6f60*/  F2FP.BF16.F32.PACK_AB R131, R132, R133 ;  /* 0x000000858483723e */ /* 0x000fe400000010ff */
[----:B------:R-:W3:Y:S01]  /*6f70*/  MUFU.EX2 R17, R17 ;  /* 0x0000001100117308 */ /* 0x000ee20000000800 */
[----:B-1----:R-:W-:Y:S01]  /*6f80*/  FMUL.FTZ R138, R138, R31 ;  /* 0x0000001f8a8a7220 */ /* 0x002fe20000410000 */
[----:B------:R-:W-:-:S04]  /*6f90*/  FMUL.FTZ R31, R155, -1.4426950216293334961 ;  /* 0xbfb8aa3b9b1f7820 */ /* 0x000fc80000410000 */
[----:B------:R-:W-:Y:S02]  /*6fa0*/  F2FP.BF16.F32.PACK_AB R138, R138, R139 ;  /* 0x0000008b8a8a723e */ /* 0x000fe400000010ff */
[----:B------:R-:W1:Y:S01]  /*6fb0*/  MUFU.EX2 R36, R36 ;  /* 0x0000002400247308 */ /* 0x000e620000000800 */
[----:B0-----:R-:W-:Y:S01]  /*6fc0*/  FMUL.FTZ R147, R147, R56 ;  /* 0x0000003893937220 */ /* 0x001fe20000410000 */
[----:B------:R-:W-:Y:S01]  /*6fd0*/  FMUL.FTZ R56, R161, -1.4426950216293334961 ;  /* 0xbfb8aa3ba1387820 */ /* 0x000fe20000410000 */
[----:B------:R-:W-:-:S05]  /*6fe0*/  F2FP.BF16.F32.PACK_AB R139, R140, R141 ;  /* 0x0000008d8c8b723e */ /* 0x000fca00000010ff */
[----:B------:R-:W0:Y:S01]  /*6ff0*/  MUFU.RCP R35, R35 ;  /* 0x0000002300237308 */ /* 0x000e220000001000 */
[----:B---3--:R-:W-:-:S07]  /*7000*/  FADD.FTZ R17, R17, 1 ;  /* 0x3f80000011117421 */ /* 0x008fce0000010000 */
[----:B------:R-:W3:Y:S01]  /*7010*/  MUFU.EX2 R11, R11 ;  /* 0x0000000b000b7308 */ /* 0x000ee20000000800 */
[----:B-1----:R-:W-:-:S07]  /*7020*/  FADD.FTZ R36, R36, 1 ;  /* 0x3f80000024247421 */ /* 0x002fce0000010000 */
[----:B------:R-:W1:Y:S01]  /*7030*/  MUFU.EX2 R75, R75 ;  /* 0x0000004b004b7308 */ /* 0x000e620000000800 */
[----:B0-----:R-:W-:-:S05]  /*7040*/  FMUL.FTZ R89, R89, R35 ;  /* 0x0000002359597220 */ /* 0x001fca0000410000 */
[----:B------:R-:W-:Y:S02]  /*7050*/  F2FP.BF16.F32.PACK_AB R89, R89, R147 ;  /* 0x000000935959723e */ /* 0x000fe400000010ff */
[----:B------:R-:W0:Y:S01]  /*7060*/  MUFU.EX2 R16, R16 ;  /* 0x0000001000107308 */ /* 0x000e220000000800 */
[----:B---3--:R-:W-:-:S07]  /*7070*/  FADD.FTZ R11, R11, 1 ;  /* 0x3f8000000b0b7421 */ /* 0x008fce0000010000 */
[----:B------:R-:W3:Y:S01]  /*7080*/  MUFU.EX2 R22, R22 ;  /* 0x0000001600167308 */ /* 0x000ee20000000800 */
[----:B-1----:R-:W-:-:S07]  /*7090*/  FADD.FTZ R35, R75, 1 ;  /* 0x3f8000004b237421 */ /* 0x002fce0000010000 */
[----:B------:R-:W1:Y:S01]  /*70a0*/  MUFU.EX2 R23, R23 ;  /* 0x0000001700177308 */ /* 0x000e620000000800 */
[----:B0-----:R-:W-:-:S07]  /*70b0*/  FADD.FTZ R16, R16, 1 ;  /* 0x3f80000010107421 */ /* 0x001fce0000010000 */
        /* <DEDUP_REMOVED lines=34> */
[----:B------:R-:W1:Y:S01]  /*72e0*/  MUFU.RCP R17, R17 ;  /* 0x0000001100117308 */ /* 0x000e620000001000 */
[----:B0-----:R-:W-:-:S07]  /*72f0*/  FADD.FTZ R13, R14, 1 ;  /* 0x3f8000000e0d7421 */ /* 0x001fce0000010000 */
[----:B------:R-:W0:Y:S01]  /*7300*/  MUFU.RCP R36, R36 ;  /* 0x0000002400247308 */ /* 0x000e220000001000 */
[----:B---3--:R-:W-:-:S07]  /*7310*/  FADD.FTZ R56, R56, 1 ;  /* 0x3f80000038387421 */ /* 0x008fce0000010000 */
[----:B------:R-:W3:Y:S01]  /*7320*/  MUFU.RCP R11, R11 ;  /* 0x0000000b000b7308 */ /* 0x000ee20000001000 */
[----:B-1----:R-:W-:Y:S01]  /*7330*/  FMUL.FTZ R17, R90, R17 ;  /* 0x000000115a117220 */ /* 0x002fe20000410000 */
[----:B--2---:R-:W-:-:S06]  /*7340*/  IADD3 R90, P1, PT, R9, UR22, RZ ;  /* 0x00000016095a7c10 */ /* 0x004fcc000ff3e0ff */
[----:B------:R-:W1:Y:S01]  /*7350*/  MUFU.RCP R16, R16 ;  /* 0x0000001000107308 */ /* 0x000e620000001000 */
[----:B0-----:R-:W-:Y:S01]  /*7360*/  FMUL.FTZ R36, R91, R36 ;  /* 0x000000245b247220 */ /* 0x001fe20000410000 */
[----:B------:R-:W-:Y:S02]  /*7370*/  IADD3.X R91, PT, PT, R10, UR23, RZ, P1, !PT ;  /* 0x000000170a5b7c10 */ /* 0x000fe40008ffe4ff */
[----:B------:R-:W-:-:S03]  /*7380*/  F2FP.BF16.F32.PACK_AB R10, R73, R71 ;  /* 0x00000047490a723e */ /* 0x000fc600000010ff */
[----:B------:R-:W-:Y:S01]  /*7390*/  STG.E.64 desc[UR18][R90.64+0x5000], R78 ;  /* 0x0050004e5a007986 */ /* 0x000fe2000c101b12 */
[----:B------:R-:W0:Y:S01]  /*73a0*/  MUFU.RCP R22, R22 ;  /* 0x0000001600167308 */ /* 0x000e220000001000 */
[----:B---3--:R-:W-:Y:S01]  /*73b0*/  FMUL.FTZ R98, R98, R11 ;  /* 0x0000000b62627220 */ /* 0x008fe20000410000 */
[----:B------:R-:W-:Y:S01]  /*73c0*/  F2FP.BF16.F32.PACK_AB R11, R28, R162 ;  /* 0x000000a21c0b723e */ /* 0x000fe200000010ff */
[----:B------:R-:W-:Y:S01]  /*73d0*/  STG.E.64 desc[UR18][R90.64+0x7800], R80 ;  /* 0x007800505a007986 */ /* 0x000fe2000c101b12 */
[----:B------:R-:W-:-:S03]  /*73e0*/  F2FP.BF16.F32.PACK_AB R28, R15, R52 ;  /* 0x000000340f1c723e */ /* 0x000fc600000010ff */
[----:B------:R2:W-:Y:S01]  /*73f0*/  STG.E.64 desc[UR18][R90.64], R10 ;  /* 0x0000000a5a007986 */ /* 0x0005e2000c101b12 */
[----:B------:R-:W3:Y:S01]  /*7400*/  MUFU.RCP R23, R23 ;  /* 0x0000001700177308 */ /* 0x000ee20000001000 */
[----:B-1----:R-:W-:Y:S02]  /*7410*/  FMUL.FTZ R16, R148, R16 ;  /* 0x0000001094107220 */ /* 0x002fe40000410000 */
[----:B------:R1:W-:Y:S03]  /*7420*/  STG.E.64 desc[UR18][R90.64+0x2800], R28 ;  /* 0x0028001c5a007986 */ /* 0x0003e6000c101b12 */
[----:B------:R-:W-:Y:S01]  /*7430*/  F2FP.BF16.F32.PACK_AB R16, R17, R16 ;  /* 0x000000101110723e */ /* 0x000fe200000010ff */
[----:B------:R1:W-:Y:S01]  /*7440*/  STG.E.64 desc[UR18][R90.64+0x11800], R38 ;  /* 0x011800265a007986 */ /* 0x0003e2000c101b12 */
[----:B------:R-:W4:Y:S01]  /*7450*/  MUFU.RCP R164, R164 ;  /* 0x000000a400a47308 */ /* 0x000f220000001000 */
[----:B0-----:R-:W-:-:S02]  /*7460*/  FMUL.FTZ R22, R152, R22 ;  /* 0x0000001698167220 */ /* 0x001fc40000410000 */
[----:B------:R1:W-:Y:S01]  /*7470*/  STG.E.64 desc[UR18][R90.64+0x14000], R42 ;  /* 0x0140002a5a007986 */ /* 0x0003e2000c101b12 */
[----:B--2---:R-:W-:Y:S02]  /*7480*/  F2FP.BF16.F32.PACK_AB R10, R27, R83 ;  /* 0x000000531b0a723e */ /* 0x004fe400000010ff */
[----:B------:R-:W-:Y:S02]  /*7490*/  F2FP.BF16.F32.PACK_AB R11, R72, R160 ;  /* 0x000000a0480b723e */ /* 0x000fe400000010ff */
[----:B------:R-:W0:Y:S01]  /*74a0*/  MUFU.RCP R165, R165 ;  /* 0x000000a500a57308 */ /* 0x000e220000001000 */
[----:B---3--:R-:W-:Y:S01]  /*74b0*/  FMUL.FTZ R23, R94, R23 ;  /* 0x000000175e177220 */ /* 0x008fe20000410000 */
[----:B------:R1:W-:Y:S04]  /*74c0*/  STG.E.64 desc[UR18][R90.64+0x16800], R46 ;  /* 0x0168002e5a007986 */ /* 0x0003e8000c101b12 */
[----:B------:R-:W-:Y:S01]  /*74d0*/  F2FP.BF16.F32.PACK_AB R22, R23, R22 ;  /* 0x000000161716723e */ /* 0x000fe200000010ff */
[----:B------:R1:W-:Y:S01]  /*74e0*/  STG.E.64 desc[UR18][R90.64+0xa000], R10 ;  /* 0x00a0000a5a007986 */ /* 0x0003e2000c101b12 */
[----:B------:R-:W2:Y:S01]  /*74f0*/  MUFU.RCP R163, R163 ;  /* 0x000000a300a37308 */ /* 0x000ea20000001000 */
[----:B----4-:R-:W-:-:S02]  /*7500*/  FMUL.FTZ R144, R144, R164 ;  /* 0x000000a490907220 */ /* 0x010fc40000410000 */
[----:B------:R1:W-:Y:S03]  /*7510*/  STG.E.64 desc[UR18][R90.64+0x19000], R50 ;  /* 0x019000325a007986 */ /* 0x0003e6000c101b12 */
[----:B------:R-:W-:Y:S01]  /*7520*/  F2FP.BF16.F32.PACK_AB R143, R144, R145 ;  /* 0x00000091908f723e */ /* 0x000fe200000010ff */
[----:B------:R1:W-:Y:S01]  /*7530*/  STG.E.64 desc[UR18][R90.64+0x1e000], R60 ;  /* 0x01e0003c5a007986 */ /* 0x0003e2000c101b12 */
[----:B------:R-:W3:Y:S01]  /*7540*/  MUFU.RCP R18, R18 ;  /* 0x0000001200127308 */ /* 0x000ee20000001000 */
[----:B0-----:R-:W-:Y:S02]  /*7550*/  FMUL.FTZ R146, R146, R165 ;  /* 0x000000a592927220 */ /* 0x001fe40000410000 */
[----:B------:R1:W-:Y:S04]  /*7560*/  STG.E.64 desc[UR18][R90.64+0x20800], R62 ;  /* 0x0208003e5a007986 */ /* 0x0003e8000c101b12 */
[----:B------:R1:W-:Y:S01]  /*7570*/  STG.E.64 desc[UR18][R90.64+0x23000], R106 ;  /* 0x0230006a5a007986 */ /* 0x0003e2000c101b12 */
[----:B------:R-:W0:Y:S01]  /*7580*/  MUFU.RCP R19, R19 ;  /* 0x0000001300137308 */ /* 0x000e220000001000 */
[----:B--2---:R-:W-:-:S02]  /*7590*/  FMUL.FTZ R88, R88, R163 ;  /* 0x000000a358587220 */ /* 0x004fc40000410000 */
[----:B------:R1:W-:Y:S03]  /*75a0*/  STG.E.64 desc[UR18][R90.64+0x25800], R68 ;  /* 0x025800445a007986 */ /* 0x0003e6000c101b12 */
[----:B------:R-:W-:Y:S01]  /*75b0*/  F2FP.BF16.F32.PACK_AB R88, R88, R146 ;  /* 0x000000925858723e */ /* 0x000fe200000010ff */
[----:B------:R1:W-:Y:S01]  /*75c0*/  STG.E.64 desc[UR18][R90.64+0x28000], R110 ;  /* 0x0280006e5a007986 */ /* 0x0003e2000c101b12 */
[----:B------:R-:W2:Y:S01]  /*75d0*/  MUFU.RCP R20, R20 ;  /* 0x0000001400147308 */ /* 0x000ea20000001000 */
[----:B---3--:R-:W-:Y:S02]  /*75e0*/  FMUL.FTZ R18, R149, R18 ;  /* 0x0000001295127220 */ /* 0x008fe40000410000 */
[----:B------:R1:W-:Y:S03]  /*75f0*/  STG.E.64 desc[UR18][R90.64+0x2a800], R114 ;  /* 0x02a800725a007986 */ /* 0x0003e6000c101b12 */
[----:B------:R-:W-:Y:S01]  /*7600*/  F2FP.BF16.F32.PACK_AB R17, R36, R18 ;  /* 0x000000122411723e */ /* 0x000fe200000010ff */
[----:B------:R1:W-:Y:S01]  /*7610*/  STG.E.64 desc[UR18][R90.64+0x2d000], R118 ;  /* 0x02d000765a007986 */ /* 0x0003e2000c101b12 */
[----:B------:R-:W3:Y:S01]  /*7620*/  MUFU.RCP R21, R21 ;  /* 0x0000001500157308 */ /* 0x000ee20000001000 */
[----:B0-----:R-:W-:-:S02]  /*7630*/  FMUL.FTZ R19, R150, R19 ;  /* 0x0000001396137220 */ /* 0x001fc40000410000 */
[----:B------:R1:W-:Y:S04]  /*7640*/  STG.E.64 desc[UR18][R90.64+0x2f800], R122 ;  /* 0x02f8007a5a007986 */ /* 0x0003e8000c101b12 */
[----:B------:R1:W-:Y:S01]  /*7650*/  STG.E.64 desc[UR18][R90.64+0x32000], R126 ;  /* 0x0320007e5a007986 */ /* 0x0003e2000c101b12 */
[----:B------:R-:W0:Y:S01]  /*7660*/  MUFU.RCP R40, R40 ;  /* 0x0000002800287308 */ /* 0x000e220000001000 */
[----:B--2---:R-:W-:Y:S02]  /*7670*/  FMUL.FTZ R20, R92, R20 ;  /* 0x000000145c147220 */ /* 0x004fe40000410000 */
[----:B------:R1:W-:Y:S03]  /*7680*/  STG.E.64 desc[UR18][R90.64+0x34800], R130 ;  /* 0x034800825a007986 */ /* 0x0003e6000c101b12 */
[----:B------:R-:W-:Y:S01]  /*7690*/  F2FP.BF16.F32.PACK_AB R20, R20, R19 ;  /* 0x000000131414723e */ /* 0x000fe200000010ff */
[----:B------:R1:W-:Y:S01]  /*76a0*/  STG.E.64 desc[UR18][R90.64+0x37000], R134 ;  /* 0x037000865a007986 */ /* 0x0003e2000c101b12 */
[----:B------:R-:W2:Y:S01]  /*76b0*/  MUFU.RCP R24, R24 ;  /* 0x0000001800187308 */ /* 0x000ea20000001000 */
[----:B---3--:R-:W-:-:S02]  /*76c0*/  FMUL.FTZ R21, R151, R21 ;  /* 0x0000001597157220 */ /* 0x008fc40000410000 */
[----:B------:R1:W-:Y:S04]  /*76d0*/  STG.E.64 desc[UR18][R90.64+0x39800], R138 ;  /* 0x0398008a5a007986 */ /* 0x0003e8000c101b12 */
[----:B------:R1:W-:Y:S01]  /*76e0*/  STG.E.64 desc[UR18][R90.64+0x3c000], R142 ;  /* 0x03c0008e5a007986 */ /* 0x0003e2000c101b12 */
[----:B------:R-:W3:Y:S01]  /*76f0*/  MUFU.RCP R25, R25 ;  /* 0x0000001900197308 */ /* 0x000ee20000001000 */
[----:B0-----:R-:W-:Y:S02]  /*7700*/  FMUL.FTZ R40, R93, R40 ;  /* 0x000000285d287220 */ /* 0x001fe40000410000 */
[----:B------:R1:W-:Y:S03]  /*7710*/  STG.E.64 desc[UR18][R90.64+0x3e800], R88 ;  /* 0x03e800585a007986 */ /* 0x0003e6000c101b12 */
[----:B------:R-:W-:Y:S01]  /*7720*/  F2FP.BF16.F32.PACK_AB R21, R40, R21 ;  /* 0x000000152815723e */ /* 0x000fe200000010ff */
[----:B------:R1:W-:Y:S01]  /*7730*/  STG.E.64 desc[UR18][R90.64+0x41000], R16 ;  /* 0x041000105a007986 */ /* 0x0003e2000c101b12 */
[----:B------:R-:W0:Y:S01]  /*7740*/  MUFU.RCP R26, R26 ;  /* 0x0000001a001a7308 */ /* 0x000e220000001000 */
[----:B--2---:R-:W-:-:S02]  /*7750*/  FMUL.FTZ R24, R153, R24 ;  /* 0x0000001899187220 */ /* 0x004fc40000410000 */
[----:B------:R1:W-:Y:S05]  /*7760*/  STG.E.64 desc[UR18][R90.64+0x43800], R20 ;  /* 0x043800145a007986 */ /* 0x0003ea000c101b12 */
[----:B------:R-:W2:Y:S01]  /*7770*/  MUFU.RCP R30, R30 ;  /* 0x0000001e001e7308 */ /* 0x000ea20000001000 */
[----:B---3--:R-:W-:-:S05]  /*7780*/  FMUL.FTZ R25, R95, R25 ;  /* 0x000000195f197220 */ /* 0x008fca0000410000 */
[----:B------:R-:W-:Y:S02]  /*7790*/  F2FP.BF16.F32.PACK_AB R23, R25, R24 ;  /* 0x000000181917723e */ /* 0x000fe400000010ff */
[----:B------:R-:W3:Y:S01]  /*77a0*/  MUFU.RCP R31, R31 ;  /* 0x0000001f001f7308 */ /* 0x000ee20000001000 */
[----:B0-----:R-:W-:Y:S02]  /*77b0*/  FMUL.FTZ R26, R154, R26 ;  /* 0x0000001a9a1a7220 */ /* 0x001fe40000410000 */
[----:B------:R1:W-:Y:S05]  /*77c0*/  STG.E.64 desc[UR18][R90.64+0x46000], R22 ;  /* 0x046000165a007986 */ /* 0x0003ea000c101b12 */
[----:B------:R-:W0:Y:S01]  /*77d0*/  MUFU.RCP R55, R55 ;  /* 0x0000003700377308 */ /* 0x000e220000001000 */
[----:B--2---:R-:W-:-:S05]  /*77e0*/  FMUL.FTZ R30, R96, R30 ;  /* 0x0000001e601e7220 */ /* 0x004fca0000410000 */
[----:B------:R-:W-:Y:S02]  /*77f0*/  F2FP.BF16.F32.PACK_AB R30, R30, R26 ;  /* 0x0000001a1e1e723e */ /* 0x000fe400000010ff */
[----:B------:R-:W2:Y:S01]  /*7800*/  MUFU.RCP R0, R0 ;  /* 0x0000000000007308 */ /* 0x000ea20000001000 */
[----:B---3--:R-:W-:-:S07]  /*7810*/  FMUL.FTZ R31, R155, R31 ;  /* 0x0000001f9b1f7220 */ /* 0x008fce0000410000 */
[----:B------:R-:W3:Y:S01]  /*7820*/  MUFU.RCP R32, R32 ;  /* 0x0000002000207308 */ /* 0x000ee20000001000 */
[----:B0-----:R-:W-:Y:S01]  /*7830*/  FMUL.FTZ R97, R97, R55 ;  /* 0x0000003761617220 */ /* 0x001fe20000410000 */
[----:B------:R-:W-:-:S04]  /*7840*/  F2FP.BF16.F32.PACK_AB R55, R58, R74 ;  /* 0x0000004a3a37723e */ /* 0x000fc800000010ff */
[----:B------:R-:W-:Y:S01]  /*7850*/  F2FP.BF16.F32.PACK_AB R31, R97, R31 ;  /* 0x0000001f611f723e */ /* 0x000fe200000010ff */
[----:B------:R1:W-:Y:S01]  /*7860*/  STG.E.64 desc[UR18][R90.64+0x1b800], R54 ;  /* 0x01b800365a007986 */ /* 0x0003e2000c101b12 */
[----:B------:R-:W0:Y:S01]  /*7870*/  MUFU.RCP R35, R35 ;  /* 0x0000002300237308 */ /* 0x000e220000001000 */
[----:B--2---:R-:W-:Y:S02]  /*7880*/  FMUL.FTZ R0, R156, R0 ;  /* 0x000000009c007220 */ /* 0x004fe40000410000 */
[----:B------:R1:W-:Y:S03]  /*7890*/  STG.E.64 desc[UR18][R90.64+0x48800], R30 ;  /* 0x0488001e5a007986 */ /* 0x0003e6000c101b12 */
[----:B------:R-:W-:Y:S02]  /*78a0*/  F2FP.BF16.F32.PACK_AB R98, R98, R0 ;  /* 0x000000006262723e */ /* 0x000fe400000010ff */
[----:B------:R-:W2:Y:S01]  /*78b0*/  MUFU.RCP R12, R12 ;  /* 0x0000000c000c7308 */ /* 0x000ea20000001000 */
[----:B---3--:R-:W-:Y:S01]  /*78c0*/  FMUL.FTZ R157, R157, R32 ;  /* 0x000000209d9d7220 */ /* 0x008fe20000410000 */
[----:B------:R-:W-:-:S05]  /*78d0*/  F2FP.BF16.F32.PACK_AB R32, R85, R84 ;  /* 0x000000545520723e */ /* 0x000fca00000010ff */
[----:B------:R1:W-:Y:S01]  /*78e0*/  STG.E.64 desc[UR18][R90.64+0xc800], R32 ;  /* 0x00c800205a007986 */ /* 0x0003e2000c101b12 */
[----:B------:R-:W3:Y:S01]  /*78f0*/  MUFU.RCP R75, R75 ;  /* 0x0000004b004b7308 */ /* 0x000ee20000001000 */
[----:B0-----:R-:W-:Y:S01]  /*7900*/  FMUL.FTZ R99, R99, R35 ;  /* 0x0000002363637220 */ /* 0x001fe20000410000 */
[----:B------:R-:W-:-:S04]  /*7910*/  F2FP.BF16.F32.PACK_AB R35, R37, R82 ;  /* 0x000000522523723e */ /* 0x000fc800000010ff */
[----:B------:R-:W-:Y:S01]  /*7920*/  F2FP.BF16.F32.PACK_AB R99, R99, R157 ;  /* 0x0000009d6363723e */ /* 0x000fe200000010ff */
[----:B------:R1:W-:Y:S01]  /*7930*/  STG.E.64 desc[UR18][R90.64+0xf000], R34 ;  /* 0x00f000225a007986 */ /* 0x0003e2000c101b12 */
[----:B------:R-:W0:Y:S01]  /*7940*/  MUFU.RCP R13, R13 ;  /* 0x0000000d000d7308 */ /* 0x000e220000001000 */
[----:B--2---:R-:W-:Y:S02]  /*7950*/  FMUL.FTZ R12, R158, R12 ;  /* 0x0000000c9e0c7220 */ /* 0x004fe40000410000 */
[----:B------:R1:W-:Y:S05]  /*7960*/  STG.E.64 desc[UR18][R90.64+0x4b000], R98 ;  /* 0x04b000625a007986 */ /* 0x0003ea000c101b12 */
[----:B------:R-:W2:Y:S01]  /*7970*/  MUFU.RCP R14, R56 ;  /* 0x00000038000e7308 */ /* 0x000ea20000001000 */
[----:B---3--:R-:W-:-:S05]  /*7980*/  FMUL.FTZ R75, R100, R75 ;  /* 0x0000004b644b7220 */ /* 0x008fca0000410000 */
[----:B------:R-:W-:Y:S01]  /*7990*/  F2FP.BF16.F32.PACK_AB R12, R75, R12 ;  /* 0x0000000c4b0c723e */ /* 0x000fe200000010ff */
[----:B0-----:R-:W-:Y:S01]  /*79a0*/  FMUL.FTZ R13, R159, R13 ;  /* 0x0000000d9f0d7220 */ /* 0x001fe20000410000 */
[----:B--2---:R-:W-:-:S05]  /*79b0*/  FMUL.FTZ R14, R161, R14 ;  /* 0x0000000ea10e7220 */ /* 0x004fca0000410000 */
[----:B------:R-:W-:-:S05]  /*79c0*/  F2FP.BF16.F32.PACK_AB R13, R14, R13 ;  /* 0x0000000d0e0d723e */ /* 0x000fca00000010ff */
[----:B------:R1:W-:Y:S01]  /*79d0*/  STG.E.64 desc[UR18][R90.64+0x4d800], R12 ;  /* 0x04d8000c5a007986 */ /* 0x0003e2000c101b12 */
[----:B------:R-:W-:Y:S05]  /*79e0*/  BRA.U !UP0, `(.L_x_814) ;  /* 0xffffff8908607547 */ /* 0x000fea000b83ffff */
[----:B------:R-:W-:Y:S05]  /*79f0*/  EXIT ;  /* 0x000000000000794d */ /* 0x000fea0003800000 */
.L_x_815:
        /* <DEDUP_REMOVED lines=16> */
.L_x_1689:


//--------------------- .text._ZN13group_norm_v214gn_cuda_kernelI13__nv_bfloat16Li320ELi1ELi16ELi80ELi256ELb1ELi128ELi320ELi320ELi4ELb0ELi74ELb0ELb1ENS_16CompileConditionILi1000EEEEEvPT_PKS4_S7_S7_flPfS8_Pj --------------------------
	.section	.text._ZN13group_norm_v214gn_cuda_kernelI13__nv_bfloat16Li320ELi1ELi16ELi80ELi256ELb1ELi128ELi320ELi320ELi4ELb0ELi74ELb0ELb1ENS_16CompileConditionILi1000EEEEEvPT_PKS4_S7_S7_flPfS8_Pj,"ax",@progbits
	.align	128
        .global         _ZN13group_norm_v214gn_cuda_kernelI13__nv_bfloat16Li320ELi1ELi16ELi80ELi256ELb1ELi128ELi320ELi320ELi4ELb0ELi74ELb0ELb1ENS_16CompileConditionILi1000EEEEEvPT_PKS4_S7_S7_flPfS8_Pj
        .type           _ZN13group_norm_v214gn_cuda_kernelI13__nv_bfloat16Li320ELi1ELi16ELi80ELi256ELb1ELi128ELi320ELi320ELi4ELb0ELi74ELb0ELb1ENS_16CompileConditionILi1000EEEEEvPT_PKS4_S7_S7_flPfS8_Pj,@function
        .size           _ZN13group_norm_v214gn_cuda_kernelI13__nv_bfloat16Li320ELi1ELi16ELi80ELi256ELb1ELi128ELi320ELi320ELi4ELb0ELi74ELb0ELb1ENS_16CompileConditionILi1000EEEEEvPT_PKS4_S7_S7_flPfS8_Pj,(.L_x_1690 - _ZN13group_norm_v214gn_cuda_kernelI13__nv_bfloat16Li320ELi1ELi16ELi80ELi256ELb1ELi128ELi320ELi320ELi4ELb0ELi74ELb0ELb1ENS_16CompileConditionILi1000EEEEEvPT_PKS4_S7_S7_flPfS8_Pj)
        .other          _ZN13group_norm_v214gn_cuda_kernelI13__nv_bfloat16Li320ELi1ELi16ELi80ELi256ELb1ELi128ELi320ELi320ELi4ELb0ELi74ELb0ELb1ENS_16CompileConditionILi1000EEEEEvPT_PKS4_S7_S7_flPfS8_Pj,@"STO_CUDA_ENTRY STV_DEFAULT"
_ZN13group_norm_v214gn_cuda_kernelI13__nv_bfloat16Li320ELi1ELi16ELi80ELi256ELb1ELi128ELi320ELi320ELi4ELb0ELi74ELb0ELb1ENS_16CompileConditionILi1000EEEEEvPT_PKS4_S7_S7_flPfS8_Pj:
.text._ZN13group_norm_v214gn_cuda_kernelI13__nv_bfloat16Li320ELi1ELi16ELi80ELi256ELb1ELi128ELi320ELi320ELi4ELb0ELi74ELb0ELb1ENS_16CompileConditionILi1000EEEEEvPT_PKS4_S7_S7_flPfS8_Pj:
[----:B------:R-:W-:Y:S01]  /*0000*/  LDC R1, c[0x0][0x37c] ;  /* 0x0000df00ff017b82 */ /* 0x000fe20000000800 */
[----:B------:R-:W0:Y:S01]  /*0010*/  S2R R0, SR_TID.X ;  /* 0x0000000000007919 */ /* 0x000e220000002100 */
[----:B------:R-:W1:Y:S06]  /*0020*/  LDCU.64 UR6, c[0x0][0x388] ;  /* 0x00007100ff0677ac */ /* 0x000e6c0008000a00 */
[----:B------:R-:W2:Y:S01]  /*0030*/  LDC.64 R116, c[0x0][0x390] ;  /* 0x0000e400ff747b82 */ /* 0x000ea20000000a00 */
[----:B------:R-:W3:Y:S01]  /*0040*/  S2R R156, SR_CTAID.Y ;  /* 0x00000000009c7919 */ /* 0x000ee20000002600 */
[----:B------:R-:W4:Y:S01]  /*0050*/  LDCU.64 UR4, c[0x0][0x358] ;  /* 0x00006b00ff0477ac */ /* 0x000f220008000a00 */
[----:B------:R-:W1:Y:S05]  /*0060*/  S2R R6, SR_CTAID.X ;  /* 0x0000000000067919 */ /* 0x000e6a0000002500 */
[----:B------:R-:W2:Y:S01]  /*0070*/  LDC.64 R118, c[0x0][0x398] ;  /* 0x0000e600ff767b82 */ /* 0x000ea20000000a00 */
[----:B0-----:R-:W-:-:S02]  /*0080*/  LOP3.LUT R2, R0, 0xffff, RZ, 0xc0, !PT ;  /* 0x0000ffff00027812 */ /* 0x001fc400078ec0ff */
[----:B---3--:R-:W-:-:S03]  /*0090*/  LOP3.LUT R158, R156, 0x3, RZ, 0xc0, !PT ;  /* 0x000000039c9e7812 */ /* 0x008fc600078ec0ff */
[----:B------:R-:W-:Y:S02]  /*00a0*/  IMAD R2, R2, 0x334, RZ ;  /* 0x0000033402027824 */ /* 0x000fe400078e02ff */
[----:B------:R-:W-:-:S03]  /*00b0*/  IMAD R158, R158, 0x140, RZ ;  /* 0x000001409e9e7824 */ /* 0x000fc600078e02ff */
[----:B------:R-:W-:-:S04]  /*00c0*/  SHF.R.U32.HI R160, RZ, 0x10, R2 ;  /* 0x00000010ffa07819 */ /* 0x000fc80000011602 */
[----:B------:R-:W-:-:S05]  /*00d0*/  PRMT R2, R160, 0x9910, RZ ;  /* 0x00009910a0027816 */ /* 0x000fca00000000ff */
[----:B------:R-:W-:-:S05]  /*00e0*/  IMAD R2, R2, 0x50, RZ ;  /* 0x0000005002027824 */ /* 0x000fca00078e02ff */
[----:B------:R-:W-:-:S04]  /*00f0*/  IADD3 R2, PT, PT, RZ, -R2, RZ ;  /* 0x80000002ff027210 */ /* 0x000fc80007ffe0ff */
[----:B------:R-:W-:Y:S02]  /*0100*/  PRMT R3, R2, 0x7710, RZ ;  /* 0x0000771002037816 */ /* 0x000fe400000000ff */
[----:B------:R-:W-:Y:S02]  /*0110*/  SHF.R.U32.HI R2, RZ, 0x2, R156 ;  /* 0x00000002ff027819 */ /* 0x000fe4000001169c */
[----:B------:R-:W-:Y:S02]  /*0120*/  IADD3 R162, PT, PT, R3, R0, RZ ;  /* 0x0000000003a27210 */ /* 0x000fe40007ffe0ff */
[----:B-1----:R-:W-:Y:S01]  /*0130*/  SHF.L.U32 R3, R6, 0x7, RZ ;  /* 0x0000000706037819 */ /* 0x002fe200000006ff */
[----:B------:R-:W-:Y:S01]  /*0140*/  IMAD.WIDE.U32 R4, R2, 0x50000, RZ ;  /* 0x0005000002047825 */ /* 0x000fe200078e00ff */
[----:B------:R-:W-:Y:S02]  /*0150*/  LOP3.LUT R162, R162, 0xffff, RZ, 0xc0, !PT ;  /* 0x0000ffffa2a27812 */ /* 0x000fe400078ec0ff */
[----:B------:R-:W-:-:S02]  /*0160*/  LOP3.LUT R3, R160, 0x80, R3, 0xf8, !PT ;  /* 0x00000080a0037812 */ /* 0x000fc400078ef803 */
[----:B------:R-:W-:-:S03]  /*0170*/  LEA R8, R162, R158, 0x2 ;  /* 0x0000009ea2087211 */ /* 0x000fc600078e10ff */
[----:B------:R-:W-:Y:S01]  /*0180*/  IMAD R10, R3, 0x500, RZ ;  /* 0x00000500030a7824 */ /* 0x000fe200078e02ff */
[----:B------:R-:W-:-:S04]  /*0190*/  LOP3.LUT R3, R4, R8, RZ, 0xfc, !PT ;  /* 0x0000000804037212 */ /* 0x000fc800078efcff */
[----:B------:R-:W-:-:S04]  /*01a0*/  IADD3 R3, P0, PT, R10, R3, RZ ;  /* 0x000000030a037210 */ /* 0x000fc80007f1e0ff */
[----:B------:R-:W-:Y:S02]  /*01b0*/  IADD3.X R10, PT, PT, RZ, R5, RZ, P0, !PT ;  /* 0x00000005ff0a7210 */ /* 0x000fe400007fe4ff */
[C---:B------:R-:W-:Y:S02]  /*01c0*/  SHF.L.U32 R4, R3.reuse, 0x1, RZ ;  /* 0x0000000103047819 */ /* 0x040fe400000006ff */
[----:B------:R-:W-:Y:S02]  /*01d0*/  SHF.L.U64.HI R5, R3, 0x1, R10 ;  /* 0x0000000103057819 */ /* 0x000fe4000001020a */
[----:B------:R-:W-:-:S04]  /*01e0*/  IADD3 R154, P0, PT, R4, UR6, RZ ;  /* 0x00000006049a7c10 */ /* 0x000fc8000ff1e0ff */
[----:B------:R-:W-:-:S05]  /*01f0*/  IADD3.X R155, PT, PT, R5, UR7, RZ, P0, !PT ;  /* 0x00000007059b7c10 */ /* 0x000fca00087fe4ff */
[----:B----4-:R-:W3:Y:S04]  /*0200*/  LDG.E.64.CONSTANT R10, desc[UR4][R154.64] ;  /* 0x000000049a0a7981 */ /* 0x010ee8000c1e9b00 */
[----:B------:R-:W4:Y:S04]  /*0210*/  LDG.E.64.CONSTANT R14, desc[UR4][R154.64+0x2800] ;  /* 0x002800049a0e7981 */ /* 0x000f28000c1e9b00 */
[----:B------:R-:W2:Y:S04]  /*0220*/  LDG.E.64.CONSTANT R22, desc[UR4][R154.64+0x5000] ;  /* 0x005000049a167981 */ /* 0x000ea8000c1e9b00 */
        /* <DEDUP_REMOVED lines=28> */
[----:B------:R-:W2:Y:S01]  /*03f0*/  LDG.E.64.CONSTANT R154, desc[UR4][R154.64+0x4d800] ;  /* 0x04d800049a9a7981 */ /* 0x000ea2000c1e9b00 */
[----:B---3--:R-:W-:-:S02]  /*0400*/  PRMT R115, R10, 0x7632, R115 ;  /* 0x000076320a737816 */ /* 0x008fc40000000073 */
        /* <DEDUP_REMOVED lines=25> */
[C---:B--2---:R-:W-:Y:S02]  /*05a0*/  PRMT R21, R22.reuse, 0x7632, R21 ;  /* 0x0000763216157816 */ /* 0x044fe40000000015 */
        /* <DEDUP_REMOVED lines=164> */
[----:B------:R-:W-:Y:S01]  /*0ff0*/  IMAD.WIDE.U32 R116, R8, 0x2, R116 ;  /* 0x0000000208747825 */ /* 0x000fe200078e0074 */
[----:B------:R-:W-:-:S03]  /*1000*/  SHF.L.U32 R113, R113, 0x10, RZ ;  /* 0x0000001071717819 */ /* 0x000fc600000006ff */
[----:B------:R-:W-:Y:S01]  /*1010*/  FADD.FTZ R10, R10, R111 ;  /* 0x0000006f0a0a7221 */ /* 0x000fe20000010000 */
[----:B------:R-:W-:Y:S01]  /*1020*/  FFMA.FTZ R12, R111, R111, R12 ;  /* 0x0000006f6f0c7223 */ /* 0x000fe2000001000c */
[----:B------:R-:W-:Y:S01]  /*1030*/  IMAD.WIDE.U32 R118, R8, 0x2, R118 ;  /* 0x0000000208767825 */ /* 0x000fe200078e0076 */
[----:B------:R-:W-:-:S03]  /*1040*/  PRMT R159, R120, 0x7632, R159 ;  /* 0x00007632789f7816 */ /* 0x000fc6000000009f */
[----:B------:R-:W-:Y:S01]  /*1050*/  FADD.FTZ R10, R10, R113 ;  /* 0x000000710a0a7221 */ /* 0x000fe20000010000 */
[----:B------:R-:W-:Y:S01]  /*1060*/  SHF.L.U32 R157, R120, 0x10, RZ ;  /* 0x00000010789d7819 */ /* 0x000fe200000006ff */
[----:B------:R-:W-:Y:S01]  /*1070*/  FFMA.FTZ R12, R113, R113, R12 ;  /* 0x00000071710c7223 */ /* 0x000fe2000001000c */
[----:B------:R-:W5:Y:S01]  /*1080*/  LDG.E.64.CONSTANT R116, desc[UR4][R116.64] ;  /* 0x0000000474747981 */ /* 0x000f62000c1e9b00 */
[----:B------:R-:W-:-:S03]  /*1090*/  SHF.L.U32 R159, R159, 0x10, RZ ;  /* 0x000000109f9f7819 */ /* 0x000fc600000006ff */
[----:B------:R-:W5:Y:S01]  /*10a0*/  LDG.E.64.CONSTANT R118, desc[UR4][R118.64] ;  /* 0x0000000476767981 */ /* 0x000f62000c1e9b00 */
        /* <DEDUP_REMOVED lines=212> */
[----:B------:R-:W0:Y:S01]  /*1df0*/  S2R R108, SR_CgaCtaId ;  /* 0x00000000006c7919 */ /* 0x000e220000008800 */
        /* <DEDUP_REMOVED lines=25> */
[----:B------:R-:W-:-:S02]  /*1f90*/  MOV R114, 0x400 ;  /* 0x0000040000727802 */ /* 0x000fc40000000f00 */
[----:B------:R-:W-:Y:S01]  /*1fa0*/  SHF.L.U32 R120, R120, 0x10, RZ ;  /* 0x0000001078787819 */ /* 0x000fe200000006ff */
[----:B------:R-:W-:Y:S01]  /*1fb0*/  FADD.FTZ R125, R125, R154 ;  /* 0x0000009a7d7d7221 */ /* 0x000fe20000010000 */
[----:B------:R-:W-:Y:S01]  /*1fc0*/  FFMA.FTZ R127, R154, R154, R127 ;  /* 0x0000009a9a7f7223 */ /* 0x000fe2000001007f */
[----:B0-----:R-:W-:Y:S02]  /*1fd0*/  LEA R137, R108, R114, 0x18 ;  /* 0x000000726c897211 */ /* 0x001fe400078ec0ff */
[----:B------:R-:W-:Y:S01]  /*1fe0*/  PRMT R124, R155, 0x7632, R124 ;  /* 0x000076329b7c7816 */ /* 0x000fe2000000007c */
[----:B------:R-:W-:Y:S01]  /*1ff0*/  FADD.FTZ R125, R125, R120 ;  /* 0x000000787d7d7221 */ /* 0x000fe20000010000 */
[----:B------:R-:W-:Y:S01]  /*2000*/  SHF.L.U32 R122, R155, 0x10, RZ ;  /* 0x000000109b7a7819 */ /* 0x000fe200000006ff */
[----:B------:R-:W-:Y:S01]  /*2010*/  FFMA.FTZ R127, R120, R120, R127 ;  /* 0x00000078787f7223 */ /* 0x000fe2000001007f */
[----:B------:R-:W-:Y:S01]  /*2020*/  ISETP.GT.U32.AND P0, PT, R0, 0xf, PT ;  /* 0x0000000f0000780c */ /* 0x000fe20003f04070 */
[----:B------:R-:W-:Y:S01]  /*2030*/  IMAD R129, R162, 0x28, R137 ;  /* 0x00000028a2817824 */ /* 0x000fe200078e0289 */
[----:B------:R-:W-:Y:S01]  /*2040*/  SHF.L.U32 R155, R124, 0x10, RZ ;  /* 0x000000107c9b7819 */ /* 0x000fe200000006ff */
[----:B------:R-:W-:Y:S01]  /*2050*/  FADD.FTZ R124, R125, R122 ;  /* 0x0000007a7d7c7221 */ /* 0x000fe20000010000 */
[----:B------:R-:W-:-:S02]  /*2060*/  FFMA.FTZ R126, R122, R122, R127 ;  /* 0x0000007a7a7e7223 */ /* 0x000fc4000001007f */
[----:B------:R-:W-:Y:S01]  /*2070*/  LEA R129, R160, R129, 0x3 ;  /* 0x00000081a0817211 */ /* 0x000fe200078e18ff */
[----:B------:R-:W-:Y:S01]  /*2080*/  FADD.FTZ R124, R124, R155 ;  /* 0x0000009b7c7c7221 */ /* 0x000fe20000010000 */
[----:B------:R-:W-:Y:S01]  /*2090*/  FFMA.FTZ R125, R155, R155, R126 ;  /* 0x0000009b9b7d7223 */ /* 0x000fe2000001007e */
[----:B------:R-:W-:Y:S01]  /*20a0*/  SHF.L.U32 R156, R156, 0x2, RZ ;  /* 0x000000029c9c7819 */ /* 0x000fe200000006ff */
[----:B------:R-:W-:Y:S03]  /*20b0*/  BSSY.RECONVERGENT B0, `(.L_x_816) ;  /* 0x0000095000007945 */ /* 0x000fe60003800200 */
[----:B------:R0:W-:Y:S01]  /*20c0*/  STS.64 [R129], R124 ;  /* 0x0000007c81007388 */ /* 0x0001e20000000a00 */
[----:B------:R-:W-:Y:S02]  /*20d0*/  CS2R R142, SRZ ;  /* 0x00000000008e7805 */ /* 0x000fe4000001ff00 */
[----:B------:R-:W-:Y:S01]  /*20e0*/  LOP3.LUT R156, R156, 0xc, RZ, 0xc0, !PT ;  /* 0x0000000c9c9c7812 */ /* 0x000fe200078ec0ff */
[----:B------:R-:W-:Y:S06]  /*20f0*/  BAR.SYNC.DEFER_BLOCKING 0x0 ;  /* 0x0000000000007b1d */ /* 0x000fec0000010000 */
[----:B------:R-:W-:Y:S05]  /*2100*/  @P0 BRA `(.L_x_817) ;  /* 0x00000008003c0947 */ /* 0x000fea0003800000 */
[C---:B0-----:R-:W-:Y:S02]  /*2110*/  LEA.HI R125, R0.reuse, R156, RZ, 0x1e ;  /* 0x0000009c007d7211 */ /* 0x041fe400078ff0ff */
[----:B------:R-:W-:-:S03]  /*2120*/  SHF.L.U32 R136, R0, 0x3, RZ ;  /* 0x0000000300887819 */ /* 0x000fc600000006ff */
[----:B------:R-:W-:Y:S01]  /*2130*/  IMAD R158, R125, 0x50, -R158 ;  /* 0x000000507d9e7824 */ /* 0x000fe200078e0a9e */
[----:B------:R-:W-:-:S04]  /*2140*/  LOP3.LUT R136, R136, 0x18, RZ, 0xc0, !PT ;  /* 0x0000001888887812 */ /* 0x000fc800078ec0ff */
[----:B------:R-:W-:Y:S02]  /*2150*/  SHF.R.U32.HI R124, RZ, 0x2, R158 ;  /* 0x00000002ff7c7819 */ /* 0x000fe4000001169e */
[C---:B------:R-:W-:Y:S02]  /*2160*/  IADD3 R125, PT, PT, R158.reuse, 0x4, RZ ;  /* 0x000000049e7d7810 */ /* 0x040fe40007ffe0ff */
[----:B------:R-:W-:Y:S02]  /*2170*/  IADD3 R128, PT, PT, R158, 0x8, RZ ;  /* 0x000000089e807810 */ /* 0x000fe40007ffe0ff */
[----:B------:R-:W-:Y:S01]  /*2180*/  SHF.R.U32.HI R126, RZ, 0x2, R125 ;  /* 0x00000002ff7e7819 */ /* 0x000fe2000001167d */
[--C-:B------:R-:W-:Y:S01]  /*2190*/  IMAD R125, R124, 0x28, R137.reuse ;  /* 0x000000287c7d7824 */ /* 0x100fe200078e0289 */
[----:B------:R-:W-:Y:S02]  /*21a0*/  SHF.R.U32.HI R128, RZ, 0x2, R128 ;  /* 0x00000002ff807819 */ /* 0x000fe40000011680 */
[----:B------:R-:W-:Y:S01]  /*21b0*/  IADD3 R130, PT, PT, R158, 0x10, RZ ;  /* 0x000000109e827810 */ /* 0x000fe20007ffe0ff */
[--C-:B------:R-:W-:Y:S01]  /*21c0*/  IMAD R127, R126, 0x28, R137.reuse ;  /* 0x000000287e7f7824 */ /* 0x100fe200078e0289 */
[----:B------:R-:W-:Y:S01]  /*21d0*/  IADD3 R126, PT, PT, R125, R136, RZ ;  /* 0x000000887d7e7210 */ /* 0x000fe20007ffe0ff */
[----:B------:R-:W-:Y:S01]  /*21e0*/  IMAD R129, R128, 0x28, R137 ;  /* 0x0000002880817824 */ /* 0x000fe200078e0289 */
[----:B------:R-:W-:-:S02]  /*21f0*/  IADD3 R128, PT, PT, R158, 0xc, RZ ;  /* 0x0000000c9e807810 */ /* 0x000fc40007ffe0ff */
[C---:B------:R-:W-:Y:S02]  /*2200*/  IADD3 R124, PT, PT, R136.reuse, R127, RZ ;  /* 0x0000007f887c7210 */ /* 0x040fe40007ffe0ff */
[----:B------:R-:W0:Y:S01]  /*2210*/  LDS.64 R126, [R126] ;  /* 0x000000007e7e7984 */ /* 0x000e220000000a00 */
[----:B------:R-:W-:Y:S02]  /*2220*/  SHF.R.U32.HI R128, RZ, 0x2, R128 ;  /* 0x00000002ff807819 */ /* 0x000fe40000011680 */
[----:B------:R-:W-:Y:S01]  /*2230*/  SHF.R.U32.HI R130, RZ, 0x2, R130 ;  /* 0x00000002ff827819 */ /* 0x000fe20000011682 */
[----:B------:R-:W1:Y:S01]  /*2240*/  LDS.64 R124, [R124] ;  /* 0x000000007c7c7984 */ /* 0x000e620000000a00 */
[----:B------:R-:W-:Y:S01]  /*2250*/  IADD3 R129, PT, PT, R136, R129, RZ ;  /* 0x0000008188817210 */ /* 0x000fe20007ffe0ff */
[----:B------:R-:W-:Y:S01]  /*2260*/  IMAD R131, R128, 0x28, R137 ;  /* 0x0000002880837824 */ /* 0x000fe200078e0289 */
[C---:B------:R-:W-:Y:S02]  /*2270*/  IADD3 R128, PT, PT, R158.reuse, 0x14, RZ ;  /* 0x000000149e807810 */ /* 0x040fe40007ffe0ff */
[----:B------:R-:W-:-:S02]  /*2280*/  IADD3 R138, PT, PT, R158, 0x20, RZ ;  /* 0x000000209e8a7810 */ /* 0x000fc40007ffe0ff */
[C---:B------:R-:W-:Y:S02]  /*2290*/  IADD3 R164, PT, PT, R158.reuse, 0x38, RZ ;  /* 0x000000389ea47810 */ /* 0x040fe40007ffe0ff */
[----:B------:R-:W-:Y:S02]  /*22a0*/  SHF.R.U32.HI R138, RZ, 0x2, R138 ;  /* 0x00000002ff8a7819 */ /* 0x000fe4000001168a */
[C---:B------:R-:W-:Y:S02]  /*22b0*/  IADD3 R162, PT, PT, R158.reuse, 0x3c, RZ ;  /* 0x0000003c9ea27810 */ /* 0x040fe40007ffe0ff */
[----:B------:R-:W-:Y:S01]  /*22c0*/  IADD3 R160, PT, PT, R158, 0x40, RZ ;  /* 0x000000409ea07810 */ /* 0x000fe20007ffe0ff */
[----:B------:R-:W-:Y:S01]  /*22d0*/  IMAD R141, R138, 0x28, R137 ;  /* 0x000000288a8d7824 */ /* 0x000fe200078e0289 */
[----:B------:R-:W-:Y:S02]  /*22e0*/  IADD3 R142, PT, PT, R158, 0x48, RZ ;  /* 0x000000489e8e7810 */ /* 0x000fe40007ffe0ff */
[----:B------:R-:W-:-:S02]  /*22f0*/  SHF.R.U32.HI R164, RZ, 0x2, R164 ;  /* 0x00000002ffa47819 */ /* 0x000fc400000116a4 */
[----:B------:R-:W-:Y:S02]  /*2300*/  SHF.R.U32.HI R142, RZ, 0x2, R142 ;  /* 0x00000002ff8e7819 */ /* 0x000fe4000001168e */
[----:B------:R-:W-:Y:S01]  /*2310*/  SHF.R.U32.HI R162, RZ, 0x2, R162 ;  /* 0x00000002ffa27819 */ /* 0x000fe200000116a2 */
[----:B------:R-:W-:Y:S01]  /*2320*/  IMAD R143, R164, 0x28, R137 ;  /* 0x00000028a48f7824 */ /* 0x000fe200078e0289 */
[----:B------:R-:W-:Y:S01]  /*2330*/  SHF.R.U32.HI R160, RZ, 0x2, R160 ;  /* 0x00000002ffa07819 */ /* 0x000fe200000116a0 */
[----:B0-----:R-:W-:Y:S01]  /*2340*/  FADD.FTZ R135, RZ, R126 ;  /* 0x0000007eff877221 */ /* 0x001fe20000010000 */
[----:B------:R-:W-:Y:S02]  /*2350*/  FADD.FTZ R134, RZ, R127 ;  /* 0x0000007fff867221 */ /* 0x000fe40000010000 */
[----:B------:R-:W0:Y:S01]  /*2360*/  LDS.64 R126, [R129] ;  /* 0x00000000817e7984 */ /* 0x000e220000000a00 */
[----:B-1----:R-:W-:Y:S01]  /*2370*/  FADD.FTZ R135, R135, R124 ;  /* 0x0000007c87877221 */ /* 0x002fe20000010000 */
[----:B------:R-:W-:Y:S01]  /*2380*/  FADD.FTZ R134, R134, R125 ;  /* 0x0000007d86867221 */ /* 0x000fe20000010000 */
[----:B------:R-:W-:Y:S01]  /*2390*/  IMAD R125, R130, 0x28, R137 ;  /* 0x00000028827d7824 */ /* 0x000fe200078e0289 */
[----:B------:R-:W-:-:S02]  /*23a0*/  IADD3 R124, PT, PT, R136, R131, RZ ;  /* 0x00000083887c7210 */ /* 0x000fc40007ffe0ff */
[----:B------:R-:W-:Y:S02]  /*23b0*/  SHF.R.U32.HI R130, RZ, 0x2, R128 ;  /* 0x00000002ff827819 */ /* 0x000fe40000011680 */
[----:B------:R-:W-:Y:S02]  /*23c0*/  IADD3 R128, PT, PT, R136, R125, RZ ;  /* 0x0000007d88807210 */ /* 0x000fe40007ffe0ff */
[----:B------:R-:W1:Y:S01]  /*23d0*/  LDS.64 R124, [R124] ;  /* 0x000000007c7c7984 */ /* 0x000e620000000a00 */
[----:B------:R-:W-:-:S03]  /*23e0*/  IADD3 R131, PT, PT, R158, 0x18, RZ ;  /* 0x000000189e837810 */ /* 0x000fc60007ffe0ff */
[----:B------:R-:W2:Y:S01]  /*23f0*/  LDS.64 R128, [R128] ;  /* 0x0000000080807984 */ /* 0x000ea20000000a00 */
[----:B------:R-:W-:Y:S01]  /*2400*/  SHF.R.U32.HI R132, RZ, 0x2, R131 ;  /* 0x00000002ff847819 */ /* 0x000fe20000011683 */
[----:B------:R-:W-:-:S04]  /*2410*/  IMAD R131, R130, 0x28, R137 ;  /* 0x0000002882837824 */ /* 0x000fc800078e0289 */
[--C-:B------:R-:W-:Y:S01]  /*2420*/  IMAD R133, R132, 0x28, R137.reuse ;  /* 0x0000002884857824 */ /* 0x100fe200078e0289 */
[----:B------:R-:W-:Y:S02]  /*2430*/  IADD3 R132, PT, PT, R158, 0x1c, RZ ;  /* 0x0000001c9e847810 */ /* 0x000fe40007ffe0ff */
[C---:B------:R-:W-:Y:S02]  /*2440*/  IADD3 R131, PT, PT, R136.reuse, R131, RZ ;  /* 0x0000008388837210 */ /* 0x040fe40007ffe0ff */
[----:B------:R-:W-:Y:S02]  /*2450*/  SHF.R.U32.HI R132, RZ, 0x2, R132 ;  /* 0x00000002ff847819 */ /* 0x000fe40000011684 */
[----:B------:R-:W-:Y:S02]  /*2460*/  IADD3 R133, PT, PT, R136, R133, RZ ;  /* 0x0000008588857210 */ /* 0x000fe40007ffe0ff */
[----:B------:R-:W3:Y:S01]  /*2470*/  LDS.64 R130, [R131] ;  /* 0x0000000083827984 */ /* 0x000ee20000000a00 */
[----:B------:R-:W-:-:S03]  /*2480*/  IMAD R139, R132, 0x28, R137 ;  /* 0x00000028848b7824 */ /* 0x000fc600078e0289 */
[----:B------:R-:W4:Y:S02]  /*2490*/  LDS.64 R132, [R133] ;  /* 0x0000000085847984 */ /* 0x000f240000000a00 */
[----:B------:R-:W-:Y:S01]  /*24a0*/  IADD3 R140, PT, PT, R136, R139, RZ ;  /* 0x0000008b888c7210 */ /* 0x000fe20007ffe0ff */
[----:B0-----:R-:W-:Y:S01]  /*24b0*/  FADD.FTZ R139, R135, R126 ;  /* 0x0000007e878b7221 */ /* 0x001fe20000010000 */
[----:B------:R-:W-:Y:S01]  /*24c0*/  FADD.FTZ R138, R134, R127 ;  /* 0x0000007f868a7221 */ /* 0x000fe20000010000 */
[----:B------:R-:W-:Y:S02]  /*24d0*/  IADD3 R126, PT, PT, R136, R141, RZ ;  /* 0x0000008d887e7210 */ /* 0x000fe40007ffe0ff */
[----:B------:R0:W4:Y:S01]  /*24e0*/  LDS.64 R134, [R140] ;  /* 0x000000008c867984 */ /* 0x0001220000000a00 */
[----:B------:R-:W-:-:S03]  /*24f0*/  IMAD R141, R162, 0x28, R137 ;  /* 0x00000028a28d7824 */ /* 0x000fc600078e0289 */
[----:B------:R-:W4:Y:S01]  /*2500*/  LDS.64 R126, [R126] ;  /* 0x000000007e7e7984 */ /* 0x000f220000000a00 */
[----:B-1----:R-:W-:Y:S01]  /*2510*/  FADD.FTZ R139, R139, R124 ;  /* 0x0000007c8b8b7221 */ /* 0x002fe20000010000 */
[----:B------:R-:W-:Y:S01]  /*2520*/  IADD3 R124, PT, PT, R158, 0x24, RZ ;  /* 0x000000249e7c7810 */ /* 0x000fe20007ffe0ff */
[----:B------:R-:W-:Y:S01]  /*2530*/  FADD.FTZ R138, R138, R125 ;  /* 0x0000007d8a8a7221 */ /* 0x000fe20000010000 */
[----:B0-----:R-:W-:Y:S01]  /*2540*/  IADD3 R140, PT, PT, R158, 0x44, RZ ;  /* 0x000000449e8c7810 */ /* 0x001fe20007ffe0ff */
[----:B--2---:R-:W-:Y:S01]  /*2550*/  FADD.FTZ R139, R139, R128 ;  /* 0x000000808b8b7221 */ /* 0x004fe20000010000 */
[----:B------:R-:W-:Y:S01]  /*2560*/  SHF.R.U32.HI R124, RZ, 0x2, R124 ;  /* 0x00000002ff7c7819 */ /* 0x000fe2000001167c */
[----:B------:R-:W-:Y:S01]  /*2570*/  FADD.FTZ R138, R138, R129 ;  /* 0x000000818a8a7221 */ /* 0x000fe20000010000 */
[----:B------:R-:W-:-:S03]  /*2580*/  SHF.R.U32.HI R140, RZ, 0x2, R140 ;  /* 0x00000002ff8c7819 */ /* 0x000fc6000001168c */
[----:B------:R-:W-:Y:S01]  /*2590*/  IMAD R125, R124, 0x28, R137 ;  /* 0x000000287c7d7824 */ /* 0x000fe200078e0289 */
[----:B------:R-:W-:-:S04]  /*25a0*/  IADD3 R124, PT, PT, R158, 0x28, RZ ;  /* 0x000000289e7c7810 */ /* 0x000fc80007ffe0ff */
[----:B------:R-:W-:Y:S02]  /*25b0*/  SHF.R.U32.HI R124, RZ, 0x2, R124 ;  /* 0x00000002ff7c7819 */ /* 0x000fe4000001167c */
[----:B------:R-:W-:Y:S01]  /*25c0*/  IADD3 R128, PT, PT, R136, R125, RZ ;  /* 0x0000007d88807210 */ /* 0x000fe20007ffe0ff */
[----:B---3--:R-:W-:Y:S02]  /*25d0*/  FADD.FTZ R139, R139, R130 ;  /* 0x000000828b8b7221 */ /* 0x008fe40000010000 */
[----:B------:R-:W-:Y:S02]  /*25e0*/  IMAD R125, R124, 0x28, R137 ;  /* 0x000000287c7d7824 */ /* 0x000fe400078e0289 */
[----:B------:R-:W-:Y:S01]  /*25f0*/  FADD.FTZ R138, R138, R131 ;  /* 0x000000838a8a7221 */ /* 0x000fe20000010000 */
[----:B------:R-:W-:Y:S01]  /*2600*/  IADD3 R130, PT, PT, R158, 0x34, RZ ;  /* 0x000000349e827810 */ /* 0x000fe20007ffe0ff */
[----:B------:R-:W0:Y:S01]  /*2610*/  LDS.64 R128, [R128] ;  /* 0x0000000080807984 */ /* 0x000e220000000a00 */
[----:B----4-:R-:W-:Y:S01]  /*2620*/  FADD.FTZ R139, R139, R132 ;  /* 0x000000848b8b7221 */ /* 0x010fe20000010000 */
[----:B------:R-:W-:Y:S01]  /*2630*/  IADD3 R125, PT, PT, R136, R125, RZ ;  /* 0x0000007d887d7210 */ /* 0x000fe20007ffe0ff */
[----:B------:R-:W-:Y:S01]  /*2640*/  FADD.FTZ R138, R138, R133 ;  /* 0x000000858a8a7221 */ /* 0x000fe20000010000 */
[----:B------:R-:W-:Y:S01]  /*2650*/  IADD3 R132, PT, PT, R158, 0x30, RZ ;  /* 0x000000309e847810 */ /* 0x000fe20007ffe0ff */
[----:B------:R-:W-:Y:S01]  /*2660*/  IMAD R131, R142, 0x28, R137 ;  /* 0x000000288e837824 */ /* 0x000fe200078e0289 */
[----:B------:R-:W-:-:S02]  /*2670*/  SHF.R.U32.HI R130, RZ, 0x2, R130 ;  /* 0x00000002ff827819 */ /* 0x000fc40000011682 */
[----:B------:R-:W1:Y:S01]  /*2680*/  LDS.64 R124, [R125] ;  /* 0x000000007d7c7984 */ /* 0x000e620000000a00 */
[----:B------:R-:W-:Y:S01]  /*2690*/  SHF.R.U32.HI R132, RZ, 0x2, R132 ;  /* 0x00000002ff847819 */ /* 0x000fe20000011684 */
[----:B------:R-:W-:Y:S01]  /*26a0*/  FADD.FTZ R139, R139, R134 ;  /* 0x000000868b8b7221 */ /* 0x000fe20000010000 */
[----:B------:R-:W-:Y:S01]  /*26b0*/  FADD.FTZ R134, R138, R135 ;  /* 0x000000878a867221 */ /* 0x000fe20000010000 */
[----:B------:R-:W-:Y:S01]  /*26c0*/  IADD3 R138, PT, PT, R158, 0x2c, RZ ;  /* 0x0000002c9e8a7810 */ /* 0x000fe20007ffe0ff */
[--C-:B------:R-:W-:Y:S01]  /*26d0*/  IMAD R130, R130, 0x28, R137.reuse ;  /* 0x0000002882827824 */ /* 0x100fe200078e0289 */
[----:B------:R-:W-:Y:S01]  /*26e0*/  IADD3 R158, PT, PT, R158, 0x4c, RZ ;  /* 0x0000004c9e9e7810 */ /* 0x000fe20007ffe0ff */
[----:B------:R-:W-:Y:S01]  /*26f0*/  FADD.FTZ R126, R139, R126 ;  /* 0x0000007e8b7e7221 */ /* 0x000fe20000010000 */
[----:B------:R-:W-:Y:S01]  /*2700*/  SHF.R.U32.HI R138, RZ, 0x2, R138 ;  /* 0x00000002ff8a7819 */ /* 0x000fe2000001168a */
[--C-:B------:R-:W-:Y:S01]  /*2710*/  IMAD R132, R132, 0x28, R137.reuse ;  /* 0x0000002884847824 */ /* 0x100fe200078e0289 */
[----:B------:R-:W-:Y:S01]  /*2720*/  SHF.R.U32.HI R158, RZ, 0x2, R158 ;  /* 0x00000002ff9e7819 */ /* 0x000fe2000001169e */
[--C-:B------:R-:W-:Y:S01]  /*2730*/  IMAD R135, R140, 0x28, R137.reuse ;  /* 0x000000288c877824 */ /* 0x100fe200078e0289 */
[----:B------:R-:W-:Y:S01]  /*2740*/  IADD3 R130, PT, PT, R136, R130, RZ ;  /* 0x0000008288827210 */ /* 0x000fe20007ffe0ff */
[--C-:B------:R-:W-:Y:S01]  /*2750*/  IMAD R138, R138, 0x28, R137.reuse ;  /* 0x000000288a8a7824 */ /* 0x100fe200078e0289 */
[----:B------:R-:W-:Y:S01]  /*2760*/  IADD3 R140, PT, PT, R136, R131, RZ ;  /* 0x00000083888c7210 */ /* 0x000fe20007ffe0ff */
[----:B------:R-:W-:-:S02]  /*2770*/  IMAD R133, R158, 0x28, R137 ;  /* 0x000000289e857824 */ /* 0x000fc400078e0289 */
[----:B------:R-:W-:Y:S01]  /*2780*/  FADD.FTZ R158, R134, R127 ;  /* 0x0000007f869e7221 */ /* 0x000fe20000010000 */
[----:B------:R-:W-:Y:S01]  /*2790*/  IMAD R139, R160, 0x28, R137 ;  /* 0x00000028a08b7824 */ /* 0x000fe200078e0289 */
[----:B------:R-:W-:Y:S01]  /*27a0*/  LDS.64 R130, [R130] ;  /* 0x0000000082827984 */ /* 0x000fe20000000a00 */
[C---:B------:R-:W-:Y:S02]  /*27b0*/  IADD3 R134, PT, PT, R136.reuse, R141, RZ ;  /* 0x0000008d88867210 */ /* 0x040fe40007ffe0ff */
[C---:B------:R-:W-:Y:S01]  /*27c0*/  IADD3 R142, PT, PT, R136.reuse, R133, RZ ;  /* 0x00000085888e7210 */ /* 0x040fe20007ffe0ff */
[----:B------:R-:W-:Y:S01]  /*27d0*/  LDS.64 R140, [R140] ;  /* 0x000000008c8c7984 */ /* 0x000fe20000000a00 */
[----:B------:R-:W-:Y:S01]  /*27e0*/  IADD3 R137, PT, PT, R136, R139, RZ ;  /* 0x0000008b88897210 */ /* 0x000fe20007ffe0ff */
[----:B0-----:R-:W-:Y:S01]  /*27f0*/  FADD.FTZ R127, R126, R128 ;  /* 0x000000807e7f7221 */ /* 0x001fe20000010000 */
[----:B------:R-:W-:Y:S01]  /*2800*/  IADD3 R126, PT, PT, R136, R138, RZ ;  /* 0x0000008a887e7210 */ /* 0x000fe20007ffe0ff */
[----:B------:R-:W-:Y:S01]  /*2810*/  FADD.FTZ R158, R158, R129 ;  /* 0x000000819e9e7221 */ /* 0x000fe20000010000 */
[----:B------:R-:W-:-:S02]  /*2820*/  IADD3 R128, PT, PT, R136, R132, RZ ;  /* 0x0000008488807210 */ /* 0x000fc40007ffe0ff */
[C---:B------:R-:W-:Y:S02]  /*2830*/  IADD3 R132, PT, PT, R136.reuse, R143, RZ ;  /* 0x0000008f88847210 */ /* 0x040fe40007ffe0ff */
[----:B------:R-:W-:Y:S01]  /*2840*/  IADD3 R138, PT, PT, R136, R135, RZ ;  /* 0x00000087888a7210 */ /* 0x000fe20007ffe0ff */
[----:B-1----:R-:W-:Y:S01]  /*2850*/  FADD.FTZ R124, R127, R124 ;  /* 0x0000007c7f7c7221 */ /* 0x002fe20000010000 */
[----:B------:R-:W-:Y:S01]  /*2860*/  LDS.64 R128, [R128] ;  /* 0x0000000080807984 */ /* 0x000fe20000000a00 */
[----:B------:R-:W-:-:S03]  /*2870*/  FADD.FTZ R158, R158, R125 ;  /* 0x0000007d9e9e7221 */ /* 0x000fc60000010000 */
[----:B------:R-:W0:Y:S04]  /*2880*/  LDS.64 R126, [R126] ;  /* 0x000000007e7e7984 */ /* 0x000e280000000a00 */
[----:B------:R-:W1:Y:S04]  /*2890*/  LDS.64 R132, [R132] ;  /* 0x0000000084847984 */ /* 0x000e680000000a00 */
[----:B------:R-:W2:Y:S04]  /*28a0*/  LDS.64 R134, [R134] ;  /* 0x0000000086867984 */ /* 0x000ea80000000a00 */
[----:B------:R-:W3:Y:S04]  /*28b0*/  LDS.64 R136, [R137] ;  /* 0x0000000089887984 */ /* 0x000ee80000000a00 */
[----:B------:R-:W4:Y:S04]  /*28c0*/  LDS.64 R138, [R138] ;  /* 0x000000008a8a7984 */ /* 0x000f280000000a00 */
[----:B------:R-:W4:Y:S01]  /*28d0*/  LDS.64 R142, [R142] ;  /* 0x000000008e8e7984 */ /* 0x000f220000000a00 */
[----:B0-----:R-:W-:Y:S01]  /*28e0*/  FADD.FTZ R125, R124, R126 ;  /* 0x0000007e7c7d7221 */ /* 0x001fe20000010000 */
[----:B------:R-:W-:-:S03]  /*28f0*/  FADD.FTZ R158, R158, R127 ;  /* 0x0000007f9e9e7221 */ /* 0x000fc60000010000 */
[----:B------:R-:W-:Y:S01]  /*2900*/  FADD.FTZ R125, R125, R128 ;  /* 0x000000807d7d7221 */ /* 0x000fe20000010000 */
        /* <DEDUP_REMOVED lines=14> */
[----:B------:R-:W-:-:S07]  /*29f0*/  FADD.FTZ R143, R158, R143 ;  /* 0x0000008f9e8f7221 */ /* 0x000fce0000010000 */
.L_x_817:
[----:B------:R-:W-:Y:S05]  /*2a00*/  BSYNC.RECONVERGENT B0 ;  /* 0x0000000000007941 */ /* 0x000fea0003800200 */
.L_x_816:
[----:B0-----:R-:W0:Y:S01]  /*2a10*/  SHFL.BFLY PT, R125, R142, 0x2, 0x1f ;  /* 0x0c401f008e7d7f89 */ /* 0x001e2200000e0000 */
[----:B------:R-:W-:Y:S01]  /*2a20*/  LOP3.LUT P0, RZ, R0, 0x1f3, RZ, 0xc0, !PT ;  /* 0x000001f300ff7812 */ /* 0x000fe2000780c0ff */
[----:B------:R-:W1:Y:S02]  /*2a30*/  LDCU UR6, c[0x0][0x36c] ;  /* 0x00006d80ff0677ac */ /* 0x000e640008000800 */
[----:B------:R-:W2:Y:S10]  /*2a40*/  SHFL.BFLY PT, R124, R143, 0x2, 0x1f ;  /* 0x0c401f008f7c7f89 */ /* 0x000eb400000e0000 */
[----:B------:R-:W-:-:S04]  /*2a50*/  @!P0 IADD3 R129, PT, PT, R114, 0xc80, RZ ;  /* 0x00000c8072818810 */ /* 0x000fc80007ffe0ff */
[----:B------:R-:W-:Y:S01]  /*2a60*/  @!P0 LEA R129, R108, R129, 0x18 ;  /* 0x000000816c818211 */ /* 0x000fe200078ec0ff */
[----:B-1----:R-:W-:-:S03]  /*2a70*/  UISETP.EQ.U32.AND UP1, UPT, UR6, 0x1, UPT ;  /* 0x000000010600788c */ /* 0x002fc6000bf22070 */
[----:B------:R-:W-:Y:S01]  /*2a80*/  @!P0 LEA R129, R0, R129, 0x1 ;  /* 0x0000008100818211 */ /* 0x000fe200078e08ff */
[----:B0-----:R-:W-:Y:S01]  /*2a90*/  FADD.FTZ R126, R125, R142 ;  /* 0x0000008e7d7e7221 */ /* 0x001fe20000010000 */
[----:B--2---:R-:W-:-:S04]  /*2aa0*/  FADD.FTZ R127, R124, R143 ;  /* 0x0000008f7c7f7221 */ /* 0x004fc80000010000 */
[----:B------:R-:W0:Y:S04]  /*2ab0*/  SHFL.BFLY PT, R125, R126, 0x1, 0x1f ;  /* 0x0c201f007e7d7f89 */ /* 0x000e2800000e0000 */
[----:B------:R-:W1:Y:S01]  /*2ac0*/  SHFL.BFLY PT, R128, R127, 0x1, 0x1f ;  /* 0x0c201f007f807f89 */ /* 0x000e6200000e0000 */
[----:B0-----:R-:W-:Y:S01]  /*2ad0*/  FADD.FTZ R124, R126, R125 ;  /* 0x0000007d7e7c7221 */ /* 0x001fe20000010000 */
[----:B-1----:R-:W-:-:S05]  /*2ae0*/  FADD.FTZ R125, R127, R128 ;  /* 0x000000807f7d7221 */ /* 0x002fca0000010000 */
[----:B------:R0:W-:Y:S01]  /*2af0*/  @!P0 STS.64 [R129], R124 ;  /* 0x0000007c81008388 */ /* 0x0001e20000000a00 */
[----:B------:R-:W-:Y:S05]  /*2b00*/  BRA.U !UP1, `(.L_x_818) ;  /* 0x0000000109147547 */ /* 0x000fea000b800000 */
[----:B------:R-:W-:Y:S06]  /*2b10*/  MEMBAR.ALL.GPU ;  /* 0x0000000000007992 */ /* 0x000fec000000a000 */
[----:B------:R-:W-:-:S00]  /*2b20*/  ERRBAR ;  /* 0x00000000000079ab */ /* 0x000fc00000000000 */
[----:B------:R-:W-:Y:S08]  /*2b30*/  CGAERRBAR ;  /* 0x00000000000075ab */ /* 0x000ff00000000000 */
[----:B------:R-:W-:Y:S01]  /*2b40*/  UCGABAR_ARV ;  /* 0x00000000000079c7 */ /* 0x000fe20008000000 */
[----:B------:R-:W-:Y:S05]  /*2b50*/  BRA `(.L_x_819) ;  /* 0x0000000000047947 */ /* 0x000fea0003800000 */
.L_x_818:
[----:B------:R-:W-:Y:S01]  /*2b60*/  NOP ;  /* 0x0000000000007918 */ /* 0x000fe20000000000 */
.L_x_819:
[----:B------:R-:W-:Y:S05]  /*2b70*/  BRA.U !UP1, `(.L_x_820) ;  /* 0x00000001090c7547 */ /* 0x000fea000b800000 */
[----:B------:R-:W-:Y:S01]  /*2b80*/  UCGABAR_WAIT ;  /* 0x0000000000007dc7 */ /* 0x000fe20008000000 */
[----:B------:R-:W-:Y:S01]  /*2b90*/  CCTL.IVALL ;  /* 0x00000000ff00798f */ /* 0x000fe20002000000 */
[----:B------:R-:W-:Y:S05]  /*2ba0*/  BRA `(.L_x_821) ;  /* 0x0000000000047947 */ /* 0x000fea0003800000 */
.L_x_820:
[----:B------:R-:W-:Y:S06]  /*2bb0*/  BAR.SYNC.DEFER_BLOCKING 0x0 ;  /* 0x0000000000007b1d */ /* 0x000fec0000010000 */
.L_x_821:
[----:B------:R-:W-:Y:S01]  /*2bc0*/  ISETP.GT.U32.AND P0, PT, R0, 0x7, PT ;  /* 0x000000070000780c */ /* 0x000fe20003f04070 */
[----:B------:R-:W-:Y:S01]  /*2bd0*/  BSSY.RECONVERGENT B0, `(.L_x_822) ;  /* 0x0000010000007945 */ /* 0x000fe20003800200 */
[----:B------:R-:W-:-:S11]  /*2be0*/  CS2R R126, SRZ ;  /* 0x00000000007e7805 */ /* 0x000fd6000001ff00 */
[----:B------:R-:W-:Y:S05]  /*2bf0*/  @P0 BRA `(.L_x_823) ;  /* 0x0000000000340947 */ /* 0x000fea0003800000 */
[----:B------:R-:W1:Y:S01]  /*2c00*/  S2R R126, SR_SWINHI ;  /* 0x00000000007e7919 */ /* 0x000e620000002f00 */
[----:B0-----:R-:W-:Y:S02]  /*2c10*/  IADD3 R125, PT, PT, R114, 0xc80, RZ ;  /* 0x00000c80727d7810 */ /* 0x001fe40007ffe0ff */
[----:B------:R-:W-:Y:S02]  /*2c20*/  LOP3.LUT R127, R0, 0x1, RZ, 0xc0, !PT ;  /* 0x00000001007f7812 */ /* 0x000fe400078ec0ff */
[----:B------:R-:W-:Y:S02]  /*2c30*/  LEA R125, R108, R125, 0x18 ;  /* 0x0000007d6c7d7211 */ /* 0x000fe400078ec0ff */
[----:B------:R-:W-:Y:S02]  /*2c40*/  SHF.R.U32.HI R129, RZ, 0x1, R0 ;  /* 0x00000001ff817819 */ /* 0x000fe40000011600 */
[----:B------:R-:W-:Y:S02]  /*2c50*/  MOV R124, R125 ;  /* 0x0000007d007c7202 */ /* 0x000fe40000000f00 */
[----:B-1----:R-:W-:-:S02]  /*2c60*/  MOV R125, R126 ;  /* 0x0000007e007d7202 */ /* 0x002fc40000000f00 */
[----:B------:R-:W-:Y:S02]  /*2c70*/  PRMT R124, R127, 0x654, R124 ;  /* 0x000006547f7c7816 */ /* 0x000fe4000000007c */
[----:B------:R-:W-:-:S03]  /*2c80*/  MOV R125, R125 ;  /* 0x0000007d007d7202 */ /* 0x000fc60000000f00 */
[----:B------:R-:W-:-:S06]  /*2c90*/  IMAD.WIDE.U32 R124, R129, 0x8, R124 ;  /* 0x00000008817c7825 */ /* 0x000fcc00078e007c */
[----:B------:R-:W2:Y:S02]  /*2ca0*/  LD.E.64 R124, desc[UR4][R124.64] ;  /* 0x000000047c7c7980 */ /* 0x000ea4000c101b00 */
[----:B--2---:R-:W-:Y:S01]  /*2cb0*/  FADD.FTZ R127, RZ, R124 ;  /* 0x0000007cff7f7221 */ /* 0x004fe20000010000 */
[----:B------:R-:W-:-:S07]  /*2cc0*/  FADD.FTZ R126, RZ, R125 ;  /* 0x0000007dff7e7221 */ /* 0x000fce0000010000 */
.L_x_823:
[----:B------:R-:W-:Y:S05]  /*2cd0*/  BSYNC.RECONVERGENT B0 ;  /* 0x0000000000007941 */ /* 0x000fea0003800200 */
.L_x_822:
[----:B------:R-:W-:Y:S05]  /*2ce0*/  BRA.U !UP1, `(.L_x_824) ;  /* 0x0000000109147547 */ /* 0x000fea000b800000 */
[----:B------:R-:W-:Y:S06]  /*2cf0*/  MEMBAR.ALL.GPU ;  /* 0x0000000000007992 */ /* 0x000fec000000a000 */
[----:B------:R-:W-:-:S00]  /*2d00*/  ERRBAR ;  /* 0x00000000000079ab */ /* 0x000fc00000000000 */
[----:B------:R-:W-:Y:S08]  /*2d10*/  CGAERRBAR ;  /* 0x00000000000075ab */ /* 0x000ff00000000000 */
[----:B------:R-:W-:Y:S01]  /*2d20*/  UCGABAR_ARV ;  /* 0x00000000000079c7 */ /* 0x000fe20008000000 */
[----:B------:R-:W-:Y:S05]  /*2d30*/  BRA `(.L_x_825) ;  /* 0x0000000000047947 */ /* 0x000fea0003800000 */
.L_x_824:
[----:B------:R-:W-:Y:S01]  /*2d40*/  NOP ;  /* 0x0000000000007918 */ /* 0x000fe20000000000 */
.L_x_825:
[----:B0-----:R-:W0:Y:S01]  /*2d50*/  SHFL.BFLY PT, R124, R127, 0x1, 0x1f ;  /* 0x0c201f007f7c7f89 */ /* 0x001e2200000e0000 */
[----:B------:R-:W-:Y:S01]  /*2d60*/  LOP3.LUT P0, RZ, R0, 0x1f9, RZ, 0xc0, !PT ;  /* 0x000001f900ff7812 */ /* 0x000fe2000780c0ff */
[----:B------:R-:W1:Y:S01]  /*2d70*/  LDCU.64 UR6, c[0x0][0x3b0] ;  /* 0x00007600ff0677ac */ /* 0x000e620008000a00 */
[----:B------:R-:W-:Y:S01]  /*2d80*/  LOP3.LUT R128, R8, 0xffff, RZ, 0xc0, !PT ;  /* 0x0000ffff08807812 */ /* 0x000fe200078ec0ff */
[----:B------:R-:W2:Y:S01]  /*2d90*/  SHFL.BFLY PT, R125, R126, 0x1, 0x1f ;  /* 0x0c201f007e7d7f89 */ /* 0x000ea200000e0000 */
[----:B------:R-:W-:Y:S01]  /*2da0*/  IADD3 R133, PT, PT, R114, 0xcc0, RZ ;  /* 0x00000cc072857810 */ /* 0x000fe20007ffe0ff */
[----:B------:R-:W-:Y:S02]  /*2db0*/  BSSY.RECONVERGENT B0, `(.L_x_826) ;  /* 0x0000024000007945 */ /* 0x000fe40003800200 */
[----:B------:R-:W-:Y:S01]  /*2dc0*/  IMAD R129, R128, 0xcccd, RZ ;  /* 0x0000cccd80817824 */ /* 0x000fe200078e02ff */
[----:B------:R-:W-:Y:S01]  /*2dd0*/  LEA R133, R108, R133, 0x18 ;  /* 0x000000856c857211 */ /* 0x000fe200078ec0ff */
[----:B-1----:R-:W-:Y:S01]  /*2de0*/  UISETP.NE.U32.AND UP0, UPT, UR6, URZ, UPT ;  /* 0x000000ff0600728c */ /* 0x002fe2000bf05070 */
[----:B0-----:R-:W-:-:S03]  /*2df0*/  FADD.FTZ R124, R124, R127 ;  /* 0x0000007f7c7c7221 */ /* 0x001fc60000010000 */
[----:B------:R-:W-:Y:S01]  /*2e00*/  UISETP.NE.AND.EX UP0, UPT, UR7, URZ, UPT, UP0 ;  /* 0x000000ff0700728c */ /* 0x000fe2000bf05300 */
[----:B------:R-:W-:Y:S01]  /*2e10*/  @!P0 FMUL.FTZ R124, R124, 4.8828125727595761418e-05 ;  /* 0x384ccccd7c7c8820 */ /* 0x000fe20000410000 */
[----:B--2---:R-:W-:Y:S01]  /*2e20*/  FADD.FTZ R131, R125, R126 ;  /* 0x0000007e7d837221 */ /* 0x004fe20000010000 */
[----:B------:R-:W-:Y:S02]  /*2e30*/  @!P0 IADD3 R125, PT, PT, R114, 0xcc0, RZ ;  /* 0x00000cc0727d8810 */ /* 0x000fe40007ffe0ff */
[----:B------:R-:W-:Y:S01]  /*2e40*/  @!P0 FMUL.FTZ R8, R124, R124 ;  /* 0x0000007c7c088220 */ /* 0x000fe20000410000 */
[----:B------:R-:W-:Y:S02]  /*2e50*/  LEA.HI R126, R129, -R156, RZ, 0xa ;  /* 0x8000009c817e7211 */ /* 0x000fe400078f50ff */
[----:B------:R-:W-:Y:S01]  /*2e60*/  @!P0 LEA R125, R108, R125, 0x18 ;  /* 0x0000007d6c7d8211 */ /* 0x000fe200078ec0ff */
[----:B------:R-:W-:Y:S01]  /*2e70*/  @!P0 FFMA.FTZ R8, R131, 4.8828125727595761418e-05, -R8 ;  /* 0x384ccccd83088823 */ /* 0x000fe20000010808 */
[----:B------:R-:W-:-:S02]  /*2e80*/  LEA R126, R126, R133, 0x3 ;  /* 0x000000857e7e7211 */ /* 0x000fc400078e18ff */
[----:B------:R-:W-:Y:S02]  /*2e90*/  @!P0 LEA R128, R0, R125, 0x2 ;  /* 0x0000007d00808211 */ /* 0x000fe400078e10ff */
[----:B------:R-:W-:-:S05]  /*2ea0*/  @!P0 FMNMX.FTZ R125, RZ, R8, !PT ;  /* 0x00000008ff7d8209 */ /* 0x000fca0007810000 */
[----:B------:R-:W-:Y:S01]  /*2eb0*/  @!P0 STS.64 [R128], R124 ;  /* 0x0000007c80008388 */ /* 0x000fe20000000a00 */
[----:B------:R-:W-:Y:S01]  /*2ec0*/  BAR.SYNC.DEFER_BLOCKING 0x0 ;  /* 0x0000000000007b1d */ /* 0x000fe20000010000 */
[----:B------:R-:W-:-:S04]  /*2ed0*/  LOP3.LUT P0, RZ, R6, 0x1, RZ, 0xc0, !PT ;  /* 0x0000000106ff7812 */ /* 0x000fc8000780c0ff */
[----:B------:R-:W-:-:S04]  /*2ee0*/  ISETP.GT.U32.OR P0, PT, R0, 0x3, P0 ;  /* 0x000000030000780c */ /* 0x000fc80000704470 */
[----:B------:R-:W-:Y:S01]  /*2ef0*/  PLOP3.LUT P0, PT, P0, PT, UP0, 0xd5, 0x5d ;  /* 0x00000000005d781c */ /* 0x000fe2000070fa0d */
[----:B------:R-:W0:Y:S02]  /*2f00*/  LDS.64 R126, [R126] ;  /* 0x000000007e7e7984 */ /* 0x000e240000000a00 */
[--C-:B0-----:R-:W-:Y:S01]  /*2f10*/  FADD.FTZ R3, R3, -R126.reuse ;  /* 0x8000007e03037221 */ /* 0x101fe20000010000 */
[----:B------:R-:W-:-:S09]  /*2f20*/  FADD.FTZ R6, R115, -R126 ;  /* 0x8000007e73067221 */ /* 0x000fd20000010000 */
[----:B------:R-:W-:Y:S05]  /*2f30*/  @P0 BRA `(.L_x_827) ;  /* 0x00000000002c0947 */ /* 0x000fea0003800000 */
[----:B------:R-:W-:Y:S01]  /*2f40*/  IADD3 R115, PT, PT, R114, 0xcc0, RZ ;  /* 0x00000cc072737810 */ /* 0x000fe20007ffe0ff */
[----:B------:R-:W-:-:S03]  /*2f50*/  HFMA2 R129, -RZ, RZ, 0, 0 ;  /* 0x00000000ff817431 */ /* 0x000fc600000001ff */
[----:B------:R-:W-:-:S04]  /*2f60*/  LEA R115, R108, R115, 0x18 ;  /* 0x000000736c737211 */ /* 0x000fc800078ec0ff */
[----:B------:R-:W-:Y:S02]  /*2f70*/  LEA R114, R0, R115, 0x3 ;  /* 0x0000007300727211 */ /* 0x000fe400078e18ff */
[----:B------:R-:W-:-:S04]  /*2f80*/  IADD3 R0, PT, PT, R156, R0, RZ ;  /* 0x000000009c007210 */ /* 0x000fc80007ffe0ff */
[----:B------:R-:W0:Y:S01]  /*2f90*/  LDS.64 R114, [R114] ;  /* 0x0000000072727984 */ /* 0x000e220000000a00 */
[----:B------:R-:W-:-:S05]  /*2fa0*/  SHF.L.U32 R128, R0, 0x1, RZ ;  /* 0x0000000100807819 */ /* 0x000fca00000006ff */
[----:B------:R-:W-:-:S03]  /*2fb0*/  IMAD.WIDE.U32 R128, R2, 0x20, R128 ;  /* 0x0000002002807825 */ /* 0x000fc600078e0080 */
[----:B------:R-:W-:-:S04]  /*2fc0*/  LEA R124, P0, R128, UR6, 0x2 ;  /* 0x00000006807c7c11 */ /* 0x000fc8000f8010ff */
[----:B------:R-:W-:-:S05]  /*2fd0*/  LEA.HI.X R125, R128, UR7, R129, 0x2, P0 ;  /* 0x00000007807d7c11 */ /* 0x000fca00080f1481 */
[----:B0-----:R0:W-:Y:S04]  /*2fe0*/  STG.E.64 desc[UR4][R124.64], R114 ;  /* 0x000000727c007986 */ /* 0x0011e8000c101b04 */
.L_x_827:
[----:B------:R-:W-:Y:S05]  /*2ff0*/  BSYNC.RECONVERGENT B0 ;  /* 0x0000000000007941 */ /* 0x000fea0003800200 */
.L_x_826:
[----:B------:R-:W1:Y:S01]  /*3000*/  LDCU UR6, c[0x0][0x3a0] ;  /* 0x00007400ff0677ac */ /* 0x000e620008000800 */
[----:B0----5:R-:W-:Y:S01]  /*3010*/  PRMT R114, R118, 0x7632, R114 ;  /* 0x0000763276727816 */ /* 0x021fe20000000072 */
[----:B------:R-:W-:Y:S01]  /*3020*/  FADD.FTZ R65, R65, -R126 ;  /* 0x8000007e41417221 */ /* 0x000fe20000010000 */
[C---:B------:R-:W-:Y:S01]  /*3030*/  PRMT R2, R116.reuse, 0x7632, R2 ;  /* 0x0000763274027816 */ /* 0x040fe20000000002 */
[--C-:B------:R-:W-:Y:S01]  /*3040*/  FADD.FTZ R13, R13, -R126.reuse ;  /* 0x8000007e0d0d7221 */ /* 0x100fe20000010000 */
[----:B------:R-:W-:Y:S01]  /*3050*/  PRMT R131, R119, 0x7632, R131 ;  /* 0x0000763277837816 */ /* 0x000fe20000000083 */
[--C-:B------:R-:W-:Y:S01]  /*3060*/  FADD.FTZ R17, R17, -R126.reuse ;  /* 0x8000007e11117221 */ /* 0x100fe20000010000 */
[----:B------:R-:W-:Y:S01]  /*3070*/  SHF.L.U32 R108, R119, 0x10, RZ ;  /* 0x00000010776c7819 */ /* 0x000fe200000006ff */
[--C-:B------:R-:W-:Y:S01]  /*3080*/  FADD.FTZ R29, R29, -R126.reuse ;  /* 0x8000007e1d1d7221 */ /* 0x100fe20000010000 */
[----:B------:R-:W-:Y:S01]  /*3090*/  SHF.L.U32 R116, R116, 0x10, RZ ;  /* 0x0000001074747819 */ /* 0x000fe200000006ff */
[--C-:B------:R-:W-:Y:S01]  /*30a0*/  FADD.FTZ R42, R42, -R126.reuse ;  /* 0x8000007e2a2a7221 */ /* 0x100fe20000010000 */
[----:B------:R-:W-:Y:S01]  /*30b0*/  SHF.L.U32 R129, R118, 0x10, RZ ;  /* 0x0000001076817819 */ /* 0x000fe200000006ff */
[--C-:B------:R-:W-:Y:S01]  /*30c0*/  FADD.FTZ R45, R45, -R126.reuse ;  /* 0x8000007e2d2d7221 */ /* 0x100fe20000010000 */
[----:B------:R-:W-:Y:S01]  /*30d0*/  SHF.L.U32 R119, R114, 0x10, RZ ;  /* 0x0000001072777819 */ /* 0x000fe200000006ff */
[----:B------:R-:W-:Y:S01]  /*30e0*/  FADD.FTZ R151, R151, -R126 ;  /* 0x8000007e97977221 */ /* 0x000fe20000010000 */
[----:B------:R-:W-:Y:S01]  /*30f0*/  PRMT R8, R117, 0x7632, R8 ;  /* 0x0000763275087816 */ /* 0x000fe20000000008 */
[--C-:B------:R-:W-:Y:S01]  /*3100*/  FADD.FTZ R51, R51, -R126.reuse ;  /* 0x8000007e33337221 */ /* 0x100fe20000010000 */
[----:B------:R-:W-:Y:S01]  /*3110*/  SHF.L.U32 R2, R2, 0x10, RZ ;  /* 0x0000001002027819 */ /* 0x000fe200000006ff */
[----:B-1----:R-:W-:Y:S01]  /*3120*/  FADD.FTZ R0, R127, UR6 ;  /* 0x000000067f007e21 */ /* 0x002fe20008010000 */
[----:B------:R-:W-:Y:S01]  /*3130*/  SHF.L.U32 R8, R8, 0x10, RZ ;  /* 0x0000001008087819 */ /* 0x000fe200000006ff */
[--C-:B------:R-:W-:Y:S01]  /*3140*/  FADD.FTZ R82, R82, -R126.reuse ;  /* 0x8000007e52527221 */ /* 0x100fe20000010000 */
[----:B------:R-:W-:Y:S01]  /*3150*/  SHF.L.U32 R131, R131, 0x10, RZ ;  /* 0x0000001083837819 */ /* 0x000fe200000006ff */
[--C-:B------:R-:W-:Y:S01]  /*3160*/  FADD.FTZ R94, R94, -R126.reuse ;  /* 0x8000007e5e5e7221 */ /* 0x100fe20000010000 */
[--C-:B------:R-:W-:Y:S01]  /*3170*/  FADD.FTZ R7, R7, -R126.reuse ;  /* 0x8000007e07077221 */ /* 0x100fe20000010000 */
        /* <DEDUP_REMOVED lines=20> */
[----:B------:R-:W-:Y:S01]  /*32c0*/  FMUL.FTZ R17, R0, R17 ;  /* 0x0000001100117220 */ /* 0x000fe20000410000 */
[----:B------:R-:W-:Y:S01]  /*32d0*/  FFMA.FTZ R114, R114, R116, R129 ;  /* 0x0000007472727223 */ /* 0x000fe20000010081 */
[----:B------:R-:W-:Y:S01]  /*32e0*/  FMUL.FTZ R124, R0, R29 ;  /* 0x0000001d007c7220 */ /* 0x000fe20000410000 */
[----:B------:R-:W-:Y:S01]  /*32f0*/  FFMA.FTZ R13, R2, R13, R119 ;  /* 0x0000000d020d7223 */ /* 0x000fe20000010077 */
[----:B------:R-:W-:Y:S01]  /*3300*/  FMUL.FTZ R29, R0, R42 ;  /* 0x0000002a001d7220 */ /* 0x000fe20000410000 */
[----:B------:R-:W-:Y:S01]  /*3310*/  FMUL.FTZ R65, R114, -1.4426950216293334961 ;  /* 0xbfb8aa3b72417820 */ /* 0x000fe20000410000 */
[----:B------:R-:W-:Y:S01]  /*3320*/  FFMA.FTZ R17, R8, R17, R131 ;  /* 0x0000001108117223 */ /* 0x000fe20000010083 */
[C---:B------:R-:W-:Y:S01]  /*3330*/  FMUL.FTZ R134, R0.reuse, R45 ;  /* 0x0000002d00867220 */ /* 0x040fe20000410000 */
[C---:B------:R-:W-:Y:S01]  /*3340*/  FMUL.FTZ R42, R0.reuse, R151 ;  /* 0x00000097002a7220 */ /* 0x040fe20000410000 */
[C---:B------:R-:W-:Y:S01]  /*3350*/  FMUL.FTZ R138, R0.reuse, R51 ;  /* 0x00000033008a7220 */ /* 0x040fe20000410000 */
[C---:B------:R-:W-:Y:S01]  /*3360*/  FMUL.FTZ R45, R0.reuse, R82 ;  /* 0x00000052002d7220 */ /* 0x040fe20000410000 */
[----:B------:R-:W0:Y:S01]  /*3370*/  MUFU.EX2 R65, R65 ;  /* 0x0000004100417308 */ /* 0x000e220000000800 */
[C---:B------:R-:W-:Y:S01]  /*3380*/  FMUL.FTZ R51, R0.reuse, R94 ;  /* 0x0000005e00337220 */ /* 0x040fe20000410000 */
[----:B------:R-:W-:Y:S01]  /*3390*/  FMUL.FTZ R82, R13, -1.4426950216293334961 ;  /* 0xbfb8aa3b0d527820 */ /* 0x000fe20000410000 */
[----:B------:R-:W-:Y:S01]  /*33a0*/  FMUL.FTZ R94, R17, -1.4426950216293334961 ;  /* 0xbfb8aa3b115e7820 */ /* 0x000fe20000410000 */
[C---:B------:R-:W-:Y:S01]  /*33b0*/  FMUL.FTZ R6, R0.reuse, R6 ;  /* 0x0000000600067220 */ /* 0x040fe20000410000 */
[C---:B------:R-:W-:Y:S01]  /*33c0*/  FMUL.FTZ R7, R0.reuse, R7 ;  /* 0x0000000700077220 */ /* 0x040fe20000410000 */
[C---:B------:R-:W-:Y:S01]  /*33d0*/  FMUL.FTZ R11, R0.reuse, R11 ;  /* 0x0000000b000b7220 */ /* 0x040fe20000410000 */
[----:B------:R-:W-:Y:S01]  /*33e0*/  FMUL.FTZ R15, R0, R15 ;  /* 0x0000000f000f7220 */ /* 0x000fe20000410000 */
[----:B------:R-:W-:Y:S01]  /*33f0*/  MUFU.EX2 R82, R82 ;  /* 0x0000005200527308 */ /* 0x000fe20000000800 */
[----:B------:R-:W-:Y:S01]  /*3400*/  FFMA.FTZ R6, R6, R2, R119 ;  /* 0x0000000206067223 */ /* 0x000fe20000010077 */
[----:B------:R-:W-:Y:S01]  /*3410*/  FFMA.FTZ R7, R7, R117, R108 ;  /* 0x0000007507077223 */ /* 0x000fe2000001006c */
[C---:B------:R-:W-:Y:S01]  /*3420*/  FMUL.FTZ R132, R0.reuse, R43 ;  /* 0x0000002b00847220 */ /* 0x040fe20000410000 */
[C---:B------:R-:W-:Y:S01]  /*3430*/  FMUL.FTZ R30, R0.reuse, R30 ;  /* 0x0000001e001e7220 */ /* 0x040fe20000410000 */
[C---:B------:R-:W-:Y:S01]  /*3440*/  FMUL.FTZ R160, R0.reuse, R67 ;  /* 0x0000004300a07220 */ /* 0x040fe20000410000 */
[----:B------:R-:W-:Y:S01]  /*3450*/  FMUL.FTZ R43, R0, R74 ;  /* 0x0000004a002b7220 */ /* 0x000fe20000410000 */
[----:B------:R-:W-:Y:S01]  /*3460*/  FMUL.FTZ R67, R6, -1.4426950216293334961 ;  /* 0xbfb8aa3b06437820 */ /* 0x000fe20000410000 */
[----:B------:R-:W-:Y:S01]  /*3470*/  MUFU.EX2 R94, R94 ;  /* 0x0000005e005e7308 */ /* 0x000fe20000000800 */
[----:B0-----:R-:W-:Y:S01]  /*3480*/  FADD.FTZ R151, R65, 1 ;  /* 0x3f80000041977421 */ /* 0x001fe20000010000 */
[----:B------:R-:W-:Y:S01]  /*3490*/  FMUL.FTZ R74, R7, -1.4426950216293334961 ;  /* 0xbfb8aa3b074a7820 */ /* 0x000fe20000410000 */
[--C-:B------:R-:W-:Y:S01]  /*34a0*/  FFMA.FTZ R11, R116, R11, R129.reuse ;  /* 0x0000000b740b7223 */ /* 0x100fe20000010081 */
[----:B------:R-:W-:Y:S01]  /*34b0*/  FADD.FTZ R125, R120, -R126 ;  /* 0x8000007e787d7221 */ /* 0x000fe20000010000 */
[----:B------:R-:W-:Y:S01]  /*34c0*/  FMUL.FTZ R162, R0, R69 ;  /* 0x0000004500a27220 */ /* 0x000fe20000410000 */
[----:B------:R-:W-:Y:S01]  /*34d0*/  FFMA.FTZ R15, R117, R15, R108 ;  /* 0x0000000f750f7223 */ /* 0x000fe2000001006c */
[--C-:B------:R-:W-:Y:S01]  /*34e0*/  FADD.FTZ R49, R49, -R126.reuse ;  /* 0x8000007e31317221 */ /* 0x100fe20000010000 */
[----:B------:R-:W0:Y:S01]  /*34f0*/  MUFU.RCP R151, R151 ;  /* 0x0000009700977308 */ /* 0x000e220000001000 */
[--C-:B------:R-:W-:Y:S01]  /*3500*/  FADD.FTZ R58, R58, -R126.reuse ;  /* 0x8000007e3a3a7221 */ /* 0x100fe20000010000 */
[--C-:B------:R-:W-:Y:S01]  /*3510*/  FADD.FTZ R66, R66, -R126.reuse ;  /* 0x8000007e42427221 */ /* 0x100fe20000010000 */
[C---:B------:R-:W-:Y:S01]  /*3520*/  FMUL.FTZ R120, R0.reuse, R19 ;  /* 0x0000001300787220 */ /* 0x040fe20000410000 */
[----:B------:R-:W-:Y:S01]  /*3530*/  FMUL.FTZ R23, R0, R23 ;  /* 0x0000001700177220 */ /* 0x000fe20000410000 */
[--C-:B------:R-:W-:Y:S01]  /*3540*/  FFMA.FTZ R69, R116, R30, R129.reuse ;  /* 0x0000001e74457223 */ /* 0x100fe20000010081 */
        /* <DEDUP_REMOVED lines=48> */
[C---:B------:R-:W-:Y:S01]  /*3850*/  FMUL.FTZ R140, R0.reuse, R53 ;  /* 0x00000035008c7220 */ /* 0x040fe20000410000 */
[C---:B------:R-:W-:Y:S01]  /*3860*/  FMUL.FTZ R77, R0.reuse, R77 ;  /* 0x0000004d004d7220 */ /* 0x040fe20000410000 */
[----:B------:R1:W2:Y:S01]  /*3870*/  MUFU.EX2 R30, R74 ;  /* 0x0000004a001e7308 */ /* 0x0002a20000000800 */
[C---:B------:R-:W-:Y:S01]  /*3880*/  FMUL.FTZ R25, R0.reuse, R25 ;  /* 0x0000001900197220 */ /* 0x040fe20000410000 */
[----:B------:R-:W-:Y:S01]  /*3890*/  FMUL.FTZ R53, R0, R98 ;  /* 0x0000006200357220 */ /* 0x000fe20000410000 */
[--C-:B------:R-:W-:Y:S01]  /*38a0*/  FADD.FTZ R33, R33, -R126.reuse ;  /* 0x8000007e21217221 */ /* 0x100fe20000010000 */
[--C-:B------:R-:W-:Y:S01]  /*38b0*/  FADD.FTZ R57, R57, -R126.reuse ;  /* 0x8000007e39397221 */ /* 0x100fe20000010000 */
[--C-:B------:R-:W-:Y:S01]  /*38c0*/  FADD.FTZ R106, R106, -R126.reuse ;  /* 0x8000007e6a6a7221 */ /* 0x100fe20000010000 */
[C---:B------:R-:W-:Y:S01]  /*38d0*/  FMUL.FTZ R128, R0.reuse, R35 ;  /* 0x0000002300807220 */ /* 0x040fe20000410000 */
[----:B------:R-:W-:Y:S01]  /*38e0*/  FMUL.FTZ R130, R0, R37 ;  /* 0x0000002500827220 */ /* 0x000fe20000410000 */
[----:B------:R-:W3:Y:S01]  /*38f0*/  MUFU.EX2 R67, R67 ;  /* 0x0000004300437308 */ /* 0x000ee20000000800 */
[----:B-1----:R-:W-:Y:S01]  /*3900*/  FMUL.FTZ R74, R11, -1.4426950216293334961 ;  /* 0xbfb8aa3b0b4a7820 */ /* 0x002fe20000410000 */
[----:B------:R-:W-:Y:S01]  /*3910*/  FMUL.FTZ R98, R15, -1.4426950216293334961 ;  /* 0xbfb8aa3b0f627820 */ /* 0x000fe20000410000 */
[--C-:B------:R-:W-:Y:S01]  /*3920*/  FADD.FTZ R71, R71, -R126.reuse ;  /* 0x8000007e47477221 */ /* 0x100fe20000010000 */
[--C-:B------:R-:W-:Y:S01]  /*3930*/  FADD.FTZ R50, R50, -R126.reuse ;  /* 0x8000007e32327221 */ /* 0x100fe20000010000 */
[--C-:B------:R-:W-:Y:S01]  /*3940*/  FADD.FTZ R102, R102, -R126.reuse ;  /* 0x8000007e66667221 */ /* 0x100fe20000010000 */
[----:B------:R-:W-:Y:S01]  /*3950*/  FADD.FTZ R127, R122, -R126 ;  /* 0x8000007e7a7f7221 */ /* 0x000fe20000010000 */
[C---:B------:R-:W-:Y:S01]  /*3960*/  FMUL.FTZ R136, R0.reuse, R49 ;  /* 0x0000003100887220 */ /* 0x040fe20000410000 */
[C---:B------:R-:W-:Y:S01]  /*3970*/  FMUL.FTZ R35, R0.reuse, R58 ;  /* 0x0000003a00237220 */ /* 0x040fe20000410000 */
[----:B------:R-:W-:Y:S01]  /*3980*/  FMUL.FTZ R37, R0, R66 ;  /* 0x0000004200257220 */ /* 0x000fe20000410000 */
[----:B------:R-:W-:Y:S01]  /*3990*/  FFMA.FTZ R120, R116, R120, R129 ;  /* 0x0000007874787223 */ /* 0x000fe20000010081 */
        /* <DEDUP_REMOVED lines=50> */
[----:B0-----:R-:W-:Y:S01]  /*3cc0*/  FMUL.FTZ R114, R114, R151 ;  /* 0x0000009772727220 */ /* 0x001fe20000410000 */
        /* <DEDUP_REMOVED lines=41> */
[C-C-:B------:R-:W-:Y:S01]  /*3f60*/  FFMA.FTZ R124, R2.reuse, R124, R119.reuse ;  /* 0x0000007c027c7223 */ /* 0x140fe20000010077 */
[----:B------:R-:W-:Y:S01]  /*3f70*/  FFMA.FTZ R90, R2, R77, R119 ;  /* 0x0000004d025a7223 */ /* 0x000fe20000010077 */
[----:B------:R-:W-:Y:S01]  /*3f80*/  FFMA.FTZ R25, R8, R25, R131 ;  /* 0x0000001908197223 */ /* 0x000fe20000010083 */
[----:B------:R-:W-:Y:S01]  /*3f90*/  FADD.FTZ R151, R82, 1 ;  /* 0x3f80000052977421 */ /* 0x000fe20000010000 */
[C---:B------:R-:W-:Y:S01]  /*3fa0*/  FMUL.FTZ R126, R0.reuse, R33 ;  /* 0x00000021007e7220 */ /* 0x040fe20000410000 */
[C---:B------:R-:W-:Y:S01]  /*3fb0*/  FMUL.FTZ R142, R0.reuse, R57 ;  /* 0x00000039008e7220 */ /* 0x040fe20000410000 */
[----:B------:R-:W-:Y:S01]  /*3fc0*/  FMUL.FTZ R59, R0, R106 ;  /* 0x0000006a003b7220 */ /* 0x000fe20000410000 */
[----:B------:R0:W-:Y:S01]  /*3fd0*/  MUFU.EX2 R77, R98 ;  /* 0x00000062004d7308 */ /* 0x0001e20000000800 */
[----:B------:R-:W-:Y:S01]  /*3fe0*/  FADD.FTZ R94, R94, 1 ;  /* 0x3f8000005e5e7421 */ /* 0x000fe20000010000 */
[C---:B------:R-:W-:Y:S01]  /*3ff0*/  FMUL.FTZ R71, R0.reuse, R71 ;  /* 0x0000004700477220 */ /* 0x040fe20000410000 */
[C---:B------:R-:W-:Y:S01]  /*4000*/  FMUL.FTZ R33, R0.reuse, R50 ;  /* 0x0000003200217220 */ /* 0x040fe20000410000 */
[----:B------:R-:W-:Y:S01]  /*4010*/  FMUL.FTZ R57, R0, R102 ;  /* 0x0000006600397220 */ /* 0x000fe20000410000 */
[----:B------:R-:W-:Y:S01]  /*4020*/  FMUL.FTZ R106, R120, -1.4426950216293334961 ;  /* 0xbfb8aa3b786a7820 */ /* 0x000fe20000410000 */
[----:B------:R-:W-:Y:S01]  /*4030*/  FMUL.FTZ R115, R23, -1.4426950216293334961 ;  /* 0xbfb8aa3b17737820 */ /* 0x000fe20000410000 */
[C-C-:B------:R-:W-:Y:S01]  /*4040*/  FFMA.FTZ R122, R116.reuse, R122, R129.reuse ;  /* 0x0000007a747a7223 */ /* 0x140fe20000010081 */
[----:B------:R-:W-:Y:S01]  /*4050*/  MUFU.EX2 R74, R74 ;  /* 0x0000004a004a7308 */ /* 0x000fe20000000800 */
        /* <DEDUP_REMOVED lines=57> */
[----:B------:R0:W-:Y:S01]  /*43f0*/  MUFU.EX2 R52, R106 ;  /* 0x0000006a00347308 */ /* 0x0001e20000000800 */
[C---:B------:R-:W-:Y:S01]  /*4400*/  FMUL.FTZ R118, R0.reuse, R9 ;  /* 0x0000000900767220 */ /* 0x040fe20000410000 */
[C---:B------:R-:W-:Y:S01]  /*4410*/  FMUL.FTZ R3, R0.reuse, R10 ;  /* 0x0000000a00037220 */ /* 0x040fe20000410000 */
[C---:B------:R-:W-:Y:S01]  /*4420*/  FMUL.FTZ R9, R0.reuse, R18 ;  /* 0x0000001200097220 */ /* 0x040fe20000410000 */
[C---:B------:R-:W-:Y:S01]  /*4430*/  FMUL.FTZ R19, R0.reuse, R24 ;  /* 0x0000001800137220 */ /* 0x040fe20000410000 */
[C---:B------:R-:W-:Y:S01]  /*4440*/  FMUL.FTZ R27, R0.reuse, R34 ;  /* 0x00000022001b7220 */ /* 0x040fe20000410000 */
[C---:B------:R-:W-:Y:S01]  /*4450*/  FMUL.FTZ R31, R0.reuse, R31 ;  /* 0x0000001f001f7220 */ /* 0x040fe20000410000 */
[C---:B------:R-:W-:Y:S01]  /*4460*/  FMUL.FTZ R39, R0.reuse, R39 ;  /* 0x0000002700277220 */ /* 0x040fe20000410000 */
[----:B------:R1:W-:Y:S01]  /*4470*/  MUFU.EX2 R2, R115 ;  /* 0x0000007300027308 */ /* 0x0003e20000000800 */
[C-C-:B0-----:R-:W-:Y:S01]  /*4480*/  FFMA.FTZ R106, R117.reuse, R71, R108.reuse ;  /* 0x00000047756a7223 */ /* 0x141fe2000001006c */
[C---:B------:R-:W-:Y:S01]  /*4490*/  FMUL.FTZ R41, R0.reuse, R41 ;  /* 0x0000002900297220 */ /* 0x040fe20000410000 */
[C---:B------:R-:W-:Y:S01]  /*44a0*/  FMUL.FTZ R47, R0.reuse, R47 ;  /* 0x0000002f002f7220 */ /* 0x040fe20000410000 */
[C---:B------:R-:W-:Y:S01]  /*44b0*/  FMUL.FTZ R55, R0.reuse, R55 ;  /* 0x0000003700377220 */ /* 0x040fe20000410000 */
[C---:B------:R-:W-:Y:S01]  /*44c0*/  FMUL.FTZ R63, R0.reuse, R63 ;  /* 0x0000003f003f7220 */ /* 0x040fe20000410000 */
[C---:B------:R-:W-:Y:S01]  /*44d0*/  FMUL.FTZ R164, R0.reuse, R73 ;  /* 0x0000004900a47220 */ /* 0x040fe20000410000 */
[C---:B------:R-:W-:Y:S01]  /*44e0*/  FMUL.FTZ R79, R0.reuse, R79 ;  /* 0x0000004f004f7220 */ /* 0x040fe20000410000 */
[----:B------:R-:W0:Y:S01]  /*44f0*/  MUFU.RCP R151, R151 ;  /* 0x0000009700977308 */ /* 0x000e220000001000 */
[--C-:B-1----:R-:W-:Y:S01]  /*4500*/  FFMA.FTZ R115, R117, R33, R108.reuse ;  /* 0x0000002175737223 */ /* 0x102fe2000001006c */
[C---:B------:R-:W-:Y:S01]  /*4510*/  FMUL.FTZ R81, R0.reuse, R81 ;  /* 0x0000005100517220 */ /* 0x040fe20000410000 */
[C---:B------:R-:W-:Y:S01]  /*4520*/  FMUL.FTZ R87, R0.reuse, R87 ;  /* 0x0000005700577220 */ /* 0x040fe20000410000 */
[C---:B------:R-:W-:Y:S01]  /*4530*/  FMUL.FTZ R89, R0.reuse, R89 ;  /* 0x0000005900597220 */ /* 0x040fe20000410000 */
[C---:B------:R-:W-:Y:S01]  /*4540*/  FMUL.FTZ R95, R0.reuse, R95 ;  /* 0x0000005f005f7220 */ /* 0x040fe20000410000 */
[C---:B------:R-:W-:Y:S01]  /*4550*/  FMUL.FTZ R97, R0.reuse, R97 ;  /* 0x0000006100617220 */ /* 0x040fe20000410000 */
[C---:B------:R-:W-:Y:S01]  /*4560*/  FMUL.FTZ R103, R0.reuse, R103 ;  /* 0x0000006700677220 */ /* 0x040fe20000410000 */
[----:B------:R-:W1:Y:S01]  /*4570*/  MUFU.RCP R94, R94 ;  /* 0x0000005e005e7308 */ /* 0x000e620000001000 */
[C---:B------:R-:W-:Y:S01]  /*4580*/  FMUL.FTZ R105, R0.reuse, R105 ;  /* 0x0000006900697220 */ /* 0x040fe20000410000 */
[C---:B------:R-:W-:Y:S01]  /*4590*/  FMUL.FTZ R111, R0.reuse, R111 ;  /* 0x0000006f006f7220 */ /* 0x040fe20000410000 */
[C---:B------:R-:W-:Y:S01]  /*45a0*/  FMUL.FTZ R113, R0.reuse, R113 ;  /* 0x0000007100717220 */ /* 0x040fe20000410000 */
[C---:B------:R-:W-:Y:S01]  /*45b0*/  FMUL.FTZ R161, R0.reuse, R161 ;  /* 0x000000a100a17220 */ /* 0x040fe20000410000 */
[C---:B------:R-:W-:Y:S01]  /*45c0*/  FMUL.FTZ R121, R0.reuse, R121 ;  /* 0x0000007900797220 */ /* 0x040fe20000410000 */
[C---:B------:R-:W-:Y:S01]  /*45d0*/  FMUL.FTZ R10, R0.reuse, R123 ;  /* 0x0000007b000a7220 */ /* 0x040fe20000410000 */
[C---:B------:R-:W-:Y:S01]  /*45e0*/  FMUL.FTZ R16, R0.reuse, R16 ;  /* 0x0000001000107220 */ /* 0x040fe20000410000 */
[----:B------:R4:W1:Y:S01]  /*45f0*/  MUFU.EX2 R71, R116 ;  /* 0x0000007400477308 */ /* 0x0008620000000800 */
        /* <DEDUP_REMOVED lines=17> */
[----:B--2---:R-:W-:Y:S01]  /*4710*/  FADD.FTZ R155, R30, 1 ;  /* 0x3f8000001e9b7421 */ /* 0x004fe20000010000 */
[----:B---3--:R-:W-:Y:S01]  /*4720*/  FADD.FTZ R153, R67, 1 ;  /* 0x3f80000043997421 */ /* 0x008fe20000010000 */
[--C-:B------:R-:W-:Y:S01]  /*4730*/  FFMA.FTZ R31, R117, R31, R108.reuse ;  /* 0x0000001f751f7223 */ /* 0x100fe2000001006c */
[--C-:B------:R-:W-:Y:S01]  /*4740*/  FFMA.FTZ R126, R8, R126, R131.reuse ;  /* 0x0000007e087e7223 */ /* 0x100fe20000010083 */
[----:B------:R2:W-:Y:S01]  /*4750*/  MUFU.RCP R67, R155 ;  /* 0x0000009b00437308 */ /* 0x0005e20000001000 */
[----:B------:R-:W-:Y:S01]  /*4760*/  FMUL.FTZ R112, R21, -1.4426950216293334961 ;  /* 0xbfb8aa3b15707820 */ /* 0x000fe20000410000 */
[----:B----4-:R-:W-:Y:S01]  /*4770*/  FMUL.FTZ R116, R31, -1.4426950216293334961 ;  /* 0xbfb8aa3b1f747820 */ /* 0x010fe20000410000 */
[----:B0-----:R-:W-:Y:S01]  /*4780*/  FMUL.FTZ R13, R13, R151 ;  /* 0x000000970d0d7220 */ /* 0x001fe20000410000 */
[----:B-1----:R-:W-:Y:S01]  /*4790*/  FMUL.FTZ R119, R126, -1.4426950216293334961 ;  /* 0xbfb8aa3b7e777820 */ /* 0x002fe20000410000 */
[----:B------:R-:W-:Y:S01]  /*47a0*/  FMUL.FTZ R151, R17, R94 ;  /* 0x0000005e11977220 */ /* 0x000fe20000410000 */
[----:B------:R-:W-:Y:S01]  /*47b0*/  FADD.FTZ R94, R71, 1 ;  /* 0x3f800000475e7421 */ /* 0x000fe20000010000 */
[----:B------:R-:W-:Y:S01]  /*47c0*/  FADD.FTZ R33, R33, 1 ;  /* 0x3f80000021217421 */ /* 0x000fe20000010000 */
[----:B------:R0:W-:Y:S01]  /*47d0*/  MUFU.RCP R65, R153 ;  /* 0x0000009900417308 */ /* 0x0001e20000001000 */
[----:B--2---:R-:W-:Y:S01]  /*47e0*/  FADD.FTZ R155, R77, 1 ;  /* 0x3f8000004d9b7421 */ /* 0x004fe20000010000 */
[C-C-:B------:R-:W-:Y:S01]  /*47f0*/  FFMA.FTZ R39, R117.reuse, R39, R108.reuse ;  /* 0x0000002775277223 */ /* 0x140fe2000001006c */
[C-C-:B------:R-:W-:Y:S01]  /*4800*/  FFMA.FTZ R47, R117.reuse, R47, R108.reuse ;  /* 0x0000002f752f7223 */ /* 0x140fe2000001006c */
[C-C-:B------:R-:W-:Y:S01]  /*4810*/  FFMA.FTZ R55, R117.reuse, R55, R108.reuse ;  /* 0x0000003775377223 */ /* 0x140fe2000001006c */
[C-C-:B------:R-:W-:Y:S01]  /*4820*/  FFMA.FTZ R63, R117.reuse, R63, R108.reuse ;  /* 0x0000003f753f7223 */ /* 0x140fe2000001006c */
[C-C-:B------:R-:W-:Y:S01]  /*4830*/  FFMA.FTZ R79, R117.reuse, R79, R108.reuse ;  /* 0x0000004f754f7223 */ /* 0x140fe2000001006c */
[C-C-:B------:R-:W-:Y:S01]  /*4840*/  FFMA.FTZ R87, R117.reuse, R87, R108.reuse ;  /* 0x0000005775577223 */ /* 0x140fe2000001006c */
[----:B------:R1:W-:Y:S01]  /*4850*/  MUFU.RCP R82, R155 ;  /* 0x0000009b00527308 */ /* 0x0003e20000001000 */
[----:B0-----:R-:W-:Y:S01]  /*4860*/  FADD.FTZ R153, R74, 1 ;  /* 0x3f8000004a997421 */ /* 0x001fe20000010000 */
[C-C-:B------:R-:W-:Y:S01]  /*4870*/  FFMA.FTZ R95, R117.reuse, R95, R108.reuse ;  /* 0x0000005f755f7223 */ /* 0x140fe2000001006c */
[C-C-:B------:R-:W-:Y:S01]  /*4880*/  FFMA.FTZ R103, R117.reuse, R103, R108.reuse ;  /* 0x0000006775677223 */ /* 0x140fe2000001006c */
[C-C-:B------:R-:W-:Y:S01]  /*4890*/  FFMA.FTZ R111, R117.reuse, R111, R108.reuse ;  /* 0x0000006f756f7223 */ /* 0x140fe2000001006c */
[C-C-:B------:R-:W-:Y:S01]  /*48a0*/  FFMA.FTZ R161, R117.reuse, R161, R108.reuse ;  /* 0x000000a175a17223 */ /* 0x140fe2000001006c */
[C-C-:B------:R-:W-:Y:S01]  /*48b0*/  FFMA.FTZ R3, R117.reuse, R3, R108.reuse ;  /* 0x0000000375037223 */ /* 0x140fe2000001006c */
[C-C-:B------:R-:W-:Y:S01]  /*48c0*/  FFMA.FTZ R9, R117.reuse, R9, R108.reuse ;  /* 0x0000000975097223 */ /* 0x140fe2000001006c */
[----:B------:R0:W-:Y:S01]  /*48d0*/  MUFU.RCP R74, R153 ;  /* 0x00000099004a7308 */ /* 0x0001e20000001000 */
[----:B-1----:R-:W-:Y:S01]  /*48e0*/  FADD.FTZ R155, R2, 1 ;  /* 0x3f800000029b7421 */ /* 0x002fe20000010000 */
[C-C-:B------:R-:W-:Y:S01]  /*48f0*/  FFMA.FTZ R19, R117.reuse, R19, R108.reuse ;  /* 0x0000001375137223 */ /* 0x140fe2000001006c */
[C-C-:B------:R-:W-:Y:S01]  /*4900*/  FFMA.FTZ R27, R117.reuse, R27, R108.reuse ;  /* 0x0000001b751b7223 */ /* 0x140fe2000001006c */
[C-C-:B------:R-:W-:Y:S01]  /*4910*/  FFMA.FTZ R29, R117.reuse, R29, R108.reuse ;  /* 0x0000001d751d7223 */ /* 0x140fe2000001006c */
[C-C-:B------:R-:W-:Y:S01]  /*4920*/  FFMA.FTZ R35, R117.reuse, R35, R108.reuse ;  /* 0x0000002375237223 */ /* 0x140fe2000001006c */
[C-C-:B------:R-:W-:Y:S01]  /*4930*/  FFMA.FTZ R37, R117.reuse, R37, R108.reuse ;  /* 0x0000002575257223 */ /* 0x140fe2000001006c */
[C-C-:B------:R-:W-:Y:S01]  /*4940*/  FFMA.FTZ R43, R117.reuse, R43, R108.reuse ;  /* 0x0000002b752b7223 */ /* 0x140fe2000001006c */
[----:B------:R1:W-:Y:S01]  /*4950*/  MUFU.EX2 R96, R112 ;  /* 0x0000007000607308 */ /* 0x0003e20000000800 */
[----:B0-----:R-:W-:Y:S01]  /*4960*/  FADD.FTZ R153, R52, 1 ;  /* 0x3f80000034997421 */ /* 0x001fe20000010000 */
[C-C-:B------:R-:W-:Y:S01]  /*4970*/  FFMA.FTZ R45, R117.reuse, R45, R108.reuse ;  /* 0x0000002d752d7223 */ /* 0x140fe2000001006c */
[C-C-:B------:R-:W-:Y:S01]  /*4980*/  FFMA.FTZ R49, R117.reuse, R49, R108.reuse ;  /* 0x0000003175317223 */ /* 0x140fe2000001006c */
[C-C-:B------:R-:W-:Y:S01]  /*4990*/  FFMA.FTZ R51, R117.reuse, R51, R108.reuse ;  /* 0x0000003375337223 */ /* 0x140fe2000001006c */
[C-C-:B------:R-:W-:Y:S01]  /*49a0*/  FFMA.FTZ R53, R117.reuse, R53, R108.reuse ;  /* 0x0000003575357223 */ /* 0x140fe2000001006c */
[C-C-:B------:R-:W-:Y:S01]  /*49b0*/  FFMA.FTZ R57, R117.reuse, R57, R108.reuse ;  /* 0x0000003975397223 */ /* 0x140fe2000001006c */
[C-C-:B------:R-:W-:Y:S01]  /*49c0*/  FFMA.FTZ R59, R117.reuse, R59, R108.reuse ;  /* 0x0000003b753b7223 */ /* 0x140fe2000001006c */
[C-C-:B------:R-:W-:Y:S01]  /*49d0*/  FFMA.FTZ R61, R117.reuse, R61, R108.reuse ;  /* 0x0000003d753d7223 */ /* 0x140fe2000001006c */
[----:B-1----:R-:W-:Y:S01]  /*49e0*/  FMUL.FTZ R112, R122, -1.4426950216293334961 ;  /* 0xbfb8aa3b7a707820 */ /* 0x002fe20000410000 */
[----:B------:R-:W-:Y:S01]  /*49f0*/  FFMA.FTZ R127, R117, R127, R108 ;  /* 0x0000007f757f7223 */ /* 0x000fe2000001006c */
[----:B------:R-:W-:Y:S01]  /*4a00*/  FMUL.FTZ R125, R130, -1.4426950216293334961 ;  /* 0xbfb8aa3b827d7820 */ /* 0x000fe20000410000 */
[--C-:B------:R-:W-:Y:S01]  /*4a10*/  FFMA.FTZ R108, R8, R41, R131.reuse ;  /* 0x00000029086c7223 */ /* 0x100fe20000010083 */
[----:B------:R-:W0:Y:S01]  /*4a20*/  MUFU.EX2 R116, R116 ;  /* 0x0000007400747308 */ /* 0x000e220000000800 */
[----:B------:R-:W-:Y:S01]  /*4a30*/  FMUL.FTZ R123, R128, -1.4426950216293334961 ;  /* 0xbfb8aa3b807b7820 */ /* 0x000fe20000410000 */
[----:B------:R-:W-:Y:S01]  /*4a40*/  FMUL.FTZ R139, R132, -1.4426950216293334961 ;  /* 0xbfb8aa3b848b7820 */ /* 0x000fe20000410000 */
[----:B------:R-:W-:Y:S01]  /*4a50*/  FMUL.FTZ R135, R134, -1.4426950216293334961 ;  /* 0xbfb8aa3b86877820 */ /* 0x000fe20000410000 */
[--C-:B------:R-:W-:Y:S01]  /*4a60*/  FFMA.FTZ R117, R8, R89, R131.reuse ;  /* 0x0000005908757223 */ /* 0x100fe20000010083 */
[----:B------:R-:W-:Y:S01]  /*4a70*/  FMUL.FTZ R129, R39, -1.4426950216293334961 ;  /* 0xbfb8aa3b27817820 */ /* 0x000fe20000410000 */
[----:B------:R-:W-:Y:S01]  /*4a80*/  FMUL.FTZ R133, R108, -1.4426950216293334961 ;  /* 0xbfb8aa3b6c857820 */ /* 0x000fe20000410000 */
[--C-:B------:R-:W-:Y:S01]  /*4a90*/  FFMA.FTZ R118, R118, R8, R131.reuse ;  /* 0x0000000876767223 */ /* 0x100fe20000010083 */
[----:B------:R1:W-:Y:S01]  /*4aa0*/  MUFU.EX2 R41, R119 ;  /* 0x0000007700297308 */ /* 0x0003e20000000800 */
[C-C-:B------:R-:W-:Y:S01]  /*4ab0*/  FFMA.FTZ R136, R8.reuse, R136, R131.reuse ;  /* 0x0000008808887223 */ /* 0x140fe20000010083 */
[C-C-:B------:R-:W-:Y:S01]  /*4ac0*/  FFMA.FTZ R142, R8.reuse, R142, R131.reuse ;  /* 0x0000008e088e7223 */ /* 0x140fe20000010083 */
[C-C-:B------:R-:W-:Y:S01]  /*4ad0*/  FFMA.FTZ R158, R8.reuse, R158, R131.reuse ;  /* 0x0000009e089e7223 */ /* 0x140fe20000010083 */
[C-C-:B------:R-:W-:Y:S01]  /*4ae0*/  FFMA.FTZ R164, R8.reuse, R164, R131.reuse ;  /* 0x000000a408a47223 */ /* 0x140fe20000010083 */
[C-C-:B------:R-:W-:Y:S01]  /*4af0*/  FFMA.FTZ R81, R8.reuse, R81, R131.reuse ;  /* 0x0000005108517223 */ /* 0x140fe20000010083 */
[C-C-:B------:R-:W-:Y:S01]  /*4b00*/  FFMA.FTZ R97, R8.reuse, R97, R131.reuse ;  /* 0x0000006108617223 */ /* 0x140fe20000010083 */
[C-C-:B------:R-:W-:Y:S01]  /*4b10*/  FFMA.FTZ R105, R8.reuse, R105, R131.reuse ;  /* 0x0000006908697223 */ /* 0x140fe20000010083 */
[----:B------:R-:W-:Y:S01]  /*4b20*/  MUFU.RCP R52, R155 ;  /* 0x0000009b00347308 */ /* 0x000fe20000001000 */
[--C-:B-1----:R-:W-:Y:S01]  /*4b30*/  FFMA.FTZ R119, R8, R16, R131.reuse ;  /* 0x0000001008777223 */ /* 0x102fe20000010083 */
[----:B0-----:R-:W-:Y:S01]  /*4b40*/  FADD.FTZ R116, R116, 1 ;  /* 0x3f80000074747421 */ /* 0x001fe20000010000 */
[C-C-:B------:R-:W-:Y:S01]  /*4b50*/  FFMA.FTZ R113, R8.reuse, R113, R131.reuse ;  /* 0x0000007108717223 */ /* 0x140fe20000010083 */
[C-C-:B------:R-:W-:Y:S01]  /*4b60*/  FFMA.FTZ R121, R8.reuse, R121, R131.reuse ;  /* 0x0000007908797223 */ /* 0x140fe20000010083 */
[C-C-:B------:R-:W-:Y:S01]  /*4b70*/  FFMA.FTZ R10, R8.reuse, R10, R131.reuse ;  /* 0x0000000a080a7223 */ /* 0x140fe20000010083 */
[C-C-:B------:R-:W-:Y:S01]  /*4b80*/  FFMA.FTZ R26, R8.reuse, R26, R131.reuse ;  /* 0x0000001a081a7223 */ /* 0x140fe20000010083 */
[C-C-:B------:R-:W-:Y:S01]  /*4b90*/  FFMA.FTZ R32, R8.reuse, R32, R131.reuse ;  /* 0x0000002008207223 */ /* 0x140fe20000010083 */
[----:B------:R-:W0:Y:S01]  /*4ba0*/  MUFU.RCP R155, R33 ;  /* 0x00000021009b7308 */ /* 0x000e220000001000 */
[C-C-:B------:R-:W-:Y:S01]  /*4bb0*/  FFMA.FTZ R40, R8.reuse, R40, R131.reuse ;  /* 0x0000002808287223 */ /* 0x140fe20000010083 */
[C-C-:B------:R-:W-:Y:S01]  /*4bc0*/  FFMA.FTZ R48, R8.reuse, R48, R131.reuse ;  /* 0x0000003008307223 */ /* 0x140fe20000010083 */
[C-C-:B------:R-:W-:Y:S01]  /*4bd0*/  FFMA.FTZ R56, R8.reuse, R56, R131.reuse ;  /* 0x0000003808387223 */ /* 0x140fe20000010083 */
[C-C-:B------:R-:W-:Y:S01]  /*4be0*/  FFMA.FTZ R72, R8.reuse, R72, R131.reuse ;  /* 0x0000004808487223 */ /* 0x140fe20000010083 */
[C-C-:B------:R-:W-:Y:S01]  /*4bf0*/  FFMA.FTZ R80, R8.reuse, R80, R131.reuse ;  /* 0x0000005008507223 */ /* 0x140fe20000010083 */
[C-C-:B------:R-:W-:Y:S01]  /*4c00*/  FFMA.FTZ R88, R8.reuse, R88, R131.reuse ;  /* 0x0000005808587223 */ /* 0x140fe20000010083 */
[C-C-:B------:R-:W-:Y:S01]  /*4c10*/  FFMA.FTZ R18, R8.reuse, R18, R131.reuse ;  /* 0x0000001208127223 */ /* 0x140fe20000010083 */
[----:B------:R1:W2:Y:S01]  /*4c20*/  MUFU.EX2 R16, R125 ;  /* 0x0000007d00107308 */ /* 0x0002a20000000800 */
[C-C-:B------:R-:W-:Y:S01]  /*4c30*/  FFMA.FTZ R24, R8.reuse, R24, R131.reuse ;  /* 0x0000001808187223 */ /* 0x140fe20000010083 */
[C-C-:B------:R-:W-:Y:S01]  /*4c40*/  FFMA.FTZ R42, R8.reuse, R42, R131.reuse ;  /* 0x0000002a082a7223 */ /* 0x140fe20000010083 */
[C-C-:B------:R-:W-:Y:S01]  /*4c50*/  FFMA.FTZ R50, R8.reuse, R50, R131.reuse ;  /* 0x0000003208327223 */ /* 0x140fe20000010083 */
[--C-:B------:R-:W-:Y:S01]  /*4c60*/  FFMA.FTZ R149, R8, R0, R131.reuse ;  /* 0x0000000008957223 */ /* 0x100fe20000010083 */
[----:B------:R-:W-:Y:S01]  /*4c70*/  FMUL.FTZ R73, R118, -1.4426950216293334961 ;  /* 0xbfb8aa3b76497820 */ /* 0x000fe20000410000 */
[----:B------:R-:W-:Y:S01]  /*4c80*/  FMUL.FTZ R145, R156, -1.4426950216293334961 ;  /* 0xbfb8aa3b9c917820 */ /* 0x000fe20000410000 */
[----:B------:R-:W-:Y:S01]  /*4c90*/  FMUL.FTZ R141, R158, -1.4426950216293334961 ;  /* 0xbfb8aa3b9e8d7820 */ /* 0x000fe20000410000 */
[----:B------:R-:W3:Y:S01]  /*4ca0*/  MUFU.RCP R153, R153 ;  /* 0x0000009900997308 */ /* 0x000ee20000001000 */
[----:B0-----:R-:W-:Y:S01]  /*4cb0*/  FMUL.FTZ R155, R124, R155 ;  /* 0x0000009b7c9b7220 */ /* 0x001fe20000410000 */
[--C-:B-1----:R-:W-:Y:S01]  /*4cc0*/  FFMA.FTZ R125, R8, R34, R131.reuse ;  /* 0x00000022087d7223 */ /* 0x102fe20000010083 */
[----:B------:R-:W-:Y:S01]  /*4cd0*/  FMUL.FTZ R65, R6, R65 ;  /* 0x0000004106417220 */ /* 0x000fe20000410000 */
[----:B------:R-:W-:Y:S01]  /*4ce0*/  FMUL.FTZ R6, R162, -1.4426950216293334961 ;  /* 0xbfb8aa3ba2067820 */ /* 0x000fe20000410000 */
[----:B------:R-:W-:Y:S01]  /*4cf0*/  FMUL.FTZ R30, R160, -1.4426950216293334961 ;  /* 0xbfb8aa3ba01e7820 */ /* 0x000fe20000410000 */
[----:B------:R-:W-:Y:S01]  /*4d00*/  FMUL.FTZ R147, R63, -1.4426950216293334961 ;  /* 0xbfb8aa3b3f937820 */ /* 0x000fe20000410000 */
[----:B------:R-:W-:Y:S01]  /*4d10*/  FMUL.FTZ R74, R11, R74 ;  /* 0x0000004a0b4a7220 */ /* 0x000fe20000410000 */
[----:B------:R-:W0:Y:S01]  /*4d20*/  MUFU.RCP R94, R94 ;  /* 0x0000005e005e7308 */ /* 0x000e220000001000 */
[----:B--2---:R-:W-:Y:S01]  /*4d30*/  FADD.FTZ R124, R16, 1 ;  /* 0x3f800000107c7421 */ /* 0x004fe20000010000 */
[----:B------:R-:W-:Y:S01]  /*4d40*/  FMUL.FTZ R11, R75, -1.4426950216293334961 ;  /* 0xbfb8aa3b4b0b7820 */ /* 0x000fe20000410000 */
[----:B------:R-:W-:Y:S01]  /*4d50*/  FMUL.FTZ R67, R7, R67 ;  /* 0x0000004307437220 */ /* 0x000fe20000410000 */
[----:B------:R-:W-:Y:S01]  /*4d60*/  FMUL.FTZ R7, R106, -1.4426950216293334961 ;  /* 0xbfb8aa3b6a077820 */ /* 0x000fe20000410000 */
[----:B------:R-:W-:Y:S01]  /*4d70*/  FADD.FTZ R96, R96, 1 ;  /* 0x3f80000060607421 */ /* 0x000fe20000010000 */
[----:B------:R-:W-:Y:S01]  /*4d80*/  FMUL.FTZ R82, R15, R82 ;  /* 0x000000520f527220 */ /* 0x000fe20000410000 */
[----:B------:R-:W-:Y:S01]  /*4d90*/  FMUL.FTZ R15, R79, -1.4426950216293334961 ;  /* 0xbfb8aa3b4f0f7820 */ /* 0x000fe20000410000 */
[----:B------:R-:W1:Y:S01]  /*4da0*/  MUFU.EX2 R112, R112 ;  /* 0x0000007000707308 */ /* 0x000e620000000800 */
[----:B---3--:R-:W-:Y:S01]  /*4db0*/  FMUL.FTZ R120, R120, R153 ;  /* 0x0000009978787220 */ /* 0x008fe20000410000 */
[----:B------:R-:W-:Y:S01]  /*4dc0*/  FMUL.FTZ R17, R81, -1.4426950216293334961 ;  /* 0xbfb8aa3b51117820 */ /* 0x000fe20000410000 */
[----:B------:R-:W-:Y:S01]  /*4dd0*/  FMUL.FTZ R137, R136, -1.4426950216293334961 ;  /* 0xbfb8aa3b88897820 */ /* 0x000fe20000410000 */
[----:B------:R-:W-:Y:S01]  /*4de0*/  FMUL.FTZ R33, R91, -1.4426950216293334961 ;  /* 0xbfb8aa3b5b217820 */ /* 0x000fe20000410000 */
[----:B------:R-:W-:Y:S01]  /*4df0*/  FMUL.FTZ R143, R154, -1.4426950216293334961 ;  /* 0xbfb8aa3b9a8f7820 */ /* 0x000fe20000410000 */
[----:B------:R-:W-:Y:S01]  /*4e00*/  FMUL.FTZ R2, R83, -1.4426950216293334961 ;  /* 0xbfb8aa3b53027820 */ /* 0x000fe20000410000 */
[----:B------:R-:W-:Y:S01]  /*4e10*/  FMUL.FTZ R16, R99, -1.4426950216293334961 ;  /* 0xbfb8aa3b63107820 */ /* 0x000fe20000410000 */
[----:B------:R2:W3:Y:S01]  /*4e20*/  MUFU.EX2 R89, R123 ;  /* 0x0000007b00597308 */ /* 0x0004e20000000800 */
[----:B0-----:R-:W-:Y:S01]  /*4e30*/  FMUL.FTZ R153, R25, R94 ;  /* 0x0000005e19997220 */ /* 0x001fe20000410000 */
[----:B------:R-:W-:Y:S01]  /*4e40*/  FMUL.FTZ R25, R117, -1.4426950216293334961 ;  /* 0xbfb8aa3b75197820 */ /* 0x000fe20000410000 */
[----:B------:R-:W-:Y:S01]  /*4e50*/  FMUL.FTZ R52, R23, R52 ;  /* 0x0000003417347220 */ /* 0x000fe20000410000 */
[----:B------:R-:W-:Y:S01]  /*4e60*/  FMUL.FTZ R23, R87, -1.4426950216293334961 ;  /* 0xbfb8aa3b57177820 */ /* 0x000fe20000410000 */
[----:B------:R-:W-:Y:S01]  /*4e70*/  FMUL.FTZ R0, R55, -1.4426950216293334961 ;  /* 0xbfb8aa3b37007820 */ /* 0x000fe20000410000 */
[----:B------:R-:W-:Y:S01]  /*4e80*/  FMUL.FTZ R77, R90, -1.4426950216293334961 ;  /* 0xbfb8aa3b5a4d7820 */ /* 0x000fe20000410000 */
[----:B------:R-:W0:Y:S01]  /*4e90*/  LDCU.64 UR6, c[0x0][0x380] ;  /* 0x00007000ff0677ac */ /* 0x000e220008000a00 */
[----:B------:R-:W-:Y:S01]  /*4ea0*/  MUFU.EX2 R139, R139 ;  /* 0x0000008b008b7308 */ /* 0x000fe20000000800 */
[----:B--2---:R-:W-:Y:S01]  /*4eb0*/  FFMA.FTZ R123, R8, R64, R131 ;  /* 0x00000040087b7223 */ /* 0x004fe20000010083 */
[----:B-1----:R-:W-:Y:S01]  /*4ec0*/  FADD.FTZ R112, R112, 1 ;  /* 0x3f80000070707421 */ /* 0x002fe20000010000 */
[----:B------:R-:W-:Y:S01]  /*4ed0*/  FMUL.FTZ R131, R138, -1.4426950216293334961 ;  /* 0xbfb8aa3b8a837820 */ /* 0x000fe20000410000 */
[----:B------:R-:W-:Y:S01]  /*4ee0*/  FMUL.FTZ R8, R140, -1.4426950216293334961 ;  /* 0xbfb8aa3b8c087820 */ /* 0x000fe20000410000 */
[----:B------:R-:W-:-:S02]  /*4ef0*/  F2FP.BF16.F32.PACK_AB R151, R151, R82 ;  /* 0x000000529797723e */ /* 0x000fc400000010ff */
[----:B------:R-:W-:Y:S01]  /*4f00*/  F2FP.BF16.F32.PACK_AB R153, R153, R52 ;  /* 0x000000349999723e */ /* 0x000fe200000010ff */
[----:B------:R-:W-:Y:S08]  /*4f10*/  MUFU.EX2 R135, R135 ;  /* 0x0000008700877308 */ /* 0x000ff00000000800 */
[----:B------:R1:W2:Y:S08]  /*4f20*/  MUFU.EX2 R64, R129 ;  /* 0x0000008100407308 */ /* 0x0002b00000000800 */
[----:B------:R3:W4:Y:S01]  /*4f30*/  MUFU.RCP R94, R116 ;  /* 0x00000074005e7308 */ /* 0x0007220000001000 */
[----:B-1----:R-:W-:-:S07]  /*4f40*/  FMUL.FTZ R129, R47, -1.4426950216293334961 ;  /* 0xbfb8aa3b2f817820 */ /* 0x002fce0000410000 */
[----:B------:R1:W0:Y:S01]  /*4f50*/  MUFU.EX2 R34, R133 ;  /* 0x0000008500227308 */ /* 0x0002220000000800 */
[----:B---3--:R-:W-:Y:S01]  /*4f60*/  FADD.FTZ R116, R89, 1 ;  /* 0x3f80000059747421 */ /* 0x008fe20000010000 */
[----:B--2---:R-:W-:-:S06]  /*4f70*/  FADD.FTZ R64, R64, 1 ;  /* 0x3f80000040407421 */ /* 0x004fcc0000010000 */
[----:B------:R2:W3:Y:S01]  /*4f80*/  MUFU.RCP R89, R124 ;  /* 0x0000007c00597308 */ /* 0x0004e20000001000 */
[----:B-1----:R-:W-:Y:S01]  /*4f90*/  FMUL.FTZ R133, R142, -1.4426950216293334961 ;  /* 0xbfb8aa3b8e857820 */ /* 0x002fe20000410000 */
[----:B----4-:R-:W-:Y:S01]  /*4fa0*/  FMUL.FTZ R94, R31, R94 ;  /* 0x0000005e1f5e7220 */ /* 0x010fe20000410000 */
[----:B------:R-:W-:-:S05]  /*4fb0*/  FMUL.FTZ R31, R95, -1.4426950216293334961 ;  /* 0xbfb8aa3b5f1f7820 */ /* 0x000fca0000410000 */
[----:B------:R-:W1:Y:S01]  /*4fc0*/  MUFU.EX2 R129, R129 ;  /* 0x0000008100817308 */ /* 0x000e620000000800 */
[----:B--2---:R-:W-:Y:S01]  /*4fd0*/  FADD.FTZ R124, R139, 1 ;  /* 0x3f8000008b7c7421 */ /* 0x004fe20000010000 */
[----:B------:R-:W-:Y:S01]  /*4fe0*/  FADD.FTZ R139, R135, 1 ;  /* 0x3f800000878b7421 */ /* 0x000fe20000010000 */
[----:B0-----:R-:W-:-:S05]  /*4ff0*/  FADD.FTZ R34, R34, 1 ;  /* 0x3f80000022227421 */ /* 0x001fca0000010000 */
[----:B------:R-:W0:Y:S01]  /*5000*/  MUFU.RCP R112, R112 ;  /* 0x0000007000707308 */ /* 0x000e220000001000 */
[----:B---3--:R-:W-:Y:S01]  /*5010*/  FMUL.FTZ R89, R130, R89 ;  /* 0x0000005982597220 */ /* 0x008fe20000410000 */
[----:B------:R-:W-:-:S06]  /*5020*/  FMUL.FTZ R130, R101, -1.4426950216293334961 ;  /* 0xbfb8aa3b65827820 */ /* 0x000fcc0000410000 */
[----:B------:R-:W-:Y:S01]  /*5030*/  MUFU.RCP R139, R139 ;  /* 0x0000008b008b7308 */ /* 0x000fe20000001000 */
[----:B-1----:R-:W-:-:S07]  /*5040*/  FADD.FTZ R129, R129, 1 ;  /* 0x3f80000081817421 */ /* 0x002fce0000010000 */
[----:B------:R-:W-:Y:S01]  /*5050*/  MUFU.EX2 R131, R131 ;  /* 0x0000008300837308 */ /* 0x000fe20000000800 */
[----:B0-----:R-:W-:-:S05]  /*5060*/  FMUL.FTZ R122, R122, R112 ;  /* 0x000000707a7a7220 */ /* 0x001fca0000410000 */
[----:B------:R-:W-:Y:S02]  /*5070*/  F2FP.BF16.F32.PACK_AB R122, R155, R122 ;  /* 0x0000007a9b7a723e */ /* 0x000fe400000010ff */
[----:B------:R-:W0:Y:S08]  /*5080*/  MUFU.RCP R112, R34 ;  /* 0x0000002200707308 */ /* 0x000e300000001000 */
[----:B------:R-:W-:Y:S08]  /*5090*/  MUFU.EX2 R34, R130 ;  /* 0x0000008200227308 */ /* 0x000ff00000000800 */
[----:B------:R1:W2:Y:S01]  /*50a0*/  MUFU.RCP R130, R129 ;  /* 0x0000008100827308 */ /* 0x0002a20000001000 */
[----:B0-----:R-:W-:Y:S01]  /*50b0*/  FMUL.FTZ R112, R108, R112 ;  /* 0x000000706c707220 */ /* 0x001fe20000410000 */
[----:B------:R-:W-:-:S06]  /*50c0*/  FMUL.FTZ R108, R105, -1.4426950216293334961 ;  /* 0xbfb8aa3b696c7820 */ /* 0x000fcc0000410000 */
[----:B------:R-:W0:Y:S01]  /*50d0*/  MUFU.EX2 R73, R73 ;  /* 0x0000004900497308 */ /* 0x000e220000000800 */
[----:B-1----:R-:W-:Y:S01]  /*50e0*/  FMUL.FTZ R129, R134, R139 ;  /* 0x0000008b86817220 */ /* 0x002fe20000410000 */
[----:B------:R-:W-:Y:S01]  /*50f0*/  FADD.FTZ R139, R131, 1 ;  /* 0x3f800000838b7421 */ /* 0x000fe20000010000 */
[----:B------:R-:W-:-:S05]  /*5100*/  FMUL.FTZ R134, R113, -1.4426950216293334961 ;  /* 0xbfb8aa3b71867820 */ /* 0x000fca0000410000 */
[----:B------:R-:W1:Y:S01]  /*5110*/  MUFU.RCP R139, R139 ;  /* 0x0000008b008b7308 */ /* 0x000e620000001000 */
[----:B--2---:R-:W-:Y:S01]  /*5120*/  FMUL.FTZ R130, R47, R130 ;  /* 0x000000822f827220 */ /* 0x004fe20000410000 */
[----:B------:R-:W-:-:S06]  /*5130*/  FMUL.FTZ R47, R111, -1.4426950216293334961 ;  /* 0xbfb8aa3b6f2f7820 */ /* 0x000fcc0000410000 */
[----:B------:R-:W2:Y:S01]  /*5140*/  MUFU.EX2 R145, R145 ;  /* 0x0000009100917308 */ /* 0x000ea20000000800 */
[----:B0-----:R-:W-:-:S07]  /*5150*/  FADD.FTZ R73, R73, 1 ;  /* 0x3f80000049497421 */ /* 0x001fce0000010000 */
[----:B------:R-:W0:Y:S01]  /*5160*/  MUFU.EX2 R141, R141 ;  /* 0x0000008d008d7308 */ /* 0x000e220000000800 */
[----:B-1----:R-:W-:-:S07]  /*5170*/  FMUL.FTZ R138, R138, R139 ;  /* 0x0000008b8a8a7220 */ /* 0x002fce0000410000 */
[----:B------:R-:W1:Y:S01]  /*5180*/  MUFU.EX2 R8, R8 ;  /* 0x0000000800087308 */ /* 0x000e620000000800 */
[----:B--2---:R-:W-:-:S07]  /*5190*/  FADD.FTZ R139, R145, 1 ;  /* 0x3f800000918b7421 */ /* 0x004fce0000010000 */
[----:B------:R-:W2:Y:S01]  /*51a0*/  MUFU.RCP R73, R73 ;  /* 0x0000004900497308 */ /* 0x000ea20000001000 */
[----:B0-----:R-:W-:-:S07]  /*51b0*/  FADD.FTZ R141, R141, 1 ;  /* 0x3f8000008d8d7421 */ /* 0x001fce0000010000 */
[----:B------:R-:W0:Y:S01]  /*51c0*/  MUFU.RCP R139, R139 ;  /* 0x0000008b008b7308 */ /* 0x000e220000001000 */
[----:B-1----:R-:W-:-:S07]  /*51d0*/  FADD.FTZ R8, R8, 1 ;  /* 0x3f80000008087421 */ /* 0x002fce0000010000 */
[----:B------:R-:W1:Y:S01]  /*51e0*/  MUFU.EX2 R6, R6 ;  /* 0x0000000600067308 */ /* 0x000e620000000800 */
[----:B--2---:R-:W-:Y:S01]  /*51f0*/  FMUL.FTZ R118, R118, R73 ;  /* 0x0000004976767220 */ /* 0x004fe20000410000 */
[----:B------:R-:W-:-:S04]  /*5200*/  FMUL.FTZ R73, R164, -1.4426950216293334961 ;  /* 0xbfb8aa3ba4497820 */ /* 0x000fc80000410000 */
[----:B------:R-:W-:Y:S02]  /*5210*/  F2FP.BF16.F32.PACK_AB R67, R118, R67 ;  /* 0x000000437643723e */ /* 0x000fe400000010ff */
[----:B------:R0:W2:Y:S08]  /*5220*/  MUFU.RCP R145, R141 ;  /* 0x0000008d00917308 */ /* 0x0000b00000001000 */
[----:B------:R-:W3:Y:S01]  /*5230*/  MUFU.EX2 R30, R30 ;  /* 0x0000001e001e7308 */ /* 0x000ee20000000800 */
[----:B0-----:R-:W-:Y:S01]  /*5240*/  FMUL.FTZ R141, R156, R139 ;  /* 0x0000008b9c8d7220 */ /* 0x001fe20000410000 */
[----:B-1----:R-:W-:Y:S01]  /*5250*/  FADD.FTZ R156, R6, 1 ;  /* 0x3f800000069c7421 */ /* 0x002fe20000010000 */
[----:B------:R-:W-:Y:S01]  /*5260*/  FMUL.FTZ R139, R163, -1.4426950216293334961 ;  /* 0xbfb8aa3ba38b7820 */ /* 0x000fe20000410000 */
[----:B------:R-:W-:-:S04]  /*5270*/  FMUL.FTZ R6, R14, -1.4426950216293334961 ;  /* 0xbfb8aa3b0e067820 */ /* 0x000fc80000410000 */
[----:B------:R-:W0:Y:S01]  /*5280*/  MUFU.RCP R131, R8 ;  /* 0x0000000800837308 */ /* 0x000e220000001000 */
[----:B--2---:R-:W-:-:S07]  /*5290*/  FMUL.FTZ R145, R158, R145 ;  /* 0x000000919e917220 */ /* 0x004fce0000410000 */
[----:B------:R-:W1:Y:S01]  /*52a0*/  MUFU.EX2 R147, R147 ;  /* 0x0000009300937308 */ /* 0x000e620000000800 */
[----:B---3--:R-:W-:-:S07]  /*52b0*/  FADD.FTZ R158, R30, 1 ;  /* 0x3f8000001e9e7421 */ /* 0x008fce0000010000 */
[----:B------:R-:W-:Y:S01]  /*52c0*/  MUFU.EX2 R73, R73 ;  /* 0x0000004900497308 */ /* 0x000fe20000000800 */
[----:B0-----:R-:W-:Y:S01]  /*52d0*/  FMUL.FTZ R131, R140, R131 ;  /* 0x000000838c837220 */ /* 0x001fe20000410000 */
[----:B------:R-:W-:-:S06]  /*52e0*/  FMUL.FTZ R140, R159, -1.4426950216293334961 ;  /* 0xbfb8aa3b9f8c7820 */ /* 0x000fcc0000410000 */
[----:B------:R-:W-:Y:S01]  /*52f0*/  MUFU.RCP R156, R156 ;  /* 0x0000009c009c7308 */ /* 0x000fe20000001000 */
[----:B-1----:R-:W-:-:S07]  /*5300*/  FADD.FTZ R147, R147, 1 ;  /* 0x3f80000093937421 */ /* 0x002fce0000010000 */
[----:B------:R-:W-:Y:S08]  /*5310*/  MUFU.EX2 R11, R11 ;  /* 0x0000000b000b7308 */ /* 0x000ff00000000800 */
[----:B------:R-:W0:Y:S08]  /*5320*/  MUFU.EX2 R7, R7 ;  /* 0x0000000700077308 */ /* 0x000e300000000800 */
[----:B------:R-:W1:Y:S08]  /*5330*/  MUFU.RCP R96, R96 ;  /* 0x0000006000607308 */ /* 0x000e700000001000 */
[----:B------:R-:W2:Y:S01]  /*5340*/  MUFU.RCP R158, R158 ;  /* 0x0000009e009e7308 */ /* 0x000ea20000001000 */
[----:B0-----:R-:W-:Y:S01]  /*5350*/  FADD.FTZ R30, R7, 1 ;  /* 0x3f800000071e7421 */ /* 0x001fe20000010000 */
[----:B------:R-:W-:-:S06]  /*5360*/  FMUL.FTZ R7, R12, -1.4426950216293334961 ;  /* 0xbfb8aa3b0c077820 */ /* 0x000fcc0000410000 */
[----:B------:R-:W0:Y:S01]  /*5370*/  MUFU.EX2 R15, R15 ;  /* 0x0000000f000f7308 */ /* 0x000e220000000800 */
[----:B-1----:R-:W-:Y:S01]  /*5380*/  FMUL.FTZ R71, R21, R96 ;  /* 0x0000006015477220 */ /* 0x002fe20000410000 */
[----:B------:R-:W-:Y:S01]  /*5390*/  FMUL.FTZ R21, R85, -1.4426950216293334961 ;  /* 0xbfb8aa3b55157820 */ /* 0x000fe20000410000 */
[----:B------:R-:W-:Y:S01]  /*53a0*/  FADD.FTZ R96, R41, 1 ;  /* 0x3f80000029607421 */ /* 0x000fe20000010000 */
[----:B------:R-:W-:-:S04]  /*53b0*/  FMUL.FTZ R41, R93, -1.4426950216293334961 ;  /* 0xbfb8aa3b5d297820 */ /* 0x000fc80000410000 */
[----:B------:R-:W-:Y:S01]  /*53c0*/  MUFU.EX2 R8, R140 ;  /* 0x0000008c00087308 */ /* 0x000fe20000000800 */
[----:B--2---:R-:W-:-:S07]  /*53d0*/  FMUL.FTZ R160, R160, R158 ;  /* 0x0000009ea0a07220 */ /* 0x004fce0000410000 */
[----:B------:R1:W2:Y:S01]  /*53e0*/  MUFU.RCP R140, R147 ;  /* 0x00000093008c7308 */ /* 0x0002a20000001000 */
[----:B0-----:R-:W-:Y:S01]  /*53f0*/  FADD.FTZ R158, R15, 1 ;  /* 0x3f8000000f9e7421 */ /* 0x001fe20000010000 */
[----:B------:R-:W-:-:S06]  /*5400*/  FMUL.FTZ R15, R22, -1.4426950216293334961 ;  /* 0xbfb8aa3b160f7820 */ /* 0x000fcc0000410000 */
[----:B------:R-:W0:Y:S01]  /*5410*/  MUFU.EX2 R17, R17 ;  /* 0x0000001100117308 */ /* 0x000e220000000800 */
[----:B-1----:R-:W-:Y:S01]  /*5420*/  FADD.FTZ R147, R73, 1 ;  /* 0x3f80000049937421 */ /* 0x002fe20000010000 */
[----:B------:R-:W-:Y:S01]  /*5430*/  FMUL.FTZ R73, R162, R156 ;  /* 0x0000009ca2497220 */ /* 0x000fe20000410000 */
[----:B------:R-:W-:Y:S01]  /*5440*/  FADD.FTZ R162, R11, 1 ;  /* 0x3f8000000ba27421 */ /* 0x000fe20000010000 */
[----:B------:R-:W-:Y:S01]  /*5450*/  FMUL.FTZ R156, R9, -1.4426950216293334961 ;  /* 0xbfb8aa3b099c7820 */ /* 0x000fe20000410000 */
[----:B------:R-:W-:-:S03]  /*5460*/  FMUL.FTZ R11, R20, -1.4426950216293334961 ;  /* 0xbfb8aa3b140b7820 */ /* 0x000fc60000410000 */
[----:B------:R-:W1:Y:S01]  /*5470*/  MUFU.EX2 R25, R25 ;  /* 0x0000001900197308 */ /* 0x000e620000000800 */
[----:B--2---:R-:W-:Y:S01]  /*5480*/  FMUL.FTZ R140, R63, R140 ;  /* 0x0000008c3f8c7220 */ /* 0x004fe20000410000 */
[----:B------:R-:W-:-:S04]  /*5490*/  FMUL.FTZ R63, R3, -1.4426950216293334961 ;  /* 0xbfb8aa3b033f7820 */ /* 0x000fc80000410000 */
[----:B------:R-:W-:Y:S02]  /*54a0*/  F2FP.BF16.F32.PACK_AB R145, R145, R140 ;  /* 0x0000008c9191723e */ /* 0x000fe400000010ff */
[----:B------:R-:W2:Y:S01]  /*54b0*/  MUFU.RCP R162, R162 ;  /* 0x000000a200a27308 */ /* 0x000ea20000001000 */
[----:B0-----:R-:W-:-:S07]  /*54c0*/  FADD.FTZ R17, R17, 1 ;  /* 0x3f80000011117421 */ /* 0x001fce0000010000 */
[----:B------:R-:W0:Y:S01]  /*54d0*/  MUFU.RCP R30, R30 ;  /* 0x0000001e001e7308 */ /* 0x000e220000001000 */
[----:B-1----:R-:W-:-:S07]  /*54e0*/  FADD.FTZ R25, R25, 1 ;  /* 0x3f80000019197421 */ /* 0x002fce0000010000 */
[----:B------:R-:W1:Y:S01]  /*54f0*/  MUFU.EX2 R137, R137 ;  /* 0x0000008900897308 */ /* 0x000e620000000800 */
[----:B--2---:R-:W-:Y:S01]  /*5500*/  FMUL.FTZ R75, R75, R162 ;  /* 0x000000a24b4b7220 */ /* 0x004fe20000410000 */
[----:B------:R-:W-:-:S06]  /*5510*/  FMUL.FTZ R162, R19, -1.4426950216293334961 ;  /* 0xbfb8aa3b13a27820 */ /* 0x000fcc0000410000 */
[----:B------:R-:W2:Y:S01]  /*5520*/  MUFU.EX2 R21, R21 ;  /* 0x0000001500157308 */ /* 0x000ea20000000800 */
[----:B0-----:R-:W-:-:S07]  /*5530*/  FMUL.FTZ R106, R106, R30 ;  /* 0x0000001e6a6a7220 */ /* 0x001fce0000410000 */
[----:B------:R-:W0:Y:S01]  /*5540*/  MUFU.RCP R158, R158 ;  /* 0x0000009e009e7308 */ /* 0x000e220000001000 */
[----:B-1----:R-:W-:-:S07]  /*5550*/  FADD.FTZ R137, R137, 1 ;  /* 0x3f80000089897421 */ /* 0x002fce0000010000 */
[----:B------:R-:W1:Y:S01]  /*5560*/  MUFU.RCP R116, R116 ;  /* 0x0000007400747308 */ /* 0x000e620000001000 */
[----:B--2---:R-:W-:-:S07]  /*5570*/  FADD.FTZ R21, R21, 1 ;  /* 0x3f80000015157421 */ /* 0x004fce0000010000 */
[----:B------:R-:W-:Y:S01]  /*5580*/  MUFU.EX2 R133, R133 ;  /* 0x0000008500857308 */ /* 0x000fe20000000800 */
[----:B0-----:R-:W-:-:S07]  /*5590*/  FMUL.FTZ R79, R79, R158 ;  /* 0x0000009e4f4f7220 */ /* 0x001fce0000410000 */
[----:B------:R-:W0:Y:S01]  /*55a0*/  MUFU.RCP R96, R96 ;  /* 0x0000006000607308 */ /* 0x000e220000001000 */
[----:B-1----:R-:W-:-:S07]  /*55b0*/  FMUL.FTZ R128, R128, R116 ;  /* 0x0000007480807220 */ /* 0x002fce0000410000 */
[----:B------:R-:W-:Y:S08]  /*55c0*/  MUFU.EX2 R30, R156 ;  /* 0x0000009c001e7308 */ /* 0x000ff00000000800 */
[----:B------:R-:W1:Y:S01]  /*55d0*/  MUFU.RCP R156, R17 ;  /* 0x00000011009c7308 */ /* 0x000e620000001000 */
[----:B0-----:R-:W-:Y:S01]  /*55e0*/  FMUL.FTZ R126, R126, R96 ;  /* 0x000000607e7e7220 */ /* 0x001fe20000410000 */
[----:B------:R-:W-:-:S06]  /*55f0*/  FMUL.FTZ R96, R97, -1.4426950216293334961 ;  /* 0xbfb8aa3b61607820 */ /* 0x000fcc0000410000 */
[----:B------:R-:W-:Y:S08]  /*5600*/  MUFU.EX2 R17, R162 ;  /* 0x000000a200117308 */ /* 0x000ff00000000800 */
[----:B------:R0:W2:Y:S01]  /*5610*/  MUFU.RCP R162, R25 ;  /* 0x0000001900a27308 */ /* 0x0000a20000001000 */
[----:B-1----:R-:W-:-:S05]  /*5620*/  FMUL.FTZ R156, R81, R156 ;  /* 0x0000009c519c7220 */ /* 0x002fca0000410000 */
[----:B------:R-:W-:Y:S02]  /*5630*/  F2FP.BF16.F32.PACK_AB R79, R156, R79 ;  /* 0x0000004f9c4f723e */ /* 0x000fe400000010ff */
[----:B------:R-:W1:Y:S01]  /*5640*/  MUFU.EX2 R41, R41 ;  /* 0x0000002900297308 */ /* 0x000e620000000800 */
[----:B0-----:R-:W-:-:S07]  /*5650*/  FMUL.FTZ R25, R32, -1.4426950216293334961 ;  /* 0xbfb8aa3b20197820 */ /* 0x001fce0000410000 */
[----:B------:R0:W3:Y:S01]  /*5660*/  MUFU.RCP R135, R137 ;  /* 0x0000008900877308 */ /* 0x0000e20000001000 */
[----:B--2---:R-:W-:-:S07]  /*5670*/  FMUL.FTZ R162, R117, R162 ;  /* 0x000000a275a27220 */ /* 0x004fce0000410000 */
[----:B------:R-:W2:Y:S01]  /*5680*/  MUFU.RCP R158, R21 ;  /* 0x00000015009e7308 */ /* 0x000ea20000001000 */
[----:B0-----:R-:W-:Y:S01]  /*5690*/  FADD.FTZ R137, R133, 1 ;  /* 0x3f80000085897421 */ /* 0x001fe20000010000 */
[----:B-1----:R-:W-:-:S06]  /*56a0*/  FADD.FTZ R117, R41, 1 ;  /* 0x3f80000029757421 */ /* 0x002fcc0000010000 */
[----:B------:R-:W0:Y:S01]  /*56b0*/  MUFU.EX2 R33, R33 ;  /* 0x0000002100217308 */ /* 0x000e220000000800 */
[----:B---3--:R-:W-:-:S07]  /*56c0*/  FMUL.FTZ R135, R136, R135 ;  /* 0x0000008788877220 */ /* 0x008fce0000410000 */
[----:B------:R1:W3:Y:S01]  /*56d0*/  MUFU.RCP R116, R124 ;  /* 0x0000007c00747308 */ /* 0x0002e20000001000 */
[----:B--2---:R-:W-:-:S07]  /*56e0*/  FMUL.FTZ R158, R85, R158 ;  /* 0x0000009e559e7220 */ /* 0x004fce0000410000 */
[----:B------:R-:W2:Y:S01]  /*56f0*/  MUFU.EX2 R143, R143 ;  /* 0x0000008f008f7308 */ /* 0x000ea20000000800 */
[----:B-1----:R-:W-:Y:S01]  /*5700*/  FMUL.FTZ R124, R109, -1.4426950216293334961 ;  /* 0xbfb8aa3b6d7c7820 */ /* 0x002fe20000410000 */
[----:B0-----:R-:W-:-:S06]  /*5710*/  FADD.FTZ R85, R33, 1 ;  /* 0x3f80000021557421 */ /* 0x001fcc0000010000 */
[----:B------:R-:W0:Y:S01]  /*5720*/  MUFU.RCP R137, R137 ;  /* 0x0000008900897308 */ /* 0x000e220000001000 */
[----:B---3--:R-:W-:Y:S01]  /*5730*/  FMUL.FTZ R132, R132, R116 ;  /* 0x0000007484847220 */ /* 0x008fe20000410000 */
[----:B------:R-:W-:-:S06]  /*5740*/  FMUL.FTZ R116, R107, -1.4426950216293334961 ;  /* 0xbfb8aa3b6b747820 */ /* 0x000fcc0000410000 */
[----:B------:R-:W1:Y:S01]  /*5750*/  MUFU.EX2 R2, R2 ;  /* 0x0000000200027308 */ /* 0x000e620000000800 */
[----:B--2---:R-:W-:-:S07]  /*5760*/  FADD.FTZ R143, R143, 1 ;  /* 0x3f8000008f8f7421 */ /* 0x004fce0000010000 */
[----:B------:R-:W-:Y:S01]  /*5770*/  MUFU.EX2 R96, R96 ;  /* 0x0000006000607308 */ /* 0x000fe20000000800 */
[----:B0-----:R-:W-:-:S07]  /*5780*/  FMUL.FTZ R142, R142, R137 ;  /* 0x000000898e8e7220 */ /* 0x001fce0000410000 */
[----:B------:R0:W-:Y:S01]  /*5790*/  MUFU.RCP R33, R117 ;  /* 0x0000007500217308 */ /* 0x0001e20000001000 */
[----:B-1----:R-:W-:-:S07]  /*57a0*/  FADD.FTZ R81, R2, 1 ;  /* 0x3f80000002517421 */ /* 0x002fce0000010000 */
[----:B------:R-:W-:Y:S01]  /*57b0*/  MUFU.EX2 R16, R16 ;  /* 0x0000001000107308 */ /* 0x000fe20000000800 */
[----:B0-----:R-:W-:-:S07]  /*57c0*/  FADD.FTZ R117, R34, 1 ;  /* 0x3f80000022757421 */ /* 0x001fce0000010000 */
[----:B------:R-:W-:Y:S08]  /*57d0*/  MUFU.EX2 R124, R124 ;  /* 0x0000007c007c7308 */ /* 0x000ff00000000800 */
[----:B------:R-:W-:Y:S08]  /*57e0*/  MUFU.EX2 R116, R116 ;  /* 0x0000007400747308 */ /* 0x000ff00000000800 */
[----:B------:R-:W0:Y:S08]  /*57f0*/  MUFU.EX2 R134, R134 ;  /* 0x0000008600867308 */ /* 0x000e300000000800 */
[----:B------:R1:W2:Y:S08]  /*5800*/  MUFU.RCP R137, R143 ;  /* 0x0000008f00897308 */ /* 0x0002b00000001000 */
[----:B------:R3:W4:Y:S01]  /*5810*/  MUFU.RCP R2, R81 ;  /* 0x0000005100027308 */ /* 0x0007220000001000 */
[----:B0-----:R-:W-:Y:S01]  /*5820*/  FADD.FTZ R134, R134, 1 ;  /* 0x3f80000086867421 */ /* 0x001fe20000010000 */
[----:B-1----:R-:W-:-:S06]  /*5830*/  FMUL.FTZ R143, R10, -1.4426950216293334961 ;  /* 0xbfb8aa3b0a8f7820 */ /* 0x002fcc0000410000 */
[----:B------:R0:W-:Y:S01]  /*5840*/  MUFU.RCP R34, R117 ;  /* 0x0000007500227308 */ /* 0x0001e20000001000 */
[----:B---3--:R-:W-:Y:S01]  /*5850*/  FMUL.FTZ R81, R28, -1.4426950216293334961 ;  /* 0xbfb8aa3b1c517820 */ /* 0x008fe20000410000 */
[----:B--2---:R-:W-:Y:S01]  /*5860*/  FMUL.FTZ R154, R154, R137 ;  /* 0x000000899a9a7220 */ /* 0x004fe20000410000 */
[----:B------:R-:W-:-:S05]  /*5870*/  FMUL.FTZ R137, R165, -1.4426950216293334961 ;  /* 0xbfb8aa3ba5897820 */ /* 0x000fca0000410000 */
[----:B------:R1:W-:Y:S01]  /*5880*/  MUFU.EX2 R21, R81 ;  /* 0x0000005100157308 */ /* 0x0003e20000000800 */
[----:B0-----:R-:W-:Y:S01]  /*5890*/  FADD.FTZ R117, R124, 1 ;  /* 0x3f8000007c757421 */ /* 0x001fe20000010000 */
[----:B----4-:R-:W-:Y:S01]  /*58a0*/  FMUL.FTZ R83, R83, R2 ;  /* 0x0000000253537220 */ /* 0x010fe20000410000 */
[----:B------:R-:W-:-:S04]  /*58b0*/  FMUL.FTZ R2, R69, -1.4426950216293334961 ;  /* 0xbfb8aa3b45027820 */ /* 0x000fc80000410000 */
[----:B------:R-:W-:Y:S01]  /*58c0*/  F2FP.BF16.F32.PACK_AB R158, R158, R83 ;  /* 0x000000539e9e723e */ /* 0x000fe200000010ff */
[----:B------:R-:W0:Y:S01]  /*58d0*/  MUFU.RCP R124, R134 ;  /* 0x00000086007c7308 */ /* 0x000e220000001000 */
[----:B-1----:R-:W-:Y:S01]  /*58e0*/  FADD.FTZ R81, R96, 1 ;  /* 0x3f80000060517421 */ /* 0x002fe20000010000 */
[----:B------:R-:W-:Y:S01]  /*58f0*/  FMUL.FTZ R96, R93, R33 ;  /* 0x000000215d607220 */ /* 0x000fe20000410000 */
[----:B------:R-:W-:Y:S01]  /*5900*/  FADD.FTZ R93, R16, 1 ;  /* 0x3f800000105d7421 */ /* 0x000fe20000010000 */
[----:B------:R-:W-:-:S04]  /*5910*/  FMUL.FTZ R33, R36, -1.4426950216293334961 ;  /* 0xbfb8aa3b24217820 */ /* 0x000fc80000410000 */
[----:B------:R1:W2:Y:S08]  /*5920*/  MUFU.RCP R16, R93 ;  /* 0x0000005d00107308 */ /* 0x0002b00000001000 */
[----:B------:R-:W-:Y:S01]  /*5930*/  MUFU.EX2 R137, R137 ;  /* 0x0000008900897308 */ /* 0x000fe20000000800 */
[----:B-1----:R-:W-:Y:S01]  /*5940*/  FADD.FTZ R93, R116, 1 ;  /* 0x3f800000745d7421 */ /* 0x002fe20000010000 */
[----:B0-----:R-:W-:-:S06]  /*5950*/  FMUL.FTZ R124, R113, R124 ;  /* 0x0000007c717c7220 */ /* 0x001fcc0000410000 */
[----:B------:R0:W1:Y:S01]  /*5960*/  MUFU.RCP R116, R117 ;  /* 0x0000007500747308 */ /* 0x0000620000001000 */
[----:B--2---:R-:W-:Y:S01]  /*5970*/  FMUL.FTZ R99, R99, R16 ;  /* 0x0000001063637220 */ /* 0x004fe20000410000 */
[----:B------:R-:W-:-:S06]  /*5980*/  FMUL.FTZ R16, R46, -1.4426950216293334961 ;  /* 0xbfb8aa3b2e107820 */ /* 0x000fcc0000410000 */
[----:B------:R-:W2:Y:S01]  /*5990*/  MUFU.RCP R64, R64 ;  /* 0x0000004000407308 */ /* 0x000ea20000001000 */
[----:B0-----:R-:W-:Y:S01]  /*59a0*/  FADD.FTZ R117, R8, 1 ;  /* 0x3f80000008757421 */ /* 0x001fe20000010000 */
[----:B------:R-:W-:-:S06]  /*59b0*/  FMUL.FTZ R8, R60, -1.4426950216293334961 ;  /* 0xbfb8aa3b3c087820 */ /* 0x000fcc0000410000 */
[----:B------:R-:W0:Y:S01]  /*59c0*/  MUFU.RCP R134, R117 ;  /* 0x0000007500867308 */ /* 0x000e220000001000 */
[----:B-1----:R-:W-:Y:S01]  /*59d0*/  FMUL.FTZ R116, R109, R116 ;  /* 0x000000746d747220 */ /* 0x002fe20000410000 */
[----:B------:R-:W-:-:S06]  /*59e0*/  FMUL.FTZ R109, R56, -1.4426950216293334961 ;  /* 0xbfb8aa3b386d7820 */ /* 0x000fcc0000410000 */
[----:B------:R-:W1:Y:S01]  /*59f0*/  MUFU.EX2 R143, R143 ;  /* 0x0000008f008f7308 */ /* 0x000e620000000800 */
[----:B--2---:R-:W-:Y:S01]  /*5a00*/  FMUL.FTZ R64, R39, R64 ;  /* 0x0000004027407220 */ /* 0x004fe20000410000 */
[----:B------:R-:W-:-:S06]  /*5a10*/  FMUL.FTZ R39, R103, -1.4426950216293334961 ;  /* 0xbfb8aa3b67277820 */ /* 0x000fcc0000410000 */
[----:B------:R-:W2:Y:S01]  /*5a20*/  MUFU.EX2 R139, R139 ;  /* 0x0000008b008b7308 */ /* 0x000ea20000000800 */
[----:B0-----:R-:W-:Y:S01]  /*5a30*/  FMUL.FTZ R134, R159, R134 ;  /* 0x000000869f867220 */ /* 0x001fe20000410000 */
[----:B------:R-:W-:-:S06]  /*5a40*/  FADD.FTZ R159, R137, 1 ;  /* 0x3f800000899f7421 */ /* 0x000fcc0000010000 */
[----:B------:R-:W0:Y:S01]  /*5a50*/  MUFU.RCP R159, R159 ;  /* 0x0000009f009f7308 */ /* 0x000e220000001000 */
[----:B-1----:R-:W-:-:S07]  /*5a60*/  FADD.FTZ R143, R143, 1 ;  /* 0x3f8000008f8f7421 */ /* 0x002fce0000010000 */
[----:B------:R-:W1:Y:S01]  /*5a70*/  MUFU.EX2 R6, R6 ;  /* 0x0000000600067308 */ /* 0x000e620000000800 */
[----:B--2---:R-:W-:-:S07]  /*5a80*/  FADD.FTZ R139, R139, 1 ;  /* 0x3f8000008b8b7421 */ /* 0x004fce0000010000 */
[----:B------:R-:W2:Y:S01]  /*5a90*/  MUFU.EX2 R7, R7 ;  /* 0x0000000700077308 */ /* 0x000ea20000000800 */
[----:B0-----:R-:W-:-:S07]  /*5aa0*/  FMUL.FTZ R165, R165, R159 ;  /* 0x0000009fa5a57220 */ /* 0x001fce0000410000 */
[----:B------:R-:W0:Y:S01]  /*5ab0*/  MUFU.EX2 R23, R23 ;  /* 0x0000001700177308 */ /* 0x000e220000000800 */
[----:B-1----:R-:W-:Y:S01]  /*5ac0*/  FADD.FTZ R159, R6, 1 ;  /* 0x3f800000069f7421 */ /* 0x002fe20000010000 */
[----:B------:R-:W-:-:S06]  /*5ad0*/  FMUL.FTZ R6, R78, -1.4426950216293334961 ;  /* 0xbfb8aa3b4e067820 */ /* 0x000fcc0000410000 */
[----:B------:R-:W1:Y:S01]  /*5ae0*/  MUFU.EX2 R39, R39 ;  /* 0x0000002700277308 */ /* 0x000e620000000800 */
[----:B--2---:R-:W-:-:S07]  /*5af0*/  FADD.FTZ R7, R7, 1 ;  /* 0x3f80000007077421 */ /* 0x004fce0000010000 */
[----:B------:R-:W2:Y:S01]  /*5b00*/  MUFU.EX2 R0, R0 ;  /* 0x0000000000007308 */ /* 0x000ea20000000800 */
[----:B0-----:R-:W-:-:S07]  /*5b10*/  FADD.FTZ R23, R23, 1 ;  /* 0x3f80000017177421 */ /* 0x001fce0000010000 */
[----:B------:R0:W3:Y:S01]  /*5b20*/  MUFU.RCP R137, R143 ;  /* 0x0000008f00897308 */ /* 0x0000e20000001000 */
[----:B-1----:R-:W-:-:S07]  /*5b30*/  FADD.FTZ R39, R39, 1 ;  /* 0x3f80000027277421 */ /* 0x002fce0000010000 */
[----:B------:R-:W1:Y:S01]  /*5b40*/  MUFU.RCP R117, R139 ;  /* 0x0000008b00757308 */ /* 0x000e620000001000 */
[----:B0-----:R-:W-:Y:S01]  /*5b50*/  FADD.FTZ R143, R30, 1 ;  /* 0x3f8000001e8f7421 */ /* 0x001fe20000010000 */
[----:B--2---:R-:W-:Y:S01]  /*5b60*/  FADD.FTZ R136, R0, 1 ;  /* 0x3f80000000887421 */ /* 0x004fe20000010000 */
[----:B------:R-:W-:-:S05]  /*5b70*/  FMUL.FTZ R0, R157, -1.4426950216293334961 ;  /* 0xbfb8aa3b9d007820 */ /* 0x000fca0000410000 */
[----:B------:R0:W2:Y:S01]  /*5b80*/  MUFU.RCP R139, R7 ;  /* 0x00000007008b7308 */ /* 0x0000a20000001000 */
[----:B---3--:R-:W-:Y:S01]  /*5b90*/  FMUL.FTZ R137, R10, R137 ;  /* 0x000000890a897220 */ /* 0x008fe20000410000 */
[----:B------:R-:W-:-:S06]  /*5ba0*/  FMUL.FTZ R10, R72, -1.4426950216293334961 ;  /* 0xbfb8aa3b480a7820 */ /* 0x000fcc0000410000 */
[----:B------:R-:W3:Y:S01]  /*5bb0*/  MUFU.RCP R143, R143 ;  /* 0x0000008f008f7308 */ /* 0x000ee20000001000 */
[----:B-1----:R-:W-:Y:S01]  /*5bc0*/  FMUL.FTZ R163, R163, R117 ;  /* 0x00000075a3a37220 */ /* 0x002fe20000410000 */
[----:B------:R-:W-:Y:S01]  /*5bd0*/  FMUL.FTZ R117, R68, -1.4426950216293334961 ;  /* 0xbfb8aa3b44757820 */ /* 0x000fe20000410000 */
[----:B0-----:R-:W-:-:S05]  /*5be0*/  FMUL.FTZ R7, R76, -1.4426950216293334961 ;  /* 0xbfb8aa3b4c077820 */ /* 0x001fca0000410000 */
[----:B------:R-:W0:Y:S01]  /*5bf0*/  MUFU.RCP R159, R159 ;  /* 0x0000009f009f7308 */ /* 0x000e220000001000 */
[----:B--2---:R-:W-:-:S07]  /*5c00*/  FMUL.FTZ R139, R12, R139 ;  /* 0x0000008b0c8b7220 */ /* 0x004fce0000410000 */
[----:B------:R-:W1:Y:S01]  /*5c10*/  MUFU.EX2 R15, R15 ;  /* 0x0000000f000f7308 */ /* 0x000e620000000800 */
[----:B---3--:R-:W-:Y:S01]  /*5c20*/  FMUL.FTZ R12, R9, R143 ;  /* 0x0000008f090c7220 */ /* 0x008fe20000410000 */
[----:B------:R-:W-:Y:S01]  /*5c30*/  FADD.FTZ R143, R17, 1 ;  /* 0x3f800000118f7421 */ /* 0x000fe20000010000 */
[----:B------:R-:W-:-:S05]  /*5c40*/  FMUL.FTZ R9, R45, -1.4426950216293334961 ;  /* 0xbfb8aa3b2d097820 */ /* 0x000fca0000410000 */
[----:B------:R-:W2:Y:S01]  /*5c50*/  MUFU.EX2 R31, R31 ;  /* 0x0000001f001f7308 */ /* 0x000ea20000000800 */
[----:B0-----:R-:W-:-:S05]  /*5c60*/  FMUL.FTZ R14, R14, R159 ;  /* 0x0000009f0e0e7220 */ /* 0x001fca0000410000 */
[----:B------:R-:W-:Y:S02]  /*5c70*/  F2FP.BF16.F32.PACK_AB R118, R139, R14 ;  /* 0x0000000e8b76723e */ /* 0x000fe400000010ff */
[----:B------:R-:W0:Y:S01]  /*5c80*/  MUFU.RCP R23, R23 ;  /* 0x0000001700177308 */ /* 0x000e220000001000 */
[----:B-1----:R-:W-:-:S07]  /*5c90*/  FADD.FTZ R159, R15, 1 ;  /* 0x3f8000000f9f7421 */ /* 0x002fce0000010000 */
[----:B------:R-:W1:Y:S01]  /*5ca0*/  MUFU.RCP R39, R39 ;  /* 0x0000002700277308 */ /* 0x000e620000001000 */
[----:B--2---:R-:W-:Y:S01]  /*5cb0*/  FADD.FTZ R41, R31, 1 ;  /* 0x3f8000001f297421 */ /* 0x004fe20000010000 */
[----:B------:R-:W-:-:S06]  /*5cc0*/  FMUL.FTZ R31, R38, -1.4426950216293334961 ;  /* 0xbfb8aa3b261f7820 */ /* 0x000fcc0000410000 */
[----:B------:R-:W2:Y:S01]  /*5cd0*/  MUFU.RCP R136, R136 ;  /* 0x0000008800887308 */ /* 0x000ea20000001000 */
[----:B0-----:R-:W-:Y:S01]  /*5ce0*/  FMUL.FTZ R87, R87, R23 ;  /* 0x0000001757577220 */ /* 0x001fe20000410000 */
[----:B------:R-:W-:-:S06]  /*5cf0*/  FMUL.FTZ R23, R27, -1.4426950216293334961 ;  /* 0xbfb8aa3b1b177820 */ /* 0x000fcc0000410000 */
[----:B------:R-:W0:Y:S01]  /*5d00*/  MUFU.RCP R147, R147 ;  /* 0x0000009300937308 */ /* 0x000e220000001000 */
[----:B-1----:R-:W-:Y:S01]  /*5d10*/  FMUL.FTZ R103, R103, R39 ;  /* 0x0000002767677220 */ /* 0x002fe20000410000 */
[----:B------:R-:W-:-:S06]  /*5d20*/  FMUL.FTZ R39, R115, -1.4426950216293334961 ;  /* 0xbfb8aa3b73277820 */ /* 0x000fcc0000410000 */
[----:B------:R1:W3:Y:S01]  /*5d30*/  MUFU.RCP R15, R159 ;  /* 0x0000009f000f7308 */ /* 0x0002e20000001000 */
[----:B--2---:R-:W-:Y:S01]  /*5d40*/  FMUL.FTZ R133, R55, R136 ;  /* 0x0000008837857220 */ /* 0x004fe20000410000 */
[----:B------:R-:W-:Y:S01]  /*5d50*/  FMUL.FTZ R55, R161, -1.4426950216293334961 ;  /* 0xbfb8aa3ba1377820 */ /* 0x000fe20000410000 */
[----:B------:R-:W-:-:S03]  /*5d60*/  FMUL.FTZ R136, R121, -1.4426950216293334961 ;  /* 0xbfb8aa3b79887820 */ /* 0x000fc60000410000 */
[----:B------:R-:W-:Y:S02]  /*5d70*/  F2FP.BF16.F32.PACK_AB R133, R142, R133 ;  /* 0x000000858e85723e */ /* 0x000fe400000010ff */
[----:B------:R-:W2:Y:S01]  /*5d80*/  MUFU.RCP R143, R143 ;  /* 0x0000008f008f7308 */ /* 0x000ea20000001000 */
[----:B0-----:R-:W-:Y:S01]  /*5d90*/  FMUL.FTZ R164, R164, R147 ;  /* 0x00000093a4a47220 */ /* 0x001fe20000410000 */
[----:B------:R-:W-:Y:S01]  /*5da0*/  FMUL.FTZ R147, R119, -1.4426950216293334961 ;  /* 0xbfb8aa3b77937820 */ /* 0x000fe20000410000 */
[----:B-1----:R-:W-:-:S05]  /*5db0*/  FMUL.FTZ R159, R51, -1.4426950216293334961 ;  /* 0xbfb8aa3b339f7820 */ /* 0x002fca0000410000 */
[----:B------:R-:W0:Y:S01]  /*5dc0*/  MUFU.EX2 R2, R2 ;  /* 0x0000000200027308 */ /* 0x000e220000000800 */
[----:B---3--:R-:W-:Y:S01]  /*5dd0*/  FMUL.FTZ R17, R22, R15 ;  /* 0x0000000f16117220 */ /* 0x008fe20000410000 */
[----:B------:R-:W-:-:S06]  /*5de0*/  FMUL.FTZ R15, R84, -1.4426950216293334961 ;  /* 0xbfb8aa3b540f7820 */ /* 0x000fcc0000410000 */
[----:B------:R-:W-:Y:S01]  /*5df0*/  MUFU.EX2 R31, R31 ;  /* 0x0000001f001f7308 */ /* 0x000fe20000000800 */
[----:B--2---:R-:W-:Y:S01]  /*5e00*/  FMUL.FTZ R22, R19, R143 ;  /* 0x0000008f13167220 */ /* 0x004fe20000410000 */
[----:B------:R-:W-:-:S06]  /*5e10*/  FMUL.FTZ R19, R49, -1.4426950216293334961 ;  /* 0xbfb8aa3b31137820 */ /* 0x000fcc0000410000 */
[----:B------:R-:W1:Y:S01]  /*5e20*/  MUFU.RCP R85, R85 ;  /* 0x0000005500557308 */ /* 0x000e620000001000 */
[----:B0-----:R-:W-:-:S07]  /*5e30*/  FADD.FTZ R143, R2, 1 ;  /* 0x3f800000028f7421 */ /* 0x001fce0000010000 */
[----:B------:R-:W0:Y:S08]  /*5e40*/  MUFU.EX2 R108, R108 ;  /* 0x0000006c006c7308 */ /* 0x000e300000000800 */
[----:B------:R-:W2:Y:S01]  /*5e50*/  MUFU.EX2 R47, R47 ;  /* 0x0000002f002f7308 */ /* 0x000ea20000000800 */
[----:B-1----:R-:W-:-:S05]  /*5e60*/  FMUL.FTZ R91, R91, R85 ;  /* 0x000000555b5b7220 */ /* 0x002fca0000410000 */
[----:B------:R-:W-:Y:S02]  /*5e70*/  F2FP.BF16.F32.PACK_AB R96, R96, R91 ;  /* 0x0000005b6060723e */ /* 0x000fe400000010ff */
[----:B------:R-:W1:Y:S01]  /*5e80*/  MUFU.EX2 R23, R23 ;  /* 0x0000001700177308 */ /* 0x000e620000000800 */
[----:B0-----:R-:W-:Y:S01]  /*5e90*/  FADD.FTZ R85, R108, 1 ;  /* 0x3f8000006c557421 */ /* 0x001fe20000010000 */
[----:B------:R-:W-:Y:S01]  /*5ea0*/  FMUL.FTZ R108, R101, R34 ;  /* 0x00000022656c7220 */ /* 0x000fe20000410000 */
[----:B------:R-:W-:-:S05]  /*5eb0*/  FMUL.FTZ R34, R44, -1.4426950216293334961 ;  /* 0xbfb8aa3b2c227820 */ /* 0x000fca0000410000 */
[----:B------:R-:W-:Y:S01]  /*5ec0*/  MUFU.EX2 R39, R39 ;  /* 0x0000002700277308 */ /* 0x000fe20000000800 */
[----:B--2---:R-:W-:Y:S01]  /*5ed0*/  FADD.FTZ R101, R47, 1 ;  /* 0x3f8000002f657421 */ /* 0x004fe20000010000 */
[----:B------:R-:W-:-:S06]  /*5ee0*/  FMUL.FTZ R47, R54, -1.4426950216293334961 ;  /* 0xbfb8aa3b362f7820 */ /* 0x000fcc0000410000 */
[----:B------:R-:W0:Y:S01]  /*5ef0*/  MUFU.EX2 R55, R55 ;  /* 0x0000003700377308 */ /* 0x000e220000000800 */
[----:B-1----:R-:W-:-:S07]  /*5f00*/  FADD.FTZ R23, R23, 1 ;  /* 0x3f80000017177421 */ /* 0x002fce0000010000 */
[----:B------:R-:W1:Y:S08]  /*5f10*/  MUFU.EX2 R0, R0 ;  /* 0x0000000000007308 */ /* 0x000e700000000800 */
[----:B------:R-:W2:Y:S01]  /*5f20*/  MUFU.EX2 R147, R147 ;  /* 0x0000009300937308 */ /* 0x000ea20000000800 */
[----:B0-----:R-:W-:-:S07]  /*5f30*/  FADD.FTZ R55, R55, 1 ;  /* 0x3f80000037377421 */ /* 0x001fce0000010000 */
[----:B------:R-:W0:Y:S01]  /*5f40*/  MUFU.EX2 R136, R136 ;  /* 0x0000008800887308 */ /* 0x000e220000000800 */
[----:B-1----:R-:W-:-:S07]  /*5f50*/  FADD.FTZ R113, R0, 1 ;  /* 0x3f80000000717421 */ /* 0x002fce0000010000 */
[----:B------:R-:W1:Y:S01]  /*5f60*/  MUFU.EX2 R11, R11 ;  /* 0x0000000b000b7308 */ /* 0x000e620000000800 */
[----:B--2---:R-:W-:-:S07]  /*5f70*/  FADD.FTZ R30, R147, 1 ;  /* 0x3f800000931e7421 */ /* 0x004fce0000010000 */
[----:B------:R2:W3:Y:S01]  /*5f80*/  MUFU.RCP R2, R143 ;  /* 0x0000008f00027308 */ /* 0x0004e20000001000 */
[----:B0-----:R-:W-:-:S07]  /*5f90*/  FADD.FTZ R136, R136, 1 ;  /* 0x3f80000088887421 */ /* 0x001fce0000010000 */
[----:B------:R-:W0:Y:S01]  /*5fa0*/  MUFU.EX2 R77, R77 ;  /* 0x0000004d004d7308 */ /* 0x000e220000000800 */
[----:B--2---:R-:W-:Y:S01]  /*5fb0*/  FADD.FTZ R143, R31, 1 ;  /* 0x3f8000001f8f7421 */ /* 0x004fe20000010000 */
[----:B-1----:R-:W-:-:S06]  /*5fc0*/  FADD.FTZ R147, R11, 1 ;  /* 0x3f8000000b937421 */ /* 0x002fcc0000010000 */
[----:B------:R1:W2:Y:S01]  /*5fd0*/  MUFU.RCP R31, R143 ;  /* 0x0000008f001f7308 */ /* 0x0002a20000001000 */
[----:B---3--:R-:W-:Y:S01]  /*5fe0*/  FMUL.FTZ R69, R69, R2 ;  /* 0x0000000245457220 */ /* 0x008fe20000410000 */
[----:B------:R-:W-:-:S06]  /*5ff0*/  FMUL.FTZ R2, R144, -1.4426950216293334961 ;  /* 0xbfb8aa3b90027820 */ /* 0x000fcc0000410000 */
[----:B------:R-:W-:Y:S01]  /*6000*/  MUFU.EX2 R33, R33 ;  /* 0x0000002100217308 */ /* 0x000fe20000000800 */
[----:B-1----:R-:W-:Y:S01]  /*6010*/  FADD.FTZ R143, R39, 1 ;  /* 0x3f800000278f7421 */ /* 0x002fe20000010000 */
[----:B0-----:R-:W-:-:S06]  /*6020*/  FADD.FTZ R77, R77, 1 ;  /* 0x3f8000004d4d7421 */ /* 0x001fcc0000010000 */
[----:B------:R-:W-:Y:S01]  /*6030*/  MUFU.EX2 R34, R34 ;  /* 0x0000002200227308 */ /* 0x000fe20000000800 */
[----:B--2---:R-:W-:Y:S01]  /*6040*/  FMUL.FTZ R38, R38, R31 ;  /* 0x0000001f26267220 */ /* 0x004fe20000410000 */
[----:B------:R-:W-:-:S06]  /*6050*/  FMUL.FTZ R31, R146, -1.4426950216293334961 ;  /* 0xbfb8aa3b921f7820 */ /* 0x000fcc0000410000 */
[----:B------:R-:W0:Y:S08]  /*6060*/  MUFU.RCP R93, R93 ;  /* 0x0000005d005d7308 */ /* 0x000e300000001000 */
[----:B------:R-:W1:Y:S08]  /*6070*/  MUFU.RCP R23, R23 ;  /* 0x0000001700177308 */ /* 0x000e700000001000 */
[----:B------:R-:W2:Y:S01]  /*6080*/  MUFU.RCP R143, R143 ;  /* 0x0000008f008f7308 */ /* 0x000ea20000001000 */
[----:B0-----:R-:W-:Y:S01]  /*6090*/  FMUL.FTZ R107, R107, R93 ;  /* 0x0000005d6b6b7220 */ /* 0x001fe20000410000 */
[----:B------:R-:W-:-:S04]  /*60a0*/  FMUL.FTZ R93, R98, -1.4426950216293334961 ;  /* 0xbfb8aa3b625d7820 */ /* 0x000fc80000410000 */
[----:B------:R-:W-:Y:S02]  /*60b0*/  F2FP.BF16.F32.PACK_AB R116, R116, R107 ;  /* 0x0000006b7474723e */ /* 0x000fe400000010ff */
[----:B------:R-:W0:Y:S01]  /*60c0*/  MUFU.EX2 R47, R47 ;  /* 0x0000002f002f7308 */ /* 0x000e220000000800 */
[----:B-1----:R-:W-:-:S07]  /*60d0*/  FMUL.FTZ R27, R27, R23 ;  /* 0x000000171b1b7220 */ /* 0x002fce0000410000 */
[----:B------:R-:W1:Y:S01]  /*60e0*/  MUFU.RCP R55, R55 ;  /* 0x0000003700377308 */ /* 0x000e620000001000 */
[----:B--2---:R-:W-:-:S07]  /*60f0*/  FMUL.FTZ R115, R115, R143 ;  /* 0x0000008f73737220 */ /* 0x004fce0000410000 */
[----:B------:R-:W-:Y:S01]  /*6100*/  MUFU.EX2 R16, R16 ;  /* 0x0000001000107308 */ /* 0x000fe20000000800 */
[----:B0-----:R-:W-:-:S07]  /*6110*/  FADD.FTZ R143, R47, 1 ;  /* 0x3f8000002f8f7421 */ /* 0x001fce0000010000 */
[----:B------:R0:W2:Y:S01]  /*6120*/  MUFU.RCP R0, R113 ;  /* 0x0000007100007308 */ /* 0x0000a20000001000 */
[----:B-1----:R-:W-:Y:S01]  /*6130*/  FMUL.FTZ R161, R161, R55 ;  /* 0x00000037a1a17220 */ /* 0x002fe20000410000 */
[----:B------:R-:W-:-:S06]  /*6140*/  FMUL.FTZ R55, R37, -1.4426950216293334961 ;  /* 0xbfb8aa3b25377820 */ /* 0x000fcc0000410000 */
[----:B------:R-:W1:Y:S01]  /*6150*/  MUFU.EX2 R63, R63 ;  /* 0x0000003f003f7308 */ /* 0x000e620000000800 */
[----:B0-----:R-:W-:-:S07]  /*6160*/  FMUL.FTZ R113, R123, -1.4426950216293334961 ;  /* 0xbfb8aa3b7b717820 */ /* 0x001fce0000410000 */
[----:B------:R0:W3:Y:S01]  /*6170*/  MUFU.RCP R11, R147 ;  /* 0x00000093000b7308 */ /* 0x0000e20000001000 */
[----:B--2---:R-:W-:Y:S01]  /*6180*/  FMUL.FTZ R157, R157, R0 ;  /* 0x000000009d9d7220 */ /* 0x004fe20000410000 */
[----:B------:R-:W-:-:S04]  /*6190*/  FMUL.FTZ R0, R62, -1.4426950216293334961 ;  /* 0xbfb8aa3b3e007820 */ /* 0x000fc80000410000 */
[----:B------:R-:W-:Y:S02]  /*61a0*/  F2FP.BF16.F32.PACK_AB R134, R134, R157 ;  /* 0x0000009d8686723e */ /* 0x000fe400000010ff */
[----:B------:R-:W2:Y:S01]  /*61b0*/  MUFU.RCP R136, R136 ;  /* 0x0000008800887308 */ /* 0x000ea20000001000 */
[----:B0-----:R-:W-:Y:S01]  /*61c0*/  FADD.FTZ R147, R21, 1 ;  /* 0x3f80000015937421 */ /* 0x001fe20000010000 */
[----:B-1----:R-:W-:-:S06]  /*61d0*/  FADD.FTZ R63, R63, 1 ;  /* 0x3f8000003f3f7421 */ /* 0x002fcc0000010000 */
[----:B------:R0:W1:Y:S01]  /*61e0*/  MUFU.RCP R21, R147 ;  /* 0x0000009300157308 */ /* 0x0000620000001000 */
[----:B---3--:R-:W-:Y:S01]  /*61f0*/  FMUL.FTZ R20, R20, R11 ;  /* 0x0000000b14147220 */ /* 0x008fe20000410000 */
[----:B------:R-:W-:-:S06]  /*6200*/  FMUL.FTZ R11, R86, -1.4426950216293334961 ;  /* 0xbfb8aa3b560b7820 */ /* 0x000fcc0000410000 */
[----:B------:R-:W3:Y:S01]  /*6210*/  MUFU.RCP R77, R77 ;  /* 0x0000004d004d7308 */ /* 0x000ee20000001000 */
[----:B0-----:R-:W-:Y:S01]  /*6220*/  FADD.FTZ R147, R33, 1 ;  /* 0x3f80000021937421 */ /* 0x001fe20000010000 */
[----:B--2---:R-:W-:-:S06]  /*6230*/  FMUL.FTZ R136, R121, R136 ;  /* 0x0000008879887220 */ /* 0x004fcc0000410000 */
[----:B------:R-:W0:Y:S01]  /*6240*/  MUFU.RCP R41, R41 ;  /* 0x0000002900297308 */ /* 0x000e220000001000 */
[----:B-1----:R-:W-:Y:S01]  /*6250*/  FMUL.FTZ R28, R28, R21 ;  /* 0x000000151c1c7220 */ /* 0x002fe20000410000 */
[----:B------:R-:W-:-:S06]  /*6260*/  FMUL.FTZ R21, R92, -1.4426950216293334961 ;  /* 0xbfb8aa3b5c157820 */ /* 0x000fcc0000410000 */
[----:B------:R1:W2:Y:S01]  /*6270*/  MUFU.RCP R33, R147 ;  /* 0x0000009300217308 */ /* 0x0002a20000001000 */
[----:B---3--:R-:W-:Y:S01]  /*6280*/  FMUL.FTZ R90, R90, R77 ;  /* 0x0000004d5a5a7220 */ /* 0x008fe20000410000 */
[----:B------:R-:W-:-:S06]  /*6290*/  FMUL.FTZ R77, R26, -1.4426950216293334961 ;  /* 0xbfb8aa3b1a4d7820 */ /* 0x000fcc0000410000 */
[----:B------:R-:W3:Y:S01]  /*62a0*/  MUFU.RCP R81, R81 ;  /* 0x0000005100517308 */ /* 0x000ee20000001000 */
[----:B-1----:R-:W-:Y:S01]  /*62b0*/  FADD.FTZ R147, R34, 1 ;  /* 0x3f80000022937421 */ /* 0x002fe20000010000 */
[----:B0-----:R-:W-:Y:S01]  /*62c0*/  FMUL.FTZ R95, R95, R41 ;  /* 0x000000295f5f7220 */ /* 0x001fe20000410000 */
[----:B------:R-:W-:Y:S01]  /*62d0*/  FMUL.FTZ R41, R29, -1.4426950216293334961 ;  /* 0xbfb8aa3b1d297820 */ /* 0x000fe20000410000 */
[----:B------:R-:W-:-:S04]  /*62e0*/  FMUL.FTZ R34, R100, -1.4426950216293334961 ;  /* 0xbfb8aa3b64227820 */ /* 0x000fc80000410000 */
[----:B------:R0:W-:Y:S01]  /*62f0*/  MUFU.EX2 R23, R159 ;  /* 0x0000009f00177308 */ /* 0x0001e20000000800 */
[----:B--2---:R-:W-:Y:S01]  /*6300*/  FMUL.FTZ R33, R36, R33 ;  /* 0x0000002124217220 */ /* 0x004fe20000410000 */
[----:B------:R-:W-:-:S06]  /*6310*/  FMUL.FTZ R36, R102, -1.4426950216293334961 ;  /* 0xbfb8aa3b66247820 */ /* 0x000fcc0000410000 */
[----:B------:R-:W1:Y:S01]  /*6320*/  MUFU.RCP R101, R101 ;  /* 0x0000006500657308 */ /* 0x000e620000001000 */
[----:B0-----:R-:W-:Y:S01]  /*6330*/  FADD.FTZ R159, R16, 1 ;  /* 0x3f800000109f7421 */ /* 0x001fe20000010000 */
[----:B---3--:R-:W-:Y:S01]  /*6340*/  FMUL.FTZ R97, R97, R81 ;  /* 0x0000005161617220 */ /* 0x008fe20000410000 */
[----:B------:R-:W-:Y:S01]  /*6350*/  FMUL.FTZ R81, R40, -1.4426950216293334961 ;  /* 0xbfb8aa3b28517820 */ /* 0x000fe20000410000 */
[----:B------:R-:W-:-:S03]  /*6360*/  FMUL.FTZ R16, R148, -1.4426950216293334961 ;  /* 0xbfb8aa3b94107820 */ /* 0x000fc60000410000 */
[----:B------:R-:W-:Y:S01]  /*6370*/  F2FP.BF16.F32.PACK_AB R97, R97, R95 ;  /* 0x0000005f6161723e */ /* 0x000fe200000010ff */
[----:B------:R-:W0:Y:S08]  /*6380*/  MUFU.RCP R147, R147 ;  /* 0x0000009300937308 */ /* 0x000e300000001000 */
[----:B------:R-:W2:Y:S01]  /*6390*/  MUFU.RCP R85, R85 ;  /* 0x0000005500557308 */ /* 0x000ea20000001000 */
[----:B-1----:R-:W-:Y:S01]  /*63a0*/  FMUL.FTZ R111, R111, R101 ;  /* 0x000000656f6f7220 */ /* 0x002fe20000410000 */
[----:B------:R-:W-:-:S06]  /*63b0*/  FMUL.FTZ R101, R35, -1.4426950216293334961 ;  /* 0xbfb8aa3b23657820 */ /* 0x000fcc0000410000 */
[----:B------:R-:W1:Y:S01]  /*63c0*/  MUFU.EX2 R93, R93 ;  /* 0x0000005d005d7308 */ /* 0x000e620000000800 */
[----:B0-----:R-:W-:Y:S01]  /*63d0*/  FMUL.FTZ R39, R44, R147 ;  /* 0x000000932c277220 */ /* 0x001fe20000410000 */
[----:B------:R-:W-:-:S06]  /*63e0*/  FMUL.FTZ R44, R57, -1.4426950216293334961 ;  /* 0xbfb8aa3b392c7820 */ /* 0x000fcc0000410000 */
[----:B------:R-:W0:Y:S01]  /*63f0*/  MUFU.RCP R143, R143 ;  /* 0x0000008f008f7308 */ /* 0x000e220000001000 */
[----:B--2---:R-:W-:Y:S01]  /*6400*/  FMUL.FTZ R105, R105, R85 ;  /* 0x0000005569697220 */ /* 0x004fe20000410000 */
[----:B------:R-:W-:-:S04]  /*6410*/  FMUL.FTZ R85, R48, -1.4426950216293334961 ;  /* 0xbfb8aa3b30557820 */ /* 0x000fc80000410000 */
[----:B------:R-:W-:Y:S02]  /*6420*/  F2FP.BF16.F32.PACK_AB R103, R105, R103 ;  /* 0x000000676967723e */ /* 0x000fe400000010ff */
[----:B------:R-:W2:Y:S01]  /*6430*/  MUFU.EX2 R55, R55 ;  /* 0x0000003700377308 */ /* 0x000ea20000000800 */
[----:B-1----:R-:W-:Y:S01]  /*6440*/  FADD.FTZ R147, R93, 1 ;  /* 0x3f8000005d937421 */ /* 0x002fe20000010000 */
[----:B------:R-:W-:-:S06]  /*6450*/  FMUL.FTZ R93, R150, -1.4426950216293334961 ;  /* 0xbfb8aa3b965d7820 */ /* 0x000fcc0000410000 */
[----:B------:R1:W3:Y:S01]  /*6460*/  MUFU.RCP R121, R63 ;  /* 0x0000003f00797308 */ /* 0x0002e20000001000 */
[----:B0-----:R-:W-:-:S07]  /*6470*/  FMUL.FTZ R54, R54, R143 ;  /* 0x0000008f36367220 */ /* 0x001fce0000410000 */
[----:B------:R-:W0:Y:S01]  /*6480*/  MUFU.RCP R159, R159 ;  /* 0x0000009f009f7308 */ /* 0x000e220000001000 */
[----:B--2---:R-:W-:Y:S01]  /*6490*/  FADD.FTZ R143, R55, 1 ;  /* 0x3f800000378f7421 */ /* 0x004fe20000010000 */
[----:B-1----:R-:W-:-:S06]  /*64a0*/  FMUL.FTZ R63, R70, -1.4426950216293334961 ;  /* 0xbfb8aa3b463f7820 */ /* 0x002fcc0000410000 */
[----:B------:R-:W1:Y:S01]  /*64b0*/  MUFU.EX2 R0, R0 ;  /* 0x0000000000007308 */ /* 0x000e620000000800 */
[----:B---3--:R-:W-:Y:S01]  /*64c0*/  FMUL.FTZ R121, R3, R121 ;  /* 0x0000007903797220 */ /* 0x008fe20000410000 */
[----:B------:R-:W-:-:S04]  /*64d0*/  FMUL.FTZ R3, R43, -1.4426950216293334961 ;  /* 0xbfb8aa3b2b037820 */ /* 0x000fc80000410000 */
[----:B------:R-:W-:Y:S02]  /*64e0*/  F2FP.BF16.F32.PACK_AB R121, R137, R121 ;  /* 0x000000798979723e */ /* 0x000fe400000010ff */
[----:B------:R-:W-:Y:S01]  /*64f0*/  MUFU.EX2 R8, R8 ;  /* 0x0000000800087308 */ /* 0x000fe20000000800 */
[----:B0-----:R-:W-:-:S07]  /*6500*/  FMUL.FTZ R46, R46, R159 ;  /* 0x0000009f2e2e7220 */ /* 0x001fce0000410000 */
[----:B------:R-:W0:Y:S01]  /*6510*/  MUFU.EX2 R25, R25 ;  /* 0x0000001900197308 */ /* 0x000e220000000800 */
[----:B-1----:R-:W-:-:S07]  /*6520*/  FADD.FTZ R159, R0, 1 ;  /* 0x3f800000009f7421 */ /* 0x002fce0000010000 */
[----:B------:R-:W1:Y:S08]  /*6530*/  MUFU.EX2 R77, R77 ;  /* 0x0000004d004d7308 */ /* 0x000e700000000800 */
[----:B------:R-:W2:Y:S01]  /*6540*/  MUFU.EX2 R41, R41 ;  /* 0x0000002900297308 */ /* 0x000ea20000000800 */
[----:B0-----:R-:W-:-:S07]  /*6550*/  FADD.FTZ R25, R25, 1 ;  /* 0x3f80000019197421 */ /* 0x001fce0000010000 */
[----:B------:R-:W0:Y:S01]  /*6560*/  MUFU.EX2 R81, R81 ;  /* 0x0000005100517308 */ /* 0x000e220000000800 */
[----:B-1----:R-:W-:-:S07]  /*6570*/  FADD.FTZ R77, R77, 1 ;  /* 0x3f8000004d4d7421 */ /* 0x002fce0000010000 */
[----:B------:R1:W3:Y:S01]  /*6580*/  MUFU.RCP R47, R147 ;  /* 0x00000093002f7308 */ /* 0x0002e20000001000 */
[----:B--2---:R-:W-:-:S07]  /*6590*/  FADD.FTZ R41, R41, 1 ;  /* 0x3f80000029297421 */ /* 0x004fce0000010000 */
[----:B------:R-:W2:Y:S01]  /*65a0*/  MUFU.EX2 R101, R101 ;  /* 0x0000006500657308 */ /* 0x000ea20000000800 */
[----:B-1----:R-:W-:Y:S01]  /*65b0*/  FADD.FTZ R147, R8, 1 ;  /* 0x3f80000008937421 */ /* 0x002fe20000010000 */
[----:B0-----:R-:W-:Y:S01]  /*65c0*/  FADD.FTZ R81, R81, 1 ;  /* 0x3f80000051517421 */ /* 0x001fe20000010000 */
[----:B------:R-:W-:-:S05]  /*65d0*/  FMUL.FTZ R8, R152, -1.4426950216293334961 ;  /* 0xbfb8aa3b98087820 */ /* 0x000fca0000410000 */
[----:B------:R-:W0:Y:S01]  /*65e0*/  MUFU.EX2 R113, R113 ;  /* 0x0000007100717308 */ /* 0x000e220000000800 */
[----:B---3--:R-:W-:Y:S01]  /*65f0*/  FMUL.FTZ R47, R98, R47 ;  /* 0x0000002f622f7220 */ /* 0x008fe20000410000 */
[----:B------:R-:W-:-:S06]  /*6600*/  FMUL.FTZ R98, R104, -1.4426950216293334961 ;  /* 0xbfb8aa3b68627820 */ /* 0x000fcc0000410000 */
[----:B------:R-:W1:Y:S01]  /*6610*/  MUFU.EX2 R85, R85 ;  /* 0x0000005500557308 */ /* 0x000e620000000800 */
[----:B--2---:R-:W-:-:S07]  /*6620*/  FADD.FTZ R101, R101, 1 ;  /* 0x3f80000065657421 */ /* 0x004fce0000010000 */
[----:B------:R-:W2:Y:S01]  /*6630*/  MUFU.EX2 R109, R109 ;  /* 0x0000006d006d7308 */ /* 0x000ea20000000800 */
[----:B0-----:R-:W-:Y:S01]  /*6640*/  FADD.FTZ R0, R113, 1 ;  /* 0x3f80000071007421 */ /* 0x001fe20000010000 */
[----:B------:R-:W-:-:S06]  /*6650*/  FMUL.FTZ R113, R61, -1.4426950216293334961 ;  /* 0xbfb8aa3b3d717820 */ /* 0x000fcc0000410000 */
[----:B------:R-:W0:Y:S01]  /*6660*/  MUFU.RCP R143, R143 ;  /* 0x0000008f008f7308 */ /* 0x000e220000001000 */
[----:B-1----:R-:W-:-:S07]  /*6670*/  FADD.FTZ R85, R85, 1 ;  /* 0x3f80000055557421 */ /* 0x002fce0000010000 */
[----:B------:R-:W1:Y:S01]  /*6680*/  MUFU.EX2 R3, R3 ;  /* 0x0000000300037308 */ /* 0x000e620000000800 */
[----:B--2---:R-:W-:-:S07]  /*6690*/  FADD.FTZ R109, R109, 1 ;  /* 0x3f8000006d6d7421 */ /* 0x004fce0000010000 */
[----:B------:R-:W2:Y:S01]  /*66a0*/  MUFU.RCP R159, R159 ;  /* 0x0000009f009f7308 */ /* 0x000ea20000001000 */
[----:B0-----:R-:W-:-:S07]  /*66b0*/  FMUL.FTZ R37, R37, R143 ;  /* 0x0000008f25257220 */ /* 0x001fce0000410000 */
[----:B------:R-:W0:Y:S01]  /*66c0*/  MUFU.EX2 R117, R117 ;  /* 0x0000007500757308 */ /* 0x000e220000000800 */
[----:B-1----:R-:W-:-:S07]  /*66d0*/  FADD.FTZ R143, R3, 1 ;  /* 0x3f800000038f7421 */ /* 0x002fce0000010000 */
[----:B------:R-:W1:Y:S01]  /*66e0*/  MUFU.EX2 R10, R10 ;  /* 0x0000000a000a7308 */ /* 0x000e620000000800 */
[----:B--2---:R-:W-:-:S07]  /*66f0*/  FMUL.FTZ R62, R62, R159 ;  /* 0x0000009f3e3e7220 */ /* 0x004fce0000410000 */
[----:B------:R-:W2:Y:S01]  /*6700*/  MUFU.RCP R147, R147 ;  /* 0x0000009300937308 */ /* 0x000ea20000001000 */
[----:B0-----:R-:W-:-:S07]  /*6710*/  FADD.FTZ R159, R117, 1 ;  /* 0x3f800000759f7421 */ /* 0x001fce0000010000 */
[----:B------:R-:W0:Y:S01]  /*6720*/  MUFU.EX2 R63, R63 ;  /* 0x0000003f003f7308 */ /* 0x000e220000000800 */
[----:B-1----:R-:W-:Y:S01]  /*6730*/  FADD.FTZ R117, R10, 1 ;  /* 0x3f8000000a757421 */ /* 0x002fe20000010000 */
[----:B------:R-:W-:-:S06]  /*6740*/  FMUL.FTZ R10, R58, -1.4426950216293334961 ;  /* 0xbfb8aa3b3a0a7820 */ /* 0x000fcc0000410000 */
[----:B------:R-:W1:Y:S01]  /*6750*/  MUFU.RCP R25, R25 ;  /* 0x0000001900197308 */ /* 0x000e620000001000 */
[----:B--2---:R-:W-:Y:S01]  /*6760*/  FMUL.FTZ R55, R60, R147 ;  /* 0x000000933c377220 */ /* 0x004fe20000410000 */
[----:B------:R-:W-:-:S04]  /*6770*/  FMUL.FTZ R60, R110, -1.4426950216293334961 ;  /* 0xbfb8aa3b6e3c7820 */ /* 0x000fc80000410000 */
[----:B------:R-:W-:Y:S02]  /*6780*/  F2FP.BF16.F32.PACK_AB R62, R55, R62 ;  /* 0x0000003e373e723e */ /* 0x000fe400000010ff */
[----:B------:R-:W2:Y:S01]  /*6790*/  MUFU.RCP R30, R30 ;  /* 0x0000001e001e7308 */ /* 0x000ea20000001000 */
[----:B0-----:R-:W-:-:S07]  /*67a0*/  FADD.FTZ R147, R63, 1 ;  /* 0x3f8000003f937421 */ /* 0x001fce0000010000 */
[----:B------:R-:W0:Y:S01]  /*67b0*/  MUFU.RCP R77, R77 ;  /* 0x0000004d004d7308 */ /* 0x000e220000001000 */
[----:B-1----:R-:W-:Y:S01]  /*67c0*/  FMUL.FTZ R32, R32, R25 ;  /* 0x0000001920207220 */ /* 0x002fe20000410000 */
[----:B------:R-:W-:-:S06]  /*67d0*/  FMUL.FTZ R25, R18, -1.4426950216293334961 ;  /* 0xbfb8aa3b12197820 */ /* 0x000fcc0000410000 */
[----:B------:R-:W1:Y:S01]  /*67e0*/  MUFU.RCP R41, R41 ;  /* 0x0000002900297308 */ /* 0x000e620000001000 */
[----:B--2---:R-:W-:Y:S01]  /*67f0*/  FMUL.FTZ R119, R119, R30 ;  /* 0x0000001e77777220 */ /* 0x004fe20000410000 */
[----:B------:R-:W-:-:S04]  /*6800*/  FMUL.FTZ R30, R80, -1.4426950216293334961 ;  /* 0xbfb8aa3b501e7820 */ /* 0x000fc80000410000 */
[----:B------:R-:W-:Y:S02]  /*6810*/  F2FP.BF16.F32.PACK_AB R119, R119, R12 ;  /* 0x0000000c7777723e */ /* 0x000fe400000010ff */
[----:B------:R-:W2:Y:S01]  /*6820*/  MUFU.RCP R81, R81 ;  /* 0x0000005100517308 */ /* 0x000ea20000001000 */
[----:B0-----:R-:W-:Y:S01]  /*6830*/  FMUL.FTZ R77, R26, R77 ;  /* 0x0000004d1a4d7220 */ /* 0x001fe20000410000 */
[----:B------:R-:W-:-:S06]  /*6840*/  FMUL.FTZ R26, R88, -1.4426950216293334961 ;  /* 0xbfb8aa3b581a7820 */ /* 0x000fcc0000410000 */
[----:B------:R-:W0:Y:S01]  /*6850*/  MUFU.EX2 R7, R7 ;  /* 0x0000000700077308 */ /* 0x000e220000000800 */
[----:B-1----:R-:W-:Y:S01]  /*6860*/  FMUL.FTZ R29, R29, R41 ;  /* 0x000000291d1d7220 */ /* 0x002fe20000410000 */
[----:B------:R-:W-:-:S06]  /*6870*/  FMUL.FTZ R41, R53, -1.4426950216293334961 ;  /* 0xbfb8aa3b35297820 */ /* 0x000fcc0000410000 */
        /* <DEDUP_REMOVED lines=8> */
[----:B------:R-:W1:Y:S01]  /*6900*/  MUFU.RCP R85, R85 ;  /* 0x0000005500557308 */ /* 0x000e620000001000 */
[----:B--2---:R-:W-:Y:S01]  /*6910*/  FMUL.FTZ R35, R35, R101 ;  /* 0x0000006523237220 */ /* 0x004fe20000410000 */
[----:B------:R-:W-:-:S06]  /*6920*/  FMUL.FTZ R101, R59, -1.4426950216293334961 ;  /* 0xbfb8aa3b3b657820 */ /* 0x000fcc0000410000 */
[----:B------:R-:W2:Y:S01]  /*6930*/  MUFU.RCP R109, R109 ;  /* 0x0000006d006d7308 */ /* 0x000ea20000001000 */
[----:B0-----:R-:W-:Y:S01]  /*6940*/  FMUL.FTZ R0, R123, R0 ;  /* 0x000000007b007220 */ /* 0x001fe20000410000 */
[----:B------:R-:W-:-:S06]  /*6950*/  FMUL.FTZ R123, R50, -1.4426950216293334961 ;  /* 0xbfb8aa3b327b7820 */ /* 0x000fcc0000410000 */
[----:B------:R-:W0:Y:S01]  /*6960*/  MUFU.RCP R63, R159 ;  /* 0x0000009f003f7308 */ /* 0x000e220000001000 */
[----:B-1----:R-:W-:Y:S01]  /*6970*/  FMUL.FTZ R48, R48, R85 ;  /* 0x0000005530307220 */ /* 0x002fe20000410000 */
[----:B------:R-:W-:-:S04]  /*6980*/  FMUL.FTZ R85, R125, -1.4426950216293334961 ;  /* 0xbfb8aa3b7d557820 */ /* 0x000fc80000410000 */
[----:B------:R-:W-:Y:S02]  /*6990*/  F2FP.BF16.F32.PACK_AB R115, R48, R115 ;  /* 0x000000733073723e */ /* 0x000fe400000010ff */
[----:B------:R-:W1:Y:S01]  /*69a0*/  MUFU.EX2 R21, R21 ;  /* 0x0000001500157308 */ /* 0x000e620000000800 */
[----:B--2---:R-:W-:Y:S01]  /*69b0*/  FMUL.FTZ R56, R56, R109 ;  /* 0x0000006d38387220 */ /* 0x004fe20000410000 */
[----:B------:R-:W-:-:S04]  /*69c0*/  FMUL.FTZ R109, R42, -1.4426950216293334961 ;  /* 0xbfb8aa3b2a6d7820 */ /* 0x000fc80000410000 */
[----:B------:R-:W-:Y:S02]  /*69d0*/  F2FP.BF16.F32.PACK_AB R35, R56, R35 ;  /* 0x000000233823723e */ /* 0x000fe400000010ff */
[----:B------:R-:W2:Y:S01]  /*69e0*/  MUFU.RCP R143, R143 ;  /* 0x0000008f008f7308 */ /* 0x000ea20000001000 */
[----:B0-----:R-:W-:Y:S01]  /*69f0*/  FMUL.FTZ R3, R68, R63 ;  /* 0x0000003f44037220 */ /* 0x001fe20000410000 */
[----:B------:R-:W-:Y:S01]  /*6a00*/  FMUL.FTZ R68, R127, -1.4426950216293334961 ;  /* 0xbfb8aa3b7f447820 */ /* 0x000fe20000410000 */
[----:B------:R-:W-:-:S05]  /*6a10*/  FMUL.FTZ R63, R66, -1.4426950216293334961 ;  /* 0xbfb8aa3b423f7820 */ /* 0x000fca0000410000 */
[----:B------:R-:W0:Y:S01]  /*6a20*/  MUFU.EX2 R6, R6 ;  /* 0x0000000600067308 */ /* 0x000e220000000800 */
[----:B-1----:R-:W-:-:S07]  /*6a30*/  FADD.FTZ R21, R21, 1 ;  /* 0x3f80000015157421 */ /* 0x002fce0000010000 */
[----:B------:R-:W1:Y:S01]  /*6a40*/  MUFU.EX2 R9, R9 ;  /* 0x0000000900097308 */ /* 0x000e620000000800 */
[----:B--2---:R-:W-:-:S07]  /*6a50*/  FMUL.FTZ R43, R43, R143 ;  /* 0x0000008f2b2b7220 */ /* 0x004fce0000410000 */
        /* <DEDUP_REMOVED lines=8> */
[----:B------:R-:W2:Y:S01]  /*6ae0*/  MUFU.EX2 R25, R25 ;  /* 0x0000001900197308 */ /* 0x000ea20000000800 */
[----:B0-----:R-:W-:-:S07]  /*6af0*/  FMUL.FTZ R70, R70, R147 ;  /* 0x0000009346467220 */ /* 0x001fce0000410000 */
[----:B------:R-:W0:Y:S01]  /*6b00*/  MUFU.EX2 R30, R30 ;  /* 0x0000001e001e7308 */ /* 0x000e220000000800 */
[----:B-1----:R-:W-:Y:S01]  /*6b10*/  FADD.FTZ R147, R2, 1 ;  /* 0x3f80000002937421 */ /* 0x002fe20000010000 */
[----:B------:R-:W-:-:S06]  /*6b20*/  FADD.FTZ R2, R23, 1 ;  /* 0x3f80000017027421 */ /* 0x000fcc0000010000 */
        /* <DEDUP_REMOVED lines=12> */
[----:B------:R-:W1:Y:S01]  /*6bf0*/  MUFU.EX2 R36, R36 ;  /* 0x0000002400247308 */ /* 0x000e620000000800 */
[----:B--2---:R-:W-:-:S07]  /*6c00*/  FADD.FTZ R25, R31, 1 ;  /* 0x3f8000001f197421 */ /* 0x004fce0000010000 */
[----:B------:R-:W2:Y:S01]  /*6c10*/  MUFU.EX2 R60, R60 ;  /* 0x0000003c003c7308 */ /* 0x000ea20000000800 */
[----:B0-----:R-:W-:-:S07]  /*6c20*/  FMUL.FTZ R76, R76, R7 ;  /* 0x000000074c4c7220 */ /* 0x001fce0000410000 */
[----:B------:R-:W0:Y:S01]  /*6c30*/  MUFU.RCP R11, R11 ;  /* 0x0000000b000b7308 */ /* 0x000e220000001000 */
[----:B-1----:R-:W-:-:S07]  /*6c40*/  FADD.FTZ R31, R36, 1 ;  /* 0x3f800000241f7421 */ /* 0x002fce0000010000 */
[----:B------:R-:W1:Y:S01]  /*6c50*/  MUFU.EX2 R34, R34 ;  /* 0x0000002200227308 */ /* 0x000e620000000800 */
[----:B--2---:R-:W-:-:S07]  /*6c60*/  FADD.FTZ R7, R60, 1 ;  /* 0x3f8000003c077421 */ /* 0x004fce0000010000 */
[----:B------:R-:W2:Y:S01]  /*6c70*/  MUFU.EX2 R101, R101 ;  /* 0x0000006500657308 */ /* 0x000ea20000000800 */
[----:B0-----:R-:W-:-:S07]  /*6c80*/  FMUL.FTZ R86, R86, R11 ;  /* 0x0000000b56567220 */ /* 0x001fce0000410000 */
[----:B------:R-:W0:Y:S01]  /*6c90*/  MUFU.EX2 R123, R123 ;  /* 0x0000007b007b7308 */ /* 0x000e220000000800 */
[----:B-1----:R-:W-:-:S07]  /*6ca0*/  FADD.FTZ R159, R34, 1 ;  /* 0x3f800000229f7421 */ /* 0x002fce0000010000 */
[----:B------:R-:W1:Y:S01]  /*6cb0*/  MUFU.EX2 R10, R10 ;  /* 0x0000000a000a7308 */ /* 0x000e620000000800 */
[----:B--2---:R-:W-:-:S07]  /*6cc0*/  FADD.FTZ R36, R101, 1 ;  /* 0x3f80000065247421 */ /* 0x004fce0000010000 */
[----:B------:R-:W2:Y:S01]  /*6cd0*/  MUFU.EX2 R85, R85 ;  /* 0x0000005500557308 */ /* 0x000ea20000000800 */
[----:B0-----:R-:W-:Y:S01]  /*6ce0*/  FADD.FTZ R11, R123, 1 ;  /* 0x3f8000007b0b7421 */ /* 0x001fe20000010000 */
[----:B------:R-:W-:-:S06]  /*6cf0*/  F2FP.BF16.F32.PACK_AB R123, R126, R94 ;  /* 0x0000005e7e7b723e */ /* 0x000fcc00000010ff */
        /* <DEDUP_REMOVED lines=10> */
[----:B------:R-:W2:Y:S01]  /*6da0*/  MUFU.RCP R21, R21 ;  /* 0x0000001500157308 */ /* 0x000ea20000001000 */
[----:B0-----:R-:W-:-:S07]  /*6db0*/  FADD.FTZ R109, R8, 1 ;  /* 0x3f800000086d7421 */ /* 0x001fce0000010000 */
[----:B------:R-:W0:Y:S01]  /*6dc0*/  MUFU.EX2 R15, R15 ;  /* 0x0000000f000f7308 */ /* 0x000e220000000800 */
[----:B-1----:R-:W-:-:S07]  /*6dd0*/  FADD.FTZ R68, R68, 1 ;  /* 0x3f80000044447421 */ /* 0x002fce0000010000 */
[----:B------:R-:W1:Y:S01]  /*6de0*/  MUFU.EX2 R44, R44 ;  /* 0x0000002c002c7308 */ /* 0x000e620000000800 */
[----:B--2---:R-:W-:-:S07]  /*6df0*/  FMUL.FTZ R92, R92, R21 ;  /* 0x000000155c5c7220 */ /* 0x004fce0000410000 */
[----:B------:R-:W2:Y:S01]  /*6e00*/  MUFU.EX2 R98, R98 ;  /* 0x0000006200627308 */ /* 0x000ea20000000800 */
[----:B0-----:R-:W-:-:S07]  /*6e10*/  FADD.FTZ R15, R15, 1 ;  /* 0x3f8000000f0f7421 */ /* 0x001fce0000010000 */
[----:B------:R-:W0:Y:S01]  /*6e20*/  MUFU.EX2 R113, R113 ;  /* 0x0000007100717308 */ /* 0x000e220000000800 */
[----:B-1----:R-:W-:Y:S01]  /*6e30*/  FADD.FTZ R16, R44, 1 ;  /* 0x3f8000002c107421 */ /* 0x002fe20000010000 */
[----:B------:R-:W-:-:S06]  /*6e40*/  F2FP.BF16.F32.PACK_AB R44, R73, R160 ;  /* 0x000000a0492c723e */ /* 0x000fcc00000010ff */
[----:B------:R-:W1:Y:S01]  /*6e50*/  MUFU.EX2 R63, R63 ;  /* 0x0000003f003f7308 */ /* 0x000e620000000800 */
[----:B--2---:R-:W-:-:S07]  /*6e60*/  FADD.FTZ R93, R98, 1 ;  /* 0x3f800000625d7421 */ /* 0x004fce0000010000 */
[----:B------:R-:W2:Y:S01]  /*6e70*/  MUFU.RCP R6, R6 ;  /* 0x0000000600067308 */ /* 0x000ea20000001000 */
[----:B0-----:R-:W-:-:S07]  /*6e80*/  FADD.FTZ R8, R113, 1 ;  /* 0x3f80000071087421 */ /* 0x001fce0000010000 */
[----:B------:R-:W0:Y:S01]  /*6e90*/  MUFU.EX2 R117, R117 ;  /* 0x0000007500757308 */ /* 0x000e220000000800 */
[----:B-1----:R-:W-:Y:S01]  /*6ea0*/  FADD.FTZ R21, R63, 1 ;  /* 0x3f8000003f157421 */ /* 0x002fe20000010000 */
[----:B------:R-:W-:-:S06]  /*6eb0*/  F2FP.BF16.F32.PACK_AB R63, R0, R37 ;  /* 0x00000025003f723e */ /* 0x000fcc00000010ff */
[----:B------:R-:W1:Y:S01]  /*6ec0*/  MUFU.RCP R23, R23 ;  /* 0x0000001700177308 */ /* 0x000e620000001000 */
[----:B--2---:R-:W-:-:S07]  /*6ed0*/  FMUL.FTZ R6, R45, R6 ;  /* 0x000000062d067220 */ /* 0x004fce0000410000 */
[----:B------:R-:W2:Y:S01]  /*6ee0*/  MUFU.RCP R41, R41 ;  /* 0x0000002900297308 */ /* 0x000ea20000001000 */
[----:B0-----:R-:W-:-:S07]  /*6ef0*/  FADD.FTZ R117, R117, 1 ;  /* 0x3f80000075757421 */ /* 0x001fce0000010000 */
[----:B------:R-:W0:Y:S01]  /*6f00*/  MUFU.RCP R25, R25 ;  /* 0x0000001900197308 */ /* 0x000e220000001000 */
[----:B-1----:R-:W-:-:S07]  /*6f10*/  FMUL.FTZ R23, R18, R23 ;  /* 0x0000001712177220 */ /* 0x002fce0000410000 */
[----:B------:R-:W1:Y:S01]  /*6f20*/  MUFU.RCP R7, R7 ;  /* 0x0000000700077308 */ /* 0x000e620000001000 */
[----:B--2---:R-:W-:Y:S01]  /*6f30*/  FMUL.FTZ R41, R24, R41 ;  /* 0x0000002918297220 */ /* 0x004fe20000410000 */
[----:B------:R-:W-:Y:S02]  /*6f40*/  IADD3 R24, P0, PT, R4, UR6, RZ ;  /* 0x0000000604187c10 */ /* 0x000fe4000ff1e0ff */
[----:B------:R-:W-:-:S04]  /*6f50*/  F2FP.BF16.F32.PACK_AB R4, R89, R128 ;  /* 0x000000805904723e */ /* 0x000fc800000010ff */
[----:B------:R-:W2:Y:S01]  /*6f60*/  MUFU.RCP R45, R10 ;  /* 0x0000000a002d7308 */ /* 0x000ea20000001000 */
[----:B0-----:R-:W-:Y:S01]  /*6f70*/  FMUL.FTZ R146, R146, R25 ;  /* 0x0000001992927220 */ /* 0x001fe20000410000 */
[----:B------:R-:W-:Y:S02]  /*6f80*/  IADD3.X R25, PT, PT, R5, UR7, RZ, P0, !PT ;  /* 0x0000000705197c10 */ /* 0x000fe400087fe4ff */
[----:B------:R-:W-:-:S03]  /*6f90*/  F2FP.BF16.F32.PACK_AB R5, R112, R64 ;  /* 0x000000407005723e */ /* 0x000fc600000010ff */
[----:B------:R-:W-:Y:S01]  /*6fa0*/  STG.E.64 desc[UR4][R24.64+0x7800], R122 ;  /* 0x0078007a18007986 */ /* 0x000fe2000c101b04 */
[----:B------:R-:W0:Y:S01]  /*6fb0*/  MUFU.RCP R11, R11 ;  /* 0x0000000b000b7308 */ /* 0x000e220000001000 */
[----:B-1----:R-:W-:Y:S02]  /*6fc0*/  FMUL.FTZ R110, R110, R7 ;  /* 0x000000076e6e7220 */ /* 0x002fe40000410000 */
[----:B------:R1:W-:Y:S04]  /*6fd0*/  STG.E.64 desc[UR4][R24.64+0xa000], R4 ;  /* 0x00a0000418007986 */ /* 0x0003e8000c101b04 */
[----:B------:R-:W-:Y:S01]  /*6fe0*/  STG.E.64 desc[UR4][R24.64+0x1b800], R96 ;  /* 0x01b8006018007986 */ /* 0x000fe2000c101b04 */
[----:B------:R-:W3:Y:S01]  /*6ff0*/  MUFU.RCP R10, R68 ;  /* 0x00000044000a7308 */ /* 0x000ee20000001000 */
[----:B--2---:R-:W-:Y:S01]  /*7000*/  FMUL.FTZ R58, R58, R45 ;  /* 0x0000002d3a3a7220 */ /* 0x004fe20000410000 */
[----:B------:R-:W-:Y:S01]  /*7010*/  F2FP.BF16.F32.PACK_AB R45, R164, R106 ;  /* 0x0000006aa42d723e */ /* 0x000fe200000010ff */
[----:B------:R-:W-:Y:S04]  /*7020*/  STG.E.64 desc[UR4][R24.64+0x28000], R118 ;  /* 0x0280007618007986 */ /* 0x000fe8000c101b04 */
[----:B------:R-:W-:Y:S01]  /*7030*/  STG.E.64 desc[UR4][R24.64+0x14000], R44 ;  /* 0x0140002c18007986 */ /* 0x000fe2000c101b04 */
[----:B------:R-:W2:Y:S01]  /*7040*/  MUFU.RCP R9, R9 ;  /* 0x0000000900097308 */ /* 0x000ea20000001000 */
[----:B0-----:R-:W-:Y:S01]  /*7050*/  FMUL.FTZ R7, R50, R11 ;  /* 0x0000000b32077220 */ /* 0x001fe20000410000 */
[----:B------:R-:W-:Y:S01]  /*7060*/  F2FP.BF16.F32.PACK_AB R11, R135, R130 ;  /* 0x00000082870b723e */ /* 0x000fe200000010ff */
[----:B------:R-:W-:Y:S01]  /*7070*/  STG.E.64 desc[UR4][R24.64+0x37000], R62 ;  /* 0x0370003e18007986 */ /* 0x000fe2000c101b04 */
[----:B-1----:R-:W-:-:S02]  /*7080*/  F2FP.BF16.F32.PACK_AB R5, R77, R22 ;  /* 0x000000164d05723e */ /* 0x002fc400000010ff */
[----:B------:R-:W-:Y:S02]  /*7090*/  F2FP.BF16.F32.PACK_AB R135, R136, R161 ;  /* 0x000000a18887723e */ /* 0x000fe400000010ff */
[----:B------:R-:W0:Y:S01]  /*70a0*/  MUFU.RCP R81, R81 ;  /* 0x0000005100517308 */ /* 0x000e220000001000 */
[----:B---3--:R-:W-:Y:S01]  /*70b0*/  FMUL.FTZ R127, R127, R10 ;  /* 0x0000000a7f7f7220 */ /* 0x008fe20000410000 */
[----:B------:R-:W-:Y:S01]  /*70c0*/  F2FP.BF16.F32.PACK_AB R10, R129, R132 ;  /* 0x00000084810a723e */ /* 0x000fe200000010ff */
[----:B------:R-:W-:Y:S01]  /*70d0*/  STG.E.64 desc[UR4][R24.64+0x23000], R134 ;  /* 0x0230008618007986 */ /* 0x000fe2000c101b04 */
[----:B------:R-:W-:Y:S02]  /*70e0*/  F2FP.BF16.F32.PACK_AB R132, R131, R138 ;  /* 0x0000008a8384723e */ /* 0x000fe400000010ff */
[----:B------:R-:W-:Y:S01]  /*70f0*/  F2FP.BF16.F32.PACK_AB R4, R17, R20 ;  /* 0x000000141104723e */ /* 0x000fe200000010ff */
[----:B------:R1:W-:Y:S01]  /*7100*/  STG.E.64 desc[UR4][R24.64+0xc800], R10 ;  /* 0x00c8000a18007986 */ /* 0x0003e2000c101b04 */
[----:B------:R-:W3:Y:S01]  /*7110*/  MUFU.RCP R159, R159 ;  /* 0x0000009f009f7308 */ /* 0x000ee20000001000 */
[----:B--2---:R-:W-:-:S02]  /*7120*/  FMUL.FTZ R9, R80, R9 ;  /* 0x0000000950097220 */ /* 0x004fc40000410000 */
[----:B------:R2:W-:Y:S03]  /*7130*/  STG.E.64 desc[UR4][R24.64+0xf000], R132 ;  /* 0x00f0008418007986 */ /* 0x0005e6000c101b04 */
[----:B------:R-:W-:Y:S01]  /*7140*/  F2FP.BF16.F32.PACK_AB R77, R9, R6 ;  /* 0x00000006094d723e */ /* 0x000fe200000010ff */
[----:B------:R2:W-:Y:S01]  /*7150*/  STG.E.64 desc[UR4][R24.64+0x2a800], R4 ;  /* 0x02a8000418007986 */ /* 0x0005e2000c101b04 */
[----:B------:R-:W4:Y:S01]  /*7160*/  MUFU.RCP R143, R143 ;  /* 0x0000008f008f7308 */ /* 0x000f220000001000 */
[----:B0-----:R-:W-:Y:S01]  /*7170*/  FMUL.FTZ R81, R148, R81 ;  /* 0x0000005194517220 */ /* 0x001fe20000410000 */
[----:B-1----:R-:W-:Y:S02]  /*7180*/  F2FP.BF16.F32.PACK_AB R10, R28, R69 ;  /* 0x000000451c0a723e */ /* 0x002fe400000010ff */
[----:B------:R-:W-:-:S04]  /*7190*/  F2FP.BF16.F32.PACK_AB R11, R32, R27 ;  /* 0x0000001b200b723e */ /* 0x000fc800000010ff */
[----:B------:R-:W0:Y:S01]  /*71a0*/  MUFU.RCP R15, R15 ;  /* 0x0000000f000f7308 */ /* 0x000e220000001000 */
[----:B---3--:R-:W-:Y:S01]  /*71b0*/  FMUL.FTZ R100, R100, R159 ;  /* 0x0000009f64647220 */ /* 0x008fe20000410000 */
[----:B------:R-:W-:Y:S02]  /*71c0*/  F2FP.BF16.F32.PACK_AB R159, R162, R87 ;  /* 0x00000057a29f723e */ /* 0x000fe400000010ff */
[----:B------:R-:W-:Y:S01]  /*71d0*/  F2FP.BF16.F32.PACK_AB R28, R33, R38 ;  /* 0x00000026211c723e */ /* 0x000fe200000010ff */
[----:B------:R2:W-:Y:S03]  /*71e0*/  STG.E.64 desc[UR4][R24.64+0x2d000], R10 ;  /* 0x02d0000a18007986 */ /* 0x0005e6000c101b04 */
[----:B------:R-:W1:Y:S01]  /*71f0*/  MUFU.RCP R30, R30 ;  /* 0x0000001e001e7308 */ /* 0x000e620000001000 */
[----:B----4-:R-:W-:Y:S01]  /*7200*/  FMUL.FTZ R143, R78, R143 ;  /* 0x0000008f4e8f7220 */ /* 0x010fe20000410000 */
[----:B------:R-:W-:Y:S01]  /*7210*/  F2FP.BF16.F32.PACK_AB R78, R90, R75 ;  /* 0x0000004b5a4e723e */ /* 0x000fe200000010ff */
[----:B------:R2:W-:Y:S03]  /*7220*/  STG.E.64 desc[UR4][R24.64+0x19000], R158 ;  /* 0x0190009e18007986 */ /* 0x0005e6000c101b04 */
[----:B------:R-:W-:Y:S01]  /*7230*/  F2FP.BF16.F32.PACK_AB R76, R76, R143 ;  /* 0x0000008f4c4c723e */ /* 0x000fe200000010ff */
[----:B------:R2:W-:Y:S01]  /*7240*/  STG.E.64 desc[UR4][R24.64+0x16800], R78 ;  /* 0x0168004e18007986 */ /* 0x0005e2000c101b04 */
[----:B------:R-:W3:Y:S01]  /*7250*/  MUFU.RCP R19, R19 ;  /* 0x0000001300137308 */ /* 0x000ee20000001000 */
[----:B0-----:R-:W-:-:S02]  /*7260*/  FMUL.FTZ R15, R84, R15 ;  /* 0x0000000f540f7220 */ /* 0x001fc40000410000 */
[----:B------:R2:W-:Y:S03]  /*7270*/  STG.E.64 desc[UR4][R24.64+0x2f800], R28 ;  /* 0x02f8001c18007986 */ /* 0x0005e6000c101b04 */
[----:B------:R-:W-:Y:S01]  /*7280*/  F2FP.BF16.F32.PACK_AB R86, R15, R86 ;  /* 0x000000560f56723e */ /* 0x000fe200000010ff */
[----:B------:R2:W-:Y:S01]  /*7290*/  STG.E.64 desc[UR4][R24.64+0x3c000], R76 ;  /* 0x03c0004c18007986 */ /* 0x0005e2000c101b04 */
[----:B------:R-:W0:Y:S01]  /*72a0*/  MUFU.RCP R147, R147 ;  /* 0x0000009300937308 */ /* 0x000e220000001000 */
[----:B-1----:R-:W-:-:S07]  /*72b0*/  FMUL.FTZ R30, R49, R30 ;  /* 0x0000001e311e7220 */ /* 0x002fce0000410000 */
[----:B------:R-:W1:Y:S01]  /*72c0*/  MUFU.RCP R2, R2 ;  /* 0x0000000200027308 */ /* 0x000e620000001000 */
[----:B---3--:R-:W-:-:S05]  /*72d0*/  FMUL.FTZ R19, R88, R19 ;  /* 0x0000001358137220 */ /* 0x008fca0000410000 */
[----:B------:R-:W-:Y:S02]  /*72e0*/  F2FP.BF16.F32.PACK_AB R87, R19, R30 ;  /* 0x0000001e1357723e */ /* 0x000fe400000010ff */
[----:B------:R-:W3:Y:S01]  /*72f0*/  MUFU.RCP R31, R31 ;  /* 0x0000001f001f7308 */ /* 0x000ee20000001000 */
[----:B0-----:R-:W-:Y:S01]  /*7300*/  FMUL.FTZ R147, R144, R147 ;  /* 0x0000009390937220 */ /* 0x001fe20000410000 */
[----:B------:R-:W-:Y:S01]  /*7310*/  F2FP.BF16.F32.PACK_AB R144, R141, R154 ;  /* 0x0000009a8d90723e */ /* 0x000fe200000010ff */
[----:B------:R2:W-:Y:S03]  /*7320*/  STG.E.64 desc[UR4][R24.64+0x3e800], R86 ;  /* 0x03e8005618007986 */ /* 0x0005e6000c101b04 */
[----:B------:R-:W-:Y:S01]  /*7330*/  F2FP.BF16.F32.PACK_AB R22, R92, R147 ;  /* 0x000000935c16723e */ /* 0x000fe200000010ff */
[----:B------:R2:W-:Y:S01]  /*7340*/  STG.E.64 desc[UR4][R24.64+0x11800], R144 ;  /* 0x0118009018007986 */ /* 0x0005e2000c101b04 */
[----:B------:R-:W0:Y:S01]  /*7350*/  MUFU.RCP R26, R26 ;  /* 0x0000001a001a7308 */ /* 0x000e220000001000 */
[----:B-1----:R-:W-:-:S05]  /*7360*/  FMUL.FTZ R2, R51, R2 ;  /* 0x0000000233027220 */ /* 0x002fca0000410000 */
[----:B------:R-:W-:Y:S02]  /*7370*/  F2FP.BF16.F32.PACK_AB R23, R23, R2 ;  /* 0x000000021717723e */ /* 0x000fe400000010ff */
[----:B------:R-:W1:Y:S01]  /*7380*/  MUFU.RCP R16, R16 ;  /* 0x0000001000107308 */ /* 0x000e620000001000 */
[----:B---3--:R-:W-:Y:S01]  /*7390*/  FMUL.FTZ R31, R102, R31 ;  /* 0x0000001f661f7220 */ /* 0x008fe20000410000 */
[----:B------:R-:W-:Y:S01]  /*73a0*/  F2FP.BF16.F32.PACK_AB R102, R108, R99 ;  /* 0x000000636c66723e */ /* 0x000fe200000010ff */
[----:B------:R2:W-:Y:S03]  /*73b0*/  STG.E.64 desc[UR4][R24.64+0x41000], R22 ;  /* 0x0410001618007986 */ /* 0x0005e6000c101b04 */
[----:B------:R-:W-:Y:S01]  /*73c0*/  F2FP.BF16.F32.PACK_AB R40, R31, R146 ;  /* 0x000000921f28723e */ /* 0x000fe200000010ff */
[----:B------:R2:W-:Y:S01]  /*73d0*/  STG.E.64 desc[UR4][R24.64+0x1e000], R102 ;  /* 0x01e0006618007986 */ /* 0x0005e2000c101b04 */
[----:B------:R-:W3:Y:S01]  /*73e0*/  MUFU.RCP R34, R34 ;  /* 0x0000002200227308 */ /* 0x000ee20000001000 */
[----:B0-----:R-:W-:-:S05]  /*73f0*/  FMUL.FTZ R26, R53, R26 ;  /* 0x0000001a351a7220 */ /* 0x001fca0000410000 */
[----:B------:R-:W-:Y:S02]  /*7400*/  F2FP.BF16.F32.PACK_AB R41, R41, R26 ;  /* 0x0000001a2929723e */ /* 0x000fe400000010ff */
[----:B------:R-:W0:Y:S01]  /*7410*/  MUFU.RCP R85, R85 ;  /* 0x0000005500557308 */ /* 0x000e220000001000 */
[----:B-1----:R-:W-:Y:S02]  /*7420*/  FMUL.FTZ R16, R57, R16 ;  /* 0x0000001039107220 */ /* 0x002fe40000410000 */
[----:B------:R2:W-:Y:S05]  /*7430*/  STG.E.64 desc[UR4][R24.64+0x43800], R40 ;  /* 0x0438002818007986 */ /* 0x0005ea000c101b04 */
[----:B------:R-:W1:Y:S01]  /*7440*/  MUFU.RCP R93, R93 ;  /* 0x0000005d005d7308 */ /* 0x000e620000001000 */
[----:B---3--:R-:W-:Y:S01]  /*7450*/  FMUL.FTZ R125, R125, R34 ;  /* 0x000000227d7d7220 */ /* 0x008fe20000410000 */
[----:B------:R-:W-:-:S04]  /*7460*/  F2FP.BF16.F32.PACK_AB R34, R47, R54 ;  /* 0x000000362f22723e */ /* 0x000fc800000010ff */
[----:B------:R-:W-:Y:S01]  /*7470*/  F2FP.BF16.F32.PACK_AB R125, R125, R16 ;  /* 0x000000107d7d723e */ /* 0x000fe200000010ff */
[----:B------:R2:W-:Y:S01]  /*7480*/  STG.E.64 desc[UR4][R24.64+0x34800], R34 ;  /* 0x0348002218007986 */ /* 0x0005e2000c101b04 */
[----:B------:R-:W3:Y:S01]  /*7490*/  MUFU.RCP R36, R36 ;  /* 0x0000002400247308 */ /* 0x000ee20000001000 */
[----:B0-----:R-:W-:Y:S01]  /*74a0*/  FMUL.FTZ R85, R150, R85 ;  /* 0x0000005596557220 */ /* 0x001fe20000410000 */
[----:B------:R-:W-:-:S05]  /*74b0*/  F2FP.BF16.F32.PACK_AB R150, R13, R74 ;  /* 0x0000004a0d96723e */ /* 0x000fca00000010ff */
[----:B------:R2:W-:Y:S01]  /*74c0*/  STG.E.64 desc[UR4][R24.64+0x2800], R150 ;  /* 0x0028009618007986 */ /* 0x0005e2000c101b04 */
[----:B------:R-:W0:Y:S01]  /*74d0*/  MUFU.RCP R101, R101 ;  /* 0x0000006500657308 */ /* 0x000e220000001000 */
[----:B-1----:R-:W-:-:S07]  /*74e0*/  FMUL.FTZ R104, R104, R93 ;  /* 0x0000005d68687220 */ /* 0x002fce0000410000 */
[----:B------:R-:W1:Y:S01]  /*74f0*/  MUFU.RCP R109, R109 ;  /* 0x0000006d006d7308 */ /* 0x000e620000001000 */
[----:B---3--:R-:W-:-:S07]  /*7500*/  FMUL.FTZ R36, R59, R36 ;  /* 0x000000243b247220 */ /* 0x008fce0000410000 */
[----:B------:R-:W3:Y:S01]  /*7510*/  MUFU.RCP R8, R8 ;  /* 0x0000000800087308 */ /* 0x000ee20000001000 */
[----:B0-----:R-:W-:Y:S01]  /*7520*/  FMUL.FTZ R101, R42, R101 ;  /* 0x000000652a657220 */ /* 0x001fe20000410000 */
[----:B------:R-:W-:-:S04]  /*7530*/  F2FP.BF16.F32.PACK_AB R42, R3, R70 ;  /* 0x00000046032a723e */ /* 0x000fc800000010ff */
[----:B------:R-:W-:Y:S01]  /*7540*/  F2FP.BF16.F32.PACK_AB R101, R101, R36 ;  /* 0x000000246565723e */ /* 0x000fe200000010ff */
[----:B------:R2:W-:Y:S01]  /*7550*/  STG.E.64 desc[UR4][R24.64+0x39800], R42 ;  /* 0x0398002a18007986 */ /* 0x0005e2000c101b04 */
[----:B------:R-:W0:Y:S01]  /*7560*/  MUFU.RCP R21, R21 ;  /* 0x0000001500157308 */ /* 0x000e220000001000 */
[----:B-1----:R-:W-:Y:S01]  /*7570*/  FMUL.FTZ R109, R152, R109 ;  /* 0x0000006d986d7220 */ /* 0x002fe20000410000 */
[----:B------:R-:W-:Y:S02]  /*7580*/  F2FP.BF16.F32.PACK_AB R152, R71, R120 ;  /* 0x000000784798723e */ /* 0x000fe400000010ff */
[----:B------:R-:W-:Y:S02]  /*7590*/  F2FP.BF16.F32.PACK_AB R120, R163, R165 ;  /* 0x000000a5a378723e */ /* 0x000fe400000010ff */
[----:B------:R-:W-:Y:S01]  /*75a0*/  F2FP.BF16.F32.PACK_AB R6, R110, R109 ;  /* 0x0000006d6e06723e */ /* 0x000fe200000010ff */
[----:B------:R2:W-:Y:S01]  /*75b0*/  STG.E.64 desc[UR4][R24.64+0x5000], R152 ;  /* 0x0050009818007986 */ /* 0x0005e2000c101b04 */
[----:B------:R1:W4:Y:S01]  /*75c0*/  MUFU.RCP R18, R117 ;  /* 0x0000007500127308 */ /* 0x0003220000001000 */
[----:B---3--:R-:W-:-:S02]  /*75d0*/  FMUL.FTZ R8, R61, R8 ;  /* 0x000000083d087220 */ /* 0x008fc40000410000 */
[----:B------:R2:W-:Y:S03]  /*75e0*/  STG.E.64 desc[UR4][R24.64+0x25800], R120 ;  /* 0x0258007818007986 */ /* 0x0005e6000c101b04 */
[----:B------:R-:W-:Y:S01]  /*75f0*/  F2FP.BF16.F32.PACK_AB R7, R7, R8 ;  /* 0x000000080707723e */ /* 0x000fe200000010ff */
[----:B0-----:R-:W-:Y:S01]  /*7600*/  FMUL.FTZ R21, R66, R21 ;  /* 0x0000001542157220 */ /* 0x001fe20000410000 */
[----:B-1----:R-:W-:-:S03]  /*7610*/  F2FP.BF16.F32.PACK_AB R117, R124, R111 ;  /* 0x0000006f7c75723e */ /* 0x002fc600000010ff */
[----:B------:R2:W-:Y:S01]  /*7620*/  STG.E.64 desc[UR4][R24.64+0x4b000], R6 ;  /* 0x04b0000618007986 */ /* 0x0005e2000c101b04 */
[----:B------:R-:W-:Y:S02]  /*7630*/  F2FP.BF16.F32.PACK_AB R66, R65, R114 ;  /* 0x000000724142723e */ /* 0x000fe400000010ff */
[----:B------:R-:W-:Y:S01]  /*7640*/  F2FP.BF16.F32.PACK_AB R124, R100, R81 ;  /* 0x00000051647c723e */ /* 0x000fe200000010ff */
[----:B------:R2:W-:Y:S01]  /*7650*/  STG.E.64 desc[UR4][R24.64+0x20800], R116 ;  /* 0x0208007418007986 */ /* 0x0005e2000c101b04 */
[----:B------:R-:W-:Y:S01]  /*7660*/  F2FP.BF16.F32.PACK_AB R114, R39, R46 ;  /* 0x0000002e2772723e */ /* 0x000fe200000010ff */
[----:B----4-:R-:W-:Y:S01]  /*7670*/  FMUL.FTZ R18, R149, R18 ;  /* 0x0000001295127220 */ /* 0x010fe20000410000 */
[----:B------:R-:W-:Y:S01]  /*7680*/  F2FP.BF16.F32.PACK_AB R100, R104, R85 ;  /* 0x000000556864723e */ /* 0x000fe200000010ff */
[----:B------:R2:W-:Y:S01]  /*7690*/  STG.E.64 desc[UR4][R24.64], R66 ;  /* 0x0000004218007986 */ /* 0x0005e2000c101b04 */
[----:B------:R-:W-:Y:S02]  /*76a0*/  F2FP.BF16.F32.PACK_AB R58, R21, R58 ;  /* 0x0000003a153a723e */ /* 0x000fe400000010ff */
[----:B------:R-:W-:Y:S01]  /*76b0*/  F2FP.BF16.F32.PACK_AB R59, R18, R127 ;  /* 0x0000007f123b723e */ /* 0x000fe200000010ff */
[----:B------:R2:W-:Y:S04]  /*76c0*/  STG.E.64 desc[UR4][R24.64+0x32000], R114 ;  /* 0x0320007218007986 */ /* 0x0005e8000c101b04 */
[----:B------:R2:W-:Y:S04]  /*76d0*/  STG.E.64 desc[UR4][R24.64+0x46000], R124 ;  /* 0x0460007c18007986 */ /* 0x0005e8000c101b04 */
[----:B------:R2:W-:Y:S04]  /*76e0*/  STG.E.64 desc[UR4][R24.64+0x48800], R100 ;  /* 0x0488006418007986 */ /* 0x0005e8000c101b04 */
[----:B------:R2:W-:Y:S01]  /*76f0*/  STG.E.64 desc[UR4][R24.64+0x4d800], R58 ;  /* 0x04d8003a18007986 */ /* 0x0005e2000c101b04 */
[----:B------:R-:W-:Y:S05]  /*7700*/  BRA.U !UP1, `(.L_x_828) ;  /* 0x00000001090c7547 */ /* 0x000fea000b800000 */
[----:B------:R-:W-:Y:S01]  /*7710*/  UCGABAR_WAIT ;  /* 0x0000000000007dc7 */ /* 0x000fe20008000000 */
[----:B------:R-:W-:Y:S01]  /*7720*/  CCTL.IVALL ;  /* 0x00000000ff00798f */ /* 0x000fe20002000000 */
[----:B------:R-:W-:Y:S05]  /*7730*/  EXIT ;  /* 0x000000000000794d */ /* 0x000fea0003800000 */
.L_x_828:
[----:B------:R-:W-:Y:S06]  /*7740*/  BAR.SYNC.DEFER_BLOCKING 0x0 ;  /* 0x0000000000007b1d */ /* 0x000fec0000010000 */
[----:B------:R-:W-:Y:S05]  /*7750*/  EXIT ;  /* 0x000000000000794d */ /* 0x000fea0003800000 */
.L_x_829:
        /* <DEDUP_REMOVED lines=10> */
.L_x_1690:


//--------------------- .text._ZN13group_norm_v218gn_bwd_cuda_kernelI6__halfLi320ELi3ELi32ELi40ELi256ELb0ELb1ELi4ELi320ELi320ELi4ELb1ELi5ELb0ELb0ELNS_15WgradSyncMethodE2ENS_16CompileConditionILi1000EEEEEvPT_S6_S6_PKS5_S8_S8_S8_PKfflPfPj --------------------------
	.section	.text._ZN13group_norm_v218gn_bwd_cuda_kernelI6__halfLi320ELi3ELi32ELi40ELi256ELb0ELb1ELi4ELi320ELi320ELi4ELb1ELi5ELb0ELb0ELNS_15WgradSyncMethodE2ENS_16CompileConditionILi1000EEEEEvPT_S6_S6_PKS5_S8_S8_S8_PKfflPfPj,"ax",@progbits
	.align	128
        .global         _ZN13group_norm_v218gn_bwd_cuda_kernelI6__halfLi320ELi3ELi32ELi40ELi256ELb0ELb1ELi4ELi320ELi320ELi4ELb1ELi5ELb0ELb0ELNS_15WgradSyncMethodE2ENS_16CompileConditionILi1000EEEEEvPT_S6_S6_PKS5_S8_S8_S8_PKfflPfPj
        .type           _ZN13group_norm_v218gn_bwd_cuda_kernelI6__halfLi320ELi3ELi32ELi40ELi256ELb0ELb1ELi4ELi320ELi320ELi4ELb1ELi5ELb0ELb0ELNS_15WgradSyncMethodE2ENS_16CompileConditionILi1000EEEEEvPT_S6_S6_PKS5_S8_S8_S8_PKfflPfPj,@function
        .size           _ZN13group_norm_v218gn_bwd_cuda_kernelI6__halfLi320ELi3ELi32ELi40ELi256ELb0ELb1ELi4ELi320ELi320ELi4ELb1ELi5ELb0ELb0ELNS_15WgradSyncMethodE2ENS_16CompileConditionILi1000EEEEEvPT_S6_S6_PKS5_S8_S8_S8_PKfflPfPj,(.L_x_1691 - _ZN13group_norm_v218gn_bwd_cuda_kernelI6__halfLi320ELi3ELi32ELi40ELi256ELb0ELb1ELi4ELi320ELi320ELi4ELb1ELi5ELb0ELb0ELNS_15WgradSyncMethodE2ENS_16CompileConditionILi1000EEEEEvPT_S6_S6_PKS5_S8_S8_S8_PKfflPfPj)
        .other          _ZN13group_norm_v218gn_bwd_cuda_kernelI6__halfLi320ELi3ELi32ELi40ELi256ELb0ELb1ELi4ELi320ELi320ELi4ELb1ELi5ELb0ELb0ELNS_15WgradSyncMethodE2ENS_16CompileConditionILi1000EEEEEvPT_S6_S6_PKS5_S8_S8_S8_PKfflPfPj,@"STO_CUDA_ENTRY STV_DEFAULT"
_ZN13group_norm_v218gn_bwd_cuda_kernelI6__halfLi320ELi3ELi32ELi40ELi256ELb0ELb1ELi4ELi320ELi320ELi4ELb1ELi5ELb0ELb0ELNS_15WgradSyncMethodE2ENS_16CompileConditionILi1000EEEEEvPT_S6_S6_PKS5_S8_S8_S8_PKfflPfPj:
.text._ZN13group_norm_v218gn_bwd_cuda_kernelI6__halfLi320ELi3ELi32ELi40ELi256ELb0ELb1ELi4ELi320ELi320ELi4ELb1ELi5ELb0ELb0ELNS_15WgradSyncMethodE2ENS_16CompileConditionILi1000EEEEEvPT_S6_S6_PKS5_S8_S8_S8_PKfflPfPj:
        /* <DEDUP_REMOVED lines=25> */
.L_x_832:
[----:B------:R-:W2:Y:S04]  /*0190*/  LD.E.STRONG.GPU R0, desc[UR10][R54.64] ;  /* 0x0000000a36007980 */ /* 0x000ea8000c10f900 */
[----:B--2---:R-:W-:Y:S01]  /*01a0*/  CCTL.IVALL ;  /* 0x00000000ff00798f */ /* 0x004fe20002000000 */
[----:B------:R-:W-:Y:S05]  /*01b0*/  YIELD ;  /* 0x0000000000007946 */ /* 0x000fea0003800000 */
[----:B-----5:R-:W-:-:S04]  /*01c0*/  LOP3.LUT R0, R0, R5, RZ, 0x3c, !PT ;  /* 0x0000000500007212 */ /* 0x020fc800078e3cff */
[----:B------:R-:W-:-:S13]  /*01d0*/  ISETP.GT.AND P0, PT, R0, -0x1, PT ;  /* 0xffffffff0000780c */ /* 0x000fda0003f04270 */
[----:B------:R-:W-:Y:S05]  /*01e0*/  @P0 BRA `(.L_x_832) ;  /* 0xfffffffc00e80947 */ /* 0x000fea000383ffff */
.L_x_831:
[----:B------:R-:W-:Y:S05]  /*01f0*/  WARPSYNC.ALL ;  /* 0x0000000000007948 */ /* 0x000fea0003800000 */
[----:B------:R-:W-:Y:S06]  /*0200*/  BAR.SYNC.DEFER_BLOCKING 0x0 ;  /* 0x0000000000007b1d */ /* 0x000fec0000010000 */
[----:B------:R-:W-:Y:S05]  /*0210*/  BRA `(.L_x_833) ;  /* 0x0000001400b47947 */ /* 0x000fea0003800000 */
.L_x_830:
        /* <DEDUP_REMOVED lines=38> */
.L_x_842:
[----:B------:R-:W-:Y:S01]  /*0480*/  SHF.L.U32 R0, R8, 0x2, RZ ;  /* 0x0000000208007819 */ /* 0x000fe200000006ff */
[----:B0-----:R-:W0:Y:S01]  /*0490*/  LDCU.64 UR6, c[0x0][0x3b8] ;  /* 0x00007700ff0677ac */ /* 0x001e220008000a00 */
[----:B------:R-:W-:Y:S01]  /*04a0*/  LOP3.LUT R32, R44, 0x3, RZ, 0xc0, !PT ;  /* 0x000000032c207812 */ /* 0x000fe200078ec0ff */
[----:B------:R-:W-:Y:S01]  /*04b0*/  IMAD.MOV.U32 R21, RZ, RZ, RZ ;  /* 0x000000ffff157224 */ /* 0x000fe200078e00ff */
[----:B------:R-:W-:Y:S01]  /*04c0*/  LOP3.LUT R0, R0, 0xfc, RZ, 0xc0, !PT ;  /* 0x000000fc00007812 */ /* 0x000fe200078ec0ff */
[----:B-1----:R-:W1:Y:S01]  /*04d0*/  LDCU.64 UR12, c[0x0][0x3a0] ;  /* 0x00007400ff0c77ac */ /* 0x002e620008000a00 */
[--C-:B------:R-:W-:Y:S01]  /*04e0*/  SHF.R.U64 R33, R44, 0x2, R15.reuse ;  /* 0x000000022c217819 */ /* 0x100fe2000000120f */
[----:B------:R-:W-:Y:S01]  /*04f0*/  IMAD R32, R32, 0x140, RZ ;  /* 0x0000014020207824 */ /* 0x000fe200078e02ff */
[----:B------:R-:W2:Y:S01]  /*0500*/  LDC.64 R22, c[0x0][0x3a8] ;  /* 0x0000ea00ff167b82 */ /* 0x000ea20000000a00 */
[----:B------:R-:W-:Y:S01]  /*0510*/  IMAD.IADD R0, R7, 0x1, R0 ;  /* 0x0000000107007824 */ /* 0x000fe200078e0200 */
[----:B------:R-:W-:Y:S01]  /*0520*/  SHF.L.U32 R31, R33, 0x6, RZ ;  /* 0x00000006211f7819 */ /* 0x000fe200000006ff */
[----:B------:R-:W3:Y:S01]  /*0530*/  LDCU.64 UR14, c[0x0][0x398] ;  /* 0x00007300ff0e77ac */ /* 0x000ee20008000a00 */
[----:B------:R-:W-:Y:S01]  /*0540*/  LEA R27, R11, R32, 0x2 ;  /* 0x000000200b1b7211 */ /* 0x000fe200078e10ff */
[----:B------:R-:W-:Y:S01]  /*0550*/  IMAD R20, R0, 0x500, RZ ;  /* 0x0000050000147824 */ /* 0x000fe200078e02ff */
[----:B------:R-:W-:Y:S01]  /*0560*/  SHF.R.U32.HI R0, RZ, 0x2, R15 ;  /* 0x00000002ff007819 */ /* 0x000fe2000001160f */
[----:B------:R-:W4:Y:S02]  /*0570*/  LDCU UR4, c[0x0][0x3c0] ;  /* 0x00007800ff0477ac */ /* 0x000f240008000800 */
[----:B------:R-:W-:-:S04]  /*0580*/  IMAD.HI.U32 R18, R27, -0x33333333, RZ ;  /* 0xcccccccd1b127827 */ /* 0x000fc800078e00ff */
[C---:B------:R-:W-:Y:S01]  /*0590*/  IMAD.WIDE.U32 R20, R33.reuse, 0x50000, R20 ;  /* 0x0005000021147825 */ /* 0x040fe200078e0014 */
[----:B------:R-:W-:Y:S02]  /*05a0*/  SHF.R.U32.HI R18, RZ, 0x5, R18 ;  /* 0x00000005ff127819 */ /* 0x000fe40000011612 */
[----:B------:R-:W-:Y:S01]  /*05b0*/  SHF.L.U64.HI R33, R33, 0x6, R0 ;  /* 0x0000000621217819 */ /* 0x000fe20000010200 */
[----:B------:R-:W-:Y:S01]  /*05c0*/  IMAD R19, R0, 0x50000, RZ ;  /* 0x0005000000137824 */ /* 0x000fe200078e02ff */
[----:B------:R-:W-:Y:S02]  /*05d0*/  IADD3 R42, P1, PT, R27, R20, RZ ;  /* 0x000000141b2a7210 */ /* 0x000fe40007f3e0ff */
[----:B------:R-:W-:-:S03]  /*05e0*/  LEA R0, P0, R18, R31, 0x1 ;  /* 0x0000001f12007211 */ /* 0x000fc600078008ff */
[----:B------:R-:W-:Y:S01]  /*05f0*/  IMAD.X R21, R21, 0x1, R19, P1 ;  /* 0x0000000115157824 */ /* 0x000fe200008e0613 */
[----:B------:R-:W-:Y:S02]  /*0600*/  IADD3.X R25, PT, PT, RZ, R33, RZ, P0, !PT ;  /* 0x00000021ff197210 */ /* 0x000fe400007fe4ff */
[----:B0-----:R-:W-:Y:S02]  /*0610*/  LEA R20, P0, R0, UR6, 0x2 ;  /* 0x0000000600147c11 */ /* 0x001fe4000f8010ff */
[C---:B------:R-:W-:Y:S02]  /*0620*/  SHF.L.U32 R19, R42.reuse, 0x1, RZ ;  /* 0x000000012a137819 */ /* 0x040fe400000006ff */
[----:B------:R-:W-:Y:S02]  /*0630*/  SHF.L.U64.HI R42, R42, 0x1, R21 ;  /* 0x000000012a2a7819 */ /* 0x000fe40000010215 */
[----:B------:R-:W-:Y:S02]  /*0640*/  LEA.HI.X R21, R0, UR7, R25, 0x2, P0 ;  /* 0x0000000700157c11 */ /* 0x000fe400080f1419 */
[----:B-1----:R-:W-:-:S04]  /*0650*/  IADD3 R24, P1, PT, R19, UR12, RZ ;  /* 0x0000000c13187c10 */ /* 0x002fc8000ff3e0ff */
[----:B------:R-:W4:Y:S01]  /*0660*/  LDG.E.64.CONSTANT R20, desc[UR10][R20.64] ;  /* 0x0000000a14147981 */ /* 0x000f22000c1e9b00 */
[C---:B------:R-:W-:Y:S01]  /*0670*/  IADD3.X R25, PT, PT, R42.reuse, UR13, RZ, P1, !PT ;  /* 0x0000000d2a197c10 */ /* 0x040fe20008ffe4ff */
[----:B--2---:R-:W-:Y:S01]  /*0680*/  IMAD.WIDE.U32 R26, R27, 0x2, R22 ;  /* 0x000000021b1a7825 */ /* 0x004fe200078e0016 */
[----:B---3--:R-:W-:Y:S01]  /*0690*/  IADD3 R28, P0, PT, R19, UR14, RZ ;  /* 0x0000000e131c7c10 */ /* 0x008fe2000ff1e0ff */
[----:B------:R-:W0:Y:S01]  /*06a0*/  S2UR UR6, SR_CgaCtaId ;  /* 0x00000000000679c3 */ /* 0x000e220000008800 */
[----:B------:R-:W1:Y:S02]  /*06b0*/  LDCU.64 UR12, c[0x0][0x3d0] ;  /* 0x00007a00ff0c77ac */ /* 0x000e640008000a00 */
[----:B------:R-:W-:Y:S01]  /*06c0*/  IADD3.X R29, PT, PT, R42, UR15, RZ, P0, !PT ;  /* 0x0000000f2a1d7c10 */ /* 0x000fe200087fe4ff */
[----:B------:R-:W2:Y:S04]  /*06d0*/  LDG.E.64.CONSTANT R24, desc[UR10][R24.64] ;  /* 0x0000000a18187981 */ /* 0x000ea8000c1e9b00 */
[----:B------:R-:W3:Y:S04]  /*06e0*/  LDG.E.64.CONSTANT R26, desc[UR10][R26.64] ;  /* 0x0000000a1a1a7981 */ /* 0x000ee8000c1e9b00 */
[----:B------:R-:W5:Y:S01]  /*06f0*/  LDG.E.64.CONSTANT R22, desc[UR10][R28.64] ;  /* 0x0000000a1c167981 */ /* 0x000f62000c1e9b00 */
[----:B------:R-:W-:Y:S01]  /*0700*/  ISETP.GT.U32.AND P0, PT, R5, 0x1f, PT ;  /* 0x0000001f0500780c */ /* 0x000fe20003f04070 */
[----:B------:R-:W-:Y:S01]  /*0710*/  BSSY.RECONVERGENT B0, `(.L_x_834) ;  /* 0x0000091000007945 */ /* 0x000fe20003800200 */
[----:B------:R-:W-:-:S04]  /*0720*/  SHF.L.U32 R46, R44, 0x3, RZ ;  /* 0x000000032c2e7819 */ /* 0x000fc800000006ff */
[----:B------:R-:W-:Y:S01]  /*0730*/  LOP3.LUT R46, R46, 0x18, RZ, 0xc0, !PT ;  /* 0x000000182e2e7812 */ /* 0x000fe200078ec0ff */
[----:B----4-:R-:W-:-:S06]  /*0740*/  FADD.FTZ R43, R21, UR4 ;  /* 0x00000004152b7e21 */ /* 0x010fcc0008010000 */
[----:B------:R-:W4:Y:S01]  /*0750*/  MUFU.RSQ R43, R43 ;  /* 0x0000002b002b7308 */ /* 0x000f220000001400 */
[--C-:B--2---:R-:W-:Y:S02]  /*0760*/  HADD2.F32 R35, -RZ, R24.reuse.H0_H0 ;  /* 0x20000018ff237230 */ /* 0x104fe40000004100 */
[----:B------:R-:W-:Y:S02]  /*0770*/  HADD2.F32 R21, -RZ, R24.H1_H1 ;  /* 0x30000018ff157230 */ /* 0x000fe40000004100 */
[----:B------:R-:W-:Y:S02]  /*0780*/  HADD2.F32 R37, -RZ, R25.H0_H0 ;  /* 0x20000019ff257230 */ /* 0x000fe40000004100 */
[----:B------:R-:W-:Y:S01]  /*0790*/  FADD.FTZ R0, -R20, R35 ;  /* 0x0000002314007221 */ /* 0x000fe20000010100 */
[----:B---3--:R-:W-:Y:S02]  /*07a0*/  HADD2.F32 R2, -RZ, R26.H0_H0 ;  /* 0x2000001aff027230 */ /* 0x008fe40000004100 */
[----:B-----5:R-:W-:-:S02]  /*07b0*/  HADD2.F32 R39, -RZ, R22.H0_H0 ;  /* 0x20000016ff277230 */ /* 0x020fc40000004100 */
[----:B------:R-:W-:Y:S02]  /*07c0*/  HADD2.F32 R25, -RZ, R25.H1_H1 ;  /* 0x30000019ff197230 */ /* 0x000fe40000004100 */
[C---:B------:R-:W-:Y:S01]  /*07d0*/  FADD.FTZ R4, -R20.reuse, R21 ;  /* 0x0000001514047221 */ /* 0x040fe20000010100 */
[----:B------:R-:W-:Y:S02]  /*07e0*/  HADD2.F32 R26, -RZ, R26.H1_H1 ;  /* 0x3000001aff1a7230 */ /* 0x000fe40000004100 */
[----:B------:R-:W-:Y:S01]  /*07f0*/  FMUL.FTZ R45, R39, R2 ;  /* 0x00000002272d7220 */ /* 0x000fe20000410000 */
[----:B------:R-:W-:Y:S02]  /*0800*/  HADD2.F32 R41, -RZ, R22.H1_H1 ;  /* 0x30000016ff297230 */ /* 0x000fe40000004100 */
[----:B----4-:R-:W-:Y:S01]  /*0810*/  FMUL.FTZ R0, R43, R0 ;  /* 0x000000002b007220 */ /* 0x010fe20000410000 */
[C---:B------:R-:W-:Y:S01]  /*0820*/  FADD.FTZ R24, -R20.reuse, R37 ;  /* 0x0000002514187221 */ /* 0x040fe20000010100 */
[----:B------:R-:W-:Y:S01]  /*0830*/  FADD.FTZ R28, -R20, R25 ;  /* 0x00000019141c7221 */ /* 0x000fe20000010100 */
[----:B------:R-:W-:-:S02]  /*0840*/  HADD2.F32 R20, -RZ, R27.H0_H0 ;  /* 0x2000001bff147230 */ /* 0x000fc40000004100 */
[----:B------:R-:W-:Y:S02]  /*0850*/  HADD2.F32 R37, -RZ, R23.H0_H0 ;  /* 0x20000017ff257230 */ /* 0x000fe40000004100 */
[----:B------:R-:W-:Y:S01]  /*0860*/  FMUL.FTZ R47, R41, R26 ;  /* 0x0000001a292f7220 */ /* 0x000fe20000410000 */
[----:B------:R-:W-:Y:S01]  /*0870*/  FMUL.FTZ R2, R43, R4 ;  /* 0x000000042b027220 */ /* 0x000fe20000410000 */
[----:B------:R-:W-:Y:S01]  /*0880*/  FADD.FTZ R6, RZ, R45 ;  /* 0x0000002dff067221 */ /* 0x000fe20000010000 */
[----:B------:R-:W-:Y:S01]  /*0890*/  FFMA.FTZ R21, R0, R45, RZ ;  /* 0x0000002d00157223 */ /* 0x000fe200000100ff */
[----:B------:R-:W-:Y:S02]  /*08a0*/  HADD2.F32 R30, -RZ, R27.H1_H1 ;  /* 0x3000001bff1e7230 */ /* 0x000fe40000004100 */
[----:B------:R-:W-:Y:S01]  /*08b0*/  FMUL.FTZ R49, R37, R20 ;  /* 0x0000001425317220 */ /* 0x000fe20000410000 */
[----:B------:R-:W-:Y:S02]  /*08c0*/  HADD2.F32 R35, -RZ, R23.H1_H1 ;  /* 0x30000017ff237230 */ /* 0x000fe40000004100 */
[C---:B------:R-:W-:Y:S01]  /*08d0*/  FMUL.FTZ R4, R43.reuse, R24 ;  /* 0x000000182b047220 */ /* 0x040fe20000410000 */
        /* <DEDUP_REMOVED lines=10> */
[----:B------:R-:W-:-:S05]  /*0980*/  IMAD.SHL.U32 R22, R13, 0x8, RZ ;  /* 0x000000080d167824 */ /* 0x000fca00078e00ff */
[----:B------:R-:W-:Y:S02]  /*0990*/  UMOV UR4, 0x400 ;  /* 0x0000040000047882 */ /* 0x000fe40000000000 */
[----:B0-----:R-:W-:Y:S01]  /*09a0*/  ULEA UR7, UR6, UR4, 0x18 ;  /* 0x0000000406077291 */ /* 0x001fe2000f8ec0ff */
[----:B------:R-:W-:-:S05]  /*09b0*/  LOP3.LUT R22, R22, 0x18, RZ, 0xc0, !PT ;  /* 0x0000001816167812 */ /* 0x000fca00078ec0ff */
[----:B------:R-:W-:Y:S01]  /*09c0*/  LEA R23, R5, UR7, 0x5 ;  /* 0x0000000705177c11 */ /* 0x000fe2000f8e28ff */
[----:B------:R-:W-:Y:S01]  /*09d0*/  FADD.FTZ R25, RZ, R41 ;  /* 0x00000029ff197221 */ /* 0x000fe20000010000 */
[----:B------:R-:W-:Y:S02]  /*09e0*/  FFMA.FTZ R24, R2, R41, RZ ;  /* 0x0000002902187223 */ /* 0x000fe400000100ff */
[----:B------:R-:W-:Y:S01]  /*09f0*/  IADD3 R34, PT, PT, R23, R22, RZ ;  /* 0x0000001617227210 */ /* 0x000fe20007ffe0ff */
[----:B------:R-:W-:Y:S01]  /*0a00*/  FADD.FTZ R23, RZ, R39 ;  /* 0x00000027ff177221 */ /* 0x000fe20000010000 */
[----:B------:R-:W-:Y:S01]  /*0a10*/  FFMA.FTZ R22, R0, R39, RZ ;  /* 0x0000002700167223 */ /* 0x000fe200000100ff */
        /* <DEDUP_REMOVED lines=12> */
[----:B------:R2:W3:Y:S02]  /*0ae0*/  LDS.64 R20, [R16] ;  /* 0x0000000010147984 */ /* 0x0004e40000000a00 */
[----:B------:R-:W-:-:S04]  /*0af0*/  IMAD.WIDE.U32 R30, R35, 0x500, R30 ;  /* 0x00000500231e7825 */ /* 0x000fc800078e001e */
[----:B0-----:R-:W-:Y:S01]  /*0b00*/  IMAD R23, R33, 0x500, RZ ;  /* 0x0000050021177824 */ /* 0x001fe200078e02ff */
[----:B-1----:R-:W-:-:S04]  /*0b10*/  LEA R56, P1, R30, UR12, 0x3 ;  /* 0x0000000c1e387c11 */ /* 0x002fc8000f8218ff */
[----:B------:R-:W-:Y:S02]  /*0b20*/  IADD3 R23, PT, PT, R31, R23, RZ ;  /* 0x000000171f177210 */ /* 0x000fe40007ffe0ff */
[----:B------:R-:W-:Y:S02]  /*0b30*/  CS2R R40, SRZ ;  /* 0x0000000000287805 */ /* 0x000fe4000001ff00 */
[----:B------:R-:W-:Y:S01]  /*0b40*/  LEA.HI.X R57, R30, UR13, R23, 0x3, P1 ;  /* 0x0000000d1e397c11 */ /* 0x000fe200088f1c17 */
[----:B--2---:R-:W-:Y:S06]  /*0b50*/  @P0 BRA `(.L_x_835) ;  /* 0x0000000400300947 */ /* 0x004fec0003800000 */
[----:B------:R-:W-:Y:S01]  /*0b60*/  UIADD3 UR7, UPT, UPT, UR4, 0x2800, URZ ;  /* 0x0000280004077890 */ /* 0x000fe2000fffe0ff */
[----:B------:R-:W-:Y:S01]  /*0b70*/  IMAD.IADD R23, R13, 0x1, R46 ;  /* 0x000000010d177824 */ /* 0x000fe200078e022e */
[----:B------:R-:W-:Y:S02]  /*0b80*/  SHF.L.U32 R38, R5, 0x3, RZ ;  /* 0x0000000305267819 */ /* 0x000fe400000006ff */
        /* <DEDUP_REMOVED lines=14> */
[--C-:B------:R-:W-:Y:S01]  /*0c70*/  IMAD R27, R27, 0x28, R36.reuse ;  /* 0x000000281b1b7824 */ /* 0x100fe200078e0224 */
[----:B------:R-:W-:Y:S01]  /*0c80*/  IADD3 R22, PT, PT, R25, R38, RZ ;  /* 0x0000002619167210 */ /* 0x000fe20007ffe0ff */
[----:B------:R-:W-:Y:S01]  /*0c90*/  IMAD R29, R29, 0x28, R36 ;  /* 0x000000281d1d7824 */ /* 0x000fe200078e0224 */
[----:B------:R-:W-:-:S02]  /*0ca0*/  SHF.R.U32.HI R31, RZ, 0x2, R31 ;  /* 0x00000002ff1f7819 */ /* 0x000fc4000001161f */
[C---:B------:R-:W-:Y:S02]  /*0cb0*/  IADD3 R26, PT, PT, R23.reuse, 0x14, RZ ;  /* 0x00000014171a7810 */ /* 0x040fe40007ffe0ff */
[----:B------:R-:W-:Y:S01]  /*0cc0*/  IADD3 R28, PT, PT, R23, 0x18, RZ ;  /* 0x00000018171c7810 */ /* 0x000fe20007ffe0ff */
[----:B------:R-:W-:Y:S01]  /*0cd0*/  IMAD R31, R31, 0x28, R36 ;  /* 0x000000281f1f7824 */ /* 0x000fe200078e0224 */
[----:B------:R-:W-:Y:S02]  /*0ce0*/  IADD3 R32, PT, PT, R23, 0x20, RZ ;  /* 0x0000002017207810 */ /* 0x000fe40007ffe0ff */
[C---:B------:R-:W-:Y:S01]  /*0cf0*/  IADD3 R24, PT, PT, R38.reuse, R27, RZ ;  /* 0x0000001b26187210 */ /* 0x040fe20007ffe0ff */
[----:B------:R-:W0:Y:S01]  /*0d00*/  LDS.64 R22, [R22] ;  /* 0x0000000016167984 */ /* 0x000e220000000a00 */
[----:B------:R-:W-:Y:S02]  /*0d10*/  SHF.R.U32.HI R33, RZ, 0x2, R33 ;  /* 0x00000002ff217819 */ /* 0x000fe40000011621 */
[C---:B------:R-:W-:Y:S01]  /*0d20*/  IADD3 R27, PT, PT, R38.reuse, R29, RZ ;  /* 0x0000001d261b7210 */ /* 0x040fe20007ffe0ff */
[C---:B------:R-:W-:Y:S01]  /*0d30*/  IMAD.IADD R29, R38.reuse, 0x1, R31 ;  /* 0x00000001261d7824 */ /* 0x040fe200078e021f */
[----:B------:R-:W1:Y:S01]  /*0d40*/  LDS.64 R24, [R24] ;  /* 0x0000000018187984 */ /* 0x000e620000000a00 */
[----:B------:R-:W-:Y:S01]  /*0d50*/  SHF.R.U32.HI R35, RZ, 0x2, R26 ;  /* 0x00000002ff237819 */ /* 0x000fe2000001161a */
[----:B------:R-:W-:Y:S01]  /*0d60*/  IMAD R33, R33, 0x28, R36 ;  /* 0x0000002821217824 */ /* 0x000fe200078e0224 */
[----:B------:R-:W-:Y:S01]  /*0d70*/  SHF.R.U32.HI R37, RZ, 0x2, R28 ;  /* 0x00000002ff257819 */ /* 0x000fe2000001161c */
[----:B------:R-:W2:Y:S01]  /*0d80*/  LDS.64 R26, [R27] ;  /* 0x000000001b1a7984 */ /* 0x000ea20000000a00 */
[----:B------:R-:W-:Y:S01]  /*0d90*/  SHF.R.U32.HI R39, RZ, 0x2, R30 ;  /* 0x00000002ff277819 */ /* 0x000fe2000001161e */
[--C-:B------:R-:W-:Y:S01]  /*0da0*/  IMAD R35, R35, 0x28, R36.reuse ;  /* 0x0000002823237824 */ /* 0x100fe200078e0224 */
[C---:B------:R-:W-:Y:S01]  /*0db0*/  IADD3 R31, PT, PT, R38.reuse, R33, RZ ;  /* 0x00000021261f7210 */ /* 0x040fe20007ffe0ff */
[----:B------:R-:W4:Y:S01]  /*0dc0*/  LDS.64 R28, [R29] ;  /* 0x000000001d1c7984 */ /* 0x000f220000000a00 */
[----:B------:R-:W-:Y:S01]  /*0dd0*/  IMAD R37, R37, 0x28, R36 ;  /* 0x0000002825257824 */ /* 0x000fe200078e0224 */
[----:B------:R-:W-:Y:S01]  /*0de0*/  SHF.R.U32.HI R41, RZ, 0x2, R32 ;  /* 0x00000002ff297819 */ /* 0x000fe20000011620 */
[----:B------:R-:W-:Y:S01]  /*0df0*/  IMAD R39, R39, 0x28, R36 ;  /* 0x0000002827277824 */ /* 0x000fe200078e0224 */
[C---:B------:R-:W-:Y:S01]  /*0e00*/  IADD3 R33, PT, PT, R38.reuse, R35, RZ ;  /* 0x0000002326217210 */ /* 0x040fe20007ffe0ff */
[----:B------:R-:W5:Y:S01]  /*0e10*/  LDS.64 R30, [R31] ;  /* 0x000000001f1e7984 */ /* 0x000f620000000a00 */
[C---:B------:R-:W-:Y:S01]  /*0e20*/  IMAD.IADD R35, R38.reuse, 0x1, R37 ;  /* 0x0000000126237824 */ /* 0x040fe200078e0225 */
[----:B------:R-:W-:Y:S01]  /*0e30*/  SHF.R.U32.HI R59, RZ, 0x2, R34 ;  /* 0x00000002ff3b7819 */ /* 0x000fe20000011622 */
[--C-:B------:R-:W-:Y:S01]  /*0e40*/  IMAD R41, R41, 0x28, R36.reuse ;  /* 0x0000002829297824 */ /* 0x100fe200078e0224 */
[C---:B------:R-:W-:Y:S01]  /*0e50*/  IADD3 R37, PT, PT, R38.reuse, R39, RZ ;  /* 0x0000002726257210 */ /* 0x040fe20007ffe0ff */
[----:B------:R-:W3:Y:S02]  /*0e60*/  LDS.64 R32, [R33] ;  /* 0x0000000021207984 */ /* 0x000ee40000000a00 */
[----:B------:R-:W-:Y:S01]  /*0e70*/  IMAD R59, R59, 0x28, R36 ;  /* 0x000000283b3b7824 */ /* 0x000fe200078e0224 */
[C---:B------:R-:W-:Y:S01]  /*0e80*/  IADD3 R39, PT, PT, R38.reuse, R41, RZ ;  /* 0x0000002926277210 */ /* 0x040fe20007ffe0ff */
[----:B------:R-:W3:Y:S02]  /*0e90*/  LDS.64 R34, [R35] ;  /* 0x0000000023227984 */ /* 0x000ee40000000a00 */
[----:B------:R-:W-:-:S02]  /*0ea0*/  IMAD.IADD R40, R38, 0x1, R59 ;  /* 0x0000000126287824 */ /* 0x000fc400078e023b */
[----:B------:R-:W3:Y:S04]  /*0eb0*/  LDS.64 R36, [R37] ;  /* 0x0000000025247984 */ /* 0x000ee80000000a00 */
[----:B------:R-:W3:Y:S04]  /*0ec0*/  LDS.64 R38, [R39] ;  /* 0x0000000027267984 */ /* 0x000ee80000000a00 */
[----:B------:R-:W3:Y:S01]  /*0ed0*/  LDS.64 R40, [R40] ;  /* 0x0000000028287984 */ /* 0x000ee20000000a00 */
[----:B0-----:R-:W-:Y:S01]  /*0ee0*/  FADD.FTZ R59, RZ, R22 ;  /* 0x00000016ff3b7221 */ /* 0x001fe20000010000 */
[----:B------:R-:W-:-:S03]  /*0ef0*/  FADD.FTZ R22, RZ, R23 ;  /* 0x00000017ff167221 */ /* 0x000fc60000010000 */
[----:B-1----:R-:W-:Y:S01]  /*0f00*/  FADD.FTZ R59, R59, R24 ;  /* 0x000000183b3b7221 */ /* 0x002fe20000010000 */
[----:B------:R-:W-:-:S03]  /*0f10*/  FADD.FTZ R22, R22, R25 ;  /* 0x0000001916167221 */ /* 0x000fc60000010000 */
[----:B--2---:R-:W-:Y:S01]  /*0f20*/  FADD.FTZ R59, R59, R26 ;  /* 0x0000001a3b3b7221 */ /* 0x004fe20000010000 */
[----:B------:R-:W-:-:S03]  /*0f30*/  FADD.FTZ R22, R22, R27 ;  /* 0x0000001b16167221 */ /* 0x000fc60000010000 */
[----:B----4-:R-:W-:Y:S01]  /*0f40*/  FADD.FTZ R59, R59, R28 ;  /* 0x0000001c3b3b7221 */ /* 0x010fe20000010000 */
[----:B------:R-:W-:-:S03]  /*0f50*/  FADD.FTZ R22, R22, R29 ;  /* 0x0000001d16167221 */ /* 0x000fc60000010000 */
[----:B-----5:R-:W-:Y:S01]  /*0f60*/  FADD.FTZ R59, R59, R30 ;  /* 0x0000001e3b3b7221 */ /* 0x020fe20000010000 */
[----:B------:R-:W-:-:S03]  /*0f70*/  FADD.FTZ R22, R22, R31 ;  /* 0x0000001f16167221 */ /* 0x000fc60000010000 */
[----:B---3--:R-:W-:Y:S01]  /*0f80*/  FADD.FTZ R59, R59, R32 ;  /* 0x000000203b3b7221 */ /* 0x008fe20000010000 */
        /* <DEDUP_REMOVED lines=9> */
.L_x_835:
[----:B------:R-:W-:Y:S05]  /*1020*/  BSYNC.RECONVERGENT B0 ;  /* 0x0000000000007941 */ /* 0x000fea0003800200 */
.L_x_834:
[----:B------:R-:W0:Y:S01]  /*1030*/  SHFL.BFLY PT, R29, R40, 0x2, 0x1f ;  /* 0x0c401f00281d7f89 */ /* 0x000e2200000e0000 */
[----:B------:R-:W-:Y:S01]  /*1040*/  LOP3.LUT P0, RZ, R5, 0x3e3, RZ, 0xc0, !PT ;  /* 0x000003e305ff7812 */ /* 0x000fe2000780c0ff */
[----:B---3--:R-:W-:Y:S01]  /*1050*/  FADD.FTZ R35, RZ, R20 ;  /* 0x00000014ff237221 */ /* 0x008fe20000010000 */
[----:B------:R-:W-:Y:S01]  /*1060*/  FADD.FTZ R20, RZ, R21 ;  /* 0x00000015ff147221 */ /* 0x000fe20000010000 */
[----:B------:R-:W1:Y:S01]  /*1070*/  SHFL.BFLY PT, R32, R41, 0x2, 0x1f ;  /* 0x0c401f0029207f89 */ /* 0x000e6200000e0000 */
[----:B------:R-:W-:-:S03]  /*1080*/  IADD3 R44, P1, PT, R44, 0x5, RZ ;  /* 0x000000052c2c7810 */ /* 0x000fc60007f3e0ff */
[----:B------:R-:W2:Y:S01]  /*1090*/  LDS.64 R22, [R16+0xa00] ;  /* 0x000a000010167984 */ /* 0x000ea20000000a00 */
[----:B------:R-:W-:-:S03]  /*10a0*/  IADD3.X R15, PT, PT, RZ, R15, RZ, P1, !PT ;  /* 0x0000000fff0f7210 */ /* 0x000fc60000ffe4ff */
[----:B------:R-:W3:Y:S02]  /*10b0*/  LDS.64 R24, [R16+0x1400] ;  /* 0x0014000010187984 */ /* 0x000ee40000000a00 */
[----:B------:R-:W-:Y:S01]  /*10c0*/  @!P0 SHF.L.U32 R34, R8, 0x1, RZ ;  /* 0x0000000108228819 */ /* 0x000fe200000006ff */
[----:B------:R-:W-:Y:S01]  /*10d0*/  @!P0 IMAD R21, R14, UR8, R3 ;  /* 0x000000080e158c24 */ /* 0x000fe2000f8e0203 */
[----:B------:R-:W4:Y:S02]  /*10e0*/  LDS.64 R26, [R16+0x1e00] ;  /* 0x001e0000101a7984 */ /* 0x000f240000000a00 */
[----:B------:R-:W-:-:S04]  /*10f0*/  @!P0 LOP3.LUT R34, R34, 0x7e, RZ, 0xc0, !PT ;  /* 0x0000007e22228812 */ /* 0x000fc800078ec0ff */
[----:B------:R-:W-:Y:S01]  /*1100*/  @!P0 LEA R34, R5, R34, 0x5 ;  /* 0x0000002205228211 */ /* 0x000fe200078e28ff */
[----:B0-----:R-:W-:Y:S02]  /*1110*/  FADD.FTZ R30, R29, R40 ;  /* 0x000000281d1e7221 */ /* 0x001fe40000010000 */
[----:B------:R-:W0:Y:S02]  /*1120*/  @!P0 LDC.64 R28, c[0x0][0x3d0] ;  /* 0x0000f400ff1c8b82 */ /* 0x000e240000000a00 */
[----:B------:R-:W-:Y:S02]  /*1130*/  @!P0 IMAD R21, R21, 0x400, R34 ;  /* 0x0000040015158824 */ /* 0x000fe400078e0222 */
[----:B-1----:R-:W-:Y:S01]  /*1140*/  FADD.FTZ R32, R32, R41 ;  /* 0x0000002920207221 */ /* 0x002fe20000010000 */
[----:B------:R-:W1:Y:S04]  /*1150*/  SHFL.BFLY PT, R33, R30, 0x1, 0x1f ;  /* 0x0c201f001e217f89 */ /* 0x000e6800000e0000 */
        /* <DEDUP_REMOVED lines=25> */
.L_x_838:
[----:B0-----:R-:W2:Y:S04]  /*12f0*/  LD.E.STRONG.GPU R21, desc[UR10][R54.64] ;  /* 0x0000000a36157980 */ /* 0x001ea8000c10f900 */
[----:B--2---:R-:W-:Y:S01]  /*1300*/  CCTL.IVALL ;  /* 0x00000000ff00798f */ /* 0x004fe20002000000 */
[----:B------:R-:W-:Y:S05]  /*1310*/  YIELD ;  /* 0x0000000000007946 */ /* 0x000fea0003800000 */
[----:B-----5:R-:W-:-:S04]  /*1320*/  LOP3.LUT R21, R21, R20, RZ, 0x3c, !PT ;  /* 0x0000001415157212 */ /* 0x020fc800078e3cff */
[----:B------:R-:W-:-:S13]  /*1330*/  ISETP.GT.AND P1, PT, R21, -0x1, PT ;  /* 0xffffffff1500780c */ /* 0x000fda0003f24270 */
[----:B------:R-:W-:Y:S05]  /*1340*/  @P1 BRA `(.L_x_838) ;  /* 0xfffffffc00e81947 */ /* 0x000fea000383ffff */
.L_x_837:
[----:B------:R-:W-:Y:S05]  /*1350*/  WARPSYNC.ALL ;  /* 0x0000000000007948 */ /* 0x000fea0003800000 */
[----:B------:R-:W-:Y:S06]  /*1360*/  BAR.SYNC.DEFER_BLOCKING 0x0 ;  /* 0x0000000000007b1d */ /* 0x000fec0000010000 */
[----:B------:R-:W-:Y:S05]  /*1370*/  BRA `(.L_x_839) ;  /* 0x0000000000487947 */ /* 0x000fea0003800000 */
.L_x_836:
        /* <DEDUP_REMOVED lines=10> */
.L_x_841:
[----:B------:R-:W2:Y:S04]  /*1420*/  LD.E.STRONG.GPU R20, desc[UR10][R52.64] ;  /* 0x0000000a34147980 */ /* 0x000ea8000c10f900 */
[----:B--2---:R-:W-:Y:S01]  /*1430*/  CCTL.IVALL ;  /* 0x00000000ff00798f */ /* 0x004fe20002000000 */
[----:B------:R-:W-:Y:S05]  /*1440*/  YIELD ;  /* 0x0000000000007946 */ /* 0x000fea0003800000 */
[----:B-----5:R-:W-:-:S04]  /*1450*/  LOP3.LUT R20, R20, R21, RZ, 0x3c, !PT ;  /* 0x0000001514147212 */ /* 0x020fc800078e3cff */
[----:B------:R-:W-:-:S13]  /*1460*/  ISETP.GT.AND P1, PT, R20, -0x1, PT ;  /* 0xffffffff1400780c */ /* 0x000fda0003f24270 */
[----:B------:R-:W-:Y:S05]  /*1470*/  @P1 BRA `(.L_x_841) ;  /* 0xfffffffc00e81947 */ /* 0x000fea000383ffff */
.L_x_840:
[----:B------:R-:W-:Y:S05]  /*1480*/  WARPSYNC.ALL ;  /* 0x0000000000007948 */ /* 0x000fea0003800000 */
[----:B------:R-:W-:Y:S06]  /*1490*/  BAR.SYNC.DEFER_BLOCKING 0x0 ;  /* 0x0000000000007b1d */ /* 0x000fec0000010000 */
.L_x_839:
[----:B------:R-:W-:-:S13]  /*14a0*/  ISETP.GT.U32.AND P1, PT, R5, 0xff, PT ;  /* 0x000000ff0500780c */ /* 0x000fda0003f24070 */
[----:B------:R-:W1:Y:S01]  /*14b0*/  @!P1 LDC.64 R22, c[0x0][0x3d0] ;  /* 0x0000f400ff169b82 */ /* 0x000e620000000a00 */
[C---:B------:R-:W-:Y:S01]  /*14c0*/  @!P1 SHF.L.U32 R20, R5.reuse, 0x1, RZ ;  /* 0x0000000105149819 */ /* 0x040fe200000006ff */
        /* <DEDUP_REMOVED lines=62> */
[----:B------:R-:W-:Y:S02]  /*18b0*/  F2FP.F16.F32.PACK_AB R42, R21, R0 ;  /* 0x00000000152a723e */ /* 0x000fe400000000ff */
[----:B------:R-:W-:-:S05]  /*18c0*/  F2FP.F16.F32.PACK_AB R43, R43, R4 ;  /* 0x000000042b2b723e */ /* 0x000fca00000000ff */
[----:B------:R1:W-:Y:S01]  /*18d0*/  STG.E.64 desc[UR10][R18.64], R42 ;  /* 0x0000002a12007986 */ /* 0x0003e2000c101b0a */
[----:B------:R-:W-:Y:S05]  /*18e0*/  @!P0 BRA `(.L_x_842) ;  /* 0xffffffe800e48947 */ /* 0x000fea000383ffff */
.L_x_833:
[----:B------:R-:W-:-:S04]  /*18f0*/  LEA R29, R3, R8, 0x6 ;  /* 0x00000008031d7211 */ /* 0x000fc800078e30ff */
[----:B------:R-:W-:-:S04]  /*1900*/  SHF.L.U32 R29, R29, 0x5, RZ ;  /* 0x000000051d1d7819 */ /* 0x000fc800000006ff */
[----:B------:R-:W-:-:S13]  /*1910*/  ISETP.GT.AND P0, PT, R29, 0x4ff, PT ;  /* 0x000004ff1d00780c */ /* 0x000fda0003f04270 */
[----:B------:R-:W-:Y:S05]  /*1920*/  @P0 EXIT ;  /* 0x000000000000094d */ /* 0x000fea0003800000 */
[----:B------:R-:W2:Y:S01]  /*1930*/  S2R R25, SR_TID.X ;  /* 0x0000000000197919 */ /* 0x000ea20000002100 */
[----:B------:R-:W3:Y:S01]  /*1940*/  LDC.64 R2, c[0x0][0x3c8] ;  /* 0x0000f200ff027b82 */ /* 0x000ee20000000a00 */
[----:B------:R-:W4:Y:S01]  /*1950*/  LDCU.64 UR8, c[0x0][0x3d0] ;  /* 0x00007a00ff0877ac */ /* 0x000f220008000a00 */
[----:B------:R-:W-:-:S06]  /*1960*/  UMOV UR4, 0x400 ;  /* 0x0000040000047882 */ /* 0x000fcc0000000000 */
[----:B------:R-:W5:Y:S01]  /*1970*/  S2UR UR5, SR_CgaCtaId ;  /* 0x00000000000579c3 */ /* 0x000f620000008800 */
[C---:B---3--:R-:W-:Y:S01]  /*1980*/  IMAD.SHL.U32 R35, R2.reuse, 0x40, RZ ;  /* 0x0000004002237824 */ /* 0x048fe200078e00ff */
[----:B------:R-:W-:Y:S02]  /*1990*/  SHF.L.U64.HI R34, R2, 0x6, R3 ;  /* 0x0000000602227819 */ /* 0x000fe40000010203 */
[--C-:B--2---:R-:W-:Y:S01]  /*19a0*/  SHF.R.U32.HI R36, RZ, 0x5, R25.reuse ;  /* 0x00000005ff247819 */ /* 0x104fe20000011619 */
[----:B-----5:R-:W-:Y:S01]  /*19b0*/  ULEA UR6, UR5, UR4, 0x18 ;  /* 0x0000000405067291 */ /* 0x020fe2000f8ec0ff */
[----:B------:R-:W-:Y:S01]  /*19c0*/  SHF.R.U32.HI R31, RZ, 0x4, R25 ;  /* 0x00000004ff1f7819 */ /* 0x000fe20000011619 */
[----:B----4-:R-:W-:Y:S01]  /*19d0*/  UIADD3 UR4, UP0, UPT, UR8, 0x6e000, URZ ;  /* 0x0006e00008047890 */ /* 0x010fe2000ff1e0ff */
        /* <DEDUP_REMOVED lines=12> */
[----:B------:R-:W-:Y:S02]  /*1aa0*/  IADD3.X R7, PT, PT, RZ, RZ, RZ, P0, !PT ;  /* 0x000000ffff077210 */ /* 0x000fe400007fe4ff */
[----:B------:R-:W-:Y:S02]  /*1ab0*/  MOV R6, R5 ;  /* 0x0000000500067202 */ /* 0x000fe40000000f00 */
[----:B------:R-:W-:Y:S02]  /*1ac0*/  IADD3 RZ, P0, PT, R3, R4, RZ ;  /* 0x0000000403ff7210 */ /* 0x000fe40007f1e0ff */
[----:B------:R-:W-:-:S03]  /*1ad0*/  LOP3.LUT R5, R0, 0x1f, R25, 0x78, !PT ;  /* 0x0000001f00057812 */ /* 0x000fc600078e7819 */
[----:B------:R-:W-:-:S04]  /*1ae0*/  IMAD.WIDE.U32.X R2, R32, -0x33333334, R6, P0 ;  /* 0xcccccccc20027825 */ /* 0x000fc800000e0406 */
[----:B------:R-:W-:Y:S01]  /*1af0*/  IMAD R30, R5, 0x4, R30 ;  /* 0x00000004051e7824 */ /* 0x000fe200078e021e */
[----:B------:R-:W-:-:S04]  /*1b00*/  SHF.R.U64 R45, R2, 0x3, R3 ;  /* 0x00000003022d7819 */ /* 0x000fc80000001203 */
[----:B------:R-:W-:-:S04]  /*1b10*/  IADD3 R44, P1, PT, R45, 0x1, RZ ;  /* 0x000000012d2c7810 */ /* 0x000fc80007f3e0ff */
[----:B-1----:R-:W-:Y:S02]  /*1b20*/  LOP3.LUT R42, R44, 0x7, RZ, 0xc0, !PT ;  /* 0x000000072c2a7812 */ /* 0x002fe400078ec0ff */
        /* <DEDUP_REMOVED lines=12> */
.L_x_854:
        /* <DEDUP_REMOVED lines=25> */
.L_x_847:
        /* <DEDUP_REMOVED lines=33> */
.L_x_846:
[----:B------:R-:W-:Y:S05]  /*1f90*/  BSYNC.RECONVERGENT B1 ;  /* 0x0000000000017941 */ /* 0x000fea0003800200 */
.L_x_845:
        /* <DEDUP_REMOVED lines=25> */
.L_x_849:
[----:B------:R-:W-:Y:S05]  /*2130*/  BSYNC.RECONVERGENT B1 ;  /* 0x0000000000017941 */ /* 0x000fea0003800200 */
.L_x_848:
        /* <DEDUP_REMOVED lines=28> */
.L_x_844:
[----:B------:R-:W-:Y:S05]  /*2300*/  BSYNC.RECONVERGENT B0 ;  /* 0x0000000000007941 */ /* 0x000fea0003800200 */
.L_x_843:
[----:B------:R1:W-:Y:S01]  /*2310*/  STS [R30], R37 ;  /* 0x000000251e007388 */ /* 0x0003e20000000800 */
[----:B------:R-:W2:Y:S01]  /*2320*/  LDC.64 R6, c[0x0][0x388] ;  /* 0x0000e200ff067b82 */ /* 0x000ea20000000a00 */
[----:B------:R-:W-:Y:S02]  /*2330*/  ISETP.GT.U32.AND P1, PT, R40, 0x9, PT ;  /* 0x000000092800780c */ /* 0x000fe40003f24070 */
[----:B------:R1:W-:Y:S01]  /*2340*/  STS [R30+0x500], R38 ;  /* 0x000500261e007388 */ /* 0x0003e20000000800 */
[----:B------:R-:W-:-:S04]  /*2350*/  MOV R8, R31 ;  /* 0x0000001f00087202 */ /* 0x000fc80000000f00 */
[----:B------:R-:W3:Y:S08]  /*2360*/  LDC.64 R4, c[0x0][0x390] ;  /* 0x0000e400ff047b82 */ /* 0x000ef00000000a00 */
[----:B-1----:R-:W-:Y:S06]  /*2370*/  BAR.SYNC.DEFER_BLOCKING 0x0 ;  /* 0x0000000000007b1d */ /* 0x002fec0000010000 */
.L_x_853:
        /* <DEDUP_REMOVED lines=32> */
.L_x_864:
[----:B------:R-:W-:Y:S01]  /*2580*/  BSSY.RECONVERGENT B0, `(.L_x_851) ;  /* 0x000000a000007945 */ /* 0x000fe20003800200 */
[----:B----4-:R-:W-:-:S03]  /*2590*/  FADD.FTZ R10, R9, R10 ;  /* 0x0000000a090a7221 */ /* 0x010fc60000010000 */
[----:B------:R-:W-:Y:S05]  /*25a0*/  @P2 BRA `(.L_x_852) ;  /* 0x00000000001c2947 */ /* 0x000fea0003800000 */
[----:B------:R-:W-:Y:S02]  /*25b0*/  IADD3 R13, PT, PT, R8, R29, RZ ;  /* 0x0000001d080d7210 */ /* 0x000fe40007ffe0ff */
[----:B------:R-:W-:-:S03]  /*25c0*/  F2FP.F16.F32.PACK_AB R9, R10, R15 ;  /* 0x0000000f0a09723e */ /* 0x000fc600000000ff */
[----:B--2---:R-:W-:Y:S01]  /*25d0*/  IMAD.WIDE R10, R13, 0x2, R6 ;  /* 0x000000020d0a7825 */ /* 0x004fe200078e0206 */
[----:B------:R-:W-:-:S03]  /*25e0*/  PRMT R14, R9, 0x7632, R14 ;  /* 0x00007632090e7816 */ /* 0x000fc6000000000e */
[----:B---3--:R-:W-:Y:S01]  /*25f0*/  IMAD.WIDE R12, R13, 0x2, R4 ;  /* 0x000000020d0c7825 */ /* 0x008fe200078e0204 */
[----:B------:R0:W-:Y:S04]  /*2600*/  STG.E.U16 desc[UR10][R10.64], R9 ;  /* 0x000000090a007986 */ /* 0x0001e8000c10150a */
[----:B------:R0:W-:Y:S02]  /*2610*/  STG.E.U16 desc[UR10][R12.64], R14 ;  /* 0x0000000e0c007986 */ /* 0x0001e4000c10150a */
.L_x_852:
[----:B------:R-:W-:Y:S05]  /*2620*/  BSYNC.RECONVERGENT B0 ;  /* 0x0000000000007941 */ /* 0x000fea0003800200 */
.L_x_851:
        /* <DEDUP_REMOVED lines=9> */
.L_x_850:
        /* <DEDUP_REMOVED lines=8> */
.L_x_856:
[----:B------:R-:W-:Y:S05]  /*2740*/  BSYNC B0 ;  /* 0x0000000000007941 */ /* 0x000fea0003800000 */
.L_x_855:
        /* <DEDUP_REMOVED lines=8> */
.L_x_857:
[----:B------:R-:W-:Y:S01]  /*27d0*/  FADD.FTZ R12, R12, R9 ;  /* 0x000000090c0c7221 */ /* 0x000fe20000010000 */
[----:B------:R-:W-:-:S03]  /*27e0*/  HFMA2 R19, -RZ, RZ, 0, 2.384185791015625e-07 ;  /* 0x00000004ff137431 */ /* 0x000fc600000001ff */
[----:B------:R-:W-:Y:S01]  /*27f0*/  IMAD.MOV.U32 R20, RZ, RZ, R12 ;  /* 0x000000ffff147224 */ /* 0x000fe200078e000c */
[----:B------:R-:W-:-:S07]  /*2800*/  MOV R11, R18 ;  /* 0x00000012000b7202 */ /* 0x000fce0000000f00 */
[----:B------:R-:W-:Y:S05]  /*2810*/  WARPSYNC.COLLECTIVE R17, `(.L_x_858) ;  /* 0x0000000011087348 */ /* 0x000fea0003c00000 */
[----:B------:R0:W1:Y:S02]  /*2820*/  SHFL.BFLY P3, R18, R20, R19, R22 ;  /* 0x0c00001314127389 */ /* 0x0000640000060016 */
[----:B01----:R-:W-:Y:S05]  /*2830*/  ENDCOLLECTIVE ;  /* 0x000000000000791b */ /* 0x003fea0003800000 */
.L_x_858:
[----:B------:R-:W-:-:S04]  /*2840*/  FADD.FTZ R11, R11, R10 ;  /* 0x0000000a0b0b7221 */ /* 0x000fc80000010000 */
[----:B------:R-:W-:Y:S01]  /*2850*/  IMAD.MOV.U32 R20, RZ, RZ, R11 ;  /* 0x000000ffff147224 */ /* 0x000fe200078e000b */
[----:B------:R-:W-:-:S07]  /*2860*/  MOV R13, R18 ;  /* 0x00000012000d7202 */ /* 0x000fce0000000f00 */
[----:B------:R-:W-:Y:S05]  /*2870*/  WARPSYNC.COLLECTIVE R17, `(.L_x_859) ;  /* 0x0000000011087348 */ /* 0x000fea0003c00000 */
[----:B------:R0:W1:Y:S02]  /*2880*/  SHFL.BFLY P3, R18, R20, R19, R22 ;  /* 0x0c00001314127389 */ /* 0x0000640000060016 */
[----:B01----:R-:W-:Y:S05]  /*2890*/  ENDCOLLECTIVE ;  /* 0x000000000000791b */ /* 0x003fea0003800000 */
.L_x_859:
[----:B------:R-:W-:-:S05]  /*28a0*/  FADD.FTZ R13, R12, R13 ;  /* 0x0000000d0c0d7221 */ /* 0x000fca0000010000 */
[----:B------:R-:W-:Y:S01]  /*28b0*/  MOV R20, R13 ;  /* 0x0000000d00147202 */ /* 0x000fe20000000f00 */
[----:B------:R-:W-:Y:S01]  /*28c0*/  IMAD.MOV.U32 R19, RZ, RZ, 0x2 ;  /* 0x00000002ff137424 */ /* 0x000fe200078e00ff */
[----:B------:R-:W-:-:S07]  /*28d0*/  MOV R14, R18 ;  /* 0x00000012000e7202 */ /* 0x000fce0000000f00 */
[----:B------:R-:W-:Y:S05]  /*28e0*/  WARPSYNC.COLLECTIVE R17, `(.L_x_860) ;  /* 0x0000000011087348 */ /* 0x000fea0003c00000 */
[----:B------:R0:W1:Y:S02]  /*28f0*/  SHFL.BFLY P3, R18, R20, R19, R22 ;  /* 0x0c00001314127389 */ /* 0x0000640000060016 */
[----:B01----:R-:W-:Y:S05]  /*2900*/  ENDCOLLECTIVE ;  /* 0x000000000000791b */ /* 0x003fea0003800000 */
.L_x_860:
[----:B------:R-:W-:-:S05]  /*2910*/  FADD.FTZ R14, R11, R14 ;  /* 0x0000000e0b0e7221 */ /* 0x000fca0000010000 */
[----:B------:R-:W-:Y:S02]  /*2920*/  MOV R20, R14 ;  /* 0x0000000e00147202 */ /* 0x000fe40000000f00 */
[----:B------:R-:W-:-:S07]  /*2930*/  MOV R16, R18 ;  /* 0x0000001200107202 */ /* 0x000fce0000000f00 */
[----:B------:R-:W-:Y:S05]  /*2940*/  WARPSYNC.COLLECTIVE R17, `(.L_x_861) ;  /* 0x0000000011087348 */ /* 0x000fea0003c00000 */
[----:B------:R0:W1:Y:S02]  /*2950*/  SHFL.BFLY P3, R18, R20, R19, R22 ;  /* 0x0c00001314127389 */ /* 0x0000640000060016 */
[----:B01----:R-:W-:Y:S05]  /*2960*/  ENDCOLLECTIVE ;  /* 0x000000000000791b */ /* 0x003fea0003800000 */
.L_x_861:
[----:B------:R-:W-:Y:S01]  /*2970*/  FADD.FTZ R16, R13, R16 ;  /* 0x000000100d107221 */ /* 0x000fe20000010000 */
[----:B------:R-:W-:-:S04]  /*2980*/  HFMA2 R19, -RZ, RZ, 0, 5.9604644775390625e-08 ;  /* 0x00000001ff137431 */ /* 0x000fc800000001ff */
[----:B------:R-:W-:Y:S01]  /*2990*/  MOV R20, R16 ;  /* 0x0000001000147202 */ /* 0x000fe20000000f00 */
[----:B------:R-:W-:-:S07]  /*29a0*/  IMAD.MOV.U32 R9, RZ, RZ, R18 ;  /* 0x000000ffff097224 */ /* 0x000fce00078e0012 */
[----:B------:R-:W-:Y:S05]  /*29b0*/  WARPSYNC.COLLECTIVE R17, `(.L_x_862) ;  /* 0x0000000011087348 */ /* 0x000fea0003c00000 */
[----:B------:R0:W1:Y:S02]  /*29c0*/  SHFL.BFLY P3, R18, R20, R19, R22 ;  /* 0x0c00001314127389 */ /* 0x0000640000060016 */
[----:B01----:R-:W-:Y:S05]  /*29d0*/  ENDCOLLECTIVE ;  /* 0x000000000000791b */ /* 0x003fea0003800000 */
.L_x_862:
[----:B------:R-:W-:-:S05]  /*29e0*/  FADD.FTZ R9, R14, R9 ;  /* 0x000000090e097221 */ /* 0x000fca0000010000 */
[----:B------:R-:W-:Y:S01]  /*29f0*/  MOV R20, R9 ;  /* 0x0000000900147202 */ /* 0x000fe20000000f00 */
[----:B------:R-:W-:-:S07]  /*2a00*/  IMAD.MOV.U32 R15, RZ, RZ, R18 ;  /* 0x000000ffff0f7224 */ /* 0x000fce00078e0012 */
[----:B------:R-:W-:Y:S05]  /*2a10*/  WARPSYNC.COLLECTIVE R17, `(.L_x_863) ;  /* 0x0000000011087348 */ /* 0x000fea0003c00000 */
[----:B------:R0:W1:Y:S02]  /*2a20*/  SHFL.BFLY P3, R18, R20, R19, R22 ;  /* 0x0c00001314127389 */ /* 0x0000640000060016 */
[----:B01----:R-:W-:Y:S05]  /*2a30*/  ENDCOLLECTIVE ;  /* 0x000000000000791b */ /* 0x003fea0003800000 */
.L_x_863:
[----:B------:R-:W-:Y:S01]  /*2a40*/  FADD.FTZ R15, R16, R15 ;  /* 0x0000000f100f7221 */ /* 0x000fe20000010000 */
[----:B------:R-:W-:Y:S01]  /*2a50*/  MOV R10, R18 ;  /* 0x00000012000a7202 */ /* 0x000fe20000000f00 */
[----:B------:R-:W-:Y:S06]  /*2a60*/  BRA `(.L_x_864) ;  /* 0xfffffff800c47947 */ /* 0x000fec000383ffff */
.L_x_865:
        /* <DEDUP_REMOVED lines=9> */
.L_x_1691:


//--------------------- .text._ZN13group_norm_v218gn_bwd_cuda_kernelI6__halfLi320ELi1ELi32ELi40ELi256ELb0ELb1ELi8ELi320ELi320ELi4ELb1ELi4ELb0ELb0ELNS_15WgradSyncMethodE3ENS_16CompileConditionILi1000EEEEEvPT_S6_S6_PKS5_S8_S8_S8_PKfflPfPj --------------------------
	.section	.text._ZN13group_norm_v218gn_bwd_cuda_kernelI6__halfLi320ELi1ELi32ELi40ELi256ELb0ELb1ELi8ELi320ELi320ELi4ELb1ELi4ELb0ELb0ELNS_15WgradSyncMethodE3ENS_16CompileConditionILi1000EEEEEvPT_S6_S6_PKS5_S8_S8_S8_PKfflPfPj,"ax",@progbits
	.align	128
        .global         _ZN13group_norm_v218gn_bwd_cuda_kernelI6__halfLi320ELi1ELi32ELi40ELi256ELb0ELb1ELi8ELi320ELi320ELi4ELb1ELi4ELb0ELb0ELNS_15WgradSyncMethodE3ENS_16CompileConditionILi1000EEEEEvPT_S6_S6_PKS5_S8_S8_S8_PKfflPfPj
        .type           _ZN13group_norm_v218gn_bwd_cuda_kernelI6__halfLi320ELi1ELi32ELi40ELi256ELb0ELb1ELi8ELi320ELi320ELi4ELb1ELi4ELb0ELb0ELNS_15WgradSyncMethodE3ENS_16CompileConditionILi1000EEEEEvPT_S6_S6_PKS5_S8_S8_S8_PKfflPfPj,@function
        .size           _ZN13group_norm_v218gn_bwd_cuda_kernelI6__halfLi320ELi1ELi32ELi40ELi256ELb0ELb1ELi8ELi320ELi320ELi4ELb1ELi4ELb0ELb0ELNS_15WgradSyncMethodE3ENS_16CompileConditionILi1000EEEEEvPT_S6_S6_PKS5_S8_S8_S8_PKfflPfPj,(.L_x_1692 - _ZN13group_norm_v218gn_bwd_cuda_kernelI6__halfLi320ELi1ELi32ELi40ELi256ELb0ELb1ELi8ELi320ELi320ELi4ELb1ELi4ELb0ELb0ELNS_15WgradSyncMethodE3ENS_16CompileConditionILi1000EEEEEvPT_S6_S6_PKS5_S8_S8_S8_PKfflPfPj)
        .other          _ZN13group_norm_v218gn_bwd_cuda_kernelI6__halfLi320ELi1ELi32ELi40ELi256ELb0ELb1ELi8ELi320ELi320ELi4ELb1ELi4ELb0ELb0ELNS_15WgradSyncMethodE3ENS_16CompileConditionILi1000EEEEEvPT_S6_S6_PKS5_S8_S8_S8_PKfflPfPj,@"STO_CUDA_ENTRY STV_DEFAULT"
_ZN13group_norm_v218gn_bwd_cuda_kernelI6__halfLi320ELi1ELi32ELi40ELi256ELb0ELb1ELi8ELi320ELi320ELi4ELb1ELi4ELb0ELb0ELNS_15WgradSyncMethodE3ENS_16CompileConditionILi1000EEEEEvPT_S6_S6_PKS5_S8_S8_S8_PKfflPfPj:
.text._ZN13group_norm_v218gn_bwd_cuda_kernelI6__halfLi320ELi1ELi32ELi40ELi256ELb0ELb1ELi8ELi320ELi320ELi4ELb1ELi4ELb0ELb0ELNS_15WgradSyncMethodE3ENS_16CompileConditionILi1000EEEEEvPT_S6_S6_PKS5_S8_S8_S8_PKfflPfPj:
        /* <DEDUP_REMOVED lines=26> */
.L_x_868:
[----:B------:R-:W2:Y:S04]  /*01a0*/  LD.E.STRONG.GPU R8, desc[UR10][R6.64+0x10] ;  /* 0x0000100a06087980 */ /* 0x000ea8000c10f900 */
[----:B--2---:R-:W-:Y:S01]  /*01b0*/  CCTL.IVALL ;  /* 0x00000000ff00798f */ /* 0x004fe20002000000 */
[----:B------:R-:W-:Y:S05]  /*01c0*/  YIELD ;  /* 0x0000000000007946 */ /* 0x000fea0003800000 */
[----:B-----5:R-:W-:-:S04]  /*01d0*/  LOP3.LUT R8, R8, R3, RZ, 0x3c, !PT ;  /* 0x0000000308087212 */ /* 0x020fc800078e3cff */
[----:B------:R-:W-:-:S13]  /*01e0*/  ISETP.GT.AND P0, PT, R8, -0x1, PT ;  /* 0xffffffff0800780c */ /* 0x000fda0003f04270 */
[----:B------:R-:W-:Y:S05]  /*01f0*/  @P0 BRA `(.L_x_868) ;  /* 0xfffffffc00e80947 */ /* 0x000fea000383ffff */
.L_x_867:
[----:B------:R-:W-:Y:S05]  /*0200*/  WARPSYNC.ALL ;  /* 0x0000000000007948 */ /* 0x000fea0003800000 */
[----:B------:R-:W-:Y:S06]  /*0210*/  BAR.SYNC.DEFER_BLOCKING 0x0 ;  /* 0x0000000000007b1d */ /* 0x000fec0000010000 */
[----:B------:R-:W-:Y:S05]  /*0220*/  BRA `(.L_x_869) ;  /* 0x0000001800707947 */ /* 0x000fea0003800000 */
.L_x_866:
        /* <DEDUP_REMOVED lines=23> */
[----:B--2---:R-:W-:Y:S01]  /*03a0*/  ULEA UR8, UR6, UR4, 0x18 ;  /* 0x0000000406087291 */ /* 0x004fe2000f8ec0ff */
[--C-:B------:R-:W-:Y:S01]  /*03b0*/  SHF.R.U32.HI R7, RZ, 0x2, R5.reuse ;  /* 0x00000002ff077819 */ /* 0x100fe20000011605 */
[----:B------:R-:W-:Y:S01]  /*03c0*/  UIADD3 UR5, UPT, UPT, UR4, 0x2800, URZ ;  /* 0x0000280004057890 */ /* 0x000fe2000fffe0ff */
[----:B------:R-:W-:Y:S01]  /*03d0*/  SHF.L.U32 R33, R5, 0x1, RZ ;  /* 0x0000000105217819 */ /* 0x000fe200000006ff */
[----:B------:R-:W-:Y:S01]  /*03e0*/  UIADD3 UR4, UPT, UPT, UR4, 0x3480, URZ ;  /* 0x0000348004047890 */ /* 0x000fe2000fffe0ff */
[----:B------:R-:W-:Y:S01]  /*03f0*/  LOP3.LUT R3, R3, 0x7ffe0, RZ, 0xc0, !PT ;  /* 0x0007ffe003037812 */ /* 0x000fe200078ec0ff */
[----:B------:R-:W-:Y:S01]  /*0400*/  ULEA UR5, UR6, UR5, 0x18 ;  /* 0x0000000506057291 */ /* 0x000fe2000f8ec0ff */
[----:B------:R-:W-:Y:S01]  /*0410*/  LEA R13, R4, R7, 0x3 ;  /* 0x00000007040d7211 */ /* 0x000fe200078e18ff */
[----:B------:R-:W-:Y:S01]  /*0420*/  ULEA UR4, UR6, UR4, 0x18 ;  /* 0x0000000406047291 */ /* 0x000fe2000f8ec0ff */
[----:B------:R-:W-:Y:S01]  /*0430*/  LOP3.LUT R14, R33, 0x18, RZ, 0xc0, !PT ;  /* 0x00000018210e7812 */ /* 0x000fe200078ec0ff */
[----:B------:R-:W-:Y:S01]  /*0440*/  HFMA2 R65, -RZ, RZ, 0, 0 ;  /* 0x00000000ff417431 */ /* 0x000fe200000001ff */
[----:B------:R-:W-:Y:S01]  /*0450*/  LEA R11, R5, UR8, 0x5 ;  /* 0x00000008050b7c11 */ /* 0x000fe2000f8e28ff */
[----:B------:R-:W-:Y:S01]  /*0460*/  IMAD R13, R13, 0x28, -R12 ;  /* 0x000000280d0d7824 */ /* 0x000fe200078e0a0c */
[----:B------:R-:W-:Y:S01]  /*0470*/  LOP3.LUT R10, R3, 0x1f, R2, 0xf8, !PT ;  /* 0x0000001f030a7812 */ /* 0x000fe200078ef802 */
[----:B------:R-:W-:Y:S01]  /*0480*/  IMAD.U32 R40, RZ, RZ, UR5 ;  /* 0x00000005ff287e24 */ /* 0x000fe2000f8e00ff */
[----:B------:R-:W-:Y:S01]  /*0490*/  LOP3.LUT R16, R14, 0x8, RZ, 0x3c, !PT ;  /* 0x000000080e107812 */ /* 0x000fe200078e3cff */
[----:B------:R-:W-:Y:S01]  /*04a0*/  VIADD R24, R13, 0x18 ;  /* 0x000000180d187836 */ /* 0x000fe20000000000 */
[----:B------:R-:W-:Y:S01]  /*04b0*/  LOP3.LUT R18, R33, 0x18, RZ, 0xc, !PT ;  /* 0x0000001821127812 */ /* 0x000fe200078e0cff */
[----:B------:R-:W-:Y:S01]  /*04c0*/  IMAD R3, R10, 0x500, R5 ;  /* 0x000005000a037824 */ /* 0x000fe200078e0205 */
[C---:B------:R-:W-:Y:S01]  /*04d0*/  IADD3 R8, PT, PT, R11.reuse, R14, RZ ;  /* 0x0000000e0b087210 */ /* 0x040fe20007ffe0ff */
[C---:B------:R-:W-:Y:S01]  /*04e0*/  IMAD.IADD R10, R11.reuse, 0x1, R16 ;  /* 0x000000010b0a7824 */ /* 0x040fe200078e0210 */
[----:B------:R-:W-:Y:S01]  /*04f0*/  LOP3.LUT R14, R14, 0x10, RZ, 0x3c, !PT ;  /* 0x000000100e0e7812 */ /* 0x000fe200078e3cff */
[----:B0-----:R-:W-:Y:S01]  /*0500*/  IMAD.WIDE.U32 R88, R4, 0x4, R88 ;  /* 0x0000000404587825 */ /* 0x001fe200078e0058 */
[----:B------:R-:W-:Y:S01]  /*0510*/  IADD3 R9, PT, PT, R11, R18, RZ ;  /* 0x000000120b097210 */ /* 0x000fe20007ffe0ff */
[----:B------:R-:W0:Y:S01]  /*0520*/  LDCU UR5, c[0x0][0x374] ;  /* 0x00006e80ff0577ac */ /* 0x000e220008000800 */
[----:B------:R-:W-:-:S02]  /*0530*/  LOP3.LUT R15, R13, 0x4, RZ, 0xfc, !PT ;  /* 0x000000040d0f7812 */ /* 0x000fc400078efcff */
[----:B------:R-:W-:Y:S02]  /*0540*/  IADD3 R11, PT, PT, R11, R14, RZ ;  /* 0x0000000e0b0b7210 */ /* 0x000fe40007ffe0ff */
[----:B------:R-:W-:Y:S02]  /*0550*/  IADD3 R18, PT, PT, R13, 0x10, RZ ;  /* 0x000000100d127810 */ /* 0x000fe40007ffe0ff */
[----:B------:R-:W-:Y:S02]  /*0560*/  SHF.L.U32 R14, R5, 0x3, RZ ;  /* 0x00000003050e7819 */ /* 0x000fe400000006ff */
[C---:B------:R-:W-:Y:S02]  /*0570*/  IADD3 R16, PT, PT, R13.reuse, 0x8, RZ ;  /* 0x000000080d107810 */ /* 0x040fe40007ffe0ff */
[----:B------:R-:W-:Y:S02]  /*0580*/  SHF.R.U32.HI R15, RZ, 0x2, R15 ;  /* 0x00000002ff0f7819 */ /* 0x000fe4000001160f */
[----:B------:R-:W-:-:S02]  /*0590*/  IADD3 R28, PT, PT, R13, 0x20, RZ ;  /* 0x000000200d1c7810 */ /* 0x000fc40007ffe0ff */
[----:B------:R-:W-:Y:S02]  /*05a0*/  SHF.R.U32.HI R19, RZ, 0x2, R18 ;  /* 0x00000002ff137819 */ /* 0x000fe40000011612 */
[----:B------:R-:W-:Y:S02]  /*05b0*/  LOP3.LUT R21, R14, 0x18, RZ, 0xc0, !PT ;  /* 0x000000180e157812 */ /* 0x000fe400078ec0ff */
[C---:B------:R-:W-:Y:S02]  /*05c0*/  IADD3 R17, PT, PT, R13.reuse, 0xc, RZ ;  /* 0x0000000c0d117810 */ /* 0x040fe40007ffe0ff */
[C---:B------:R-:W-:Y:S02]  /*05d0*/  IADD3 R20, PT, PT, R13.reuse, 0x14, RZ ;  /* 0x000000140d147810 */ /* 0x040fe40007ffe0ff */
[----:B------:R-:W-:Y:S02]  /*05e0*/  IADD3 R25, PT, PT, R13, 0x1c, RZ ;  /* 0x0000001c0d197810 */ /* 0x000fe40007ffe0ff */
[----:B------:R-:W-:-:S02]  /*05f0*/  SHF.R.U32.HI R14, RZ, 0x2, R13 ;  /* 0x00000002ff0e7819 */ /* 0x000fc4000001160d */
[----:B------:R-:W-:Y:S02]  /*0600*/  IADD3 R30, PT, PT, R13, 0x24, RZ ;  /* 0x000000240d1e7810 */ /* 0x000fe40007ffe0ff */
[----:B------:R-:W-:Y:S01]  /*0610*/  SHF.R.U32.HI R13, RZ, 0x2, R16 ;  /* 0x00000002ff0d7819 */ /* 0x000fe20000011610 */
[----:B------:R-:W-:Y:S01]  /*0620*/  IMAD R16, R15, 0x28, R40 ;  /* 0x000000280f107824 */ /* 0x000fe200078e0228 */
[----:B------:R-:W-:Y:S01]  /*0630*/  SHF.R.U32.HI R29, RZ, 0x2, R28 ;  /* 0x00000002ff1d7819 */ /* 0x000fe2000001161c */
[----:B------:R-:W-:Y:S01]  /*0640*/  IMAD R28, R19, 0x28, R40 ;  /* 0x00000028131c7824 */ /* 0x000fe200078e0228 */
[----:B------:R-:W-:Y:S01]  /*0650*/  SHF.R.U32.HI R31, RZ, 0x2, R30 ;  /* 0x00000002ff1f7819 */ /* 0x000fe2000001161e */
[--C-:B------:R-:W-:Y:S01]  /*0660*/  IMAD R18, R13, 0x28, R40.reuse ;  /* 0x000000280d127824 */ /* 0x100fe200078e0228 */
[C---:B------:R-:W-:Y:S01]  /*0670*/  IADD3 R13, PT, PT, R21.reuse, R16, RZ ;  /* 0x00000010150d7210 */ /* 0x040fe20007ffe0ff */
[--C-:B------:R-:W-:Y:S01]  /*0680*/  IMAD R14, R14, 0x28, R40.reuse ;  /* 0x000000280e0e7824 */ /* 0x100fe200078e0228 */
[----:B------:R-:W-:Y:S01]  /*0690*/  IADD3 R16, PT, PT, R21, R28, RZ ;  /* 0x0000001c15107210 */ /* 0x000fe20007ffe0ff */
[----:B------:R-:W-:Y:S01]  /*06a0*/  IMAD R38, R31, 0x28, R40 ;  /* 0x000000281f267824 */ /* 0x000fe200078e0228 */
[----:B------:R-:W-:Y:S01]  /*06b0*/  SHF.R.U32.HI R22, RZ, 0x2, R20 ;  /* 0x00000002ff167819 */ /* 0x000fe20000011614 */
[----:B------:R-:W-:Y:S01]  /*06c0*/  IMAD R36, R29, 0x28, R40 ;  /* 0x000000281d247824 */ /* 0x000fe200078e0228 */
[----:B------:R-:W-:-:S02]  /*06d0*/  SHF.R.U32.HI R28, RZ, 0x4, R5 ;  /* 0x00000004ff1c7819 */ /* 0x000fc40000011605 */
[----:B------:R-:W-:Y:S01]  /*06e0*/  IADD3 R12, PT, PT, R3, R12, RZ ;  /* 0x0000000c030c7210 */ /* 0x000fe20007ffe0ff */
[----:B------:R-:W-:Y:S01]  /*06f0*/  IMAD R30, R22, 0x28, R40 ;  /* 0x00000028161e7824 */ /* 0x000fe200078e0228 */
[----:B------:R-:W-:Y:S02]  /*0700*/  SHF.L.U32 R3, R2, 0x3, RZ ;  /* 0x0000000302037819 */ /* 0x000fe400000006ff */
[----:B------:R-:W-:Y:S02]  /*0710*/  LOP3.LUT R31, R6, 0xffff, RZ, 0xc0, !PT ;  /* 0x0000ffff061f7812 */ /* 0x000fe400078ec0ff */
[----:B------:R-:W-:Y:S02]  /*0720*/  LOP3.LUT R28, R28, R5, RZ, 0x3c, !PT ;  /* 0x000000051c1c7212 */ /* 0x000fe400078e3cff */
[----:B------:R-:W-:Y:S01]  /*0730*/  LOP3.LUT R22, R3, 0xf8, RZ, 0xc0, !PT ;  /* 0x000000f803167812 */ /* 0x000fe200078ec0ff */
[----:B------:R-:W-:Y:S01]  /*0740*/  IMAD R31, R31, 0x667, RZ ;  /* 0x000006671f1f7824 */ /* 0x000fe200078e02ff */
[----:B------:R-:W-:Y:S01]  /*0750*/  SHF.L.U32 R3, R12, 0x1, RZ ;  /* 0x000000010c037819 */ /* 0x000fe200000006ff */
[----:B------:R-:W-:Y:S01]  /*0760*/  IMAD.SHL.U32 R28, R28, 0x8, RZ ;  /* 0x000000081c1c7824 */ /* 0x000fe200078e00ff */
[----:B------:R-:W-:Y:S01]  /*0770*/  SHF.R.U32.HI R17, RZ, 0x2, R17 ;  /* 0x00000002ff117819 */ /* 0x000fe20000011611 */
[----:B------:R-:W-:Y:S01]  /*0780*/  IMAD.IADD R12, R14, 0x1, R21 ;  /* 0x000000010e0c7824 */ /* 0x000fe200078e0215 */
[----:B------:R-:W-:Y:S01]  /*0790*/  SHF.R.U32.HI R24, RZ, 0x2, R24 ;  /* 0x00000002ff187819 */ /* 0x000fe20000011618 */
[----:B---3--:R-:W-:Y:S01]  /*07a0*/  IMAD.WIDE.U32 R90, R3, 0x4, R90 ;  /* 0x00000004035a7825 */ /* 0x008fe200078e005a */
[----:B------:R-:W-:-:S02]  /*07b0*/  SHF.R.U32.HI R25, RZ, 0x2, R25 ;  /* 0x00000002ff197819 */ /* 0x000fc40000011619 */
[----:B----4-:R-:W-:Y:S01]  /*07c0*/  LEA R92, P0, R0, R92, 0x2 ;  /* 0x0000005c005c7211 */ /* 0x010fe200078010ff */
[--C-:B------:R-:W-:Y:S01]  /*07d0*/  IMAD R20, R17, 0x28, R40.reuse ;  /* 0x0000002811147824 */ /* 0x100fe200078e0228 */
[----:B------:R-:W-:Y:S01]  /*07e0*/  SHF.L.U32 R3, R2, 0x1, RZ ;  /* 0x0000000102037819 */ /* 0x000fe200000006ff */
[--C-:B------:R-:W-:Y:S01]  /*07f0*/  IMAD R32, R24, 0x28, R40.reuse ;  /* 0x0000002818207824 */ /* 0x100fe200078e0228 */
[----:B------:R-:W-:Y:S01]  /*0800*/  SHF.R.U32.HI R31, RZ, 0x10, R31 ;  /* 0x00000010ff1f7819 */ /* 0x000fe2000001161f */
[--C-:B------:R-:W-:Y:S01]  /*0810*/  IMAD R34, R25, 0x28, R40.reuse ;  /* 0x0000002819227824 */ /* 0x100fe200078e0228 */
[----:B------:R-:W-:Y:S01]  /*0820*/  LOP3.LUT R28, R28, 0x18, RZ, 0xc0, !PT ;  /* 0x000000181c1c7812 */ /* 0x000fe200078ec0ff */
[----:B------:R-:W-:Y:S01]  /*0830*/  IMAD R24, R35, 0x28, R40 ;  /* 0x0000002823187824 */ /* 0x000fe200078e0228 */
[----:B------:R-:W-:Y:S01]  /*0840*/  LEA.HI.X R93, R0, R93, RZ, 0x2, P0 ;  /* 0x0000005d005d7211 */ /* 0x000fe200000f14ff */
[----:B------:R-:W-:Y:S01]  /*0850*/  IMAD.IADD R17, R21, 0x1, R30 ;  /* 0x0000000115117824 */ /* 0x000fe200078e021e */
[----:B------:R-:W-:Y:S01]  /*0860*/  LOP3.LUT R62, R3, 0x3e, RZ, 0xc0, !PT ;  /* 0x0000003e033e7812 */ /* 0x000fe200078ec0ff */
[----:B------:R-:W-:Y:S01]  /*0870*/  IMAD R3, R4, -0x8, R31 ;  /* 0xfffffff804037824 */ /* 0x000fe200078e021f */
[----:B------:R-:W-:Y:S01]  /*0880*/  ISETP.NE.AND P0, PT, R2, RZ, PT ;  /* 0x000000ff0200720c */ /* 0x000fe20003f05270 */
[----:B------:R-:W-:Y:S01]  /*0890*/  HFMA2 R30, -RZ, RZ, 0, 0 ;  /* 0x00000000ff1e7431 */ /* 0x000fe200000001ff */
[----:B------:R-:W-:-:S02]  /*08a0*/  MOV R63, 0x7fffffe1 ;  /* 0x7fffffe1003f7802 */ /* 0x000fc40000000f00 */
[----:B------:R-:W-:Y:S02]  /*08b0*/  CS2R R40, SRZ ;  /* 0x0000000000287805 */ /* 0x000fe4000001ff00 */
[----:B------:R-:W-:Y:S02]  /*08c0*/  IADD3 R28, PT, PT, R28, UR8, RZ ;  /* 0x000000081c1c7c10 */ /* 0x000fe4000fffe0ff */
[C---:B------:R-:W-:Y:S01]  /*08d0*/  IADD3 R22, PT, PT, R23.reuse, R22, RZ ;  /* 0x0000001617167210 */ /* 0x040fe20007ffe0ff */
[----:B------:R-:W-:Y:S01]  /*08e0*/  IMAD R23, R23, 0x8, R24 ;  /* 0x0000000817177824 */ /* 0x000fe200078e0218 */
[C---:B------:R-:W-:Y:S02]  /*08f0*/  IADD3 R14, PT, PT, R21.reuse, R18, RZ ;  /* 0x00000012150e7210 */ /* 0x040fe40007ffe0ff */
        /* <DEDUP_REMOVED lines=9> */
[----:B------:R-:W-:Y:S02]  /*0990*/  LEA R64, R7, R28, 0x5 ;  /* 0x0000001c07407211 */ /* 0x000fe400078e28ff */
[----:B------:R-:W-:Y:S02]  /*09a0*/  MOV R29, R0 ;  /* 0x00000000001d7202 */ /* 0x000fe40000000f00 */
[----:B------:R-:W-:Y:S02]  /*09b0*/  LOP3.LUT R33, R33, 0x1fe, RZ, 0xc0, !PT ;  /* 0x000001fe21217812 */ /* 0x000fe400078ec0ff */
[----:B------:R-:W-:Y:S02]  /*09c0*/  LEA R62, R5, R62, 0x4 ;  /* 0x0000003e053e7211 */ /* 0x000fe400078e20ff */
[----:B------:R-:W-:-:S02]  /*09d0*/  SEL R63, R63, 0x1, !P1 ;  /* 0x000000013f3f7807 */ /* 0x000fc40004800000 */
[----:B------:R-:W-:Y:S01]  /*09e0*/  LEA R28, R3, UR4, 0x3 ;  /* 0x00000004031c7c11 */ /* 0x000fe2000f8e18ff */
[--C-:B-----5:R-:W-:Y:S02]  /*09f0*/  HADD2.F32 R24, -RZ, R26.reuse.H0_H0 ;  /* 0x2000001aff187230 */ /* 0x120fe40000004100 */
[----:B------:R-:W-:Y:S02]  /*0a00*/  HADD2.F32 R25, -RZ, R26.H1_H1 ;  /* 0x3000001aff197230 */ /* 0x000fe40000004100 */
[--C-:B------:R-:W-:Y:S02]  /*0a10*/  HADD2.F32 R26, -RZ, R27.reuse.H0_H0 ;  /* 0x2000001bff1a7230 */ /* 0x100fe40000004100 */
[----:B0-----:R-:W-:-:S07]  /*0a20*/  HADD2.F32 R27, -RZ, R27.H1_H1 ;  /* 0x3000001bff1b7230 */ /* 0x001fce0000004100 */
.L_x_881:
[----:B0-----:R-:W0:Y:S01]  /*0a30*/  LDCU.64 UR12, c[0x0][0x3b8] ;  /* 0x00007700ff0c77ac */ /* 0x001e220008000a00 */
[--C-:B------:R-:W-:Y:S01]  /*0a40*/  SHF.R.U64 R3, R29, 0x2, R30.reuse ;  /* 0x000000021d037819 */ /* 0x100fe2000000121e */
[----:B-1----:R-:W-:Y:S01]  /*0a50*/  IMAD R47, R22, 0x500, RZ ;  /* 0x00000500162f7824 */ /* 0x002fe200078e02ff */
[----:B------:R-:W-:Y:S01]  /*0a60*/  MOV R42, R6 ;  /* 0x00000006002a7202 */ /* 0x000fe20000000f00 */
[----:B------:R-:W1:Y:S01]  /*0a70*/  LDCU.64 UR14, c[0x0][0x3a0] ;  /* 0x00007400ff0e77ac */ /* 0x000e620008000a00 */
[----:B------:R-:W-:Y:S02]  /*0a80*/  MOV R43, RZ ;  /* 0x000000ff002b7202 */ /* 0x000fe40000000f00 */
[----:B------:R-:W-:Y:S01]  /*0a90*/  SHF.R.U32.HI R46, RZ, 0x2, R30 ;  /* 0x00000002ff2e7819 */ /* 0x000fe2000001161e */
[----:B------:R-:W2:Y:S01]  /*0aa0*/  LDCU.64 UR16, c[0x0][0x398] ;  /* 0x00007300ff1077ac */ /* 0x000ea20008000a00 */
[C---:B------:R-:W-:Y:S02]  /*0ab0*/  IMAD.WIDE.U32 R44, R3.reuse, 0x50000, R42 ;  /* 0x00050000032c7825 */ /* 0x040fe400078e002a */
[C---:B------:R-:W-:Y:S01]  /*0ac0*/  SHF.L.U64.HI R43, R3.reuse, 0x6, R46 ;  /* 0x00000006032b7819 */ /* 0x040fe2000001022e */
[----:B------:R-:W3:Y:S01]  /*0ad0*/  LDCU UR6, c[0x0][0x3c0] ;  /* 0x00007800ff0677ac */ /* 0x000ee20008000800 */
[----:B------:R-:W-:Y:S01]  /*0ae0*/  IMAD.SHL.U32 R42, R3, 0x40, RZ ;  /* 0x00000040032a7824 */ /* 0x000fe200078e00ff */
[----:B------:R-:W-:Y:S01]  /*0af0*/  IADD3 R66, P0, PT, R47, R44, RZ ;  /* 0x0000002c2f427210 */ /* 0x000fe20007f1e0ff */
[----:B------:R-:W-:-:S02]  /*0b00*/  IMAD R3, R46, 0x50000, RZ ;  /* 0x000500002e037824 */ /* 0x000fc400078e02ff */
[----:B------:R-:W-:Y:S01]  /*0b10*/  IMAD.WIDE.U32 R42, R31, 0x2, R42 ;  /* 0x000000021f2a7825 */ /* 0x000fe200078e002a */
[----:B------:R-:W-:Y:S02]  /*0b20*/  SHF.L.U32 R67, R66, 0x1, RZ ;  /* 0x0000000142437819 */ /* 0x000fe400000006ff */
[----:B------:R-:W-:Y:S02]  /*0b30*/  IADD3.X R45, PT, PT, R45, R3, RZ, P0, !PT ;  /* 0x000000032d2d7210 */ /* 0x000fe400007fe4ff */
[----:B0-----:R-:W-:Y:S02]  /*0b40*/  LEA R46, P0, R42, UR12, 0x2 ;  /* 0x0000000c2a2e7c11 */ /* 0x001fe4000f8010ff */
[----:B------:R-:W-:Y:S02]  /*0b50*/  SHF.L.U64.HI R66, R66, 0x1, R45 ;  /* 0x0000000142427819 */ /* 0x000fe4000001022d */
[----:B------:R-:W-:Y:S02]  /*0b60*/  LEA.HI.X R47, R42, UR13, R43, 0x2, P0 ;  /* 0x0000000d2a2f7c11 */ /* 0x000fe400080f142b */
[----:B-1----:R-:W-:-:S04]  /*0b70*/  IADD3 R54, P1, PT, R67, UR14, RZ ;  /* 0x0000000e43367c10 */ /* 0x002fc8000ff3e0ff */
[----:B------:R-:W3:Y:S01]  /*0b80*/  LDG.E.64.CONSTANT R46, desc[UR10][R46.64] ;  /* 0x0000000a2e2e7981 */ /* 0x000ee2000c1e9b00 */
[----:B------:R-:W-:Y:S02]  /*0b90*/  IADD3.X R55, PT, PT, R66, UR15, RZ, P1, !PT ;  /* 0x0000000f42377c10 */ /* 0x000fe40008ffe4ff */
[----:B--2---:R-:W-:-:S03]  /*0ba0*/  IADD3 R52, P0, PT, R67, UR16, RZ ;  /* 0x0000001043347c10 */ /* 0x004fc6000ff1e0ff */
[----:B------:R-:W2:Y:S01]  /*0bb0*/  LDG.E.64.CONSTANT R48, desc[UR10][R54.64] ;  /* 0x0000000a36307981 */ /* 0x000ea2000c1e9b00 */
[----:B------:R-:W-:-:S03]  /*0bc0*/  IADD3.X R53, PT, PT, R66, UR17, RZ, P0, !PT ;  /* 0x0000001142357c10 */ /* 0x000fc600087fe4ff */
[----:B------:R-:W4:Y:S04]  /*0bd0*/  LDG.E.64.CONSTANT R50, desc[UR10][R54.64+0x2800] ;  /* 0x0028000a36327981 */ /* 0x000f28000c1e9b00 */
[----:B------:R-:W5:Y:S04]  /*0be0*/  LDG.E.64.CONSTANT R42, desc[UR10][R52.64] ;  /* 0x0000000a342a7981 */ /* 0x000f68000c1e9b00 */
[----:B------:R0:W4:Y:S01]  /*0bf0*/  LDG.E.64.CONSTANT R44, desc[UR10][R52.64+0x2800] ;  /* 0x0028000a342c7981 */ /* 0x000122000c1e9b00 */
[----:B------:R-:W-:-:S04]  /*0c00*/  IADD3 R29, P1, PT, R29, 0x4, RZ ;  /* 0x000000041d1d7810 */ /* 0x000fc80007f3e0ff */
[----:B------:R-:W-:Y:S02]  /*0c10*/  ISETP.GE.U32.AND P0, PT, R29, UR9, PT ;  /* 0x000000091d007c0c */ /* 0x000fe4000bf06070 */
[----:B------:R-:W-:-:S04]  /*0c20*/  IADD3.X R30, PT, PT, RZ, R30, RZ, P1, !PT ;  /* 0x0000001eff1e7210 */ /* 0x000fc80000ffe4ff */
[----:B------:R-:W-:Y:S02]  /*0c30*/  ISETP.GE.AND.EX P0, PT, R30, UR7, PT, P0 ;  /* 0x000000071e007c0c */ /* 0x000fe4000bf06300 */
[----:B------:R-:W-:Y:S01]  /*0c40*/  ISETP.GT.U32.AND P1, PT, R5, 0x1f, PT ;  /* 0x0000001f0500780c */ /* 0x000fe20003f24070 */
[----:B---3--:R-:W-:-:S06]  /*0c50*/  FADD.FTZ R68, R47, UR6 ;  /* 0x000000062f447e21 */ /* 0x008fcc0008010000 */
[----:B------:R-:W1:Y:S01]  /*0c60*/  MUFU.RSQ R68, R68 ;  /* 0x0000004400447308 */ /* 0x000e620000001400 */
[----:B--2---:R-:W-:Y:S02]  /*0c70*/  HADD2.F32 R3, -RZ, R48.H0_H0 ;  /* 0x20000030ff037230 */ /* 0x004fe40000004100 */
[----:B------:R-:W-:-:S03]  /*0c80*/  HADD2.F32 R47, -RZ, R49.H0_H0 ;  /* 0x20000031ff2f7230 */ /* 0x000fc60000004100 */
[----:B------:R-:W-:Y:S01]  /*0c90*/  FADD.FTZ R3, -R46, R3 ;  /* 0x000000032e037221 */ /* 0x000fe20000010100 */
[----:B------:R-:W-:Y:S02]  /*0ca0*/  HADD2.F32 R49, -RZ, R49.H1_H1 ;  /* 0x30000031ff317230 */ /* 0x000fe40000004100 */
[----:B-----5:R-:W-:Y:S02]  /*0cb0*/  HADD2.F32 R78, -RZ, R42.H0_H0 ;  /* 0x2000002aff4e7230 */ /* 0x020fe40000004100 */
[----:B------:R-:W-:Y:S02]  /*0cc0*/  HADD2.F32 R57, -RZ, R48.H1_H1 ;  /* 0x30000030ff397230 */ /* 0x000fe40000004100 */
[--C-:B----4-:R-:W-:Y:S02]  /*0cd0*/  HADD2.F32 R55, -RZ, R50.reuse.H0_H0 ;  /* 0x20000032ff377230 */ /* 0x110fe40000004100 */
[----:B------:R-:W-:Y:S02]  /*0ce0*/  HADD2.F32 R61, -RZ, R51.H0_H0 ;  /* 0x20000033ff3d7230 */ /* 0x000fe40000004100 */
[----:B-1----:R-:W-:Y:S01]  /*0cf0*/  FMUL.FTZ R3, R68, R3 ;  /* 0x0000000344037220 */ /* 0x002fe20000410000 */
[----:B------:R-:W-:-:S02]  /*0d00*/  HADD2.F32 R59, -RZ, R50.H1_H1 ;  /* 0x30000032ff3b7230 */ /* 0x000fc40000004100 */
[----:B------:R-:W-:Y:S01]  /*0d10*/  FADD.FTZ R79, -R46, R49 ;  /* 0x000000312e4f7221 */ /* 0x000fe20000010100 */
[----:B------:R-:W-:Y:S02]  /*0d20*/  HADD2.F32 R51, -RZ, R51.H1_H1 ;  /* 0x30000033ff337230 */ /* 0x000fe40000004100 */
[----:B------:R-:W-:Y:S01]  /*0d30*/  FADD.FTZ R41, R78, R41 ;  /* 0x000000294e297221 */ /* 0x000fe20000010000 */
[----:B------:R-:W-:Y:S02]  /*0d40*/  HADD2.F32 R42, -RZ, R42.H1_H1 ;  /* 0x3000002aff2a7230 */ /* 0x000fe40000004100 */
[-C--:B------:R-:W-:Y:S01]  /*0d50*/  FFMA.FTZ R49, R3, R78.reuse, R40 ;  /* 0x0000004e03317223 */ /* 0x080fe20000010028 */
[----:B------:R-:W-:Y:S01]  /*0d60*/  FADD.FTZ R87, -R46, R57 ;  /* 0x000000392e577221 */ /* 0x000fe20000010100 */
[----:B------:R-:W-:Y:S01]  /*0d70*/  FMUL.FTZ R78, R24, R78 ;  /* 0x0000004e184e7220 */ /* 0x000fe20000410000 */
[C---:B------:R-:W-:Y:S01]  /*0d80*/  FADD.FTZ R83, -R46.reuse, R47 ;  /* 0x0000002f2e537221 */ /* 0x040fe20000010100 */
[C---:B------:R-:W-:Y:S01]  /*0d90*/  FADD.FTZ R57, -R46.reuse, R55 ;  /* 0x000000372e397221 */ /* 0x040fe20000010100 */
[C---:B------:R-:W-:Y:S01]  /*0da0*/  FADD.FTZ R55, -R46.reuse, R59 ;  /* 0x0000003b2e377221 */ /* 0x040fe20000010100 */
[C---:B0-----:R-:W-:Y:S01]  /*0db0*/  FADD.FTZ R53, -R46.reuse, R61 ;  /* 0x0000003d2e357221 */ /* 0x041fe20000010100 */
[----:B------:R-:W-:Y:S01]  /*0dc0*/  FADD.FTZ R47, -R46, R51 ;  /* 0x000000332e2f7221 */ /* 0x000fe20000010100 */
[----:B------:R-:W-:-:S02]  /*0dd0*/  HADD2.F32 R46, -RZ, R43.H0_H0 ;  /* 0x2000002bff2e7230 */ /* 0x000fc40000004100 */
[----:B------:R-:W-:Y:S01]  /*0de0*/  FMUL.FTZ R85, R25, R42 ;  /* 0x0000002a19557220 */ /* 0x000fe20000410000 */
[----:B------:R-:W-:Y:S01]  /*0df0*/  FMUL.FTZ R87, R68, R87 ;  /* 0x0000005744577220 */ /* 0x000fe20000410000 */
[----:B------:R-:W-:Y:S01]  /*0e00*/  FADD.FTZ R50, RZ, R78 ;  /* 0x0000004eff327221 */ /* 0x000fe20000010000 */
[----:B------:R-:W-:Y:S01]  /*0e10*/  FFMA.FTZ R52, R3, R78, RZ ;  /* 0x0000004e03347223 */ /* 0x000fe200000100ff */
[----:B------:R-:W-:Y:S02]  /*0e20*/  HADD2.F32 R48, -RZ, R43.H1_H1 ;  /* 0x3000002bff307230 */ /* 0x000fe40000004100 */
[----:B------:R-:W-:Y:S01]  /*0e30*/  FMUL.FTZ R81, R26, R46 ;  /* 0x0000002e1a517220 */ /* 0x000fe20000410000 */
[----:B------:R-:W-:Y:S01]  /*0e40*/  FMUL.FTZ R83, R68, R83 ;  /* 0x0000005344537220 */ /* 0x000fe20000410000 */
[----:B------:R-:W-:Y:S01]  /*0e50*/  FADD.FTZ R50, R50, R85 ;  /* 0x0000005532327221 */ /* 0x000fe20000010000 */
[----:B------:R-:W-:Y:S01]  /*0e60*/  FFMA.FTZ R52, R87, R85, R52 ;  /* 0x0000005557347223 */ /* 0x000fe20000010034 */
[----:B------:R-:W-:-:S02]  /*0e70*/  HADD2.F32 R40, -RZ, R44.H0_H0 ;  /* 0x2000002cff287230 */ /* 0x000fc40000004100 */
[----:B------:R-:W-:Y:S01]  /*0e80*/  FMUL.FTZ R77, R27, R48 ;  /* 0x000000301b4d7220 */ /* 0x000fe20000410000 */
[----:B------:R-:W-:Y:S01]  /*0e90*/  FMUL.FTZ R79, R68, R79 ;  /* 0x0000004f444f7220 */ /* 0x000fe20000410000 */
[----:B------:R-:W-:Y:S01]  /*0ea0*/  FADD.FTZ R50, R50, R81 ;  /* 0x0000005132327221 */ /* 0x000fe20000010000 */
[----:B------:R-:W-:Y:S01]  /*0eb0*/  FFMA.FTZ R52, R83, R81, R52 ;  /* 0x0000005153347223 */ /* 0x000fe20000010034 */
        /* <DEDUP_REMOVED lines=36> */
[----:B------:R-:W-:Y:S01]  /*1100*/  CS2R R60, SRZ ;  /* 0x00000000003c7805 */ /* 0x000fe2000001ff00 */
        /* <DEDUP_REMOVED lines=20> */
.L_x_870:
        /* <DEDUP_REMOVED lines=32> */
.L_x_872:
[----:B------:R-:W-:Y:S05]  /*1450*/  BSYNC.RECONVERGENT B0 ;  /* 0x0000000000007941 */ /* 0x000fea0003800200 */
.L_x_871:
        /* <DEDUP_REMOVED lines=24> */
.L_x_875:
[----:B------:R-:W2:Y:S04]  /*15e0*/  LD.E.STRONG.GPU R43, desc[UR10][R88.64+0x10] ;  /* 0x0000100a582b7980 */ /* 0x000ea8000c10f900 */
[----:B--2---:R-:W-:Y:S01]  /*15f0*/  CCTL.IVALL ;  /* 0x00000000ff00798f */ /* 0x004fe20002000000 */
[----:B------:R-:W-:Y:S05]  /*1600*/  YIELD ;  /* 0x0000000000007946 */ /* 0x000fea0003800000 */
[----:B-----5:R-:W-:-:S04]  /*1610*/  LOP3.LUT R43, R43, R42, RZ, 0x3c, !PT ;  /* 0x0000002a2b2b7212 */ /* 0x020fc800078e3cff */
[----:B------:R-:W-:-:S13]  /*1620*/  ISETP.GT.AND P1, PT, R43, -0x1, PT ;  /* 0xffffffff2b00780c */ /* 0x000fda0003f24270 */
[----:B------:R-:W-:Y:S05]  /*1630*/  @P1 BRA `(.L_x_875) ;  /* 0xfffffffc00e81947 */ /* 0x000fea000383ffff */
.L_x_874:
[----:B------:R-:W-:Y:S05]  /*1640*/  WARPSYNC.ALL ;  /* 0x0000000000007948 */ /* 0x000fea0003800000 */
[----:B------:R-:W-:Y:S06]  /*1650*/  BAR.SYNC.DEFER_BLOCKING 0x0 ;  /* 0x0000000000007b1d */ /* 0x000fec0000010000 */
[----:B------:R-:W-:Y:S05]  /*1660*/  BRA `(.L_x_876) ;  /* 0x00000000003c7947 */ /* 0x000fea0003800000 */
.L_x_873:
[----:B------:R-:W-:Y:S01]  /*1670*/  BAR.SYNC.DEFER_BLOCKING 0x0 ;  /* 0x0000000000007b1d */ /* 0x000fe20000010000 */
[----:B------:R-:W-:-:S13]  /*1680*/  ISETP.NE.AND P1, PT, R5, RZ, PT ;  /* 0x000000ff0500720c */ /* 0x000fda0003f25270 */
[----:B------:R-:W-:Y:S05]  /*1690*/  @P1 BRA `(.L_x_877) ;  /* 0x0000000000281947 */ /* 0x000fea0003800000 */
[----:B------:R-:W-:Y:S06]  /*16a0*/  MEMBAR.ALL.GPU ;  /* 0x0000000000007992 */ /* 0x000fec000000a000 */
[----:B------:R-:W-:-:S00]  /*16b0*/  ERRBAR ;  /* 0x00000000000079ab */ /* 0x000fc00000000000 */
[----:B------:R-:W-:Y:S06]  /*16c0*/  CGAERRBAR ;  /* 0x00000000000075ab */ /* 0x000fec0000000000 */
[----:B------:R0:W5:Y:S02]  /*16d0*/  ATOM.E.ADD.STRONG.GPU PT, R42, desc[UR10][R92.64], R32 ;  /* 0x800000205c2a798a */ /* 0x00016400081ef10a */
.L_x_878:
[----:B------:R-:W2:Y:S04]  /*16e0*/  LD.E.STRONG.GPU R43, desc[UR10][R92.64] ;  /* 0x0000000a5c2b7980 */ /* 0x000ea8000c10f900 */
[----:B--2---:R-:W-:Y:S01]  /*16f0*/  CCTL.IVALL ;  /* 0x00000000ff00798f */ /* 0x004fe20002000000 */
[----:B------:R-:W-:Y:S05]  /*1700*/  YIELD ;  /* 0x0000000000007946 */ /* 0x000fea0003800000 */
[----:B-----5:R-:W-:-:S04]  /*1710*/  LOP3.LUT R43, R43, R42, RZ, 0x3c, !PT ;  /* 0x0000002a2b2b7212 */ /* 0x020fc800078e3cff */
[----:B------:R-:W-:-:S13]  /*1720*/  ISETP.GT.AND P1, PT, R43, -0x1, PT ;  /* 0xffffffff2b00780c */ /* 0x000fda0003f24270 */
[----:B------:R-:W-:Y:S05]  /*1730*/  @P1 BRA `(.L_x_878) ;  /* 0xfffffffc00e81947 */ /* 0x000fea000383ffff */
.L_x_877:
[----:B------:R-:W-:Y:S05]  /*1740*/  WARPSYNC.ALL ;  /* 0x0000000000007948 */ /* 0x000fea0003800000 */
[----:B------:R-:W-:Y:S06]  /*1750*/  BAR.SYNC.DEFER_BLOCKING 0x0 ;  /* 0x0000000000007b1d */ /* 0x000fec0000010000 */
.L_x_876:
        /* <DEDUP_REMOVED lines=11> */
.L_x_880:
[----:B------:R-:W-:Y:S05]  /*1810*/  BSYNC.RECONVERGENT B0 ;  /* 0x0000000000007941 */ /* 0x000fea0003800200 */
.L_x_879:
        /* <DEDUP_REMOVED lines=54> */
[----:B------:R-:W-:-:S02]  /*1b80*/  F2FP.F16.F32.PACK_AB R45, R46, R45 ;  /* 0x0000002d2e2d723e */ /* 0x000fc400000000ff */
[----:B------:R-:W-:Y:S02]  /*1b90*/  F2FP.F16.F32.PACK_AB R44, R44, R3 ;  /* 0x000000032c2c723e */ /* 0x000fe400000000ff */
[----:B------:R-:W-:Y:S02]  /*1ba0*/  F2FP.F16.F32.PACK_AB R46, R48, R75 ;  /* 0x0000004b302e723e */ /* 0x000fe400000000ff */
[----:B------:R-:W-:Y:S01]  /*1bb0*/  F2FP.F16.F32.PACK_AB R47, R68, R47 ;  /* 0x0000002f442f723e */ /* 0x000fe200000000ff */
[----:B------:R1:W-:Y:S04]  /*1bc0*/  STG.E.64 desc[UR10][R42.64], R44 ;  /* 0x0000002c2a007986 */ /* 0x0003e8000c101b0a */
[----:B------:R1:W-:Y:S01]  /*1bd0*/  STG.E.64 desc[UR10][R42.64+0x2800], R46 ;  /* 0x0028002e2a007986 */ /* 0x0003e2000c101b0a */
[----:B------:R-:W-:Y:S05]  /*1be0*/  @!P0 BRA `(.L_x_881) ;  /* 0xffffffec00908947 */ /* 0x000fea000383ffff */
.L_x_869:
[----:B------:R-:W-:Y:S02]  /*1bf0*/  IMAD.SHL.U32 R0, R0, 0x8, RZ ;  /* 0x0000000800007824 */ /* 0x000fe400078e00ff */
        /* <DEDUP_REMOVED lines=53> */
[----:B------:R-:W-:Y:S02]  /*1f50*/  LOP3.LUT R23, R43, 0xfffffff8, RZ, 0xc0, !PT ;  /* 0xfffffff82b177812 */ /* 0x000fe400078ec0ff */
[----:B------:R-:W-:-:S07]  /*1f60*/  LOP3.LUT R25, R25, 0x3fffffff, RZ, 0xc0, !PT ;  /* 0x3fffffff19197812 */ /* 0x000fce00078ec0ff */
.L_x_893:
        /* <DEDUP_REMOVED lines=17> */
[----:B------:R-:W-:Y:S01]  /*2080*/  HFMA2 R30, -RZ, RZ, 0, 0 ;  /* 0x00000000ff1e7431 */ /* 0x000fe200000001ff */
[----:B------:R-:W-:Y:S01]  /*2090*/  MOV R46, R23 ;  /* 0x00000017002e7202 */ /* 0x000fe20000000f00 */
[----:B------:R-:W-:Y:S01]  /*20a0*/  HFMA2 R28, -RZ, RZ, 0, 0 ;  /* 0x00000000ff1c7431 */ /* 0x000fe200000001ff */
[----:B------:R-:W-:Y:S01]  /*20b0*/  IADD3.X R14, PT, PT, R3, R49, RZ, P2, !PT ;  /* 0x00000031030e7210 */ /* 0x000fe200017fe4ff */
[----:B------:R-:W-:Y:S01]  /*20c0*/  IMAD.MOV.U32 R29, RZ, RZ, R4 ;  /* 0x000000ffff1d7224 */ /* 0x000fe200078e0004 */
[C---:B------:R-:W-:Y:S02]  /*20d0*/  LEA R12, P2, R13.reuse, UR4, 0x3 ;  /* 0x000000040d0c7c11 */ /* 0x040fe4000f8418ff */
[----:B------:R-:W-:Y:S02]  /*20e0*/  MOV R47, R25 ;  /* 0x00000019002f7202 */ /* 0x000fe40000000f00 */
[----:B------:R-:W-:-:S09]  /*20f0*/  LEA.HI.X R13, R13, UR5, R14, 0x3, P2 ;  /* 0x000000050d0d7c11 */ /* 0x000fd200090f1c0e */
.L_x_886:
        /* <DEDUP_REMOVED lines=33> */
.L_x_885:
[----:B------:R-:W-:Y:S05]  /*2310*/  BSYNC.RECONVERGENT B1 ;  /* 0x0000000000017941 */ /* 0x000fea0003800200 */
.L_x_884:
        /* <DEDUP_REMOVED lines=25> */
.L_x_888:
[----:B------:R-:W-:Y:S05]  /*24b0*/  BSYNC.RECONVERGENT B1 ;  /* 0x0000000000017941 */ /* 0x000fea0003800200 */
.L_x_887:
        /* <DEDUP_REMOVED lines=26> */
.L_x_883:
[----:B------:R-:W-:Y:S05]  /*2660*/  BSYNC.RECONVERGENT B0 ;  /* 0x0000000000007941 */ /* 0x000fea0003800200 */
.L_x_882:
[----:B------:R0:W-:Y:S01]  /*2670*/  STS [R16], R31 ;  /* 0x0000001f10007388 */ /* 0x0001e20000000800 */
[----:B------:R-:W1:Y:S01]  /*2680*/  LDC.64 R12, c[0x0][0x388] ;  /* 0x0000e200ff0c7b82 */ /* 0x000e620000000a00 */
[----:B------:R-:W-:Y:S02]  /*2690*/  ISETP.GT.U32.AND P1, PT, R45, 0x9, PT ;  /* 0x000000092d00780c */ /* 0x000fe40003f24070 */
[----:B------:R0:W-:Y:S01]  /*26a0*/  STS [R16+0x500], R30 ;  /* 0x0005001e10007388 */ /* 0x0001e20000000800 */
[----:B------:R-:W-:-:S04]  /*26b0*/  MOV R26, R9 ;  /* 0x00000009001a7202 */ /* 0x000fc80000000f00 */
[----:B------:R-:W2:Y:S08]  /*26c0*/  LDC.64 R10, c[0x0][0x390] ;  /* 0x0000e400ff0a7b82 */ /* 0x000eb00000000a00 */
[----:B0-----:R-:W-:Y:S06]  /*26d0*/  BAR.SYNC.DEFER_BLOCKING 0x0 ;  /* 0x0000000000007b1d */ /* 0x001fec0000010000 */
.L_x_892:
        /* <DEDUP_REMOVED lines=31> */
.L_x_903:
[----:B------:R-:W-:Y:S01]  /*28d0*/  BSSY.RECONVERGENT B0, `(.L_x_890) ;  /* 0x000000b000007945 */ /* 0x000fe20003800200 */
[----:B----4-:R-:W-:-:S03]  /*28e0*/  FADD.FTZ R15, R14, R15 ;  /* 0x0000000f0e0f7221 */ /* 0x010fc60000010000 */
[----:B------:R-:W-:Y:S05]  /*28f0*/  @P2 BRA `(.L_x_891) ;  /* 0x0000000000202947 */ /* 0x000fea0003800000 */
[----:B------:R-:W-:Y:S02]  /*2900*/  F2FP.F16.F32.PACK_AB R14, R15, R30 ;  /* 0x0000001e0f0e723e */ /* 0x000fe400000000ff */
[----:B------:R-:W-:Y:S02]  /*2910*/  IADD3 R19, PT, PT, R26, R17, RZ ;  /* 0x000000111a137210 */ /* 0x000fe40007ffe0ff */
[C---:B------:R-:W-:Y:S02]  /*2920*/  PRMT R27, R14.reuse, 0x7610, R27 ;  /* 0x000076100e1b7816 */ /* 0x040fe4000000001b */
[----:B------:R-:W-:Y:S01]  /*2930*/  PRMT R28, R14, 0x7632, R28 ;  /* 0x000076320e1c7816 */ /* 0x000fe2000000001c */
[----:B-1----:R-:W-:-:S04]  /*2940*/  IMAD.WIDE R14, R19, 0x2, R12 ;  /* 0x00000002130e7825 */ /* 0x002fc800078e020c */
[----:B--2---:R-:W-:Y:S01]  /*2950*/  IMAD.WIDE R18, R19, 0x2, R10 ;  /* 0x0000000213127825 */ /* 0x004fe200078e020a */
[----:B------:R0:W-:Y:S04]  /*2960*/  STG.E.U16 desc[UR10][R14.64], R27 ;  /* 0x0000001b0e007986 */ /* 0x0001e8000c10150a */
[----:B------:R0:W-:Y:S02]  /*2970*/  STG.E.U16 desc[UR10][R18.64], R28 ;  /* 0x0000001c12007986 */ /* 0x0001e4000c10150a */
.L_x_891:
[----:B------:R-:W-:Y:S05]  /*2980*/  BSYNC.RECONVERGENT B0 ;  /* 0x0000000000007941 */ /* 0x000fea0003800200 */
.L_x_890:
        /* <DEDUP_REMOVED lines=9> */
.L_x_889:
        /* <DEDUP_REMOVED lines=8> */
.L_x_895:
[----:B------:R-:W-:Y:S05]  /*2aa0*/  BSYNC B0 ;  /* 0x0000000000007941 */ /* 0x000fea0003800000 */
.L_x_894:
[----:B------:R-:W-:Y:S01]  /*2ab0*/  HFMA2 R33, -RZ, RZ, 0, 4.76837158203125e-07 ;  /* 0x00000008ff217431 */ /* 0x000fe200000001ff */
[----:B------:R-:W-:Y:S01]  /*2ac0*/  MOV R34, R15 ;  /* 0x0000000f00227202 */ /* 0x000fe20000000f00 */
[----:B------:R-:W-:Y:S01]  /*2ad0*/  IMAD.MOV.U32 R36, RZ, RZ, 0x101f ;  /* 0x0000101fff247424 */ /* 0x000fe200078e00ff */
[----:B------:R-:W-:Y:S02]  /*2ae0*/  MOV R31, 0xffff ;  /* 0x0000ffff001f7802 */ /* 0x000fe40000000f00 */
[----:B------:R-:W-:-:S07]  /*2af0*/  MOV R19, R32 ;  /* 0x0000002000137202 */ /* 0x000fce0000000f00 */
[----:B------:R-:W-:Y:S05]  /*2b00*/  WARPSYNC.COLLECTIVE R31, `(.L_x_896) ;  /* 0x000000001f087348 */ /* 0x000fea0003c00000 */
[----:B------:R0:W1:Y:S02]  /*2b10*/  SHFL.BFLY P3, R32, R34, R33, R36 ;  /* 0x0c00002122207389 */ /* 0x0000640000060024 */
[----:B01----:R-:W-:Y:S05]  /*2b20*/  ENDCOLLECTIVE ;  /* 0x000000000000791b */ /* 0x003fea0003800000 */
.L_x_896:
[----:B------:R-:W-:Y:S01]  /*2b30*/  FADD.FTZ R19, R19, R14 ;  /* 0x0000000e13137221 */ /* 0x000fe20000010000 */
[----:B------:R-:W-:-:S04]  /*2b40*/  HFMA2 R33, -RZ, RZ, 0, 2.384185791015625e-07 ;  /* 0x00000004ff217431 */ /* 0x000fc800000001ff */
[----:B------:R-:W-:Y:S02]  /*2b50*/  MOV R34, R19 ;  /* 0x0000001300227202 */ /* 0x000fe40000000f00 */
[----:B------:R-:W-:-:S07]  /*2b60*/  MOV R18, R32 ;  /* 0x0000002000127202 */ /* 0x000fce0000000f00 */
[----:B------:R-:W-:Y:S05]  /*2b70*/  WARPSYNC.COLLECTIVE R31, `(.L_x_897) ;  /* 0x000000001f087348 */ /* 0x000fea0003c00000 */
[----:B------:R0:W1:Y:S02]  /*2b80*/  SHFL.BFLY P3, R32, R34, R33, R36 ;  /* 0x0c00002122207389 */ /* 0x0000640000060024 */
[----:B01----:R-:W-:Y:S05]  /*2b90*/  ENDCOLLECTIVE ;  /* 0x000000000000791b */ /* 0x003fea0003800000 */
.L_x_897:
[----:B------:R-:W-:-:S04]  /*2ba0*/  FADD.FTZ R18, R18, R15 ;  /* 0x0000000f12127221 */ /* 0x000fc80000010000 */
[----:B------:R-:W-:Y:S01]  /*2bb0*/  IMAD.MOV.U32 R34, RZ, RZ, R18 ;  /* 0x000000ffff227224 */ /* 0x000fe200078e0012 */
[----:B------:R-:W-:-:S07]  /*2bc0*/  MOV R28, R32 ;  /* 0x00000020001c7202 */ /* 0x000fce0000000f00 */
[----:B------:R-:W-:Y:S05]  /*2bd0*/  WARPSYNC.COLLECTIVE R31, `(.L_x_898) ;  /* 0x000000001f087348 */ /* 0x000fea0003c00000 */
[----:B------:R0:W1:Y:S02]  /*2be0*/  SHFL.BFLY P3, R32, R34, R33, R36 ;  /* 0x0c00002122207389 */ /* 0x0000640000060024 */
[----:B01----:R-:W-:Y:S05]  /*2bf0*/  ENDCOLLECTIVE ;  /* 0x000000000000791b */ /* 0x003fea0003800000 */
.L_x_898:
[----:B------:R-:W-:Y:S01]  /*2c00*/  FADD.FTZ R28, R19, R28 ;  /* 0x0000001c131c7221 */ /* 0x000fe20000010000 */
[----:B------:R-:W-:-:S04]  /*2c10*/  HFMA2 R33, -RZ, RZ, 0, 1.1920928955078125e-07 ;  /* 0x00000002ff217431 */ /* 0x000fc800000001ff */
[----:B------:R-:W-:Y:S02]  /*2c20*/  MOV R34, R28 ;  /* 0x0000001c00227202 */ /* 0x000fe40000000f00 */
[----:B------:R-:W-:-:S07]  /*2c30*/  MOV R27, R32 ;  /* 0x00000020001b7202 */ /* 0x000fce0000000f00 */
[----:B------:R-:W-:Y:S05]  /*2c40*/  WARPSYNC.COLLECTIVE R31, `(.L_x_899) ;  /* 0x000000001f087348 */ /* 0x000fea0003c00000 */
[----:B------:R0:W1:Y:S02]  /*2c50*/  SHFL.BFLY P3, R32, R34, R33, R36 ;  /* 0x0c00002122207389 */ /* 0x0000640000060024 */
[----:B01----:R-:W-:Y:S05]  /*2c60*/  ENDCOLLECTIVE ;  /* 0x000000000000791b */ /* 0x003fea0003800000 */
.L_x_899:
[----:B------:R-:W-:-:S05]  /*2c70*/  FADD.FTZ R27, R18, R27 ;  /* 0x0000001b121b7221 */ /* 0x000fca0000010000 */
[----:B------:R-:W-:Y:S02]  /*2c80*/  MOV R34, R27 ;  /* 0x0000001b00227202 */ /* 0x000fe40000000f00 */
[----:B------:R-:W-:-:S07]  /*2c90*/  MOV R29, R32 ;  /* 0x00000020001d7202 */ /* 0x000fce0000000f00 */
[----:B------:R-:W-:Y:S05]  /*2ca0*/  WARPSYNC.COLLECTIVE R31, `(.L_x_900) ;  /* 0x000000001f087348 */ /* 0x000fea0003c00000 */
[----:B------:R0:W1:Y:S02]  /*2cb0*/  SHFL.BFLY P3, R32, R34, R33, R36 ;  /* 0x0c00002122207389 */ /* 0x0000640000060024 */
[----:B01----:R-:W-:Y:S05]  /*2cc0*/  ENDCOLLECTIVE ;  /* 0x000000000000791b */ /* 0x003fea0003800000 */
.L_x_900:
[----:B------:R-:W-:Y:S01]  /*2cd0*/  FADD.FTZ R29, R28, R29 ;  /* 0x0000001d1c1d7221 */ /* 0x000fe20000010000 */
[----:B------:R-:W-:-:S04]  /*2ce0*/  HFMA2 R33, -RZ, RZ, 0, 5.9604644775390625e-08 ;  /* 0x00000001ff217431 */ /* 0x000fc800000001ff */
[----:B------:R-:W-:Y:S01]  /*2cf0*/  MOV R34, R29 ;  /* 0x0000001d00227202 */ /* 0x000fe20000000f00 */
[----:B------:R-:W-:-:S07]  /*2d00*/  IMAD.MOV.U32 R14, RZ, RZ, R32 ;  /* 0x000000ffff0e7224 */ /* 0x000fce00078e0020 */
[----:B------:R-:W-:Y:S05]  /*2d10*/  WARPSYNC.COLLECTIVE R31, `(.L_x_901) ;  /* 0x000000001f087348 */ /* 0x000fea0003c00000 */
[----:B------:R0:W1:Y:S02]  /*2d20*/  SHFL.BFLY P3, R32, R34, R33, R36 ;  /* 0x0c00002122207389 */ /* 0x0000640000060024 */
[----:B01----:R-:W-:Y:S05]  /*2d30*/  ENDCOLLECTIVE ;  /* 0x000000000000791b */ /* 0x003fea0003800000 */
.L_x_901:
[----:B------:R-:W-:-:S05]  /*2d40*/  FADD.FTZ R14, R27, R14 ;  /* 0x0000000e1b0e7221 */ /* 0x000fca0000010000 */
[----:B------:R-:W-:Y:S02]  /*2d50*/  MOV R34, R14 ;  /* 0x0000000e00227202 */ /* 0x000fe40000000f00 */
[----:B------:R-:W-:-:S07]  /*2d60*/  MOV R30, R32 ;  /* 0x00000020001e7202 */ /* 0x000fce0000000f00 */
[----:B------:R-:W-:Y:S05]  /*2d70*/  WARPSYNC.COLLECTIVE R31, `(.L_x_902) ;  /* 0x000000001f087348 */ /* 0x000fea0003c00000 */
[----:B------:R0:W1:Y:S02]  /*2d80*/  SHFL.BFLY P3, R32, R34, R33, R36 ;  /* 0x0c00002122207389 */ /* 0x0000640000060024 */
[----:B01----:R-:W-:Y:S05]  /*2d90*/  ENDCOLLECTIVE ;  /* 0x000000000000791b */ /* 0x003fea0003800000 */
.L_x_902:
[----:B------:R-:W-:Y:S01]  /*2da0*/  FADD.FTZ R30, R29, R30 ;  /* 0x0000001e1d1e7221 */ /* 0x000fe20000010000 */
[----:B------:R-:W-:Y:S01]  /*2db0*/  MOV R15, R32 ;  /* 0x00000020000f7202 */ /* 0x000fe20000000f00 */
[----:B------:R-:W-:Y:S06]  /*2dc0*/  BRA `(.L_x_903) ;  /* 0xfffffff800c07947 */ /* 0x000fec000383ffff */
.L_x_904:
        /* <DEDUP_REMOVED lines=11> */
.L_x_1692:


//--------------------- .text._ZN13group_norm_v218gn_bwd_cuda_kernelI6__halfLi320ELi3ELi32ELi40ELi256ELb0ELb1ELi8ELi320ELi320ELi4ELb1ELi8ELb0ELb0ELNS_15WgradSyncMethodE3ENS_16CompileConditionILi1000EEEEEvPT_S6_S6_PKS5_S8_S8_S8_PKfflPfPj --------------------------
	.section	.text._ZN13group_norm_v218gn_bwd_cuda_kernelI6__halfLi320ELi3ELi32ELi40ELi256ELb0ELb1ELi8ELi320ELi320ELi4ELb1ELi8ELb0ELb0ELNS_15WgradSyncMethodE3ENS_16CompileConditionILi1000EEEEEvPT_S6_S6_PKS5_S8_S8_S8_PKfflPfPj,"ax",@progbits
	.align	128
        .global         _ZN13group_norm_v218gn_bwd_cuda_kernelI6__halfLi320ELi3ELi32ELi40ELi256ELb0ELb1ELi8ELi320ELi320ELi4ELb1ELi8ELb0ELb0ELNS_15WgradSyncMethodE3ENS_16CompileConditionILi1000EEEEEvPT_S6_S6_PKS5_S8_S8_S8_PKfflPfPj
        .type           _ZN13group_norm_v218gn_bwd_cuda_kernelI6__halfLi320ELi3ELi32ELi40ELi256ELb0ELb1ELi8ELi320ELi320ELi4ELb1ELi8ELb0ELb0ELNS_15WgradSyncMethodE3ENS_16CompileConditionILi1000EEEEEvPT_S6_S6_PKS5_S8_S8_S8_PKfflPfPj,@function
        .size           _ZN13group_norm_v218gn_bwd_cuda_kernelI6__halfLi320ELi3ELi32ELi40ELi256ELb0ELb1ELi8ELi320ELi320ELi4ELb1ELi8ELb0ELb0ELNS_15WgradSyncMethodE3ENS_16CompileConditionILi1000EEEEEvPT_S6_S6_PKS5_S8_S8_S8_PKfflPfPj,(.L_x_1693 - _ZN13group_norm_v218gn_bwd_cuda_kernelI6__halfLi320ELi3ELi32ELi40ELi256ELb0ELb1ELi8ELi320ELi320ELi4ELb1ELi8ELb0ELb0ELNS_15WgradSyncMethodE3ENS_16CompileConditionILi1000EEEEEvPT_S6_S6_PKS5_S8_S8_S8_PKfflPfPj)
        .other          _ZN13group_norm_v218gn_bwd_cuda_kernelI6__halfLi320ELi3ELi32ELi40ELi256ELb0ELb1ELi8ELi320ELi320ELi4ELb1ELi8ELb0ELb0ELNS_15WgradSyncMethodE3ENS_16CompileConditionILi1000EEEEEvPT_S6_S6_PKS5_S8_S8_S8_PKfflPfPj,@"STO_CUDA_ENTRY STV_DEFAULT"
_ZN13group_norm_v218gn_bwd_cuda_kernelI6__halfLi320ELi3ELi32ELi40ELi256ELb0ELb1ELi8ELi320ELi320ELi4ELb1ELi8ELb0ELb0ELNS_15WgradSyncMethodE3ENS_16CompileConditionILi1000EEEEEvPT_S6_S6_PKS5_S8_S8_S8_PKfflPfPj:
.text._ZN13group_norm_v218gn_bwd_cuda_kernelI6__halfLi320ELi3ELi32ELi40ELi256ELb0ELb1ELi8ELi320ELi320ELi4ELb1ELi8ELb0ELb0ELNS_15WgradSyncMethodE3ENS_16CompileConditionILi1000EEEEEvPT_S6_S6_PKS5_S8_S8_S8_PKfflPfPj:
        /* <DEDUP_REMOVED lines=26> */
.L_x_907:
[----:B------:R-:W2:Y:S04]  /*01a0*/  LD.E.STRONG.GPU R6, desc[UR10][R4.64+0x20] ;  /* 0x0000200a04067980 */ /* 0x000ea8000c10f900 */
[----:B--2---:R-:W-:Y:S01]  /*01b0*/  CCTL.IVALL ;  /* 0x00000000ff00798f */ /* 0x004fe20002000000 */
[----:B------:R-:W-:Y:S05]  /*01c0*/  YIELD ;  /* 0x0000000000007946 */ /* 0x000fea0003800000 */
[----:B-----5:R-:W-:-:S04]  /*01d0*/  LOP3.LUT R6, R6, R3, RZ, 0x3c, !PT ;  /* 0x0000000306067212 */ /* 0x020fc800078e3cff */
[----:B------:R-:W-:-:S13]  /*01e0*/  ISETP.GT.AND P0, PT, R6, -0x1, PT ;  /* 0xffffffff0600780c */ /* 0x000fda0003f04270 */
[----:B------:R-:W-:Y:S05]  /*01f0*/  @P0 BRA `(.L_x_907) ;  /* 0xfffffffc00e80947 */ /* 0x000fea000383ffff */
.L_x_906:
[----:B------:R-:W-:Y:S05]  /*0200*/  WARPSYNC.ALL ;  /* 0x0000000000007948 */ /* 0x000fea0003800000 */
[----:B------:R-:W-:Y:S06]  /*0210*/  BAR.SYNC.DEFER_BLOCKING 0x0 ;  /* 0x0000000000007b1d */ /* 0x000fec0000010000 */
[----:B------:R-:W-:Y:S05]  /*0220*/  BRA `(.L_x_908) ;  /* 0x0000001800b87947 */ /* 0x000fea0003800000 */
.L_x_905:
        /* <DEDUP_REMOVED lines=15> */
[----:B------:R-:W-:-:S04]  /*0320*/  IMAD R50, R14, 0x4, R5 ;  /* 0x000000040e327824 */ /* 0x000fc800078e0205 */
[----:B-1----:R-:W-:-:S06]  /*0330*/  IMAD.WIDE.U32 R44, R50, 0x2, R44 ;  /* 0x00000002322c7825 */ /* 0x002fcc00078e002c */
[----:B------:R-:W5:Y:S01]  /*0340*/  LDG.E.64.CONSTANT R44, desc[UR10][R44.64] ;  /* 0x0000000a2c2c7981 */ /* 0x000f62000c1e9b00 */
[----:B------:R-:W-:Y:S01]  /*0350*/  SHF.R.U32.HI R6, RZ, 0x2, R4 ;  /* 0x00000002ff067819 */ /* 0x000fe20000011604 */
[----:B------:R-:W0:Y:S01]  /*0360*/  S2UR UR13, SR_CTAID.Y ;  /* 0x00000000000d79c3 */ /* 0x000e220000002600 */
[----:B------:R-:W-:Y:S02]  /*0370*/  MOV R3, 0x400 ;  /* 0x0000040000037802 */ /* 0x000fe40000000f00 */
[----:B------:R-:W-:Y:S02]  /*0380*/  CS2R R32, SRZ ;  /* 0x0000000000207805 */ /* 0x000fe4000001ff00 */
[----:B------:R-:W-:Y:S02]  /*0390*/  LEA R6, R53, R6, 0x3 ;  /* 0x0000000635067211 */ /* 0x000fe400078e18ff */
[----:B------:R-:W-:Y:S02]  /*03a0*/  CS2R R30, SRZ ;  /* 0x00000000001e7805 */ /* 0x000fe4000001ff00 */
[----:B------:R-:W-:-:S02]  /*03b0*/  IADD3 R3, PT, PT, R3, 0x2800, RZ ;  /* 0x0000280003037810 */ /* 0x000fc40007ffe0ff */
[----:B------:R-:W-:Y:S02]  /*03c0*/  CS2R R28, SRZ ;  /* 0x00000000001c7805 */ /* 0x000fe4000001ff00 */
[----:B------:R-:W-:Y:S01]  /*03d0*/  SHF.L.U32 R7, R4, 0x3, RZ ;  /* 0x0000000304077819 */ /* 0x000fe200000006ff */
[----:B------:R-:W-:Y:S01]  /*03e0*/  IMAD R6, R6, 0x28, -R5 ;  /* 0x0000002806067824 */ /* 0x000fe200078e0a05 */
[----:B--2---:R-:W-:Y:S02]  /*03f0*/  LEA R3, R8, R3, 0x18 ;  /* 0x0000000308037211 */ /* 0x004fe400078ec0ff */
[----:B------:R-:W-:Y:S02]  /*0400*/  CS2R R26, SRZ ;  /* 0x00000000001a7805 */ /* 0x000fe4000001ff00 */
[----:B---3--:R-:W-:Y:S01]  /*0410*/  LEA R56, P0, R0, R56, 0x2 ;  /* 0x0000003800387211 */ /* 0x008fe200078010ff */
[C---:B------:R-:W-:Y:S01]  /*0420*/  VIADD R9, R6.reuse, 0x10 ;  /* 0x0000001006097836 */ /* 0x040fe20000000000 */
[C---:B------:R-:W-:Y:S01]  /*0430*/  IADD3 R8, PT, PT, R6.reuse, 0xc, RZ ;  /* 0x0000000c06087810 */ /* 0x040fe20007ffe0ff */
[----:B----4-:R-:W-:Y:S01]  /*0440*/  IMAD.WIDE.U32 R54, R53, 0x4, R54 ;  /* 0x0000000435367825 */ /* 0x010fe200078e0036 */
[----:B------:R-:W-:Y:S01]  /*0450*/  IADD3 R5, PT, PT, R6, 0x8, RZ ;  /* 0x0000000806057810 */ /* 0x000fe20007ffe0ff */
[----:B------:R-:W-:Y:S01]  /*0460*/  UMOV UR4, URZ ;  /* 0x000000ff00047c82 */ /* 0x000fe20008000000 */
[----:B------:R-:W-:Y:S01]  /*0470*/  SHF.R.U32.HI R10, RZ, 0x2, R8 ;  /* 0x00000002ff0a7819 */ /* 0x000fe20000011608 */
[----:B------:R-:W-:Y:S01]  /*0480*/  UMOV UR5, URZ ;  /* 0x000000ff00057c82 */ /* 0x000fe20008000000 */
[----:B------:R-:W-:-:S02]  /*0490*/  SHF.R.U32.HI R6, RZ, 0x2, R5 ;  /* 0x00000002ff067819 */ /* 0x000fc40000011605 */
[----:B------:R-:W-:Y:S02]  /*04a0*/  SHF.R.U32.HI R12, RZ, 0x2, R9 ;  /* 0x00000002ff0c7819 */ /* 0x000fe40000011609 */
[----:B------:R-:W-:Y:S01]  /*04b0*/  LOP3.LUT R8, R7, 0x18, RZ, 0xc0, !PT ;  /* 0x0000001807087812 */ /* 0x000fe200078ec0ff */
[--C-:B------:R-:W-:Y:S01]  /*04c0*/  IMAD R7, R10, 0x28, R3.reuse ;  /* 0x000000280a077824 */ /* 0x100fe200078e0203 */
[----:B------:R-:W-:Y:S01]  /*04d0*/  LEA.HI.X R57, R0, R57, RZ, 0x2, P0 ;  /* 0x0000003900397211 */ /* 0x000fe200000f14ff */
[--C-:B------:R-:W-:Y:S02]  /*04e0*/  IMAD R5, R6, 0x28, R3.reuse ;  /* 0x0000002806057824 */ /* 0x100fe400078e0203 */
[----:B------:R-:W-:Y:S01]  /*04f0*/  IMAD R9, R12, 0x28, R3 ;  /* 0x000000280c097824 */ /* 0x000fe200078e0203 */
[----:B------:R-:W-:Y:S02]  /*0500*/  IADD3 R6, PT, PT, R8, R7, RZ ;  /* 0x0000000708067210 */ /* 0x000fe40007ffe0ff */
[----:B------:R-:W-:-:S02]  /*0510*/  IADD3 R5, PT, PT, R5, R8, RZ ;  /* 0x0000000805057210 */ /* 0x000fc40007ffe0ff */
[----:B------:R-:W-:Y:S01]  /*0520*/  IADD3 R7, PT, PT, R8, R9, RZ ;  /* 0x0000000908077210 */ /* 0x000fe20007ffe0ff */
[----:B------:R-:W-:Y:S01]  /*0530*/  IMAD R8, R14, 0x28, R3 ;  /* 0x000000280e087824 */ /* 0x000fe200078e0203 */
[----:B------:R-:W-:-:S03]  /*0540*/  LOP3.LUT R3, R50, 0xffff, RZ, 0xc0, !PT ;  /* 0x0000ffff32037812 */ /* 0x000fc600078ec0ff */
[----:B------:R-:W-:Y:S02]  /*0550*/  IMAD R49, R51, 0x8, R8 ;  /* 0x0000000833317824 */ /* 0x000fe400078e0208 */
[----:B------:R-:W-:-:S05]  /*0560*/  IMAD R3, R3, 0x667, RZ ;  /* 0x0000066703037824 */ /* 0x000fca00078e02ff */
[----:B------:R-:W-:Y:S01]  /*0570*/  SHF.R.U32.HI R48, RZ, 0x10, R3 ;  /* 0x00000010ff307819 */ /* 0x000fe20000011603 */
[--C-:B-----5:R-:W-:Y:S02]  /*0580*/  HADD2.F32 R46, -RZ, R44.reuse.H0_H0 ;  /* 0x2000002cff2e7230 */ /* 0x120fe40000004100 */
[----:B------:R-:W-:Y:S02]  /*0590*/  HADD2.F32 R44, -RZ, R44.H1_H1 ;  /* 0x3000002cff2c7230 */ /* 0x000fe40000004100 */
[--C-:B------:R-:W-:Y:S02]  /*05a0*/  HADD2.F32 R24, -RZ, R45.reuse.H0_H0 ;  /* 0x2000002dff187230 */ /* 0x100fe40000004100 */
[----:B0-----:R-:W-:-:S07]  /*05b0*/  HADD2.F32 R22, -RZ, R45.H1_H1 ;  /* 0x3000002dff167230 */ /* 0x001fce0000004100 */
.L_x_918:
[----:B------:R-:W-:Y:S01]  /*05c0*/  USHF.R.U64 UR12, UR13, 0x2, UR5 ;  /* 0x000000020d0c7899 */ /* 0x000fe20008001205 */
[----:B------:R-:W-:Y:S01]  /*05d0*/  SHF.L.U32 R3, R2, 0x3, RZ ;  /* 0x0000000302037819 */ /* 0x000fe200000006ff */
[----:B------:R-:W-:Y:S01]  /*05e0*/  USHF.R.U32.HI UR6, URZ, 0x2, UR5 ;  /* 0x00000002ff067899 */ /* 0x000fe20008011605 */
[----:B-1----:R-:W-:Y:S01]  /*05f0*/  HFMA2 R9, -RZ, RZ, 0, 0 ;  /* 0x00000000ff097431 */ /* 0x002fe200000001ff */
[----:B------:R-:W0:Y:S01]  /*0600*/  LDCU.64 UR16, c[0x0][0x3b8] ;  /* 0x00007700ff1077ac */ /* 0x000e220008000a00 */
[----:B------:R-:W-:Y:S02]  /*0610*/  LOP3.LUT R8, R3, 0xf8, RZ, 0xc0, !PT ;  /* 0x000000f803087812 */ /* 0x000fe400078ec0ff */
[----:B------:R-:W-:Y:S01]  /*0620*/  MOV R13, UR12 ;  /* 0x0000000c000d7c02 */ /* 0x000fe20008000f00 */
[----:B------:R-:W-:Y:S01]  /*0630*/  USHF.L.U32 UR8, UR12, 0x6, URZ ;  /* 0x000000060c087899 */ /* 0x000fe200080006ff */
[----:B------:R-:W-:Y:S01]  /*0640*/  IADD3 R3, PT, PT, R51, R8, RZ ;  /* 0x0000000833037210 */ /* 0x000fe20007ffe0ff */
[----:B------:R-:W-:Y:S01]  /*0650*/  USHF.L.U64.HI UR9, UR12, 0x6, UR6 ;  /* 0x000000060c097899 */ /* 0x000fe20008010206 */
[----:B------:R-:W-:Y:S01]  /*0660*/  MOV R8, R50 ;  /* 0x0000003200087202 */ /* 0x000fe20000000f00 */
[----:B------:R-:W1:Y:S02]  /*0670*/  LDCU.64 UR18, c[0x0][0x3a0] ;  /* 0x00007400ff1277ac */ /* 0x000e640008000a00 */
[----:B------:R-:W-:Y:S01]  /*0680*/  MOV R10, UR8 ;  /* 0x00000008000a7c02 */ /* 0x000fe20008000f00 */
[----:B------:R-:W-:Y:S01]  /*0690*/  IMAD R3, R3, 0x500, RZ ;  /* 0x0000050003037824 */ /* 0x000fe200078e02ff */
[----:B------:R-:W-:Y:S01]  /*06a0*/  UIMAD UR6, UR6, 0x50000, URZ ;  /* 0x00050000060678a4 */ /* 0x000fe2000f8e02ff */
[----:B------:R-:W-:-:S02]  /*06b0*/  IMAD.U32 R11, RZ, RZ, UR9 ;  /* 0x00000009ff0b7e24 */ /* 0x000fc4000f8e00ff */
[----:B------:R-:W-:Y:S02]  /*06c0*/  IMAD.WIDE.U32 R8, R13, 0x50000, R8 ;  /* 0x000500000d087825 */ /* 0x000fe400078e0008 */
[----:B------:R-:W2:Y:S02]  /*06d0*/  LDCU.64 UR8, c[0x0][0x398] ;  /* 0x00007300ff0877ac */ /* 0x000ea40008000a00 */
[----:B------:R-:W-:Y:S01]  /*06e0*/  IMAD.WIDE.U32 R10, R48, 0x2, R10 ;  /* 0x00000002300a7825 */ /* 0x000fe200078e000a */
[----:B------:R-:W-:Y:S02]  /*06f0*/  IADD3 R3, P1, PT, R3, R8, RZ ;  /* 0x0000000803037210 */ /* 0x000fe40007f3e0ff */
[C---:B0-----:R-:W-:Y:S02]  /*0700*/  LEA R16, P0, R10.reuse, UR16, 0x2 ;  /* 0x000000100a107c11 */ /* 0x041fe4000f8010ff */
[----:B------:R-:W-:Y:S01]  /*0710*/  IADD3.X R12, PT, PT, R9, UR6, RZ, P1, !PT ;  /* 0x00000006090c7c10 */ /* 0x000fe20008ffe4ff */
[----:B------:R-:W0:Y:S01]  /*0720*/  LDCU UR6, c[0x0][0x3c0] ;  /* 0x00007800ff0677ac */ /* 0x000e220008000800 */
[----:B------:R-:W-:-:S02]  /*0730*/  LEA.HI.X R17, R10, UR17, R11, 0x2, P0 ;  /* 0x000000110a117c11 */ /* 0x000fc400080f140b */
[C---:B------:R-:W-:Y:S02]  /*0740*/  SHF.L.U32 R8, R3.reuse, 0x1, RZ ;  /* 0x0000000103087819 */ /* 0x040fe400000006ff */
[----:B------:R-:W-:Y:S02]  /*0750*/  SHF.L.U64.HI R9, R3, 0x1, R12 ;  /* 0x0000000103097819 */ /* 0x000fe4000001020c */
[----:B------:R-:W0:Y:S01]  /*0760*/  LDG.E.64.CONSTANT R16, desc[UR10][R16.64] ;  /* 0x0000000a10107981 */ /* 0x000e22000c1e9b00 */
[----:B-1----:R-:W-:-:S04]  /*0770*/  IADD3 R34, P0, PT, R8, UR18, RZ ;  /* 0x0000001208227c10 */ /* 0x002fc8000ff1e0ff */
[----:B------:R-:W-:Y:S02]  /*0780*/  IADD3.X R35, PT, PT, R9, UR19, RZ, P0, !PT ;  /* 0x0000001309237c10 */ /* 0x000fe400087fe4ff */
[----:B--2---:R-:W-:-:S03]  /*0790*/  IADD3 R36, P0, PT, R8, UR8, RZ ;  /* 0x0000000808247c10 */ /* 0x004fc6000ff1e0ff */
[----:B------:R-:W2:Y:S01]  /*07a0*/  LDG.E.64.CONSTANT R18, desc[UR10][R34.64] ;  /* 0x0000000a22127981 */ /* 0x000ea2000c1e9b00 */
[----:B------:R-:W-:-:S03]  /*07b0*/  IADD3.X R37, PT, PT, R9, UR9, RZ, P0, !PT ;  /* 0x0000000909257c10 */ /* 0x000fc600087fe4ff */
[----:B------:R-:W3:Y:S04]  /*07c0*/  LDG.E.64.CONSTANT R20, desc[UR10][R34.64+0x2800] ;  /* 0x0028000a22147981 */ /* 0x000ee8000c1e9b00 */
[----:B------:R-:W4:Y:S04]  /*07d0*/  LDG.E.64.CONSTANT R14, desc[UR10][R36.64] ;  /* 0x0000000a240e7981 */ /* 0x000f28000c1e9b00 */
[----:B------:R-:W5:Y:S01]  /*07e0*/  LDG.E.64.CONSTANT R12, desc[UR10][R36.64+0x2800] ;  /* 0x0028000a240c7981 */ /* 0x000f62000c1e9b00 */
[----:B------:R-:W-:-:S04]  /*07f0*/  UIADD3 UR13, UP0, UPT, UR13, 0x8, URZ ;  /* 0x000000080d0d7890 */ /* 0x000fc8000ff1e0ff */
[----:B------:R-:W-:Y:S02]  /*0800*/  UIADD3.X UR5, UPT, UPT, URZ, UR5, URZ, UP0, !UPT ;  /* 0x00000005ff057290 */ /* 0x000fe400087fe4ff */
[----:B------:R-:W-:-:S04]  /*0810*/  UISETP.GE.U32.AND UP0, UPT, UR13, UR14, UPT ;  /* 0x0000000e0d00728c */ /* 0x000fc8000bf06070 */
[----:B------:R-:W-:Y:S01]  /*0820*/  UISETP.GE.AND.EX UP0, UPT, UR5, UR7, UPT, UP0 ;  /* 0x000000070500728c */ /* 0x000fe2000bf06300 */
[----:B------:R-:W-:Y:S01]  /*0830*/  ISETP.GT.U32.AND P0, PT, R4, 0x1f, PT ;  /* 0x0000001f0400780c */ /* 0x000fe20003f04070 */
[----:B0-----:R-:W-:-:S06]  /*0840*/  FADD.FTZ R10, R17, UR6 ;  /* 0x00000006110a7e21 */ /* 0x001fcc0008010000 */
[----:B------:R-:W0:Y:S01]  /*0850*/  MUFU.RSQ R10, R10 ;  /* 0x0000000a000a7308 */ /* 0x000e220000001400 */
[--C-:B--2---:R-:W-:Y:S02]  /*0860*/  HADD2.F32 R3, -RZ, R18.reuse.H0_H0 ;  /* 0x20000012ff037230 */ /* 0x104fe40000004100 */
[----:B------:R-:W-:Y:S02]  /*0870*/  HADD2.F32 R11, -RZ, R18.H1_H1 ;  /* 0x30000012ff0b7230 */ /* 0x000fe40000004100 */
[--C-:B------:R-:W-:Y:S02]  /*0880*/  HADD2.F32 R17, -RZ, R19.reuse.H0_H0 ;  /* 0x20000013ff117230 */ /* 0x100fe40000004100 */
[----:B------:R-:W-:Y:S02]  /*0890*/  HADD2.F32 R19, -RZ, R19.H1_H1 ;  /* 0x30000013ff137230 */ /* 0x000fe40000004100 */
[--C-:B---3--:R-:W-:Y:S02]  /*08a0*/  HADD2.F32 R25, -RZ, R20.reuse.H0_H0 ;  /* 0x20000014ff197230 */ /* 0x108fe40000004100 */
[----:B------:R-:W-:-:S02]  /*08b0*/  HADD2.F32 R45, -RZ, R20.H1_H1 ;  /* 0x30000014ff2d7230 */ /* 0x000fc40000004100 */
[--C-:B------:R-:W-:Y:S02]  /*08c0*/  HADD2.F32 R47, -RZ, R21.reuse.H0_H0 ;  /* 0x20000015ff2f7230 */ /* 0x100fe40000004100 */
[----:B------:R-:W-:Y:S02]  /*08d0*/  HADD2.F32 R35, -RZ, R21.H1_H1 ;  /* 0x30000015ff237230 */ /* 0x000fe40000004100 */
        /* <DEDUP_REMOVED lines=8> */
[----:B----4-:R-:W-:-:S02]  /*0960*/  HADD2.F32 R16, -RZ, R14.H0_H0 ;  /* 0x2000000eff107230 */ /* 0x010fc40000004100 */
[C---:B0-----:R-:W-:Y:S01]  /*0970*/  FMUL.FTZ R3, R10.reuse, R3 ;  /* 0x000000030a037220 */ /* 0x041fe20000410000 */
[----:B------:R-:W-:Y:S02]  /*0980*/  HADD2.F32 R14, -RZ, R14.H1_H1 ;  /* 0x3000000eff0e7230 */ /* 0x000fe40000004100 */
[----:B------:R-:W-:Y:S01]  /*0990*/  FMUL.FTZ R11, R10, R11 ;  /* 0x0000000b0a0b7220 */ /* 0x000fe20000410000 */
[----:B------:R-:W-:Y:S01]  /*09a0*/  FFMA.FTZ R39, R3, R16, R32 ;  /* 0x0000001003277223 */ /* 0x000fe20000010020 */
[--C-:B-----5:R-:W-:Y:S02]  /*09b0*/  HADD2.F32 R32, -RZ, R12.reuse.H0_H0 ;  /* 0x2000000cff207230 */ /* 0x120fe40000004100 */
[----:B------:R-:W-:Y:S01]  /*09c0*/  FFMA.FTZ R41, R11, R14, R30 ;  /* 0x0000000e0b297223 */ /* 0x000fe2000001001e */
[----:B------:R-:W-:Y:S02]  /*09d0*/  HADD2.F32 R30, -RZ, R12.H1_H1 ;  /* 0x3000000cff1e7230 */ /* 0x000fe40000004100 */
[----:B------:R-:W-:Y:S01]  /*09e0*/  FMUL.FTZ R12, R46, R16 ;  /* 0x000000102e0c7220 */ /* 0x000fe20000410000 */
[----:B------:R-:W-:-:S02]  /*09f0*/  HADD2.F32 R43, -RZ, R13.H0_H0 ;  /* 0x2000000dff2b7230 */ /* 0x000fc40000004100 */
[----:B------:R-:W-:Y:S01]  /*0a00*/  FADD.FTZ R33, R16, R33 ;  /* 0x0000002110217221 */ /* 0x000fe20000010000 */
[----:B------:R-:W-:Y:S02]  /*0a10*/  HADD2.F32 R59, -RZ, R13.H1_H1 ;  /* 0x3000000dff3b7230 */ /* 0x000fe40000004100 */
[----:B------:R-:W-:Y:S01]  /*0a20*/  FADD.FTZ R31, R14, R31 ;  /* 0x0000001f0e1f7221 */ /* 0x000fe20000010000 */
[--C-:B------:R-:W-:Y:S02]  /*0a30*/  HADD2.F32 R36, -RZ, R15.reuse.H0_H0 ;  /* 0x2000000fff247230 */ /* 0x100fe40000004100 */
        /* <DEDUP_REMOVED lines=42> */
[----:B------:R-:W-:Y:S01]  /*0ce0*/  FFMA.FTZ R26, R20, R59, R37 ;  /* 0x0000003b141a7223 */ /* 0x000fe20000010025 */
[----:B------:R-:W-:Y:S06]  /*0cf0*/  BAR.SYNC.DEFER_BLOCKING 0x0 ;  /* 0x0000000000007b1d */ /* 0x000fec0000010000 */
[----:B0-----:R-:W-:Y:S05]  /*0d00*/  BRA.U !UP0, `(.L_x_909) ;  /* 0x0000000108b87547 */ /* 0x001fea000b800000 */
[----:B------:R-:W0:Y:S01]  /*0d10*/  S2UR UR8, SR_CgaCtaId ;  /* 0x00000000000879c3 */ /* 0x000e220000008800 */
[----:B------:R-:W-:Y:S01]  /*0d20*/  UMOV UR6, 0x400 ;  /* 0x0000040000067882 */ /* 0x000fe20000000000 */
[----:B------:R-:W-:Y:S01]  /*0d30*/  SHF.R.U32.HI R35, RZ, 0x4, R4 ;  /* 0x00000004ff237819 */ /* 0x000fe20000011604 */
[C---:B------:R-:W-:Y:S01]  /*0d40*/  IMAD.SHL.U32 R43, R4.reuse, 0x8, RZ ;  /* 0x00000008042b7824 */ /* 0x040fe200078e00ff */
[----:B------:R-:W-:Y:S02]  /*0d50*/  SHF.L.U32 R34, R4, 0x1, RZ ;  /* 0x0000000104227819 */ /* 0x000fe400000006ff */
[----:B------:R-:W-:Y:S02]  /*0d60*/  LOP3.LUT R36, R35, R4, RZ, 0x3c, !PT ;  /* 0x0000000423247212 */ /* 0x000fe400078e3cff */
[----:B------:R-:W-:Y:S02]  /*0d70*/  LOP3.LUT R35, R34, 0x18, RZ, 0xc0, !PT ;  /* 0x0000001822237812 */ /* 0x000fe400078ec0ff */
[----:B------:R-:W-:-:S02]  /*0d80*/  SHF.L.U32 R36, R36, 0x3, RZ ;  /* 0x0000000324247819 */ /* 0x000fc400000006ff */
[C---:B------:R-:W-:Y:S02]  /*0d90*/  LOP3.LUT R37, R35.reuse, 0x8, RZ, 0x3c, !PT ;  /* 0x0000000823257812 */ /* 0x040fe400078e3cff */
[C---:B------:R-:W-:Y:S02]  /*0da0*/  LOP3.LUT R39, R35.reuse, 0x10, RZ, 0x3c, !PT ;  /* 0x0000001023277812 */ /* 0x040fe400078e3cff */
[----:B------:R-:W-:Y:S02]  /*0db0*/  LOP3.LUT R41, R35, 0x18, RZ, 0x3c, !PT ;  /* 0x0000001823297812 */ /* 0x000fe400078e3cff */
[----:B------:R-:W-:Y:S02]  /*0dc0*/  LOP3.LUT R43, R43, 0x1fe0, RZ, 0xc0, !PT ;  /* 0x00001fe02b2b7812 */ /* 0x000fe400078ec0ff */
[----:B------:R-:W-:Y:S01]  /*0dd0*/  LOP3.LUT R36, R36, 0x18, RZ, 0xc0, !PT ;  /* 0x0000001824247812 */ /* 0x000fe200078ec0ff */
[----:B0-----:R-:W-:-:S06]  /*0de0*/  ULEA UR6, UR8, UR6, 0x18 ;  /* 0x0000000608067291 */ /* 0x001fcc000f8ec0ff */
[----:B------:R-:W-:Y:S02]  /*0df0*/  LEA R34, R4, UR6, 0x5 ;  /* 0x0000000604227c11 */ /* 0x000fe4000f8e28ff */
[----:B------:R-:W-:Y:S02]  /*0e00*/  IADD3 R60, PT, PT, R43, UR6, R36 ;  /* 0x000000062b3c7c10 */ /* 0x000fe4000fffe024 */
[C---:B------:R-:W-:Y:S01]  /*0e10*/  IADD3 R42, PT, PT, R34.reuse, R35, RZ ;  /* 0x00000023222a7210 */ /* 0x040fe20007ffe0ff */
[C---:B------:R-:W-:Y:S01]  /*0e20*/  IMAD.IADD R59, R34.reuse, 0x1, R41 ;  /* 0x00000001223b7824 */ /* 0x040fe200078e0229 */
[C---:B------:R-:W-:Y:S02]  /*0e30*/  IADD3 R52, PT, PT, R34.reuse, R37, RZ ;  /* 0x0000002522347210 */ /* 0x040fe40007ffe0ff */
[----:B------:R-:W-:Y:S01]  /*0e40*/  IADD3 R58, PT, PT, R34, R39, RZ ;  /* 0x00000027223a7210 */ /* 0x000fe20007ffe0ff */
[----:B------:R0:W-:Y:S01]  /*0e50*/  STS.64 [R42], R32 ;  /* 0x000000202a007388 */ /* 0x0001e20000000a00 */
[----:B------:R-:W-:-:S03]  /*0e60*/  SHF.L.U32 R43, R0, 0x3, RZ ;  /* 0x00000003002b7819 */ /* 0x000fc600000006ff */
[----:B------:R1:W-:Y:S01]  /*0e70*/  STS.64 [R52], R30 ;  /* 0x0000001e34007388 */ /* 0x0003e20000000a00 */
[----:B------:R-:W-:-:S03]  /*0e80*/  LOP3.LUT R61, R43, 0x7ffe0, RZ, 0xc0, !PT ;  /* 0x0007ffe02b3d7812 */ /* 0x000fc600078ec0ff */
[----:B------:R-:W-:Y:S01]  /*0e90*/  STS.64 [R58], R28 ;  /* 0x0000001c3a007388 */ /* 0x000fe20000000a00 */
[----:B------:R-:W-:-:S03]  /*0ea0*/  LOP3.LUT R61, R61, 0x1f, R2, 0xf8, !PT ;  /* 0x0000001f3d3d7812 */ /* 0x000fc600078ef802 */
        /* <DEDUP_REMOVED lines=20> */
.L_x_909:
[----:B------:R-:W-:Y:S01]  /*0ff0*/  BSSY.RECONVERGENT B0, `(.L_x_910) ;  /* 0x0000047000007945 */ /* 0x000fe20003800200 */
[----:B0-----:R-:W-:Y:S02]  /*1000*/  MOV R43, RZ ;  /* 0x000000ff002b7202 */ /* 0x001fe40000000f00 */
[----:B------:R-:W-:Y:S01]  /*1010*/  MOV R34, RZ ;  /* 0x000000ff00227202 */ /* 0x000fe20000000f00 */
[----:B------:R-:W-:Y:S06]  /*1020*/  @P0 BRA `(.L_x_911) ;  /* 0x00000004000c0947 */ /* 0x000fec0003800000 */
[----:B------:R-:W0:Y:S01]  /*1030*/  S2R R52, SR_CgaCtaId ;  /* 0x0000000000347919 */ /* 0x000e220000008800 */
[----:B------:R-:W-:Y:S01]  /*1040*/  SHF.R.U32.HI R34, RZ, 0x2, R4 ;  /* 0x00000002ff227819 */ /* 0x000fe20000011604 */
[C---:B------:R-:W-:Y:S01]  /*1050*/  IMAD R43, R53.reuse, 0x140, RZ ;  /* 0x00000140352b7824 */ /* 0x040fe200078e02ff */
[----:B------:R-:W-:Y:S01]  /*1060*/  MOV R35, 0x400 ;  /* 0x0000040000237802 */ /* 0x000fe20000000f00 */
[----:B------:R-:W-:Y:S01]  /*1070*/  LDS.64 R38, [R6] ;  /* 0x0000000006267984 */ /* 0x000fe20000000a00 */
[----:B------:R-:W-:Y:S01]  /*1080*/  SHF.L.U32 R42, R4, 0x3, RZ ;  /* 0x00000003042a7819 */ /* 0x000fe200000006ff */
[----:B------:R-:W-:Y:S01]  /*1090*/  IMAD R34, R53, 0x8, R34 ;  /* 0x0000000835227824 */ /* 0x000fe200078e0222 */
        /* <DEDUP_REMOVED lines=13> */
[----:B------:R-:W-:Y:S01]  /*1170*/  IADD3 R34, PT, PT, R42, R35, RZ ;  /* 0x000000232a227210 */ /* 0x000fe20007ffe0ff */
[----:B------:R-:W-:Y:S04]  /*1180*/  LDS.64 R36, [R5] ;  /* 0x0000000005247984 */ /* 0x000fe80000000a00 */
[----:B------:R0:W-:Y:S04]  /*1190*/  LDS.64 R40, [R60] ;  /* 0x000000003c287984 */ /* 0x0001e80000000a00 */
[----:B------:R-:W1:Y:S01]  /*11a0*/  LDS.64 R34, [R34] ;  /* 0x0000000022227984 */ /* 0x000e620000000a00 */
[----:B0-----:R-:W-:-:S02]  /*11b0*/  VIADD R60, R43, 0x24 ;  /* 0x000000242b3c7836 */ /* 0x001fc40000000000 */
[----:B-1----:R-:W-:Y:S01]  /*11c0*/  FADD.FTZ R59, RZ, R34 ;  /* 0x00000022ff3b7221 */ /* 0x002fe20000010000 */
[----:B------:R-:W-:Y:S01]  /*11d0*/  FADD.FTZ R58, RZ, R35 ;  /* 0x00000023ff3a7221 */ /* 0x000fe20000010000 */
[----:B------:R-:W-:Y:S02]  /*11e0*/  IADD3 R34, PT, PT, R42, R61, RZ ;  /* 0x0000003d2a227210 */ /* 0x000fe40007ffe0ff */
        /* <DEDUP_REMOVED lines=9> */
[----:B------:R-:W-:Y:S01]  /*1280*/  FADD.FTZ R58, R58, R39 ;  /* 0x000000273a3a7221 */ /* 0x000fe20000010000 */
[----:B------:R-:W-:Y:S01]  /*1290*/  IADD3 R38, PT, PT, R43, 0x1c, RZ ;  /* 0x0000001c2b267810 */ /* 0x000fe20007ffe0ff */
[----:B------:R-:W-:Y:S01]  /*12a0*/  IMAD R61, R61, 0x28, R52 ;  /* 0x000000283d3d7824 */ /* 0x000fe200078e0234 */
[----:B------:R-:W-:-:S02]  /*12b0*/  SHF.R.U32.HI R39, RZ, 0x2, R36 ;  /* 0x00000002ff277819 */ /* 0x000fc40000011624 */
[----:B------:R-:W-:Y:S02]  /*12c0*/  IADD3 R59, PT, PT, R43, 0x20, RZ ;  /* 0x000000202b3b7810 */ /* 0x000fe40007ffe0ff */
[----:B------:R-:W-:Y:S01]  /*12d0*/  SHF.R.U32.HI R43, RZ, 0x2, R38 ;  /* 0x00000002ff2b7819 */ /* 0x000fe20000011626 */
[----:B------:R-:W-:Y:S01]  /*12e0*/  IMAD R39, R39, 0x28, R52 ;  /* 0x0000002827277824 */ /* 0x000fe200078e0234 */
[----:B------:R-:W-:-:S03]  /*12f0*/  SHF.R.U32.HI R59, RZ, 0x2, R59 ;  /* 0x00000002ff3b7819 */ /* 0x000fc6000001163b */
[--C-:B------:R-:W-:Y:S01]  /*1300*/  IMAD R43, R43, 0x28, R52.reuse ;  /* 0x000000282b2b7824 */ /* 0x100fe200078e0234 */
[----:B------:R-:W-:Y:S01]  /*1310*/  IADD3 R36, PT, PT, R42, R39, RZ ;  /* 0x000000272a247210 */ /* 0x000fe20007ffe0ff */
[----:B------:R-:W-:-:S03]  /*1320*/  IMAD R59, R59, 0x28, R52 ;  /* 0x000000283b3b7824 */ /* 0x000fc600078e0234 */
[C---:B------:R-:W-:Y:S02]  /*1330*/  IADD3 R38, PT, PT, R42.reuse, R43, RZ ;  /* 0x0000002b2a267210 */ /* 0x040fe40007ffe0ff */
[C---:B------:R-:W-:Y:S02]  /*1340*/  IADD3 R52, PT, PT, R42.reuse, R59, RZ ;  /* 0x0000003b2a347210 */ /* 0x040fe40007ffe0ff */
[----:B------:R-:W-:Y:S02]  /*1350*/  IADD3 R42, PT, PT, R42, R61, RZ ;  /* 0x0000003d2a2a7210 */ /* 0x000fe40007ffe0ff */
[----:B------:R-:W-:Y:S01]  /*1360*/  LDS.64 R38, [R38] ;  /* 0x0000000026267984 */ /* 0x000fe20000000a00 */
[----:B0-----:R-:W-:Y:S01]  /*1370*/  FADD.FTZ R43, R37, R40 ;  /* 0x00000028252b7221 */ /* 0x001fe20000010000 */
[----:B------:R-:W-:Y:S02]  /*1380*/  FADD.FTZ R58, R58, R41 ;  /* 0x000000293a3a7221 */ /* 0x000fe40000010000 */
[----:B------:R-:W0:Y:S01]  /*1390*/  LDS.64 R36, [R36] ;  /* 0x0000000024247984 */ /* 0x000e220000000a00 */
[----:B-1----:R-:W-:Y:S01]  /*13a0*/  FADD.FTZ R59, R43, R34 ;  /* 0x000000222b3b7221 */ /* 0x002fe20000010000 */
[----:B------:R-:W-:-:S02]  /*13b0*/  FADD.FTZ R58, R58, R35 ;  /* 0x000000233a3a7221 */ /* 0x000fc40000010000 */
        /* <DEDUP_REMOVED lines=10> */
.L_x_911:
[----:B------:R-:W-:Y:S05]  /*1460*/  BSYNC.RECONVERGENT B0 ;  /* 0x0000000000007941 */ /* 0x000fea0003800200 */
.L_x_910:
[----:B------:R-:W0:Y:S01]  /*1470*/  SHFL.BFLY PT, R35, R34, 0x2, 0x1f ;  /* 0x0c401f0022237f89 */ /* 0x000e2200000e0000 */
[----:B------:R-:W-:Y:S01]  /*1480*/  LOP3.LUT P0, RZ, R4, 0x3e3, RZ, 0xc0, !PT ;  /* 0x000003e304ff7812 */ /* 0x000fe2000780c0ff */
[----:B------:R-:W1:Y:S02]  /*1490*/  LDC R39, c[0x0][0x374] ;  /* 0x0000dd00ff277b82 */ /* 0x000e640000000800 */
[----:B------:R-:W2:Y:S10]  /*14a0*/  SHFL.BFLY PT, R36, R43, 0x2, 0x1f ;  /* 0x0c401f002b247f89 */ /* 0x000eb400000e0000 */
[----:B------:R-:W-:-:S04]  /*14b0*/  @!P0 SHF.L.U32 R42, R2, 0x1, RZ ;  /* 0x00000001022a8819 */ /* 0x000fc800000006ff */
[----:B------:R-:W-:-:S05]  /*14c0*/  @!P0 LOP3.LUT R59, R42, 0x3e, RZ, 0xc0, !PT ;  /* 0x0000003e2a3b8812 */ /* 0x000fca00078ec0ff */
[----:B------:R-:W-:Y:S02]  /*14d0*/  @!P0 IMAD R59, R4, 0x10, R59 ;  /* 0x00000010043b8824 */ /* 0x000fe400078e023b */
[----:B0-----:R-:W-:Y:S01]  /*14e0*/  FADD.FTZ R38, R35, R34 ;  /* 0x0000002223267221 */ /* 0x001fe20000010000 */
[----:B-1----:R-:W-:Y:S02]  /*14f0*/  @!P0 IMAD R34, R39, UR4, R0 ;  /* 0x0000000427228c24 */ /* 0x002fe4000f8e0200 */
[----:B--2---:R-:W-:Y:S02]  /*1500*/  FADD.FTZ R40, R36, R43 ;  /* 0x0000002b24287221 */ /* 0x004fe40000010000 */
[----:B------:R-:W0:Y:S01]  /*1510*/  SHFL.BFLY PT, R35, R38, 0x1, 0x1f ;  /* 0x0c201f0026237f89 */ /* 0x000e2200000e0000 */
[----:B------:R-:W1:Y:S01]  /*1520*/  @!P0 LDC.64 R36, c[0x0][0x3d0] ;  /* 0x0000f400ff248b82 */ /* 0x000e620000000a00 */
[----:B------:R-:W-:Y:S02]  /*1530*/  @!P0 LEA R59, R34, R59, 0x9 ;  /* 0x0000003b223b8211 */ /* 0x000fe400078e48ff */
[----:B------:R-:W2:Y:S01]  /*1540*/  SHFL.BFLY PT, R41, R40, 0x1, 0x1f ;  /* 0x0c201f0028297f89 */ /* 0x000ea200000e0000 */
[----:B0-----:R-:W-:-:S02]  /*1550*/  FADD.FTZ R34, R38, R35 ;  /* 0x0000002326227221 */ /* 0x001fc40000010000 */
        /* <DEDUP_REMOVED lines=15> */
.L_x_914:
[----:B0-----:R-:W2:Y:S04]  /*1650*/  LD.E.STRONG.GPU R35, desc[UR10][R54.64+0x20] ;  /* 0x0000200a36237980 */ /* 0x001ea8000c10f900 */
[----:B--2---:R-:W-:Y:S01]  /*1660*/  CCTL.IVALL ;  /* 0x00000000ff00798f */ /* 0x004fe20002000000 */
[----:B------:R-:W-:Y:S05]  /*1670*/  YIELD ;  /* 0x0000000000007946 */ /* 0x000fea0003800000 */
[----:B-----5:R-:W-:-:S04]  /*1680*/  LOP3.LUT R35, R35, R34, RZ, 0x3c, !PT ;  /* 0x0000002223237212 */ /* 0x020fc800078e3cff */
[----:B------:R-:W-:-:S13]  /*1690*/  ISETP.GT.AND P0, PT, R35, -0x1, PT ;  /* 0xffffffff2300780c */ /* 0x000fda0003f04270 */
[----:B------:R-:W-:Y:S05]  /*16a0*/  @P0 BRA `(.L_x_914) ;  /* 0xfffffffc00e80947 */ /* 0x000fea000383ffff */
.L_x_913:
[----:B------:R-:W-:Y:S05]  /*16b0*/  WARPSYNC.ALL ;  /* 0x0000000000007948 */ /* 0x000fea0003800000 */
[----:B------:R-:W-:Y:S06]  /*16c0*/  BAR.SYNC.DEFER_BLOCKING 0x0 ;  /* 0x0000000000007b1d */ /* 0x000fec0000010000 */
[----:B------:R-:W-:Y:S05]  /*16d0*/  BRA `(.L_x_915) ;  /* 0x0000000000487947 */ /* 0x000fea0003800000 */
.L_x_912:
        /* <DEDUP_REMOVED lines=10> */
.L_x_917:
[----:B------:R-:W2:Y:S04]  /*1780*/  LD.E.STRONG.GPU R34, desc[UR10][R56.64] ;  /* 0x0000000a38227980 */ /* 0x000ea8000c10f900 */
[----:B--2---:R-:W-:Y:S01]  /*1790*/  CCTL.IVALL ;  /* 0x00000000ff00798f */ /* 0x004fe20002000000 */
[----:B------:R-:W-:Y:S05]  /*17a0*/  YIELD ;  /* 0x0000000000007946 */ /* 0x000fea0003800000 */
[----:B-----5:R-:W-:-:S04]  /*17b0*/  LOP3.LUT R34, R34, R35, RZ, 0x3c, !PT ;  /* 0x0000002322227212 */ /* 0x020fc800078e3cff */
[----:B------:R-:W-:-:S13]  /*17c0*/  ISETP.GT.AND P0, PT, R34, -0x1, PT ;  /* 0xffffffff2200780c */ /* 0x000fda0003f04270 */
[----:B------:R-:W-:Y:S05]  /*17d0*/  @P0 BRA `(.L_x_917) ;  /* 0xfffffffc00e80947 */ /* 0x000fea000383ffff */
.L_x_916:
[----:B------:R-:W-:Y:S05]  /*17e0*/  WARPSYNC.ALL ;  /* 0x0000000000007948 */ /* 0x000fea0003800000 */
[----:B------:R-:W-:Y:S06]  /*17f0*/  BAR.SYNC.DEFER_BLOCKING 0x0 ;  /* 0x0000000000007b1d */ /* 0x000fec0000010000 */
.L_x_915:
[----:B------:R-:W-:-:S13]  /*1800*/  ISETP.GT.U32.AND P0, PT, R4, 0xff, PT ;  /* 0x000000ff0400780c */ /* 0x000fda0003f04070 */
[----:B0-----:R-:W0:Y:S01]  /*1810*/  @!P0 LDC.64 R34, c[0x0][0x3d0] ;  /* 0x0000f400ff228b82 */ /* 0x001e220000000a00 */
[----:B------:R-:W-:Y:S01]  /*1820*/  @!P0 SHF.L.U32 R36, R4, 0x1, RZ ;  /* 0x0000000104248819 */ /* 0x000fe200000006ff */
        /* <DEDUP_REMOVED lines=77> */
[----:B------:R-:W-:Y:S05]  /*1d00*/  BRA.U !UP0, `(.L_x_918) ;  /* 0xffffffe9082c7547 */ /* 0x000fea000b83ffff */
.L_x_908:
        /* <DEDUP_REMOVED lines=8> */
[----:B-1----:R-:W1:Y:S01]  /*1d90*/  S2R R9, SR_TID.X ;  /* 0x0000000000097919 */ /* 0x002e620000002100 */
        /* <DEDUP_REMOVED lines=8> */
[----:B-1----:R-:W-:Y:S01]  /*1e20*/  SHF.R.U32.HI R24, RZ, 0x5, R9 ;  /* 0x00000005ff187819 */ /* 0x002fe20000011609 */
        /* <DEDUP_REMOVED lines=12> */
[----:B------:R-:W-:-:S02]  /*1ef0*/  LOP3.LUT R48, R9, 0xf, RZ, 0xc0, !PT ;  /* 0x0000000f09307812 */ /* 0x000fc400078ec0ff */
[----:B------:R-:W-:Y:S01]  /*1f00*/  SHF.L.U32 R33, R9, 0x1, RZ ;  /* 0x0000000109217819 */ /* 0x000fe200000006ff */
[----:B0-----:R-:W-:-:S04]  /*1f10*/  IMAD.WIDE.U32 R4, P0, R27, -0x33333334, R2 ;  /* 0xcccccccc1b047825 */ /* 0x001fc80007800002 */
        /* <DEDUP_REMOVED lines=23> */
.L_x_930:
        /* <DEDUP_REMOVED lines=21> */
[----:B------:R-:W-:Y:S02]  /*21e0*/  IADD3.X R8, PT, PT, R3, R43, RZ, P2, !PT ;  /* 0x0000002b03087210 */ /* 0x000fe400017fe4ff */
[C---:B------:R-:W-:Y:S02]  /*21f0*/  LEA R6, P2, R7.reuse, UR4, 0x3 ;  /* 0x0000000407067c11 */ /* 0x040fe4000f8418ff */
[----:B------:R-:W-:Y:S02]  /*2200*/  MOV R42, R37 ;  /* 0x00000025002a7202 */ /* 0x000fe40000000f00 */
[----:B------:R-:W-:-:S02]  /*2210*/  LEA.HI.X R7, R7, UR5, R8, 0x3, P2 ;  /* 0x0000000507077c11 */ /* 0x000fc400090f1c08 */
[----:B------:R-:W-:-:S07]  /*2220*/  MOV R41, R24 ;  /* 0x0000001800297202 */ /* 0x000fce0000000f00 */
.L_x_923:
        /* <DEDUP_REMOVED lines=33> */
.L_x_922:
[----:B------:R-:W-:Y:S05]  /*2440*/  BSYNC.RECONVERGENT B1 ;  /* 0x0000000000017941 */ /* 0x000fea0003800200 */
.L_x_921:
[----:B------:R-:W-:Y:S01]  /*2450*/  IMAD.X R5, RZ, RZ, R43, P3 ;  /* 0x000000ffff057224 */ /* 0x000fe200018e062b */
        /* <DEDUP_REMOVED lines=24> */
.L_x_925:
[----:B------:R-:W-:Y:S05]  /*25e0*/  BSYNC.RECONVERGENT B1 ;  /* 0x0000000000017941 */ /* 0x000fea0003800200 */
.L_x_924:
        /* <DEDUP_REMOVED lines=28> */
.L_x_920:
[----:B------:R-:W-:Y:S05]  /*27b0*/  BSYNC.RECONVERGENT B0 ;  /* 0x0000000000007941 */ /* 0x000fea0003800200 */
.L_x_919:
[----:B------:R0:W-:Y:S01]  /*27c0*/  STS [R30], R39 ;  /* 0x000000271e007388 */ /* 0x0001e20000000800 */
[----:B------:R-:W1:Y:S01]  /*27d0*/  LDC.64 R6, c[0x0][0x388] ;  /* 0x0000e200ff067b82 */ /* 0x000e620000000a00 */
[----:B------:R-:W-:Y:S02]  /*27e0*/  ISETP.GT.U32.AND P1, PT, R48, 0x9, PT ;  /* 0x000000093000780c */ /* 0x000fe40003f24070 */
[----:B------:R0:W-:Y:S01]  /*27f0*/  STS [R30+0x500], R40 ;  /* 0x000500281e007388 */ /* 0x0001e20000000800 */
[----:B------:R-:W-:-:S04]  /*2800*/  MOV R8, R29 ;  /* 0x0000001d00087202 */ /* 0x000fc80000000f00 */
[----:B------:R-:W2:Y:S08]  /*2810*/  LDC.64 R4, c[0x0][0x390] ;  /* 0x0000e400ff047b82 */ /* 0x000eb00000000a00 */
[----:B0-----:R-:W-:Y:S06]  /*2820*/  BAR.SYNC.DEFER_BLOCKING 0x0 ;  /* 0x0000000000007b1d */ /* 0x001fec0000010000 */
.L_x_929:
        /* <DEDUP_REMOVED lines=32> */
.L_x_940:
[----:B------:R-:W-:Y:S01]  /*2a30*/  BSSY.RECONVERGENT B0, `(.L_x_927) ;  /* 0x000000a000007945 */ /* 0x000fe20003800200 */
[----:B----4-:R-:W-:-:S03]  /*2a40*/  FADD.FTZ R10, R9, R10 ;  /* 0x0000000a090a7221 */ /* 0x010fc60000010000 */
[----:B------:R-:W-:Y:S05]  /*2a50*/  @P2 BRA `(.L_x_928) ;  /* 0x00000000001c2947 */ /* 0x000fea0003800000 */
[----:B------:R-:W-:Y:S02]  /*2a60*/  IADD3 R13, PT, PT, R8, R31, RZ ;  /* 0x0000001f080d7210 */ /* 0x000fe40007ffe0ff */
[----:B------:R-:W-:-:S03]  /*2a70*/  F2FP.F16.F32.PACK_AB R9, R10, R15 ;  /* 0x0000000f0a09723e */ /* 0x000fc600000000ff */
[----:B-1----:R-:W-:Y:S01]  /*2a80*/  IMAD.WIDE R10, R13, 0x2, R6 ;  /* 0x000000020d0a7825 */ /* 0x002fe200078e0206 */
[----:B------:R-:W-:-:S03]  /*2a90*/  PRMT R14, R9, 0x7632, R14 ;  /* 0x00007632090e7816 */ /* 0x000fc6000000000e */
[----:B--2---:R-:W-:Y:S01]  /*2aa0*/  IMAD.WIDE R12, R13, 0x2, R4 ;  /* 0x000000020d0c7825 */ /* 0x004fe200078e0204 */
[----:B------:R0:W-:Y:S04]  /*2ab0*/  STG.E.U16 desc[UR10][R10.64], R9 ;  /* 0x000000090a007986 */ /* 0x0001e8000c10150a */
[----:B------:R0:W-:Y:S02]  /*2ac0*/  STG.E.U16 desc[UR10][R12.64], R14 ;  /* 0x0000000e0c007986 */ /* 0x0001e4000c10150a */
.L_x_928:
[----:B------:R-:W-:Y:S05]  /*2ad0*/  BSYNC.RECONVERGENT B0 ;  /* 0x0000000000007941 */ /* 0x000fea0003800200 */
.L_x_927:
        /* <DEDUP_REMOVED lines=9> */
.L_x_926:
[----:B------:R-:W-:Y:S01]  /*2b70*/  BSSY B0, `(.L_x_931) ;  /* 0x0000008000007945 */ /* 0x000fe20003800000 */
[----:B---3--:R-:W-:Y:S01]  /*2b80*/  MOV R20, R9 ;  /* 0x0000000900147202 */ /* 0x008fe20000000f00 */
[----:B------:R-:W-:Y:S01]  /*2b90*/  IMAD.MOV.U32 R19, RZ, RZ, 0x8 ;  /* 0x00000008ff137424 */ /* 0x000fe200078e00ff */
[----:B------:R-:W-:Y:S02]  /*2ba0*/  MOV R22, 0x101f ;  /* 0x0000101f00167802 */ /* 0x000fe40000000f00 */
[----:B------:R-:W-:-:S07]  /*2bb0*/  MOV R17, 0xffff ;  /* 0x0000ffff00117802 */ /* 0x000fce0000000f00 */
[----:B012-4-:R-:W-:Y:S05]  /*2bc0*/  WARPSYNC.COLLECTIVE R17, `(.L_x_932) ;  /* 0x0000000011087348 */ /* 0x017fea0003c00000 */
[----:B------:R3:W0:Y:S02]  /*2bd0*/  SHFL.BFLY P3, R18, R20, R19, R22 ;  /* 0x0c00001314127389 */ /* 0x0006240000060016 */
[----:B01234-:R-:W-:Y:S05]  /*2be0*/  ENDCOLLECTIVE ;  /* 0x000000000000791b */ /* 0x01ffea0003800000 */
.L_x_932:
[----:B------:R-:W-:Y:S05]  /*2bf0*/  BSYNC B0 ;  /* 0x0000000000007941 */ /* 0x000fea0003800000 */
.L_x_931:
        /* <DEDUP_REMOVED lines=8> */
.L_x_933:
[----:B------:R-:W-:Y:S01]  /*2c80*/  FADD.FTZ R12, R12, R9 ;  /* 0x000000090c0c7221 */ /* 0x000fe20000010000 */
[----:B------:R-:W-:-:S04]  /*2c90*/  HFMA2 R19, -RZ, RZ, 0, 2.384185791015625e-07 ;  /* 0x00000004ff137431 */ /* 0x000fc800000001ff */
[----:B------:R-:W-:Y:S02]  /*2ca0*/  MOV R20, R12 ;  /* 0x0000000c00147202 */ /* 0x000fe40000000f00 */
[----:B------:R-:W-:-:S07]  /*2cb0*/  MOV R11, R18 ;  /* 0x00000012000b7202 */ /* 0x000fce0000000f00 */
[----:B------:R-:W-:Y:S05]  /*2cc0*/  WARPSYNC.COLLECTIVE R17, `(.L_x_934) ;  /* 0x0000000011087348 */ /* 0x000fea0003c00000 */
[----:B------:R0:W1:Y:S02]  /*2cd0*/  SHFL.BFLY P3, R18, R20, R19, R22 ;  /* 0x0c00001314127389 */ /* 0x0000640000060016 */
[----:B01----:R-:W-:Y:S05]  /*2ce0*/  ENDCOLLECTIVE ;  /* 0x000000000000791b */ /* 0x003fea0003800000 */
.L_x_934:
[----:B------:R-:W-:-:S04]  /*2cf0*/  FADD.FTZ R11, R11, R10 ;  /* 0x0000000a0b0b7221 */ /* 0x000fc80000010000 */
[----:B------:R-:W-:Y:S01]  /*2d00*/  IMAD.MOV.U32 R20, RZ, RZ, R11 ;  /* 0x000000ffff147224 */ /* 0x000fe200078e000b */
[----:B------:R-:W-:-:S07]  /*2d10*/  MOV R13, R18 ;  /* 0x00000012000d7202 */ /* 0x000fce0000000f00 */
[----:B------:R-:W-:Y:S05]  /*2d20*/  WARPSYNC.COLLECTIVE R17, `(.L_x_935) ;  /* 0x0000000011087348 */ /* 0x000fea0003c00000 */
[----:B------:R0:W1:Y:S02]  /*2d30*/  SHFL.BFLY P3, R18, R20, R19, R22 ;  /* 0x0c00001314127389 */ /* 0x0000640000060016 */
[----:B01----:R-:W-:Y:S05]  /*2d40*/  ENDCOLLECTIVE ;  /* 0x000000000000791b */ /* 0x003fea0003800000 */
.L_x_935:
[----:B------:R-:W-:Y:S01]  /*2d50*/  FADD.FTZ R13, R12, R13 ;  /* 0x0000000d0c0d7221 */ /* 0x000fe20000010000 */
[----:B------:R-:W-:-:S04]  /*2d60*/  HFMA2 R19, -RZ, RZ, 0, 1.1920928955078125e-07 ;  /* 0x00000002ff137431 */ /* 0x000fc800000001ff */
[----:B------:R-:W-:Y:S02]  /*2d70*/  MOV R20, R13 ;  /* 0x0000000d00147202 */ /* 0x000fe40000000f00 */
[----:B------:R-:W-:-:S07]  /*2d80*/  MOV R14, R18 ;  /* 0x00000012000e7202 */ /* 0x000fce0000000f00 */
[----:B------:R-:W-:Y:S05]  /*2d90*/  WARPSYNC.COLLECTIVE R17, `(.L_x_936) ;  /* 0x0000000011087348 */ /* 0x000fea0003c00000 */
[----:B------:R0:W1:Y:S02]  /*2da0*/  SHFL.BFLY P3, R18, R20, R19, R22 ;  /* 0x0c00001314127389 */ /* 0x0000640000060016 */
[----:B01----:R-:W-:Y:S05]  /*2db0*/  ENDCOLLECTIVE ;  /* 0x000000000000791b */ /* 0x003fea0003800000 */
.L_x_936:
[----:B------:R-:W-:-:S05]  /*2dc0*/  FADD.FTZ R14, R11, R14 ;  /* 0x0000000e0b0e7221 */ /* 0x000fca0000010000 */
[----:B------:R-:W-:Y:S02]  /*2dd0*/  MOV R20, R14 ;  /* 0x0000000e00147202 */ /* 0x000fe40000000f00 */
[----:B------:R-:W-:-:S07]  /*2de0*/  MOV R16, R18 ;  /* 0x0000001200107202 */ /* 0x000fce0000000f00 */
[----:B------:R-:W-:Y:S05]  /*2df0*/  WARPSYNC.COLLECTIVE R17, `(.L_x_937) ;  /* 0x0000000011087348 */ /* 0x000fea0003c00000 */
[----:B------:R0:W1:Y:S02]  /*2e00*/  SHFL.BFLY P3, R18, R20, R19, R22 ;  /* 0x0c00001314127389 */ /* 0x0000640000060016 */
[----:B01----:R-:W-:Y:S05]  /*2e10*/  ENDCOLLECTIVE ;  /* 0x000000000000791b */ /* 0x003fea0003800000 */
.L_x_937:
[----:B------:R-:W-:Y:S01]  /*2e20*/  FADD.FTZ R16, R13, R16 ;  /* 0x000000100d107221 */ /* 0x000fe20000010000 */
[----:B------:R-:W-:-:S04]  /*2e30*/  HFMA2 R19, -RZ, RZ, 0, 5.9604644775390625e-08 ;  /* 0x00000001ff137431 */ /* 0x000fc800000001ff */
[----:B------:R-:W-:Y:S01]  /*2e40*/  MOV R20, R16 ;  /* 0x0000001000147202 */ /* 0x000fe20000000f00 */
[----:B------:R-:W-:-:S07]  /*2e50*/  IMAD.MOV.U32 R9, RZ, RZ, R18 ;  /* 0x000000ffff097224 */ /* 0x000fce00078e0012 */
[----:B------:R-:W-:Y:S05]  /*2e60*/  WARPSYNC.COLLECTIVE R17, `(.L_x_938) ;  /* 0x0000000011087348 */ /* 0x000fea0003c00000 */
[----:B------:R0:W1:Y:S02]  /*2e70*/  SHFL.BFLY P3, R18, R20, R19, R22 ;  /* 0x0c00001314127389 */ /* 0x0000640000060016 */
[----:B01----:R-:W-:Y:S05]  /*2e80*/  ENDCOLLECTIVE ;  /* 0x000000000000791b */ /* 0x003fea0003800000 */
.L_x_938:
[----:B------:R-:W-:-:S05]  /*2e90*/  FADD.FTZ R9, R14, R9 ;  /* 0x000000090e097221 */ /* 0x000fca0000010000 */
[----:B------:R-:W-:Y:S02]  /*2ea0*/  MOV R20, R9 ;  /* 0x0000000900147202 */ /* 0x000fe40000000f00 */
[----:B------:R-:W-:-:S07]  /*2eb0*/  MOV R15, R18 ;  /* 0x00000012000f7202 */ /* 0x000fce0000000f00 */
[----:B------:R-:W-:Y:S05]  /*2ec0*/  WARPSYNC.COLLECTIVE R17, `(.L_x_939) ;  /* 0x0000000011087348 */ /* 0x000fea0003c00000 */
[----:B------:R0:W1:Y:S02]  /*2ed0*/  SHFL.BFLY P3, R18, R20, R19, R22 ;  /* 0x0c00001314127389 */ /* 0x0000640000060016 */
[----:B01----:R-:W-:Y:S05]  /*2ee0*/  ENDCOLLECTIVE ;  /* 0x000000000000791b */ /* 0x003fea0003800000 */
.L_x_939:
[----:B------:R-:W-:Y:S01]  /*2ef0*/  FADD.FTZ R15, R16, R15 ;  /* 0x0000000f100f7221 */ /* 0x000fe20000010000 */
[----:B------:R-:W-:Y:S01]  /*2f00*/  MOV R10, R18 ;  /* 0x00000012000a7202 */ /* 0x000fe20000000f00 */
[----:B------:R-:W-:Y:S06]  /*2f10*/  BRA `(.L_x_940) ;  /* 0xfffffff800c47947 */ /* 0x000fec000383ffff */
.L_x_941:
        /* <DEDUP_REMOVED lines=14> */
.L_x_1693:


//--------------------- .text._ZN13group_norm_v218gn_bwd_cuda_kernelI6__halfLi320ELi1ELi32ELi40ELi256ELb0ELb1ELi16ELi320ELi320ELi4ELb1ELi8ELb0ELb0ELNS_15WgradSyncMethodE3ENS_16CompileConditionILi1000EEEEEvPT_S6_S6_PKS5_S8_S8_S8_PKfflPfPj --------------------------
	.section	.text._ZN13group_norm_v218gn_bwd_cuda_kernelI6__halfLi320ELi1ELi32ELi40ELi256ELb0ELb1ELi16ELi320ELi320ELi4ELb1ELi8ELb0ELb0ELNS_15WgradSyncMethodE3ENS_16CompileConditionILi1000EEEEEvPT_S6_S6_PKS5_S8_S8_S8_PKfflPfPj,"ax",@progbits
	.align	128
        .global         _ZN13group_norm_v218gn_bwd_cuda_kernelI6__halfLi320ELi1ELi32ELi40ELi256ELb0ELb1ELi16ELi320ELi320ELi4ELb1ELi8ELb0ELb0ELNS_15WgradSyncMethodE3ENS_16CompileConditionILi1000EEEEEvPT_S6_S6_PKS5_S8_S8_S8_PKfflPfPj
        .type           _ZN13group_norm_v218gn_bwd_cuda_kernelI6__halfLi320ELi1ELi32ELi40ELi256ELb0ELb1ELi16ELi320ELi320ELi4ELb1ELi8ELb0ELb0ELNS_15WgradSyncMethodE3ENS_16CompileConditionILi1000EEEEEvPT_S6_S6_PKS5_S8_S8_S8_PKfflPfPj,@function
        .size           _ZN13group_norm_v218gn_bwd_cuda_kernelI6__halfLi320ELi1ELi32ELi40ELi256ELb0ELb1ELi16ELi320ELi320ELi4ELb1ELi8ELb0ELb0ELNS_15WgradSyncMethodE3ENS_16CompileConditionILi1000EEEEEvPT_S6_S6_PKS5_S8_S8_S8_PKfflPfPj,(.L_x_1694 - _ZN13group_norm_v218gn_bwd_cuda_kernelI6__halfLi320ELi1ELi32ELi40ELi256ELb0ELb1ELi16ELi320ELi320ELi4ELb1ELi8ELb0ELb0ELNS_15WgradSyncMethodE3ENS_16CompileConditionILi1000EEEEEvPT_S6_S6_PKS5_S8_S8_S8_PKfflPfPj)
        .other          _ZN13group_norm_v218gn_bwd_cuda_kernelI6__halfLi320ELi1ELi32ELi40ELi256ELb0ELb1ELi16ELi320ELi320ELi4ELb1ELi8ELb0ELb0ELNS_15WgradSyncMethodE3ENS_16CompileConditionILi1000EEEEEvPT_S6_S6_PKS5_S8_S8_S8_PKfflPfPj,@"STO_CUDA_ENTRY STV_DEFAULT"
_ZN13group_norm_v218gn_bwd_cuda_kernelI6__halfLi320ELi1ELi32ELi40ELi256ELb0ELb1ELi16ELi320ELi320ELi4ELb1ELi8ELb0ELb0ELNS_15WgradSyncMethodE3ENS_16CompileConditionILi1000EEEEEvPT_S6_S6_PKS5_S8_S8_S8_PKfflPfPj:
.text._ZN13group_norm_v218gn_bwd_cuda_kernelI6__halfLi320ELi1ELi32ELi40ELi256ELb0ELb1ELi16ELi320ELi320ELi4ELb1ELi8ELb0ELb0ELNS_15WgradSyncMethodE3ENS_16CompileConditionILi1000EEEEEvPT_S6_S6_PKS5_S8_S8_S8_PKfflPfPj:
        /* <DEDUP_REMOVED lines=26> */
.L_x_944:
[----:B------:R-:W2:Y:S04]  /*01a0*/  LD.E.STRONG.GPU R8, desc[UR8][R6.64+0x20] ;  /* 0x0000200806087980 */ /* 0x000ea8000c10f900 */
[----:B--2---:R-:W-:Y:S01]  /*01b0*/  CCTL.IVALL ;  /* 0x00000000ff00798f */ /* 0x004fe20002000000 */
[----:B------:R-:W-:Y:S05]  /*01c0*/  YIELD ;  /* 0x0000000000007946 */ /* 0x000fea0003800000 */
[----:B-----5:R-:W-:-:S04]  /*01d0*/  LOP3.LUT R8, R8, R3, RZ, 0x3c, !PT ;  /* 0x0000000308087212 */ /* 0x020fc800078e3cff */
[----:B------:R-:W-:-:S13]  /*01e0*/  ISETP.GT.AND P0, PT, R8, -0x1, PT ;  /* 0xffffffff0800780c */ /* 0x000fda0003f04270 */
[----:B------:R-:W-:Y:S05]  /*01f0*/  @P0 BRA `(.L_x_944) ;  /* 0xfffffffc00e80947 */ /* 0x000fea000383ffff */
.L_x_943:
[----:B------:R-:W-:Y:S05]  /*0200*/  WARPSYNC.ALL ;  /* 0x0000000000007948 */ /* 0x000fea0003800000 */
[----:B------:R-:W-:Y:S06]  /*0210*/  BAR.SYNC.DEFER_BLOCKING 0x0 ;  /* 0x0000000000007b1d */ /* 0x000fec0000010000 */
[----:B------:R-:W-:Y:S05]  /*0220*/  BRA `(.L_x_945) ;  /* 0x0000002000087947 */ /* 0x000fea0003800000 */
.L_x_942:
[----:B------:R-:W0:Y:S01]  /*0230*/  S2R R5, SR_TID.X ;  /* 0x0000000000057919 */ /* 0x000e220000002100 */
[----:B------:R-:W1:Y:S01]  /*0240*/  LDC.64 R28, c[0x0][0x3a8] ;  /* 0x0000ea00ff1c7b82 */ /* 0x000e620000000a00 */
[----:B------:R-:W-:Y:S01]  /*0250*/  IMAD R13, R4, 0x140, RZ ;  /* 0x00000140040d7824 */ /* 0x000fe200078e02ff */
[----:B------:R-:W2:Y:S01]  /*0260*/  S2R R38, SR_CgaCtaId ;  /* 0x0000000000267919 */ /* 0x000ea20000008800 */
[----:B------:R-:W-:Y:S02]  /*0270*/  SHF.R.U32.HI R9, RZ, 0x2, R0 ;  /* 0x00000002ff097819 */ /* 0x000fe40000011600 */
[----:B------:R-:W-:-:S03]  /*0280*/  SHF.L.U32 R7, R0, 0x2, RZ ;  /* 0x0000000200077819 */ /* 0x000fc600000006ff */
        /* <DEDUP_REMOVED lines=17> */
[----:B------:R-:W-:Y:S02]  /*03a0*/  LOP3.LUT R9, R7, 0x3fff0, RZ, 0xc0, !PT ;  /* 0x0003fff007097812 */ /* 0x000fe400078ec0ff */
[----:B------:R-:W-:Y:S02]  /*03b0*/  CS2R R52, SRZ ;  /* 0x0000000000347805 */ /* 0x000fe4000001ff00 */
[----:B------:R-:W-:Y:S02]  /*03c0*/  SHF.R.U32.HI R10, RZ, 0x4, R5 ;  /* 0x00000004ff0a7819 */ /* 0x000fe40000011605 */
[----:B------:R-:W-:-:S02]  /*03d0*/  CS2R R50, SRZ ;  /* 0x0000000000327805 */ /* 0x000fc4000001ff00 */
[----:B------:R-:W-:Y:S02]  /*03e0*/  LOP3.LUT R12, R9, 0xf, R2, 0xf8, !PT ;  /* 0x0000000f090c7812 */ /* 0x000fe400078ef802 */
[----:B------:R-:W-:Y:S02]  /*03f0*/  CS2R R48, SRZ ;  /* 0x0000000000307805 */ /* 0x000fe4000001ff00 */
[----:B------:R-:W-:Y:S01]  /*0400*/  SHF.R.U32.HI R11, RZ, 0x2, R5 ;  /* 0x00000002ff0b7819 */ /* 0x000fe20000011605 */
[----:B-----5:R-:W-:Y:S01]  /*0410*/  IMAD.WIDE.U32 R46, R4, 0x4, R46 ;  /* 0x00000004042e7825 */ /* 0x020fe200078e002e */
[----:B------:R-:W-:Y:S01]  /*0420*/  MOV R3, 0x400 ;  /* 0x0000040000037802 */ /* 0x000fe20000000f00 */
[----:B------:R-:W0:Y:S01]  /*0430*/  LDCU UR5, c[0x0][0x374] ;  /* 0x00006e80ff0577ac */ /* 0x000e220008000800 */
[----:B------:R-:W-:Y:S01]  /*0440*/  LOP3.LUT R10, R10, R5, RZ, 0x3c, !PT ;  /* 0x000000050a0a7212 */ /* 0x000fe200078e3cff */
[----:B------:R-:W-:Y:S01]  /*0450*/  IMAD R12, R12, 0x500, R5 ;  /* 0x000005000c0c7824 */ /* 0x000fe200078e0205 */
[----:B------:R-:W-:-:S02]  /*0460*/  LEA R14, R4, R11, 0x3 ;  /* 0x0000000b040e7211 */ /* 0x000fc400078e18ff */
[C---:B------:R-:W-:Y:S02]  /*0470*/  IADD3 R7, PT, PT, R3.reuse, 0x2800, RZ ;  /* 0x0000280003077810 */ /* 0x040fe40007ffe0ff */
[----:B------:R-:W-:Y:S01]  /*0480*/  SHF.L.U32 R10, R10, 0x3, RZ ;  /* 0x000000030a0a7819 */ /* 0x000fe200000006ff */
[----:B------:R-:W-:Y:S01]  /*0490*/  IMAD R18, R14, 0x28, -R13 ;  /* 0x000000280e127824 */ /* 0x000fe200078e0a0d */
[----:B------:R-:W-:Y:S02]  /*04a0*/  IADD3 R9, PT, PT, R3, 0x3480, RZ ;  /* 0x0000348003097810 */ /* 0x000fe40007ffe0ff */
[C---:B--2---:R-:W-:Y:S02]  /*04b0*/  LEA R8, R38.reuse, R3, 0x18 ;  /* 0x0000000326087211 */ /* 0x044fe400078ec0ff */
[----:B------:R-:W-:Y:S02]  /*04c0*/  SHF.L.U32 R34, R5, 0x1, RZ ;  /* 0x0000000105227819 */ /* 0x000fe400000006ff */
[----:B------:R-:W-:-:S02]  /*04d0*/  LEA R3, R38, R7, 0x18 ;  /* 0x0000000726037211 */ /* 0x000fc400078ec0ff */
[----:B------:R-:W-:Y:S02]  /*04e0*/  IADD3 R16, PT, PT, R12, R13, RZ ;  /* 0x0000000d0c107210 */ /* 0x000fe40007ffe0ff */
[----:B------:R-:W-:Y:S02]  /*04f0*/  LOP3.LUT R7, R10, 0x18, RZ, 0xc0, !PT ;  /* 0x000000180a077812 */ /* 0x000fe400078ec0ff */
[----:B------:R-:W-:Y:S02]  /*0500*/  SHF.L.U32 R13, R2, 0x1, RZ ;  /* 0x00000001020d7819 */ /* 0x000fe400000006ff */
[----:B------:R-:W-:Y:S02]  /*0510*/  LEA R38, R38, R9, 0x18 ;  /* 0x0000000926267211 */ /* 0x000fe400078ec0ff */
[----:B------:R-:W-:Y:S02]  /*0520*/  LOP3.LUT R9, R34, 0x18, RZ, 0xc0, !PT ;  /* 0x0000001822097812 */ /* 0x000fe400078ec0ff */
[----:B------:R-:W-:-:S02]  /*0530*/  IADD3 R12, PT, PT, R8, R7, RZ ;  /* 0x00000007080c7210 */ /* 0x000fc40007ffe0ff */
[----:B------:R-:W-:Y:S02]  /*0540*/  LOP3.LUT R14, R13, 0x1e, RZ, 0xc0, !PT ;  /* 0x0000001e0d0e7812 */ /* 0x000fe400078ec0ff */
[C---:B------:R-:W-:Y:S02]  /*0550*/  LEA R10, R5.reuse, R8, 0x5 ;  /* 0x00000008050a7211 */ /* 0x040fe400078e28ff */
[----:B------:R-:W-:Y:S02]  /*0560*/  SHF.L.U32 R13, R5, 0x3, RZ ;  /* 0x00000003050d7819 */ /* 0x000fe400000006ff */
[----:B------:R-:W-:Y:S02]  /*0570*/  LOP3.LUT R19, R34, 0x18, RZ, 0xc, !PT ;  /* 0x0000001822137812 */ /* 0x000fe400078e0cff */
[C---:B------:R-:W-:Y:S02]  /*0580*/  LOP3.LUT R15, R9.reuse, 0x8, RZ, 0x3c, !PT ;  /* 0x00000008090f7812 */ /* 0x040fe400078e3cff */
[----:B------:R-:W-:-:S02]  /*0590*/  LOP3.LUT R17, R9, 0x10, RZ, 0x3c, !PT ;  /* 0x0000001009117812 */ /* 0x000fc400078e3cff */
[----:B------:R-:W-:Y:S02]  /*05a0*/  LEA R11, R11, R12, 0x5 ;  /* 0x0000000c0b0b7211 */ /* 0x000fe400078e28ff */
[C---:B------:R-:W-:Y:S02]  /*05b0*/  IADD3 R7, PT, PT, R10.reuse, R9, RZ ;  /* 0x000000090a077210 */ /* 0x040fe40007ffe0ff */
[C---:B------:R-:W-:Y:S02]  /*05c0*/  IADD3 R12, PT, PT, R13.reuse, R14, RZ ;  /* 0x0000000e0d0c7210 */ /* 0x040fe40007ffe0ff */
[----:B------:R-:W-:Y:S02]  /*05d0*/  LOP3.LUT R22, R13, 0x18, RZ, 0xc0, !PT ;  /* 0x000000180d167812 */ /* 0x000fe400078ec0ff */
[C---:B------:R-:W-:Y:S02]  /*05e0*/  IADD3 R8, PT, PT, R10.reuse, R19, RZ ;  /* 0x000000130a087210 */ /* 0x040fe40007ffe0ff */
[----:B------:R-:W-:-:S02]  /*05f0*/  IADD3 R9, PT, PT, R10, R15, RZ ;  /* 0x0000000f0a097210 */ /* 0x000fc40007ffe0ff */
[----:B------:R-:W-:Y:S02]  /*0600*/  LOP3.LUT R13, R18, 0x4, RZ, 0xfc, !PT ;  /* 0x00000004120d7812 */ /* 0x000fe400078efcff */
[----:B------:R-:W-:Y:S02]  /*0610*/  SHF.R.U32.HI R14, RZ, 0x2, R18 ;  /* 0x00000002ff0e7819 */ /* 0x000fe40000011612 */
[----:B------:R-:W-:Y:S02]  /*0620*/  IADD3 R10, PT, PT, R10, R17, RZ ;  /* 0x000000110a0a7210 */ /* 0x000fe40007ffe0ff */
        /* <DEDUP_REMOVED lines=8> */
[----:B------:R-:W-:Y:S01]  /*06b0*/  SHF.R.U32.HI R18, RZ, 0x2, R13 ;  /* 0x00000002ff127819 */ /* 0x000fe2000001160d */
[----:B------:R-:W-:Y:S01]  /*06c0*/  IMAD R13, R14, 0x28, R3 ;  /* 0x000000280e0d7824 */ /* 0x000fe200078e0203 */
[----:B------:R-:W-:-:S02]  /*06d0*/  SHF.R.U32.HI R20, RZ, 0x2, R15 ;  /* 0x00000002ff147819 */ /* 0x000fc4000001160f */
        /* <DEDUP_REMOVED lines=8> */
[----:B------:R-:W-:Y:S02]  /*0760*/  SHF.R.U32.HI R40, RZ, 0x2, R25 ;  /* 0x00000002ff287819 */ /* 0x000fe40000011619 */
[----:B------:R-:W-:Y:S01]  /*0770*/  SHF.R.U32.HI R42, RZ, 0x2, R27 ;  /* 0x00000002ff2a7819 */ /* 0x000fe2000001161b */
[----:B------:R-:W-:Y:S01]  /*0780*/  IMAD R27, R32, 0x28, R3 ;  /* 0x00000028201b7824 */ /* 0x000fe200078e0203 */
[----:B------:R-:W-:Y:S01]  /*0790*/  SHF.R.U32.HI R14, RZ, 0x2, R31 ;  /* 0x00000002ff0e7819 */ /* 0x000fe2000001161f */
[--C-:B------:R-:W-:Y:S01]  /*07a0*/  IMAD R31, R36, 0x28, R3.reuse ;  /* 0x00000028241f7824 */ /* 0x100fe200078e0203 */
[----:B------:R-:W-:Y:S01]  /*07b0*/  SHF.L.U32 R23, R2, 0x4, RZ ;  /* 0x0000000402177819 */ /* 0x000fe200000006ff */
[--C-:B------:R-:W-:Y:S01]  /*07c0*/  IMAD R33, R40, 0x28, R3.reuse ;  /* 0x0000002828217824 */ /* 0x100fe200078e0203 */
[----:B------:R-:W-:Y:S01]  /*07d0*/  SHF.L.U32 R25, R16, 0x1, RZ ;  /* 0x0000000110197819 */ /* 0x000fe200000006ff */
[----:B------:R-:W-:Y:S01]  /*07e0*/  IMAD R35, R42, 0x28, R3 ;  /* 0x000000282a237824 */ /* 0x000fe200078e0203 */
[----:B------:R-:W-:Y:S01]  /*07f0*/  LOP3.LUT R23, R24, 0xf0, R23, 0xf8, !PT ;  /* 0x000000f018177812 */ /* 0x000fe200078ef817 */
[--C-:B------:R-:W-:Y:S01]  /*0800*/  IMAD R37, R14, 0x28, R3.reuse ;  /* 0x000000280e257824 */ /* 0x100fe200078e0203 */
[----:B------:R-:W-:Y:S01]  /*0810*/  IADD3 R20, PT, PT, R22, R33, RZ ;  /* 0x0000002116147210 */ /* 0x000fe20007ffe0ff */
[----:B------:R-:W-:Y:S01]  /*0820*/  IMAD R3, R44, 0x28, R3 ;  /* 0x000000282c037824 */ /* 0x000fe200078e0203 */
[----:B---3--:R-:W-:Y:S01]  /*0830*/  LEA R58, P0, R0, R58, 0x2 ;  /* 0x0000003a003a7211 */ /* 0x008fe200078010ff */
[----:B----4-:R-:W-:Y:S01]  /*0840*/  IMAD.WIDE.U32 R56, R25, 0x4, R56 ;  /* 0x0000000419387825 */ /* 0x010fe200078e0038 */
[----:B------:R-:W-:-:S02]  /*0850*/  IADD3 R14, PT, PT, R22, R15, RZ ;  /* 0x0000000f160e7210 */ /* 0x000fc40007ffe0ff */
[----:B------:R-:W-:Y:S02]  /*0860*/  LEA R24, R24, R3, 0x3 ;  /* 0x0000000318187211 */ /* 0x000fe400078e18ff */
[----:B------:R-:W-:Y:S02]  /*0870*/  LOP3.LUT R3, R6, 0xffff, RZ, 0xc0, !PT ;  /* 0x0000ffff06037812 */ /* 0x000fe400078ec0ff */
[C---:B------:R-:W-:Y:S02]  /*0880*/  IADD3 R15, PT, PT, R22.reuse, R17, RZ ;  /* 0x00000011160f7210 */ /* 0x040fe40007ffe0ff */
[C---:B------:R-:W-:Y:S01]  /*0890*/  IADD3 R17, PT, PT, R22.reuse, R21, RZ ;  /* 0x0000001516117210 */ /* 0x040fe20007ffe0ff */
[----:B------:R-:W-:Y:S01]  /*08a0*/  IMAD R3, R3, 0x667, RZ ;  /* 0x0000066703037824 */ /* 0x000fe200078e02ff */
[----:B------:R-:W-:Y:S02]  /*08b0*/  IADD3 R21, PT, PT, R22, R35, RZ ;  /* 0x0000002316157210 */ /* 0x000fe40007ffe0ff */
[----:B------:R-:W-:-:S02]  /*08c0*/  LEA.HI.X R59, R0, R59, RZ, 0x2, P0 ;  /* 0x0000003b003b7211 */ /* 0x000fc400000f14ff */
[----:B------:R-:W-:Y:S02]  /*08d0*/  SHF.R.U32.HI R33, RZ, 0x10, R3 ;  /* 0x00000010ff217819 */ /* 0x000fe40000011603 */
[C---:B------:R-:W-:Y:S02]  /*08e0*/  IADD3 R16, PT, PT, R22.reuse, R19, RZ ;  /* 0x0000001316107210 */ /* 0x040fe40007ffe0ff */
[----:B------:R-:W-:Y:S01]  /*08f0*/  IADD3 R18, PT, PT, R22, R27, RZ ;  /* 0x0000001b16127210 */ /* 0x000fe20007ffe0ff */
[----:B------:R-:W-:Y:S01]  /*0900*/  IMAD R3, R4, -0x8, R33 ;  /* 0xfffffff804037824 */ /* 0x000fe200078e0221 */
[----:B------:R-:W-:Y:S02]  /*0910*/  ISETP.NE.AND P0, PT, R2, RZ, PT ;  /* 0x000000ff0200720c */ /* 0x000fe40003f05270 */
[----:B------:R-:W-:Y:S02]  /*0920*/  MOV R35, 0x7fffffe1 ;  /* 0x7fffffe100237802 */ /* 0x000fe40000000f00 */
[----:B------:R-:W-:-:S02]  /*0930*/  MOV R32, 0x7ffffff1 ;  /* 0x7ffffff100207802 */ /* 0x000fc40000000f00 */
[C---:B------:R-:W-:Y:S01]  /*0940*/  IADD3 R19, PT, PT, R22.reuse, R31, RZ ;  /* 0x0000001f16137210 */ /* 0x040fe20007ffe0ff */
[----:B------:R-:W-:Y:S01]  /*0950*/  HFMA2 R31, -RZ, RZ, 0, 0 ;  /* 0x00000000ff1f7431 */ /* 0x000fe200000001ff */
[----:B------:R-:W-:Y:S02]  /*0960*/  IADD3 R13, PT, PT, R13, R22, RZ ;  /* 0x000000160d0d7210 */ /* 0x000fe40007ffe0ff */
[----:B------:R-:W-:Y:S02]  /*0970*/  IADD3 R22, PT, PT, R22, R37, RZ ;  /* 0x0000002516167210 */ /* 0x000fe40007ffe0ff */
[----:B------:R-:W-:Y:S02]  /*0980*/  MOV R30, R0 ;  /* 0x00000000001e7202 */ /* 0x000fe40000000f00 */
[----:B------:R-:W-:Y:S02]  /*0990*/  SEL R32, R32, 0x1, !P0 ;  /* 0x0000000120207807 */ /* 0x000fe40004000000 */
[----:B------:R-:W-:-:S02]  /*09a0*/  LOP3.LUT R34, R34, 0xfe, RZ, 0xc0, !PT ;  /* 0x000000fe22227812 */ /* 0x000fc400078ec0ff */
[----:B------:R-:W-:Y:S02]  /*09b0*/  SEL R35, R35, 0x1, !P1 ;  /* 0x0000000123237807 */ /* 0x000fe40004800000 */
[-C--:B------:R-:W-:Y:S02]  /*09c0*/  LEA R36, R3, R38.reuse, 0x3 ;  /* 0x0000002603247211 */ /* 0x080fe400078e18ff */
[----:B------:R-:W-:Y:S01]  /*09d0*/  LEA.HI R37, R5, R38, RZ, 0x1f ;  /* 0x0000002605257211 */ /* 0x000fe200078ff8ff */
[--C-:B------:R-:W-:Y:S02]  /*09e0*/  HADD2.F32 R25, -RZ, R28.reuse.H0_H0 ;  /* 0x2000001cff197230 */ /* 0x100fe40000004100 */
[----:B------:R-:W-:Y:S02]  /*09f0*/  HADD2.F32 R26, -RZ, R28.H1_H1 ;  /* 0x3000001cff1a7230 */ /* 0x000fe40000004100 */
[--C-:B------:R-:W-:Y:S02]  /*0a00*/  HADD2.F32 R27, -RZ, R29.reuse.H0_H0 ;  /* 0x2000001dff1b7230 */ /* 0x100fe40000004100 */
[----:B------:R-:W-:-:S02]  /*0a10*/  HADD2.F32 R28, -RZ, R29.H1_H1 ;  /* 0x3000001dff1c7230 */ /* 0x000fc40000004100 */
[----:B0-----:R-:W-:-:S07]  /*0a20*/  HFMA2 R29, -RZ, RZ, 0, 0 ;  /* 0x00000000ff1d7431 */ /* 0x001fce00000001ff */
.L_x_957:
[--C-:B------:R-:W-:Y:S01]  /*0a30*/  SHF.R.U64 R41, R30, 0x2, R31.reuse ;  /* 0x000000021e297819 */ /* 0x100fe2000000121f */
[----:B0-----:R-:W0:Y:S01]  /*0a40*/  LDCU.64 UR12, c[0x0][0x3a0] ;  /* 0x00007400ff0c77ac */ /* 0x001e220008000a00 */
[----:B-1----:R-:W-:Y:S01]  /*0a50*/  MOV R38, R6 ;  /* 0x0000000600267202 */ /* 0x002fe20000000f00 */
[----:B------:R-:W-:Y:S01]  /*0a60*/  IMAD R3, R23, 0x500, RZ ;  /* 0x0000050017037824 */ /* 0x000fe200078e02ff */
[----:B------:R-:W-:Y:S01]  /*0a70*/  MOV R39, RZ ;  /* 0x000000ff00277202 */ /* 0x000fe20000000f00 */
[----:B------:R-:W1:Y:S01]  /*0a80*/  LDCU.64 UR10, c[0x0][0x3b8] ;  /* 0x00007700ff0a77ac */ /* 0x000e620008000a00 */
[----:B------:R-:W-:Y:S01]  /*0a90*/  SHF.R.U32.HI R42, RZ, 0x2, R31 ;  /* 0x00000002ff2a7819 */ /* 0x000fe2000001161f */
[----:B------:R-:W-:Y:S01]  /*0aa0*/  IMAD.WIDE.U32 R38, R41, 0x50000, R38 ;  /* 0x0005000029267825 */ /* 0x000fe200078e0026 */
[----:B------:R-:W2:Y:S03]  /*0ab0*/  LDCU UR7, c[0x0][0x3c0] ;  /* 0x00007800ff0777ac */ /* 0x000ea60008000800 */
[----:B------:R-:W-:Y:S01]  /*0ac0*/  IMAD R43, R42, 0x50000, RZ ;  /* 0x000500002a2b7824 */ /* 0x000fe200078e02ff */
[----:B------:R-:W-:-:S04]  /*0ad0*/  IADD3 R3, P0, PT, R3, R38, RZ ;  /* 0x0000002603037210 */ /* 0x000fc80007f1e0ff */
[----:B------:R-:W-:Y:S02]  /*0ae0*/  IADD3.X R40, PT, PT, R39, R43, RZ, P0, !PT ;  /* 0x0000002b27287210 */ /* 0x000fe400007fe4ff */
[C---:B------:R-:W-:Y:S02]  /*0af0*/  SHF.L.U64.HI R43, R41.reuse, 0x6, R42 ;  /* 0x00000006292b7819 */ /* 0x040fe4000001022a */
[----:B------:R-:W-:Y:S02]  /*0b00*/  SHF.L.U32 R42, R41, 0x6, RZ ;  /* 0x00000006292a7819 */ /* 0x000fe400000006ff */
[C---:B------:R-:W-:Y:S02]  /*0b10*/  SHF.L.U32 R38, R3.reuse, 0x1, RZ ;  /* 0x0000000103267819 */ /* 0x040fe400000006ff */
[----:B------:R-:W-:Y:S01]  /*0b20*/  SHF.L.U64.HI R39, R3, 0x1, R40 ;  /* 0x0000000103277819 */ /* 0x000fe20000010228 */
        /* <DEDUP_REMOVED lines=22> */
[--C-:B---3--:R-:W-:Y:S02]  /*0c90*/  HADD2.F32 R77, -RZ, R79.reuse.H0_H0 ;  /* 0x2000004fff4d7230 */ /* 0x108fe40000004100 */
[----:B-1----:R-:W-:Y:S02]  /*0ca0*/  HADD2.F32 R71, -RZ, R79.H1_H1 ;  /* 0x3000004fff477230 */ /* 0x002fe40000004100 */
[--C-:B----4-:R-:W-:Y:S02]  /*0cb0*/  HADD2.F32 R79, -RZ, R40.reuse.H0_H0 ;  /* 0x20000028ff4f7230 */ /* 0x110fe40000004100 */
[----:B------:R-:W-:Y:S02]  /*0cc0*/  HADD2.F32 R85, -RZ, R40.H1_H1 ;  /* 0x30000028ff557230 */ /* 0x000fe40000004100 */
[----:B--2---:R-:W-:-:S06]  /*0cd0*/  FADD.FTZ R40, R45, UR7 ;  /* 0x000000072d287e21 */ /* 0x004fcc0008010000 */
[----:B------:R-:W1:Y:S01]  /*0ce0*/  MUFU.RSQ R40, R40 ;  /* 0x0000002800287308 */ /* 0x000e620000001400 */
[----:B------:R-:W-:Y:S02]  /*0cf0*/  HADD2.F32 R75, -RZ, R78.H1_H1 ;  /* 0x3000004eff4b7230 */ /* 0x000fe40000004100 */
[--C-:B-----5:R-:W-:Y:S02]  /*0d00*/  HADD2.F32 R95, -RZ, R67.reuse.H0_H0 ;  /* 0x20000043ff5f7230 */ /* 0x120fe40000004100 */
[----:B0-----:R-:W-:Y:S02]  /*0d10*/  HADD2.F32 R73, -RZ, R66.H1_H1 ;  /* 0x30000042ff497230 */ /* 0x001fe40000004100 */
[----:B------:R-:W-:Y:S02]  /*0d20*/  HADD2.F32 R67, -RZ, R67.H1_H1 ;  /* 0x30000043ff437230 */ /* 0x000fe40000004100 */
[----:B------:R-:W-:Y:S02]  /*0d30*/  HADD2.F32 R101, -RZ, R69.H0_H0 ;  /* 0x20000045ff657230 */ /* 0x000fe40000004100 */
[----:B------:R-:W-:-:S02]  /*0d40*/  HADD2.F32 R3, -RZ, R78.H0_H0 ;  /* 0x2000004eff037230 */ /* 0x000fc40000004100 */
[--C-:B------:R-:W-:Y:S02]  /*0d50*/  HADD2.F32 R87, -RZ, R41.reuse.H0_H0 ;  /* 0x20000029ff577230 */ /* 0x100fe40000004100 */
[----:B------:R-:W-:Y:S02]  /*0d60*/  HADD2.F32 R89, -RZ, R41.H1_H1 ;  /* 0x30000029ff597230 */ /* 0x000fe40000004100 */
[----:B------:R-:W-:Y:S02]  /*0d70*/  HADD2.F32 R91, -RZ, R66.H0_H0 ;  /* 0x20000042ff5b7230 */ /* 0x000fe40000004100 */
[--C-:B------:R-:W-:Y:S02]  /*0d80*/  HADD2.F32 R97, -RZ, R68.reuse.H0_H0 ;  /* 0x20000044ff617230 */ /* 0x100fe40000004100 */
[----:B------:R-:W-:Y:S02]  /*0d90*/  HADD2.F32 R99, -RZ, R68.H1_H1 ;  /* 0x30000044ff637230 */ /* 0x000fe40000004100 */
[----:B------:R-:W-:-:S02]  /*0da0*/  HADD2.F32 R69, -RZ, R69.H1_H1 ;  /* 0x30000045ff457230 */ /* 0x000fc40000004100 */
        /* <DEDUP_REMOVED lines=16> */
[----:B------:R-:W-:-:S02]  /*0eb0*/  HADD2.F32 R44, -RZ, R42.H0_H0 ;  /* 0x2000002aff2c7230 */ /* 0x000fc40000004100 */
[--C-:B------:R-:W-:Y:S02]  /*0ec0*/  HADD2.F32 R72, -RZ, R43.reuse.H0_H0 ;  /* 0x2000002bff487230 */ /* 0x100fe40000004100 */
[----:B------:R-:W-:Y:S02]  /*0ed0*/  HADD2.F32 R82, -RZ, R43.H1_H1 ;  /* 0x3000002bff527230 */ /* 0x000fe40000004100 */
[C---:B-1----:R-:W-:Y:S01]  /*0ee0*/  FMUL.FTZ R43, R40.reuse, R45 ;  /* 0x0000002d282b7220 */ /* 0x042fe20000410000 */
[C---:B------:R-:W-:Y:S01]  /*0ef0*/  FMUL.FTZ R45, R40.reuse, R81 ;  /* 0x00000051282d7220 */ /* 0x040fe20000410000 */
[----:B------:R-:W-:Y:S01]  /*0f00*/  FMUL.FTZ R3, R40, R3 ;  /* 0x0000000328037220 */ /* 0x000fe20000410000 */
[----:B------:R-:W-:Y:S02]  /*0f10*/  HADD2.F32 R68, -RZ, R42.H1_H1 ;  /* 0x3000002aff447230 */ /* 0x000fe40000004100 */
[----:B------:R-:W-:Y:S01]  /*0f20*/  FMUL.FTZ R42, R25, R44 ;  /* 0x0000002c192a7220 */ /* 0x000fe20000410000 */
[----:B------:R-:W-:Y:S01]  /*0f30*/  FADD.FTZ R66, R44, R55 ;  /* 0x000000372c427221 */ /* 0x000fe20000010000 */
[----:B------:R-:W-:Y:S01]  /*0f40*/  FFMA.FTZ R109, R45, R82, R48 ;  /* 0x000000522d6d7223 */ /* 0x000fe20000010030 */
[----:B------:R-:W-:Y:S01]  /*0f50*/  FFMA.FTZ R55, R3, R44, R54 ;  /* 0x0000002c03377223 */ /* 0x000fe20000010036 */
[----:B------:R-:W-:Y:S01]  /*0f60*/  FADD.FTZ R74, R72, R51 ;  /* 0x00000033484a7221 */ /* 0x000fe20000010000 */
[----:B------:R-:W-:-:S02]  /*0f70*/  HADD2.F32 R48, -RZ, R64.H0_H0 ;  /* 0x20000040ff307230 */ /* 0x000fc40000004100 */
[----:B------:R-:W-:Y:S02]  /*0f80*/  HADD2.F32 R95, -RZ, R64.H1_H1 ;  /* 0x30000040ff5f7230 */ /* 0x000fe40000004100 */
[----:B------:R-:W-:Y:S01]  /*0f90*/  FMUL.FTZ R41, R40, R41 ;  /* 0x0000002928297220 */ /* 0x000fe20000410000 */
[--C-:B------:R-:W-:Y:S02]  /*0fa0*/  HADD2.F32 R64, -RZ, R65.reuse.H0_H0 ;  /* 0x20000041ff407230 */ /* 0x100fe40000004100 */
[----:B------:R-:W-:Y:S01]  /*0fb0*/  FMUL.FTZ R44, R26, R68 ;  /* 0x000000441a2c7220 */ /* 0x000fe20000410000 */
[----:B------:R-:W-:Y:S02]  /*0fc0*/  HADD2.F32 R97, -RZ, R65.H1_H1 ;  /* 0x30000041ff617230 */ /* 0x000fe40000004100 */
[----:B------:R-:W-:Y:S01]  /*0fd0*/  FADD.FTZ R65, RZ, R42 ;  /* 0x0000002aff417221 */ /* 0x000fe20000010000 */
[--C-:B------:R-:W-:Y:S02]  /*0fe0*/  HADD2.F32 R54, -RZ, R60.reuse.H0_H0 ;  /* 0x2000003cff367230 */ /* 0x100fe40000004100 */
[----:B------:R-:W-:-:S02]  /*0ff0*/  HADD2.F32 R51, -RZ, R60.H1_H1 ;  /* 0x3000003cff337230 */ /* 0x000fc40000004100 */
[----:B------:R-:W-:Y:S01]  /*1000*/  FFMA.FTZ R60, R3, R42, RZ ;  /* 0x0000002a033c7223 */ /* 0x000fe200000100ff */
[----:B------:R-:W-:Y:S01]  /*1010*/  FADD.FTZ R70, R68, R53 ;  /* 0x0000003544467221 */ /* 0x000fe20000010000 */
[----:B------:R-:W-:Y:S01]  /*1020*/  FADD.FTZ R76, R82, R49 ;  /* 0x00000031524c7221 */ /* 0x000fe20000010000 */
[--C-:B------:R-:W-:Y:S02]  /*1030*/  HADD2.F32 R53, -RZ, R62.reuse.H0_H0 ;  /* 0x2000003eff357230 */ /* 0x100fe40000004100 */
[----:B------:R-:W-:Y:S01]  /*1040*/  FMUL.FTZ R81, R27, R72 ;  /* 0x000000481b517220 */ /* 0x000fe20000410000 */
[----:B------:R-:W-:Y:S02]  /*1050*/  HADD2.F32 R49, -RZ, R62.H1_H1 ;  /* 0x3000003eff317230 */ /* 0x000fe40000004100 */
[----:B------:R-:W-:Y:S01]  /*1060*/  FADD.FTZ R62, R65, R44 ;  /* 0x0000002c413e7221 */ /* 0x000fe20000010000 */
[----:B------:R-:W-:Y:S01]  /*1070*/  FFMA.FTZ R60, R41, R44, R60 ;  /* 0x0000002c293c7223 */ /* 0x000fe2000001003c */
[----:B------:R-:W-:Y:S01]  /*1080*/  FMUL.FTZ R84, R40, R93 ;  /* 0x0000005d28547220 */ /* 0x000fe20000410000 */
[----:B------:R-:W-:Y:S01]  /*1090*/  FMUL.FTZ R82, R28, R82 ;  /* 0x000000521c527220 */ /* 0x000fe20000410000 */
[----:B------:R-:W-:Y:S01]  /*10a0*/  FADD.FTZ R93, R62, R81 ;  /* 0x000000513e5d7221 */ /* 0x000fe20000010000 */
[----:B------:R-:W-:Y:S01]  /*10b0*/  FFMA.FTZ R60, R43, R81, R60 ;  /* 0x000000512b3c7223 */ /* 0x000fe2000001003c */
[C---:B------:R-:W-:Y:S01]  /*10c0*/  FMUL.FTZ R80, R40.reuse, R83 ;  /* 0x0000005328507220 */ /* 0x040fe20000410000 */
[----:B------:R-:W-:Y:S01]  /*10d0*/  FFMA.FTZ R85, R41, R68, R52 ;  /* 0x0000004429557223 */ /* 0x000fe20000010034 */
[----:B------:R-:W-:Y:S01]  /*10e0*/  FMUL.FTZ R88, R40, R89 ;  /* 0x0000005928587220 */ /* 0x000fe20000410000 */
[----:B------:R-:W-:Y:S01]  /*10f0*/  FMUL.FTZ R83, R25, R48 ;  /* 0x0000003019537220 */ /* 0x000fe20000410000 */
[----:B------:R-:W-:Y:S01]  /*1100*/  FADD.FTZ R62, R93, R82 ;  /* 0x000000525d3e7221 */ /* 0x000fe20000010000 */
[----:B------:R-:W-:Y:S01]  /*1110*/  FFMA.FTZ R89, R45, R82, R60 ;  /* 0x000000522d597223 */ /* 0x000fe2000001003c */
[----:B------:R-:W-:Y:S01]  /*1120*/  FFMA.FTZ R113, R80, R48, R55 ;  /* 0x0000003050717223 */ /* 0x000fe20000010037 */
        /* <DEDUP_REMOVED lines=39> */
[----:B------:R-:W-:Y:S01]  /*13a0*/  FFMA.FTZ R107, R43, R72, R50 ;  /* 0x000000482b6b7223 */ /* 0x000fe20000010032 */
[----:B------:R-:W-:-:S02]  /*13b0*/  HADD2.F32 R50, -RZ, R61.H0_H0 ;  /* 0x2000003dff327230 */ /* 0x000fc40000004100 */
[----:B------:R-:W-:Y:S01]  /*13c0*/  FMUL.FTZ R101, R26, R51 ;  /* 0x000000331a657220 */ /* 0x000fe20000410000 */
[----:B------:R-:W-:Y:S01]  /*13d0*/  FMUL.FTZ R100, R40, R71 ;  /* 0x0000004728647220 */ /* 0x000fe20000410000 */
[----:B------:R-:W-:Y:S01]  /*13e0*/  FADD.FTZ R62, R62, R99 ;  /* 0x000000633e3e7221 */ /* 0x000fe20000010000 */
[----:B------:R-:W-:Y:S01]  /*13f0*/  FFMA.FTZ R53, R98, R99, R53 ;  /* 0x0000006362357223 */ /* 0x000fe20000010035 */
[----:B------:R-:W-:Y:S02]  /*1400*/  HADD2.F32 R61, -RZ, R61.H1_H1 ;  /* 0x3000003dff3d7230 */ /* 0x000fe40000004100 */
[----:B------:R-:W-:Y:S01]  /*1410*/  FADD.FTZ R65, R74, R64 ;  /* 0x000000404a417221 */ /* 0x000fe20000010000 */
[----:B------:R-:W-:Y:S01]  /*1420*/  FFMA.FTZ R107, R86, R64, R107 ;  /* 0x00000040566b7223 */ /* 0x000fe2000001006b */
        /* <DEDUP_REMOVED lines=46> */
.L_x_946:
        /* <DEDUP_REMOVED lines=32> */
.L_x_948:
[----:B------:R-:W-:Y:S05]  /*1910*/  BSYNC.RECONVERGENT B0 ;  /* 0x0000000000007941 */ /* 0x000fea0003800200 */
.L_x_947:
        /* <DEDUP_REMOVED lines=24> */
.L_x_951:
[----:B------:R-:W2:Y:S04]  /*1aa0*/  LD.E.STRONG.GPU R61, desc[UR8][R46.64+0x20] ;  /* 0x000020082e3d7980 */ /* 0x000ea8000c10f900 */
[----:B--2---:R-:W-:Y:S01]  /*1ab0*/  CCTL.IVALL ;  /* 0x00000000ff00798f */ /* 0x004fe20002000000 */
[----:B------:R-:W-:Y:S05]  /*1ac0*/  YIELD ;  /* 0x0000000000007946 */ /* 0x000fea0003800000 */
[----:B-----5:R-:W-:-:S04]  /*1ad0*/  LOP3.LUT R61, R61, R60, RZ, 0x3c, !PT ;  /* 0x0000003c3d3d7212 */ /* 0x020fc800078e3cff */
[----:B------:R-:W-:-:S13]  /*1ae0*/  ISETP.GT.AND P1, PT, R61, -0x1, PT ;  /* 0xffffffff3d00780c */ /* 0x000fda0003f24270 */
[----:B------:R-:W-:Y:S05]  /*1af0*/  @P1 BRA `(.L_x_951) ;  /* 0xfffffffc00e81947 */ /* 0x000fea000383ffff */
.L_x_950:
[----:B------:R-:W-:Y:S05]  /*1b00*/  WARPSYNC.ALL ;  /* 0x0000000000007948 */ /* 0x000fea0003800000 */
[----:B------:R-:W-:Y:S06]  /*1b10*/  BAR.SYNC.DEFER_BLOCKING 0x0 ;  /* 0x0000000000007b1d */ /* 0x000fec0000010000 */
[----:B------:R-:W-:Y:S05]  /*1b20*/  BRA `(.L_x_952) ;  /* 0x00000000003c7947 */ /* 0x000fea0003800000 */
.L_x_949:
[----:B------:R-:W-:Y:S01]  /*1b30*/  BAR.SYNC.DEFER_BLOCKING 0x0 ;  /* 0x0000000000007b1d */ /* 0x000fe20000010000 */
[----:B------:R-:W-:-:S13]  /*1b40*/  ISETP.NE.AND P1, PT, R5, RZ, PT ;  /* 0x000000ff0500720c */ /* 0x000fda0003f25270 */
[----:B------:R-:W-:Y:S05]  /*1b50*/  @P1 BRA `(.L_x_953) ;  /* 0x0000000000281947 */ /* 0x000fea0003800000 */
[----:B------:R-:W-:Y:S06]  /*1b60*/  MEMBAR.ALL.GPU ;  /* 0x0000000000007992 */ /* 0x000fec000000a000 */
[----:B------:R-:W-:-:S00]  /*1b70*/  ERRBAR ;  /* 0x00000000000079ab */ /* 0x000fc00000000000 */
[----:B------:R-:W-:Y:S06]  /*1b80*/  CGAERRBAR ;  /* 0x00000000000075ab */ /* 0x000fec0000000000 */
[----:B------:R0:W5:Y:S02]  /*1b90*/  ATOM.E.ADD.STRONG.GPU PT, R60, desc[UR8][R58.64], R32 ;  /* 0x800000203a3c798a */ /* 0x00016400081ef108 */
.L_x_954:
[----:B------:R-:W2:Y:S04]  /*1ba0*/  LD.E.STRONG.GPU R61, desc[UR8][R58.64] ;  /* 0x000000083a3d7980 */ /* 0x000ea8000c10f900 */
[----:B--2---:R-:W-:Y:S01]  /*1bb0*/  CCTL.IVALL ;  /* 0x00000000ff00798f */ /* 0x004fe20002000000 */
[----:B------:R-:W-:Y:S05]  /*1bc0*/  YIELD ;  /* 0x0000000000007946 */ /* 0x000fea0003800000 */
[----:B-----5:R-:W-:-:S04]  /*1bd0*/  LOP3.LUT R61, R61, R60, RZ, 0x3c, !PT ;  /* 0x0000003c3d3d7212 */ /* 0x020fc800078e3cff */
[----:B------:R-:W-:-:S13]  /*1be0*/  ISETP.GT.AND P1, PT, R61, -0x1, PT ;  /* 0xffffffff3d00780c */ /* 0x000fda0003f24270 */
[----:B------:R-:W-:Y:S05]  /*1bf0*/  @P1 BRA `(.L_x_954) ;  /* 0xfffffffc00e81947 */ /* 0x000fea000383ffff */
.L_x_953:
[----:B------:R-:W-:Y:S05]  /*1c00*/  WARPSYNC.ALL ;  /* 0x0000000000007948 */ /* 0x000fea0003800000 */
[----:B------:R-:W-:Y:S06]  /*1c10*/  BAR.SYNC.DEFER_BLOCKING 0x0 ;  /* 0x0000000000007b1d */ /* 0x000fec0000010000 */
.L_x_952:
        /* <DEDUP_REMOVED lines=11> */
.L_x_956:
[----:B------:R-:W-:Y:S05]  /*1cd0*/  BSYNC.RECONVERGENT B0 ;  /* 0x0000000000007941 */ /* 0x000fea0003800200 */
.L_x_955:
        /* <DEDUP_REMOVED lines=78> */
[----:B------:R1:W-:Y:S01]  /*21c0*/  STG.E.64 desc[UR8][R38.64], R42 ;  /* 0x0000002a26007986 */ /* 0x0003e2000c101b08 */
[----:B------:R-:W-:Y:S02]  /*21d0*/  F2FP.F16.F32.PACK_AB R64, R64, R91 ;  /* 0x0000005b4040723e */ /* 0x000fe400000000ff */
[----:B------:R-:W-:Y:S01]  /*21e0*/  F2FP.F16.F32.PACK_AB R65, R66, R95 ;  /* 0x0000005f4241723e */ /* 0x000fe200000000ff */
[----:B------:R1:W-:Y:S01]  /*21f0*/  STG.E.64 desc[UR8][R38.64+0x2800], R60 ;  /* 0x0028003c26007986 */ /* 0x0003e2000c101b08 */
[----:B------:R-:W-:-:S02]  /*2200*/  F2FP.F16.F32.PACK_AB R68, R68, R99 ;  /* 0x000000634444723e */ /* 0x000fc400000000ff */
[----:B------:R-:W-:Y:S01]  /*2210*/  F2FP.F16.F32.PACK_AB R69, R40, R103 ;  /* 0x000000672845723e */ /* 0x000fe200000000ff */
[----:B------:R1:W-:Y:S04]  /*2220*/  STG.E.64 desc[UR8][R38.64+0x5000], R64 ;  /* 0x0050004026007986 */ /* 0x0003e8000c101b08 */
[----:B------:R1:W-:Y:S01]  /*2230*/  STG.E.64 desc[UR8][R38.64+0x7800], R68 ;  /* 0x0078004426007986 */ /* 0x0003e2000c101b08 */
[----:B------:R-:W-:Y:S05]  /*2240*/  @!P0 BRA `(.L_x_957) ;  /* 0xffffffe400f88947 */ /* 0x000fea000383ffff */
.L_x_945:
        /* <DEDUP_REMOVED lines=57> */
.L_x_969:
        /* <DEDUP_REMOVED lines=25> */
.L_x_962:
        /* <DEDUP_REMOVED lines=33> */
.L_x_961:
[----:B------:R-:W-:Y:S05]  /*2980*/  BSYNC.RECONVERGENT B1 ;  /* 0x0000000000017941 */ /* 0x000fea0003800200 */
.L_x_960:
        /* <DEDUP_REMOVED lines=25> */
.L_x_964:
[----:B------:R-:W-:Y:S05]  /*2b20*/  BSYNC.RECONVERGENT B1 ;  /* 0x0000000000017941 */ /* 0x000fea0003800200 */
.L_x_963:
        /* <DEDUP_REMOVED lines=26> */
.L_x_959:
[----:B------:R-:W-:Y:S05]  /*2cd0*/  BSYNC.RECONVERGENT B0 ;  /* 0x0000000000007941 */ /* 0x000fea0003800200 */
.L_x_958:
[----:B------:R0:W-:Y:S01]  /*2ce0*/  STS [R10], R25 ;  /* 0x000000190a007388 */ /* 0x0001e20000000800 */
[----:B------:R-:W1:Y:S01]  /*2cf0*/  LDC.64 R20, c[0x0][0x388] ;  /* 0x0000e200ff147b82 */ /* 0x000e620000000a00 */
[----:B------:R-:W-:Y:S02]  /*2d00*/  ISETP.GT.U32.AND P1, PT, R45, 0x9, PT ;  /* 0x000000092d00780c */ /* 0x000fe40003f24070 */
[----:B------:R0:W-:Y:S01]  /*2d10*/  STS [R10+0x500], R24 ;  /* 0x000500180a007388 */ /* 0x0001e20000000800 */
[----:B------:R-:W-:-:S04]  /*2d20*/  MOV R26, R9 ;  /* 0x00000009001a7202 */ /* 0x000fc80000000f00 */
[----:B------:R-:W2:Y:S08]  /*2d30*/  LDC.64 R12, c[0x0][0x390] ;  /* 0x0000e400ff0c7b82 */ /* 0x000eb00000000a00 */
[----:B0-----:R-:W-:Y:S06]  /*2d40*/  BAR.SYNC.DEFER_BLOCKING 0x0 ;  /* 0x0000000000007b1d */ /* 0x001fec0000010000 */
.L_x_968:
        /* <DEDUP_REMOVED lines=31> */
.L_x_979:
        /* <DEDUP_REMOVED lines=11> */
.L_x_967:
[----:B------:R-:W-:Y:S05]  /*2ff0*/  BSYNC.RECONVERGENT B0 ;  /* 0x0000000000007941 */ /* 0x000fea0003800200 */
.L_x_966:
        /* <DEDUP_REMOVED lines=9> */
.L_x_965:
        /* <DEDUP_REMOVED lines=8> */
.L_x_971:
[----:B------:R-:W-:Y:S05]  /*3110*/  BSYNC B0 ;  /* 0x0000000000007941 */ /* 0x000fea0003800000 */
.L_x_970:
        /* <DEDUP_REMOVED lines=8> */
.L_x_972:
[----:B------:R-:W-:Y:S01]  /*31a0*/  FADD.FTZ R25, R25, R22 ;  /* 0x0000001619197221 */ /* 0x000fe20000010000 */
[----:B------:R-:W-:-:S04]  /*31b0*/  HFMA2 R33, -RZ, RZ, 0, 2.384185791015625e-07 ;  /* 0x00000004ff217431 */ /* 0x000fc800000001ff */
[----:B------:R-:W-:Y:S02]  /*31c0*/  MOV R34, R25 ;  /* 0x0000001900227202 */ /* 0x000fe40000000f00 */
[----:B------:R-:W-:-:S07]  /*31d0*/  MOV R24, R32 ;  /* 0x0000002000187202 */ /* 0x000fce0000000f00 */
[----:B------:R-:W-:Y:S05]  /*31e0*/  WARPSYNC.COLLECTIVE R31, `(.L_x_973) ;  /* 0x000000001f087348 */ /* 0x000fea0003c00000 */
[----:B------:R0:W1:Y:S02]  /*31f0*/  SHFL.BFLY P3, R32, R34, R33, R36 ;  /* 0x0c00002122207389 */ /* 0x0000640000060024 */
[----:B01----:R-:W-:Y:S05]  /*3200*/  ENDCOLLECTIVE ;  /* 0x000000000000791b */ /* 0x003fea0003800000 */
.L_x_973:
[----:B------:R-:W-:-:S05]  /*3210*/  FADD.FTZ R24, R24, R23 ;  /* 0x0000001718187221 */ /* 0x000fca0000010000 */
[----:B------:R-:W-:Y:S02]  /*3220*/  MOV R34, R24 ;  /* 0x0000001800227202 */ /* 0x000fe40000000f00 */
[----:B------:R-:W-:-:S07]  /*3230*/  MOV R28, R32 ;  /* 0x00000020001c7202 */ /* 0x000fce0000000f00 */
[----:B------:R-:W-:Y:S05]  /*3240*/  WARPSYNC.COLLECTIVE R31, `(.L_x_974) ;  /* 0x000000001f087348 */ /* 0x000fea0003c00000 */
[----:B------:R0:W1:Y:S02]  /*3250*/  SHFL.BFLY P3, R32, R34, R33, R36 ;  /* 0x0c00002122207389 */ /* 0x0000640000060024 */
[----:B01----:R-:W-:Y:S05]  /*3260*/  ENDCOLLECTIVE ;  /* 0x000000000000791b */ /* 0x003fea0003800000 */
.L_x_974:
[----:B------:R-:W-:Y:S01]  /*3270*/  FADD.FTZ R28, R25, R28 ;  /* 0x0000001c191c7221 */ /* 0x000fe20000010000 */
[----:B------:R-:W-:-:S04]  /*3280*/  HFMA2 R33, -RZ, RZ, 0, 1.1920928955078125e-07 ;  /* 0x00000002ff217431 */ /* 0x000fc800000001ff */
[----:B------:R-:W-:Y:S02]  /*3290*/  MOV R34, R28 ;  /* 0x0000001c00227202 */ /* 0x000fe40000000f00 */
[----:B------:R-:W-:-:S07]  /*32a0*/  MOV R27, R32 ;  /* 0x00000020001b7202 */ /* 0x000fce0000000f00 */
[----:B------:R-:W-:Y:S05]  /*32b0*/  WARPSYNC.COLLECTIVE R31, `(.L_x_975) ;  /* 0x000000001f087348 */ /* 0x000fea0003c00000 */
[----:B------:R0:W1:Y:S02]  /*32c0*/  SHFL.BFLY P3, R32, R34, R33, R36 ;  /* 0x0c00002122207389 */ /* 0x0000640000060024 */
[----:B01----:R-:W-:Y:S05]  /*32d0*/  ENDCOLLECTIVE ;  /* 0x000000000000791b */ /* 0x003fea0003800000 */
.L_x_975:
[----:B------:R-:W-:-:S05]  /*32e0*/  FADD.FTZ R27, R24, R27 ;  /* 0x0000001b181b7221 */ /* 0x000fca0000010000 */
[----:B------:R-:W-:Y:S02]  /*32f0*/  MOV R34, R27 ;  /* 0x0000001b00227202 */ /* 0x000fe40000000f00 */
[----:B------:R-:W-:-:S07]  /*3300*/  MOV R29, R32 ;  /* 0x00000020001d7202 */ /* 0x000fce0000000f00 */
[----:B------:R-:W-:Y:S05]  /*3310*/  WARPSYNC.COLLECTIVE R31, `(.L_x_976) ;  /* 0x000000001f087348 */ /* 0x000fea0003c00000 */
[----:B------:R0:W1:Y:S02]  /*3320*/  SHFL.BFLY P3, R32, R34, R33, R36 ;  /* 0x0c00002122207389 */ /* 0x0000640000060024 */
[----:B01----:R-:W-:Y:S05]  /*3330*/  ENDCOLLECTIVE ;  /* 0x000000000000791b */ /* 0x003fea0003800000 */
.L_x_976:
[----:B------:R-:W-:Y:S01]  /*3340*/  FADD.FTZ R29, R28, R29 ;  /* 0x0000001d1c1d7221 */ /* 0x000fe20000010000 */
[----:B------:R-:W-:-:S04]  /*3350*/  HFMA2 R33, -RZ, RZ, 0, 5.9604644775390625e-08 ;  /* 0x00000001ff217431 */ /* 0x000fc800000001ff */
[----:B------:R-:W-:Y:S02]  /*3360*/  MOV R34, R29 ;  /* 0x0000001d00227202 */ /* 0x000fe40000000f00 */
[----:B------:R-:W-:-:S07]  /*3370*/  MOV R22, R32 ;  /* 0x0000002000167202 */ /* 0x000fce0000000f00 */
[----:B------:R-:W-:Y:S05]  /*3380*/  WARPSYNC.COLLECTIVE R31, `(.L_x_977) ;  /* 0x000000001f087348 */ /* 0x000fea0003c00000 */
[----:B------:R0:W1:Y:S02]  /*3390*/  SHFL.BFLY P3, R32, R34, R33, R36 ;  /* 0x0c00002122207389 */ /* 0x0000640000060024 */
[----:B01----:R-:W-:Y:S05]  /*33a0*/  ENDCOLLECTIVE ;  /* 0x000000000000791b */ /* 0x003fea0003800000 */
.L_x_977:
[----:B------:R-:W-:-:S05]  /*33b0*/  FADD.FTZ R22, R27, R22 ;  /* 0x000000161b167221 */ /* 0x000fca0000010000 */
[----:B------:R-:W-:Y:S02]  /*33c0*/  MOV R34, R22 ;  /* 0x0000001600227202 */ /* 0x000fe40000000f00 */
[----:B------:R-:W-:-:S07]  /*33d0*/  MOV R30, R32 ;  /* 0x00000020001e7202 */ /* 0x000fce0000000f00 */
[----:B------:R-:W-:Y:S05]  /*33e0*/  WARPSYNC.COLLECTIVE R31, `(.L_x_978) ;  /* 0x000000001f087348 */ /* 0x000fea0003c00000 */
[----:B------:R0:W1:Y:S02]  /*33f0*/  SHFL.BFLY P3, R32, R34, R33, R36 ;  /* 0x0c00002122207389 */ /* 0x0000640000060024 */
[----:B01----:R-:W-:Y:S05]  /*3400*/  ENDCOLLECTIVE ;  /* 0x000000000000791b */ /* 0x003fea0003800000 */
.L_x_978:
[----:B------:R-:W-:Y:S01]  /*3410*/  FADD.FTZ R30, R29, R30 ;  /* 0x0000001e1d1e7221 */ /* 0x000fe20000010000 */
[----:B------:R-:W-:Y:S01]  /*3420*/  MOV R23, R32 ;  /* 0x0000002000177202 */ /* 0x000fe20000000f00 */
[----:B------:R-:W-:Y:S06]  /*3430*/  BRA `(.L_x_979) ;  /* 0xfffffff800c07947 */ /* 0x000fec000383ffff */
.L_x_980:
        /* <DEDUP_REMOVED lines=12> */
.L_x_1694:


//--------------------- .text._ZN13group_norm_v218gn_bwd_cuda_kernelI6__halfLi320ELi3ELi32ELi40ELi256ELb0ELb1ELi16ELi320ELi320ELi4ELb1ELi20ELb0ELb0ELNS_15WgradSyncMethodE3ENS_16CompileConditionILi1000EEEEEvPT_S6_S6_PKS5_S8_S8_S8_PKfflPfPj --------------------------
	.section	.text._ZN13group_norm_v218gn_bwd_cuda_kernelI6__halfLi320ELi3ELi32ELi40ELi256ELb0ELb1ELi16ELi320ELi320ELi4ELb1ELi20ELb0ELb0ELNS_15WgradSyncMethodE3ENS_16CompileConditionILi1000EEEEEvPT_S6_S6_PKS5_S8_S8_S8_PKfflPfPj,"ax",@progbits
	.align	128
        .global         _ZN13group_norm_v218gn_bwd_cuda_kernelI6__halfLi320ELi3ELi32ELi40ELi256ELb0ELb1ELi16ELi320ELi320ELi4ELb1ELi20ELb0ELb0ELNS_15WgradSyncMethodE3ENS_16CompileConditionILi1000EEEEEvPT_S6_S6_PKS5_S8_S8_S8_PKfflPfPj
        .type           _ZN13group_norm_v218gn_bwd_cuda_kernelI6__halfLi320ELi3ELi32ELi40ELi256ELb0ELb1ELi16ELi320ELi320ELi4ELb1ELi20ELb0ELb0ELNS_15WgradSyncMethodE3ENS_16CompileConditionILi1000EEEEEvPT_S6_S6_PKS5_S8_S8_S8_PKfflPfPj,@function
        .size           _ZN13group_norm_v218gn_bwd_cuda_kernelI6__halfLi320ELi3ELi32ELi40ELi256ELb0ELb1ELi16ELi320ELi320ELi4ELb1ELi20ELb0ELb0ELNS_15WgradSyncMethodE3ENS_16CompileConditionILi1000EEEEEvPT_S6_S6_PKS5_S8_S8_S8_PKfflPfPj,(.L_x_1695 - _ZN13group_norm_v218gn_bwd_cuda_kernelI6__halfLi320ELi3ELi32ELi40ELi256ELb0ELb1ELi16ELi320ELi320ELi4ELb1ELi20ELb0ELb0ELNS_15WgradSyncMethodE3ENS_16CompileConditionILi1000EEEEEvPT_S6_S6_PKS5_S8_S8_S8_PKfflPfPj)
        .other          _ZN13group_norm_v218gn_bwd_cuda_kernelI6__halfLi320ELi3ELi32ELi40ELi256ELb0ELb1ELi16ELi320ELi320ELi4ELb1ELi20ELb0ELb0ELNS_15WgradSyncMethodE3ENS_16CompileConditionILi1000EEEEEvPT_S6_S6_PKS5_S8_S8_S8_PKfflPfPj,@"STO_CUDA_ENTRY STV_DEFAULT"
_ZN13group_norm_v218gn_bwd_cuda_kernelI6__halfLi320ELi3ELi32ELi40ELi256ELb0ELb1ELi16ELi320ELi320ELi4ELb1ELi20ELb0ELb0ELNS_15WgradSyncMethodE3ENS_16CompileConditionILi1000EEEEEvPT_S6_S6_PKS5_S8_S8_S8_PKfflPfPj:
.text._ZN13group_norm_v218gn_bwd_cuda_kernelI6__halfLi320ELi3ELi32ELi40ELi256ELb0ELb1ELi16ELi320ELi320ELi4ELb1ELi20ELb0ELb0ELNS_15WgradSyncMethodE3ENS_16CompileConditionILi1000EEEEEvPT_S6_S6_PKS5_S8_S8_S8_PKfflPfPj:
        /* <DEDUP_REMOVED lines=27> */
.L_x_983:
[----:B0-----:R-:W2:Y:S04]  /*01b0*/  LD.E.STRONG.GPU R5, desc[UR14][R2.64+0x50] ;  /* 0x0000500e02057980 */ /* 0x001ea8000c10f900 */
[----:B--2---:R-:W-:Y:S01]  /*01c0*/  CCTL.IVALL ;  /* 0x00000000ff00798f */ /* 0x004fe20002000000 */
[----:B------:R-:W-:Y:S05]  /*01d0*/  YIELD ;  /* 0x0000000000007946 */ /* 0x000fea0003800000 */
[----:B-----5:R-:W-:-:S04]  /*01e0*/  LOP3.LUT R5, R5, R0, RZ, 0x3c, !PT ;  /* 0x0000000005057212 */ /* 0x020fc800078e3cff */
[----:B------:R-:W-:-:S13]  /*01f0*/  ISETP.GT.AND P0, PT, R5, -0x1, PT ;  /* 0xffffffff0500780c */ /* 0x000fda0003f04270 */
[----:B------:R-:W-:Y:S05]  /*0200*/  @P0 BRA `(.L_x_983) ;  /* 0xfffffffc00e80947 */ /* 0x000fea000383ffff */
.L_x_982:
[----:B------:R-:W-:Y:S05]  /*0210*/  WARPSYNC.ALL ;  /* 0x0000000000007948 */ /* 0x000fea0003800000 */
[----:B------:R-:W-:Y:S06]  /*0220*/  BAR.SYNC.DEFER_BLOCKING 0x0 ;  /* 0x0000000000007b1d */ /* 0x000fec0000010000 */
[----:B------:R-:W-:Y:S05]  /*0230*/  BRA `(.L_x_984) ;  /* 0x0000002000d47947 */ /* 0x000fea0003800000 */
.L_x_981:
        /* <DEDUP_REMOVED lines=25> */
[----:B------:R-:W-:Y:S01]  /*03d0*/  SHF.R.U32.HI R18, RZ, 0x10, R5 ;  /* 0x00000010ff127819 */ /* 0x000fe20000011605 */
[--C-:B--2---:R-:W-:Y:S02]  /*03e0*/  HADD2.F32 R40, -RZ, R2.reuse.H0_H0 ;  /* 0x20000002ff287230 */ /* 0x104fe40000004100 */
[----:B------:R-:W-:Y:S02]  /*03f0*/  HADD2.F32 R23, -RZ, R2.H1_H1 ;  /* 0x30000002ff177230 */ /* 0x000fe40000004100 */
[--C-:B------:R-:W-:Y:S02]  /*0400*/  HADD2.F32 R22, -RZ, R3.reuse.H0_H0 ;  /* 0x20000003ff167230 */ /* 0x100fe40000004100 */
[----:B------:R-:W-:-:S07]  /*0410*/  HADD2.F32 R20, -RZ, R3.H1_H1 ;  /* 0x30000003ff147230 */ /* 0x000fce0000004100 */
.L_x_996:
        /* <DEDUP_REMOVED lines=31> */
[----:B------:R-:W-:Y:S02]  /*0610*/  IADD3.X R3, PT, PT, R3, UR12, RZ, P0, !PT ;  /* 0x0000000c03037c10 */ /* 0x000fe400087fe4ff */
[C---:B------:R-:W-:Y:S02]  /*0620*/  SHF.L.U32 R16, R14.reuse, 0x1, RZ ;  /* 0x000000010e107819 */ /* 0x040fe400000006ff */
        /* <DEDUP_REMOVED lines=13> */
[----:B------:R-:W5:Y:S01]  /*0700*/  LDG.E.64.CONSTANT R2, desc[UR14][R44.64] ;  /* 0x0000000e2c027981 */ /* 0x000f62000c1e9b00 */
[----:B0-----:R-:W-:Y:S01]  /*0710*/  IADD3 R36, P0, PT, R16, UR6, RZ ;  /* 0x0000000610247c10 */ /* 0x001fe2000ff1e0ff */
[----:B------:R-:W5:Y:S02]  /*0720*/  LDCU UR6, c[0x0][0x3c0] ;  /* 0x00007800ff0677ac */ /* 0x000f640008000800 */
[----:B------:R-:W3:Y:S01]  /*0730*/  LDG.E.64.CONSTANT R10, desc[UR14][R12.64+0x7800] ;  /* 0x0078000e0c0a7981 */ /* 0x000ee2000c1e9b00 */
[----:B------:R-:W-:-:S03]  /*0740*/  IADD3.X R37, PT, PT, R14, UR7, RZ, P0, !PT ;  /* 0x000000070e257c10 */ /* 0x000fc600087fe4ff */
[----:B------:R0:W3:Y:S04]  /*0750*/  LDG.E.64.CONSTANT R4, desc[UR14][R12.64+0x2800] ;  /* 0x0028000e0c047981 */ /* 0x0000e8000c1e9b00 */
[----:B------:R-:W3:Y:S04]  /*0760*/  LDG.E.64.CONSTANT R48, desc[UR14][R36.64] ;  /* 0x0000000e24307981 */ /* 0x000ee8000c1e9b00 */
[----:B------:R-:W3:Y:S04]  /*0770*/  LDG.E.64.CONSTANT R42, desc[UR14][R36.64+0x2800] ;  /* 0x0028000e242a7981 */ /* 0x000ee8000c1e9b00 */
[----:B------:R-:W3:Y:S04]  /*0780*/  LDG.E.64.CONSTANT R38, desc[UR14][R36.64+0x5000] ;  /* 0x0050000e24267981 */ /* 0x000ee8000c1e9b00 */
[----:B------:R3:W3:Y:S01]  /*0790*/  LDG.E.64.CONSTANT R32, desc[UR14][R36.64+0x7800] ;  /* 0x0078000e24207981 */ /* 0x0006e2000c1e9b00 */
        /* <DEDUP_REMOVED lines=11> */
[----:B------:R-:W-:Y:S01]  /*0850*/  ISETP.GT.U32.AND P0, PT, R41, 0x1f, PT ;  /* 0x0000001f2900780c */ /* 0x000fe20003f04070 */
[--C-:B--2---:R-:W-:Y:S02]  /*0860*/  HADD2.F32 R19, -RZ, R7.reuse.H0_H0 ;  /* 0x20000007ff137230 */ /* 0x104fe40000004100 */
[----:B------:R-:W-:Y:S02]  /*0870*/  HADD2.F32 R17, -RZ, R7.H1_H1 ;  /* 0x30000007ff117230 */ /* 0x000fe40000004100 */
[----:B-----5:R-:W-:-:S04]  /*0880*/  FADD.FTZ R3, R3, UR6 ;  /* 0x0000000603037e21 */ /* 0x020fc80008010000 */
[----:B0-----:R-:W0:Y:S01]  /*0890*/  MUFU.RSQ R12, R3 ;  /* 0x00000003000c7308 */ /* 0x001e220000001400 */
[----:B---3--:R-:W-:Y:S02]  /*08a0*/  HADD2.F32 R7, -RZ, R8.H1_H1 ;  /* 0x30000008ff077230 */ /* 0x008fe40000004100 */
[--C-:B------:R-:W-:Y:S02]  /*08b0*/  HADD2.F32 R21, -RZ, R6.reuse.H1_H1 ;  /* 0x30000006ff157230 */ /* 0x100fe40000004100 */
[----:B------:R-:W-:Y:S02]  /*08c0*/  HADD2.F32 R37, -RZ, R9.H1_H1 ;  /* 0x30000009ff257230 */ /* 0x000fe40000004100 */
[----:B------:R-:W-:Y:S02]  /*08d0*/  HADD2.F32 R13, -RZ, R6.H0_H0 ;  /* 0x20000006ff0d7230 */ /* 0x000fe40000004100 */
[--C-:B------:R-:W-:Y:S02]  /*08e0*/  HADD2.F32 R53, -RZ, R11.reuse.H0_H0 ;  /* 0x2000000bff357230 */ /* 0x100fe40000004100 */
[----:B------:R-:W-:-:S02]  /*08f0*/  HADD2.F32 R61, -RZ, R11.H1_H1 ;  /* 0x3000000bff3d7230 */ /* 0x000fc40000004100 */
[C---:B------:R-:W-:Y:S01]  /*0900*/  FADD.FTZ R11, -R2.reuse, R7 ;  /* 0x00000007020b7221 */ /* 0x040fe20000010100 */
[--C-:B------:R-:W-:Y:S02]  /*0910*/  HADD2.F32 R45, -RZ, R5.reuse.H0_H0 ;  /* 0x20000005ff2d7230 */ /* 0x100fe40000004100 */
[C---:B------:R-:W-:Y:S01]  /*0920*/  FADD.FTZ R21, -R2.reuse, R21 ;  /* 0x0000001502157221 */ /* 0x040fe20000010100 */
[----:B------:R-:W-:Y:S02]  /*0930*/  HADD2.F32 R15, -RZ, R5.H1_H1 ;  /* 0x30000005ff0f7230 */ /* 0x000fe40000004100 */
[C---:B------:R-:W-:Y:S01]  /*0940*/  FADD.FTZ R7, -R2.reuse, R37 ;  /* 0x0000002502077221 */ /* 0x040fe20000010100 */
[----:B------:R-:W-:Y:S02]  /*0950*/  HADD2.F32 R57, -RZ, R4.H0_H0 ;  /* 0x20000004ff397230 */ /* 0x000fe40000004100 */
[----:B------:R-:W-:Y:S01]  /*0960*/  FADD.FTZ R59, -R2, R13 ;  /* 0x0000000d023b7221 */ /* 0x000fe20000010100 */
[----:B------:R-:W-:-:S02]  /*0970*/  HADD2.F32 R5, -RZ, R8.H0_H0 ;  /* 0x20000008ff057230 */ /* 0x000fc40000004100 */
[----:B------:R-:W-:Y:S01]  /*0980*/  FADD.FTZ R37, -R2, R53 ;  /* 0x0000003502257221 */ /* 0x000fe20000010100 */
[----:B------:R-:W-:Y:S02]  /*0990*/  HADD2.F32 R51, -RZ, R10.H1_H1 ;  /* 0x3000000aff337230 */ /* 0x000fe40000004100 */
[--C-:B------:R-:W-:Y:S02]  /*09a0*/  HADD2.F32 R53, -RZ, R48.reuse.H0_H0 ;  /* 0x20000030ff357230 */ /* 0x100fe40000004100 */
[----:B0-----:R-:W-:Y:S01]  /*09b0*/  FMUL.FTZ R21, R12, R21 ;  /* 0x000000150c157220 */ /* 0x001fe20000410000 */
[----:B------:R-:W-:Y:S02]  /*09c0*/  HADD2.F32 R35, -RZ, R9.H0_H0 ;  /* 0x20000009ff237230 */ /* 0x000fe40000004100 */
[----:B------:R-:W-:Y:S02]  /*09d0*/  HADD2.F32 R48, -RZ, R48.H1_H1 ;  /* 0x30000030ff307230 */ /* 0x000fe40000004100 */
[----:B------:R-:W-:Y:S01]  /*09e0*/  FADD.FTZ R17, -R2, R17 ;  /* 0x0000001102117221 */ /* 0x000fe20000010100 */
[----:B------:R-:W-:-:S02]  /*09f0*/  HADD2.F32 R47, -RZ, R4.H1_H1 ;  /* 0x30000004ff2f7230 */ /* 0x000fc40000004100 */
[C---:B------:R-:W-:Y:S01]  /*0a00*/  FADD.FTZ R57, -R2.reuse, R57 ;  /* 0x0000003902397221 */ /* 0x040fe20000010100 */
[----:B------:R-:W-:Y:S02]  /*0a10*/  HADD2.F32 R55, -RZ, R10.H0_H0 ;  /* 0x2000000aff377230 */ /* 0x000fe40000004100 */
[----:B------:R-:W-:Y:S01]  /*0a20*/  FADD.FTZ R13, -R2, R5 ;  /* 0x00000005020d7221 */ /* 0x000fe20000010100 */
[----:B------:R-:W-:Y:S01]  /*0a30*/  FMUL.FTZ R3, R12, R59 ;  /* 0x0000003b0c037220 */ /* 0x000fe20000410000 */
[C---:B------:R-:W-:Y:S01]  /*0a40*/  FADD.FTZ R5, -R2.reuse, R51 ;  /* 0x0000003302057221 */ /* 0x040fe20000010100 */
[--C-:B------:R-:W-:Y:S02]  /*0a50*/  HADD2.F32 R51, -RZ, R49.reuse.H0_H0 ;  /* 0x20000031ff337230 */ /* 0x100fe40000004100 */
[----:B------:R-:W-:Y:S01]  /*0a60*/  FADD.FTZ R9, -R2, R35 ;  /* 0x0000002302097221 */ /* 0x000fe20000010100 */
[----:B------:R-:W-:Y:S02]  /*0a70*/  HADD2.F32 R49, -RZ, R49.H1_H1 ;  /* 0x30000031ff317230 */ /* 0x000fe40000004100 */
[----:B------:R-:W-:Y:S01]  /*0a80*/  FADD.FTZ R4, R48, R27 ;  /* 0x0000001b30047221 */ /* 0x000fe20000010000 */
[----:B------:R-:W-:Y:S01]  /*0a90*/  FFMA.FTZ R26, R21, R48, R26 ;  /* 0x00000030151a7223 */ /* 0x000fe2000001001a */
[----:B------:R-:W-:-:S02]  /*0aa0*/  HADD2.F32 R10, -RZ, R42.H0_H0 ;  /* 0x2000002aff0a7230 */ /* 0x000fc40000004100 */
[----:B------:R-:W-:Y:S01]  /*0ab0*/  FMUL.FTZ R52, R23, R48 ;  /* 0x0000003017347220 */ /* 0x000fe20000410000 */
[C---:B------:R-:W-:Y:S01]  /*0ac0*/  FADD.FTZ R19, -R2.reuse, R19 ;  /* 0x0000001302137221 */ /* 0x040fe20000010100 */
[C---:B------:R-:W-:Y:S01]  /*0ad0*/  FADD.FTZ R47, -R2.reuse, R47 ;  /* 0x0000002f022f7221 */ /* 0x040fe20000010100 */
[C---:B------:R-:W-:Y:S01]  /*0ae0*/  FADD.FTZ R45, -R2.reuse, R45 ;  /* 0x0000002d022d7221 */ /* 0x040fe20000010100 */
[C---:B------:R-:W-:Y:S01]  /*0af0*/  FADD.FTZ R15, -R2.reuse, R15 ;  /* 0x0000000f020f7221 */ /* 0x040fe20000010100 */
[C---:B------:R-:W-:Y:S01]  /*0b00*/  FADD.FTZ R55, -R2.reuse, R55 ;  /* 0x0000003702377221 */ /* 0x040fe20000010100 */
[----:B------:R-:W-:Y:S01]  /*0b10*/  FADD.FTZ R35, -R2, R61 ;  /* 0x0000003d02237221 */ /* 0x000fe20000010100 */
[----:B------:R-:W-:Y:S01]  /*0b20*/  FFMA.FTZ R59, R3, R53, R24 ;  /* 0x00000035033b7223 */ /* 0x000fe20000010018 */
[C---:B------:R-:W-:Y:S01]  /*0b30*/  FMUL.FTZ R17, R12.reuse, R17 ;  /* 0x000000110c117220 */ /* 0x040fe20000410000 */
[----:B------:R-:W-:Y:S02]  /*0b40*/  HADD2.F32 R42, -RZ, R42.H1_H1 ;  /* 0x3000002aff2a7230 */ /* 0x000fe40000004100 */
[----:B------:R-:W-:Y:S01]  /*0b50*/  FMUL.FTZ R48, R12, R57 ;  /* 0x000000390c307220 */ /* 0x000fe20000410000 */
[----:B------:R-:W-:Y:S01]  /*0b60*/  FADD.FTZ R2, R53, R25 ;  /* 0x0000001935027221 */ /* 0x000fe20000010000 */
[----:B------:R-:W-:Y:S01]  /*0b70*/  FMUL.FTZ R53, R40, R53 ;  /* 0x0000003528357220 */ /* 0x000fe20000410000 */
[----:B------:R-:W-:Y:S01]  /*0b80*/  FADD.FTZ R6, R51, R29 ;  /* 0x0000001d33067221 */ /* 0x000fe20000010000 */
[----:B------:R-:W-:Y:S01]  /*0b90*/  FADD.FTZ R36, R49, R31 ;  /* 0x0000001f31247221 */ /* 0x000fe20000010000 */
[-C--:B------:R-:W-:Y:S01]  /*0ba0*/  FFMA.FTZ R29, R17, R49.reuse, R30 ;  /* 0x00000031111d7223 */ /* 0x080fe2000001001e */
[----:B------:R-:W-:Y:S01]  /*0bb0*/  FMUL.FTZ R50, R20, R49 ;  /* 0x0000003114327220 */ /* 0x000fe20000410000 */
[-C--:B------:R-:W-:Y:S01]  /*0bc0*/  FFMA.FTZ R24, R48, R10.reuse, R59 ;  /* 0x0000000a30187223 */ /* 0x080fe2000001003b */
[----:B------:R-:W-:Y:S01]  /*0bd0*/  FMUL.FTZ R19, R12, R19 ;  /* 0x000000130c137220 */ /* 0x000fe20000410000 */
[----:B------:R-:W-:Y:S01]  /*0be0*/  FADD.FTZ R2, R2, R10 ;  /* 0x0000000a02027221 */ /* 0x000fe20000010000 */
[----:B------:R-:W-:Y:S01]  /*0bf0*/  FMUL.FTZ R49, R40, R10 ;  /* 0x0000000a28317220 */ /* 0x000fe20000410000 */
[----:B------:R-:W-:Y:S01]  /*0c00*/  FADD.FTZ R59, R4, R42 ;  /* 0x0000002a043b7221 */ /* 0x000fe20000010000 */
[----:B------:R-:W-:Y:S01]  /*0c10*/  FADD.FTZ R4, RZ, R53 ;  /* 0x00000035ff047221 */ /* 0x000fe20000010000 */
[----:B------:R-:W-:Y:S01]  /*0c20*/  FFMA.FTZ R10, R3, R53, RZ ;  /* 0x00000035030a7223 */ /* 0x000fe200000100ff */
[----:B------:R-:W-:-:S02]  /*0c30*/  HADD2.F32 R31, -RZ, R43.H0_H0 ;  /* 0x2000002bff1f7230 */ /* 0x000fc40000004100 */
[----:B------:R-:W-:Y:S01]  /*0c40*/  FFMA.FTZ R8, R19, R51, R28 ;  /* 0x0000003313087223 */ /* 0x000fe2000001001c */
[----:B------:R-:W-:Y:S01]  /*0c50*/  FMUL.FTZ R44, R12, R45 ;  /* 0x0000002d0c2c7220 */ /* 0x000fe20000410000 */
[----:B------:R-:W-:Y:S01]  /*0c60*/  FMUL.FTZ R51, R22, R51 ;  /* 0x0000003316337220 */ /* 0x000fe20000410000 */
[----:B------:R-:W-:Y:S01]  /*0c70*/  FADD.FTZ R4, R4, R52 ;  /* 0x0000003404047221 */ /* 0x000fe20000010000 */
[----:B------:R-:W-:Y:S01]  /*0c80*/  FFMA.FTZ R10, R21, R52, R10 ;  /* 0x00000034150a7223 */ /* 0x000fe2000001000a */
[----:B------:R-:W-:Y:S01]  /*0c90*/  FMUL.FTZ R46, R12, R47 ;  /* 0x0000002f0c2e7220 */ /* 0x000fe20000410000 */
[----:B------:R-:W-:Y:S01]  /*0ca0*/  FADD.FTZ R28, R6, R31 ;  /* 0x0000001f061c7221 */ /* 0x000fe20000010000 */
[-C--:B------:R-:W-:Y:S01]  /*0cb0*/  FFMA.FTZ R30, R44, R31.reuse, R8 ;  /* 0x0000001f2c1e7223 */ /* 0x080fe20000010008 */
[----:B------:R-:W-:Y:S01]  /*0cc0*/  FMUL.FTZ R45, R22, R31 ;  /* 0x0000001f162d7220 */ /* 0x000fe20000410000 */
[----:B------:R-:W-:Y:S01]  /*0cd0*/  FADD.FTZ R31, R4, R51 ;  /* 0x00000033041f7221 */ /* 0x000fe20000010000 */
[----:B------:R-:W-:Y:S01]  /*0ce0*/  FFMA.FTZ R10, R19, R51, R10 ;  /* 0x00000033130a7223 */ /* 0x000fe2000001000a */
[-C--:B------:R-:W-:Y:S01]  /*0cf0*/  FFMA.FTZ R57, R46, R42.reuse, R26 ;  /* 0x0000002a2e397223 */ /* 0x080fe2000001001a */
[----:B------:R-:W-:Y:S01]  /*0d00*/  FMUL.FTZ R47, R23, R42 ;  /* 0x0000002a172f7220 */ /* 0x000fe20000410000 */
[----:B------:R-:W-:Y:S01]  /*0d10*/  FMUL.FTZ R42, R12, R15 ;  /* 0x0000000f0c2a7220 */ /* 0x000fe20000410000 */
[----:B------:R-:W-:Y:S01]  /*0d20*/  FADD.FTZ R4, R31, R50 ;  /* 0x000000321f047221 */ /* 0x000fe20000010000 */
[----:B------:R-:W-:Y:S01]  /*0d30*/  FFMA.FTZ R15, R17, R50, R10 ;  /* 0x00000032110f7223 */ /* 0x000fe2000001000a */
[----:B------:R-:W-:-:S02]  /*0d40*/  HADD2.F32 R43, -RZ, R43.H1_H1 ;  /* 0x3000002bff2b7230 */ /* 0x000fc40000004100 */
[----:B------:R-:W-:Y:S01]  /*0d50*/  FADD.FTZ R4, R4, R49 ;  /* 0x0000003104047221 */ /* 0x000fe20000010000 */
[----:B------:R-:W-:Y:S01]  /*0d60*/  FFMA.FTZ R15, R48, R49, R15 ;  /* 0x00000031300f7223 */ /* 0x000fe2000001000f */
[----:B------:R-:W-:Y:S02]  /*0d70*/  FMUL.FTZ R10, R12, R13 ;  /* 0x0000000d0c0a7220 */ /* 0x000fe40000410000 */
[----:B------:R-:W-:Y:S01]  /*0d80*/  FADD.FTZ R4, R4, R47 ;  /* 0x0000002f04047221 */ /* 0x000fe20000010000 */
[----:B------:R-:W-:Y:S01]  /*0d90*/  FFMA.FTZ R13, R46, R47, R15 ;  /* 0x0000002f2e0d7223 */ /* 0x000fe2000001000f */
[--C-:B------:R-:W-:Y:S02]  /*0da0*/  HADD2.F32 R27, -RZ, R38.reuse.H0_H0 ;  /* 0x20000026ff1b7230 */ /* 0x100fe40000004100 */
[----:B------:R-:W-:Y:S01]  /*0db0*/  FADD.FTZ R36, R36, R43 ;  /* 0x0000002b24247221 */ /* 0x000fe20000010000 */
[----:B------:R-:W-:Y:S02]  /*0dc0*/  HADD2.F32 R0, -RZ, R38.H1_H1 ;  /* 0x30000026ff007230 */ /* 0x000fe40000004100 */
        /* <DEDUP_REMOVED lines=8> */
[----:B------:R-:W-:-:S02]  /*0e50*/  HADD2.F32 R61, -RZ, R39.H0_H0 ;  /* 0x20000027ff3d7230 */ /* 0x000fc40000004100 */
[----:B------:R-:W-:Y:S01]  /*0e60*/  FADD.FTZ R58, R2, R27 ;  /* 0x0000001b023a7221 */ /* 0x000fe20000010000 */
[----:B------:R-:W-:Y:S01]  /*0e70*/  FFMA.FTZ R24, R10, R27, R24 ;  /* 0x0000001b0a187223 */ /* 0x000fe20000010018 */
[-C--:B------:R-:W-:Y:S01]  /*0e80*/  FMUL.FTZ R13, R23, R0.reuse ;  /* 0x00000000170d7220 */ /* 0x080fe20000410000 */
        /* <DEDUP_REMOVED lines=20> */
[----:B------:R-:W-:-:S02]  /*0fd0*/  HADD2.F32 R31, -RZ, R33.H0_H0 ;  /* 0x20000021ff1f7230 */ /* 0x000fc40000004100 */
[----:B------:R-:W-:Y:S01]  /*0fe0*/  FADD.FTZ R26, R26, R7 ;  /* 0x000000071a1a7221 */ /* 0x000fe20000010000 */
[----:B------:R-:W-:Y:S01]  /*0ff0*/  FFMA.FTZ R27, R2, R7, R27 ;  /* 0x00000007021b7223 */ /* 0x000fe2000001001b */
[----:B------:R-:W-:Y:S01]  /*1000*/  FMUL.FTZ R5, R23, R32 ;  /* 0x0000002017057220 */ /* 0x000fe20000410000 */
        /* <DEDUP_REMOVED lines=17> */
[----:B------:R-:W-:Y:S02]  /*1120*/  FFMA.FTZ R24, R2, R39, R24 ;  /* 0x0000002702187223 */ /* 0x000fe40000010018 */
[----:B------:R-:W-:Y:S01]  /*1130*/  FFMA.FTZ R30, R54, R33, R35 ;  /* 0x00000021361e7223 */ /* 0x000fe20000010023 */
[----:B0-----:R-:W-:Y:S01]  /*1140*/  FFMA.FTZ R26, R0, R32, R29 ;  /* 0x00000020001a7223 */ /* 0x001fe2000001001d */
[----:B------:R-:W-:Y:S01]  /*1150*/  FADD.FTZ R29, R28, R31 ;  /* 0x0000001f1c1d7221 */ /* 0x000fe20000010000 */
[----:B------:R-:W-:Y:S01]  /*1160*/  FFMA.FTZ R28, R56, R31, R61 ;  /* 0x0000001f381c7223 */ /* 0x000fe2000001003d */
[----:B------:R-:W-:Y:S01]  /*1170*/  FADD.FTZ R27, R59, R32 ;  /* 0x000000203b1b7221 */ /* 0x000fe20000010000 */
        /* <DEDUP_REMOVED lines=31> */
[----:B0-----:R-:W-:-:S05]  /*1370*/  MOV R59, UR11 ;  /* 0x0000000b003b7c02 */ /* 0x001fca0008000f00 */
        /* <DEDUP_REMOVED lines=19> */
.L_x_985:
        /* <DEDUP_REMOVED lines=84> */
.L_x_987:
[----:B------:R-:W-:Y:S05]  /*19f0*/  BSYNC.RECONVERGENT B0 ;  /* 0x0000000000007941 */ /* 0x000fea0003800200 */
.L_x_986:
        /* <DEDUP_REMOVED lines=21> */
.L_x_989:
[----:B------:R-:W-:Y:S05]  /*1b50*/  BSYNC.RECONVERGENT B0 ;  /* 0x0000000000007941 */ /* 0x000fea0003800200 */
.L_x_988:
        /* <DEDUP_REMOVED lines=22> */
.L_x_992:
[----:B0-----:R-:W2:Y:S04]  /*1cc0*/  LD.E.STRONG.GPU R35, desc[UR14][R32.64+0x50] ;  /* 0x0000500e20237980 */ /* 0x001ea8000c10f900 */
[----:B--2---:R-:W-:Y:S01]  /*1cd0*/  CCTL.IVALL ;  /* 0x00000000ff00798f */ /* 0x004fe20002000000 */
[----:B------:R-:W-:Y:S05]  /*1ce0*/  YIELD ;  /* 0x0000000000007946 */ /* 0x000fea0003800000 */
[----:B-----5:R-:W-:-:S04]  /*1cf0*/  LOP3.LUT R35, R35, R34, RZ, 0x3c, !PT ;  /* 0x0000002223237212 */ /* 0x020fc800078e3cff */
[----:B------:R-:W-:-:S13]  /*1d00*/  ISETP.GT.AND P0, PT, R35, -0x1, PT ;  /* 0xffffffff2300780c */ /* 0x000fda0003f04270 */
[----:B------:R-:W-:Y:S05]  /*1d10*/  @P0 BRA `(.L_x_992) ;  /* 0xfffffffc00e80947 */ /* 0x000fea000383ffff */
.L_x_991:
[----:B------:R-:W-:Y:S05]  /*1d20*/  WARPSYNC.ALL ;  /* 0x0000000000007948 */ /* 0x000fea0003800000 */
[----:B------:R-:W-:Y:S06]  /*1d30*/  BAR.SYNC.DEFER_BLOCKING 0x0 ;  /* 0x0000000000007b1d */ /* 0x000fec0000010000 */
[----:B------:R-:W-:Y:S05]  /*1d40*/  BRA `(.L_x_993) ;  /* 0x00000000005c7947 */ /* 0x000fea0003800000 */
.L_x_990:
        /* <DEDUP_REMOVED lines=15> */
.L_x_995:
[----:B------:R-:W2:Y:S04]  /*1e40*/  LD.E.STRONG.GPU R34, desc[UR14][R32.64] ;  /* 0x0000000e20227980 */ /* 0x000ea8000c10f900 */
[----:B--2---:R-:W-:Y:S01]  /*1e50*/  CCTL.IVALL ;  /* 0x00000000ff00798f */ /* 0x004fe20002000000 */
[----:B------:R-:W-:Y:S05]  /*1e60*/  YIELD ;  /* 0x0000000000007946 */ /* 0x000fea0003800000 */
[----:B-----5:R-:W-:-:S04]  /*1e70*/  LOP3.LUT R34, R34, R35, RZ, 0x3c, !PT ;  /* 0x0000002322227212 */ /* 0x020fc800078e3cff */
[----:B------:R-:W-:-:S13]  /*1e80*/  ISETP.GT.AND P0, PT, R34, -0x1, PT ;  /* 0xffffffff2200780c */ /* 0x000fda0003f04270 */
[----:B------:R-:W-:Y:S05]  /*1e90*/  @P0 BRA `(.L_x_995) ;  /* 0xfffffffc00e80947 */ /* 0x000fea000383ffff */
.L_x_994:
[----:B------:R-:W-:Y:S05]  /*1ea0*/  WARPSYNC.ALL ;  /* 0x0000000000007948 */ /* 0x000fea0003800000 */
[----:B------:R-:W-:Y:S06]  /*1eb0*/  BAR.SYNC.DEFER_BLOCKING 0x0 ;  /* 0x0000000000007b1d */ /* 0x000fec0000010000 */
.L_x_993:
        /* <DEDUP_REMOVED lines=96> */
[----:B------:R-:W-:Y:S02]  /*24c0*/  F2FP.F16.F32.PACK_AB R34, R0, R3 ;  /* 0x000000030022723e */ /* 0x000fe400000000ff */
        /* <DEDUP_REMOVED lines=11> */
[----:B------:R-:W-:Y:S05]  /*2580*/  BRA.U !UP0, `(.L_x_996) ;  /* 0xffffffdd08a47547 */ /* 0x000fea000b83ffff */
.L_x_984:
        /* <DEDUP_REMOVED lines=58> */
.L_x_1008:
        /* <DEDUP_REMOVED lines=26> */
.L_x_1001:
        /* <DEDUP_REMOVED lines=33> */
.L_x_1000:
[----:B------:R-:W-:Y:S05]  /*2ce0*/  BSYNC.RECONVERGENT B1 ;  /* 0x0000000000017941 */ /* 0x000fea0003800200 */
.L_x_999:
        /* <DEDUP_REMOVED lines=25> */
.L_x_1003:
[----:B------:R-:W-:Y:S05]  /*2e80*/  BSYNC.RECONVERGENT B1 ;  /* 0x0000000000017941 */ /* 0x000fea0003800200 */
.L_x_1002:
        /* <DEDUP_REMOVED lines=28> */
.L_x_998:
[----:B------:R-:W-:Y:S05]  /*3050*/  BSYNC.RECONVERGENT B0 ;  /* 0x0000000000007941 */ /* 0x000fea0003800200 */
.L_x_997:
[----:B------:R0:W-:Y:S01]  /*3060*/  STS [R27], R35 ;  /* 0x000000231b007388 */ /* 0x0001e20000000800 */
[----:B------:R-:W1:Y:S01]  /*3070*/  LDC.64 R6, c[0x0][0x388] ;  /* 0x0000e200ff067b82 */ /* 0x000e620000000a00 */
[----:B------:R-:W-:Y:S02]  /*3080*/  ISETP.GT.U32.AND P1, PT, R44, 0x9, PT ;  /* 0x000000092c00780c */ /* 0x000fe40003f24070 */
[----:B------:R0:W-:Y:S01]  /*3090*/  STS [R27+0x500], R36 ;  /* 0x000500241b007388 */ /* 0x0001e20000000800 */
[----:B------:R-:W-:-:S04]  /*30a0*/  MOV R9, R26 ;  /* 0x0000001a00097202 */ /* 0x000fc80000000f00 */
[----:B------:R-:W2:Y:S08]  /*30b0*/  LDC.64 R4, c[0x0][0x390] ;  /* 0x0000e400ff047b82 */ /* 0x000eb00000000a00 */
[----:B0-----:R-:W-:Y:S06]  /*30c0*/  BAR.SYNC.DEFER_BLOCKING 0x0 ;  /* 0x0000000000007b1d */ /* 0x001fec0000010000 */
.L_x_1007:
        /* <DEDUP_REMOVED lines=9> */
[----:B------:R-:W-:Y:S02]  /*3160*/  MOV R15, 0xffff ;  /* 0x0000ffff000f7802 */ /* 0x000fe40000000f00 */
[----:B------:R-:W-:Y:S02]  /*3170*/  MOV R17, 0xffff ;  /* 0x0000ffff00117802 */ /* 0x000fe40000000f00 */
[----:B------:R-:W-:Y:S01]  /*3180*/  MOV R16, 0xffff ;  /* 0x0000ffff00107802 */ /* 0x000fe20000000f00 */
[----:B0--3--:R-:W0:Y:S01]  /*3190*/  SHFL.BFLY PT, R11, R8, 0x8, 0x101f ;  /* 0x0d101f00080b7f89 */ /* 0x009e2200000e0000 */
[----:B------:R-:W-:Y:S02]  /*31a0*/  MOV R18, 0xffff ;  /* 0x0000ffff00127802 */ /* 0x000fe40000000f00 */
[----:B------:R-:W-:Y:S01]  /*31b0*/  MOV R19, 0xffff ;  /* 0x0000ffff00137802 */ /* 0x000fe20000000f00 */
[----:B----4-:R-:W3:Y:S01]  /*31c0*/  SHFL.BFLY PT, R13, R10, 0x8, 0x101f ;  /* 0x0d101f000a0d7f89 */ /* 0x010ee200000e0000 */
[----:B------:R-:W-:-:S02]  /*31d0*/  MOV R21, 0xffff ;  /* 0x0000ffff00157802 */ /* 0x000fc40000000f00 */
        /* <DEDUP_REMOVED lines=15> */
.L_x_1018:
        /* <DEDUP_REMOVED lines=10> */
.L_x_1006:
[----:B------:R-:W-:Y:S05]  /*3370*/  BSYNC.RECONVERGENT B0 ;  /* 0x0000000000007941 */ /* 0x000fea0003800200 */
.L_x_1005:
        /* <DEDUP_REMOVED lines=9> */
.L_x_1004:
        /* <DEDUP_REMOVED lines=8> */
.L_x_1010:
[----:B------:R-:W-:Y:S05]  /*3490*/  BSYNC B0 ;  /* 0x0000000000007941 */ /* 0x000fea0003800000 */
.L_x_1009:
        /* <DEDUP_REMOVED lines=8> */
.L_x_1011:
[----:B------:R-:W-:Y:S01]  /*3520*/  FADD.FTZ R11, R11, R8 ;  /* 0x000000080b0b7221 */ /* 0x000fe20000010000 */
[----:B------:R-:W-:-:S04]  /*3530*/  HFMA2 R20, -RZ, RZ, 0, 2.384185791015625e-07 ;  /* 0x00000004ff147431 */ /* 0x000fc800000001ff */
[----:B------:R-:W-:Y:S02]  /*3540*/  MOV R19, R11 ;  /* 0x0000000b00137202 */ /* 0x000fe40000000f00 */
[----:B------:R-:W-:-:S07]  /*3550*/  MOV R13, R18 ;  /* 0x00000012000d7202 */ /* 0x000fce0000000f00 */
[----:B------:R-:W-:Y:S05]  /*3560*/  WARPSYNC.COLLECTIVE R16, `(.L_x_1012) ;  /* 0x0000000010087348 */ /* 0x000fea0003c00000 */
[----:B------:R0:W1:Y:S02]  /*3570*/  SHFL.BFLY P3, R18, R19, R20, R21 ;  /* 0x0c00001413127389 */ /* 0x0000640000060015 */
[----:B01----:R-:W-:Y:S05]  /*3580*/  ENDCOLLECTIVE ;  /* 0x000000000000791b */ /* 0x003fea0003800000 */
.L_x_1012:
[----:B------:R-:W-:-:S05]  /*3590*/  FADD.FTZ R13, R13, R10 ;  /* 0x0000000a0d0d7221 */ /* 0x000fca0000010000 */
[----:B------:R-:W-:Y:S02]  /*35a0*/  MOV R19, R13 ;  /* 0x0000000d00137202 */ /* 0x000fe40000000f00 */
[----:B------:R-:W-:-:S07]  /*35b0*/  MOV R12, R18 ;  /* 0x00000012000c7202 */ /* 0x000fce0000000f00 */
[----:B------:R-:W-:Y:S05]  /*35c0*/  WARPSYNC.COLLECTIVE R16, `(.L_x_1013) ;  /* 0x0000000010087348 */ /* 0x000fea0003c00000 */
[----:B------:R0:W1:Y:S02]  /*35d0*/  SHFL.BFLY P3, R18, R19, R20, R21 ;  /* 0x0c00001413127389 */ /* 0x0000640000060015 */
[----:B01----:R-:W-:Y:S05]  /*35e0*/  ENDCOLLECTIVE ;  /* 0x000000000000791b */ /* 0x003fea0003800000 */
.L_x_1013:
[----:B------:R-:W-:Y:S01]  /*35f0*/  FADD.FTZ R12, R11, R12 ;  /* 0x0000000c0b0c7221 */ /* 0x000fe20000010000 */
[----:B------:R-:W-:-:S04]  /*3600*/  HFMA2 R20, -RZ, RZ, 0, 1.1920928955078125e-07 ;  /* 0x00000002ff147431 */ /* 0x000fc800000001ff */
[----:B------:R-:W-:Y:S02]  /*3610*/  MOV R19, R12 ;  /* 0x0000000c00137202 */ /* 0x000fe40000000f00 */
[----:B------:R-:W-:-:S07]  /*3620*/  MOV R14, R18 ;  /* 0x00000012000e7202 */ /* 0x000fce0000000f00 */
[----:B------:R-:W-:Y:S05]  /*3630*/  WARPSYNC.COLLECTIVE R16, `(.L_x_1014) ;  /* 0x0000000010087348 */ /* 0x000fea0003c00000 */
[----:B------:R0:W1:Y:S02]  /*3640*/  SHFL.BFLY P3, R18, R19, R20, R21 ;  /* 0x0c00001413127389 */ /* 0x0000640000060015 */
[----:B01----:R-:W-:Y:S05]  /*3650*/  ENDCOLLECTIVE ;  /* 0x000000000000791b */ /* 0x003fea0003800000 */
.L_x_1014:
[----:B------:R-:W-:-:S05]  /*3660*/  FADD.FTZ R14, R13, R14 ;  /* 0x0000000e0d0e7221 */ /* 0x000fca0000010000 */
[----:B------:R-:W-:Y:S02]  /*3670*/  MOV R19, R14 ;  /* 0x0000000e00137202 */ /* 0x000fe40000000f00 */
[----:B------:R-:W-:-:S07]  /*3680*/  MOV R15, R18 ;  /* 0x00000012000f7202 */ /* 0x000fce0000000f00 */
[----:B------:R-:W-:Y:S05]  /*3690*/  WARPSYNC.COLLECTIVE R16, `(.L_x_1015) ;  /* 0x0000000010087348 */ /* 0x000fea0003c00000 */
[----:B------:R0:W1:Y:S02]  /*36a0*/  SHFL.BFLY P3, R18, R19, R20, R21 ;  /* 0x0c00001413127389 */ /* 0x0000640000060015 */
[----:B01----:R-:W-:Y:S05]  /*36b0*/  ENDCOLLECTIVE ;  /* 0x000000000000791b */ /* 0x003fea0003800000 */
.L_x_1015:
[----:B------:R-:W-:Y:S01]  /*36c0*/  FADD.FTZ R15, R12, R15 ;  /* 0x0000000f0c0f7221 */ /* 0x000fe20000010000 */
[----:B------:R-:W-:-:S04]  /*36d0*/  HFMA2 R20, -RZ, RZ, 0, 5.9604644775390625e-08 ;  /* 0x00000001ff147431 */ /* 0x000fc800000001ff */
[----:B------:R-:W-:Y:S02]  /*36e0*/  MOV R19, R15 ;  /* 0x0000000f00137202 */ /* 0x000fe40000000f00 */
[----:B------:R-:W-:-:S07]  /*36f0*/  MOV R17, R18 ;  /* 0x0000001200117202 */ /* 0x000fce0000000f00 */
[----:B------:R-:W-:Y:S05]  /*3700*/  WARPSYNC.COLLECTIVE R16, `(.L_x_1016) ;  /* 0x0000000010087348 */ /* 0x000fea0003c00000 */
[----:B------:R0:W1:Y:S02]  /*3710*/  SHFL.BFLY P3, R18, R19, R20, R21 ;  /* 0x0c00001413127389 */ /* 0x0000640000060015 */
[----:B01----:R-:W-:Y:S05]  /*3720*/  ENDCOLLECTIVE ;  /* 0x000000000000791b */ /* 0x003fea0003800000 */
.L_x_1016:
[----:B------:R-:W-:-:S05]  /*3730*/  FADD.FTZ R17, R14, R17 ;  /* 0x000000110e117221 */ /* 0x000fca0000010000 */
[----:B------:R-:W-:Y:S02]  /*3740*/  MOV R19, R17 ;  /* 0x0000001100137202 */ /* 0x000fe40000000f00 */
[----:B------:R-:W-:-:S07]  /*3750*/  MOV R8, R18 ;  /* 0x0000001200087202 */ /* 0x000fce0000000f00 */
[----:B------:R-:W-:Y:S05]  /*3760*/  WARPSYNC.COLLECTIVE R16, `(.L_x_1017) ;  /* 0x0000000010087348 */ /* 0x000fea0003c00000 */
[----:B------:R0:W1:Y:S02]  /*3770*/  SHFL.BFLY P3, R18, R19, R20, R21 ;  /* 0x0c00001413127389 */ /* 0x0000640000060015 */
[----:B01----:R-:W-:Y:S05]  /*3780*/  ENDCOLLECTIVE ;  /* 0x000000000000791b */ /* 0x003fea0003800000 */
.L_x_1017:
[----:B------:R-:W-:Y:S01]  /*3790*/  FADD.FTZ R8, R15, R8 ;  /* 0x000000080f087221 */ /* 0x000fe20000010000 */
[----:B------:R-:W-:Y:S01]  /*37a0*/  MOV R10, R18 ;  /* 0x00000012000a7202 */ /* 0x000fe20000000f00 */
[----:B------:R-:W-:Y:S06]  /*37b0*/  BRA `(.L_x_1018) ;  /* 0xfffffff800c47947 */ /* 0x000fec000383ffff */
.L_x_1019:
        /* <DEDUP_REMOVED lines=12> */
.L_x_1695:


//--------------------- .text._ZN13group_norm_v218gn_bwd_cuda_kernelI6__halfLi320ELi1ELi32ELi40ELi256ELb0ELb1ELi32ELi320ELi320ELi4ELb1ELi16ELb0ELb0ELNS_15WgradSyncMethodE3ENS_16CompileConditionILi1000EEEEEvPT_S6_S6_PKS5_S8_S8_S8_PKfflPfPj --------------------------
	.section	.text._ZN13group_norm_v218gn_bwd_cuda_kernelI6__halfLi320ELi1ELi32ELi40ELi256ELb0ELb1ELi32ELi320ELi320ELi4ELb1ELi16ELb0ELb0ELNS_15WgradSyncMethodE3ENS_16CompileConditionILi1000EEEEEvPT_S6_S6_PKS5_S8_S8_S8_PKfflPfPj,"ax",@progbits
	.align	128
        .global         _ZN13group_norm_v218gn_bwd_cuda_kernelI6__halfLi320ELi1ELi32ELi40ELi256ELb0ELb1ELi32ELi320ELi320ELi4ELb1ELi16ELb0ELb0ELNS_15WgradSyncMethodE3ENS_16CompileConditionILi1000EEEEEvPT_S6_S6_PKS5_S8_S8_S8_PKfflPfPj
        .type           _ZN13group_norm_v218gn_bwd_cuda_kernelI6__halfLi320ELi1ELi32ELi40ELi256ELb0ELb1ELi32ELi320ELi320ELi4ELb1ELi16ELb0ELb0ELNS_15WgradSyncMethodE3ENS_16CompileConditionILi1000EEEEEvPT_S6_S6_PKS5_S8_S8_S8_PKfflPfPj,@function
        .size           _ZN13group_norm_v218gn_bwd_cuda_kernelI6__halfLi320ELi1ELi32ELi40ELi256ELb0ELb1ELi32ELi320ELi320ELi4ELb1ELi16ELb0ELb0ELNS_15WgradSyncMethodE3ENS_16CompileConditionILi1000EEEEEvPT_S6_S6_PKS5_S8_S8_S8_PKfflPfPj,(.L_x_1696 - _ZN13group_norm_v218gn_bwd_cuda_kernelI6__halfLi320ELi1ELi32ELi40ELi256ELb0ELb1ELi32ELi320ELi320ELi4ELb1ELi16ELb0ELb0ELNS_15WgradSyncMethodE3ENS_16CompileConditionILi1000EEEEEvPT_S6_S6_PKS5_S8_S8_S8_PKfflPfPj)
        .other          _ZN13group_norm_v218gn_bwd_cuda_kernelI6__halfLi320ELi1ELi32ELi40ELi256ELb0ELb1ELi32ELi320ELi320ELi4ELb1ELi16ELb0ELb0ELNS_15WgradSyncMethodE3ENS_16CompileConditionILi1000EEEEEvPT_S6_S6_PKS5_S8_S8_S8_PKfflPfPj,@"STO_CUDA_ENTRY STV_DEFAULT"
_ZN13group_norm_v218gn_bwd_cuda_kernelI6__halfLi320ELi1ELi32ELi40ELi256ELb0ELb1ELi32ELi320ELi320ELi4ELb1ELi16ELb0ELb0ELNS_15WgradSyncMethodE3ENS_16CompileConditionILi1000EEEEEvPT_S6_S6_PKS5_S8_S8_S8_PKfflPfPj:
.text._ZN13group_norm_v218gn_bwd_cuda_kernelI6__halfLi320ELi1ELi32ELi40ELi256ELb0ELb1ELi32ELi320ELi320ELi4ELb1ELi16ELb0ELb0ELNS_15WgradSyncMethodE3ENS_16CompileConditionILi1000EEEEEvPT_S6_S6_PKS5_S8_S8_S8_PKfflPfPj:
        /* <DEDUP_REMOVED lines=26> */
.L_x_1022:
[----:B------:R-:W2:Y:S04]  /*01a0*/  LD.E.STRONG.GPU R0, desc[UR10][R4.64+0x40] ;  /* 0x0000400a04007980 */ /* 0x000ea8000c10f900 */
[----:B--2---:R-:W-:Y:S01]  /*01b0*/  CCTL.IVALL ;  /* 0x00000000ff00798f */ /* 0x004fe20002000000 */
[----:B------:R-:W-:Y:S05]  /*01c0*/  YIELD ;  /* 0x0000000000007946 */ /* 0x000fea0003800000 */
[----:B-----5:R-:W-:-:S04]  /*01d0*/  LOP3.LUT R0, R0, R3, RZ, 0x3c, !PT ;  /* 0x0000000300007212 */ /* 0x020fc800078e3cff */
[----:B------:R-:W-:-:S13]  /*01e0*/  ISETP.GT.AND P0, PT, R0, -0x1, PT ;  /* 0xffffffff0000780c */ /* 0x000fda0003f04270 */
[----:B------:R-:W-:Y:S05]  /*01f0*/  @P0 BRA `(.L_x_1022) ;  /* 0xfffffffc00e80947 */ /* 0x000fea000383ffff */
.L_x_1021:
[----:B------:R-:W-:Y:S05]  /*0200*/  WARPSYNC.ALL ;  /* 0x0000000000007948 */ /* 0x000fea0003800000 */
[----:B------:R-:W-:Y:S06]  /*0210*/  BAR.SYNC.DEFER_BLOCKING 0x0 ;  /* 0x0000000000007b1d */ /* 0x000fec0000010000 */
[----:B------:R-:W-:Y:S05]  /*0220*/  BRA `(.L_x_1023) ;  /* 0x0000002c00447947 */ /* 0x000fea0003800000 */
.L_x_1020:
        /* <DEDUP_REMOVED lines=29> */
[----:B------:R-:W-:-:S02]  /*0400*/  LOP3.LUT P1, RZ, R7, R38, RZ, 0xfc, !PT ;  /* 0x0000002607ff7212 */ /* 0x000fc4000782fcff */
[----:B------:R-:W-:Y:S02]  /*0410*/  CS2R R66, SRZ ;  /* 0x0000000000427805 */ /* 0x000fe4000001ff00 */
[----:B------:R-:W-:Y:S01]  /*0420*/  LEA R4, R40, R49, 0x3 ;  /* 0x0000003128047211 */ /* 0x000fe200078e18ff */
[--C-:B------:R-:W-:Y:S01]  /*0430*/  IMAD R0, R3, 0x500, R42.reuse ;  /* 0x0000050003007824 */ /* 0x100fe200078e022a */
[----:B------:R-:W-:Y:S02]  /*0440*/  SHF.R.U32.HI R3, RZ, 0x4, R42 ;  /* 0x00000004ff037819 */ /* 0x000fe4000001162a */
[----:B------:R-:W-:Y:S01]  /*0450*/  LOP3.LUT R7, R68, 0x18, RZ, 0xc, !PT ;  /* 0x0000001844077812 */ /* 0x000fe200078e0cff */
[----:B------:R-:W-:Y:S01]  /*0460*/  IMAD R8, R4, 0x28, -R5 ;  /* 0x0000002804087824 */ /* 0x000fe200078e0a05 */
[----:B------:R-:W-:Y:S02]  /*0470*/  LOP3.LUT R3, R3, R42, RZ, 0x3c, !PT ;  /* 0x0000002a03037212 */ /* 0x000fe400078e3cff */
[----:B------:R-:W-:-:S02]  /*0480*/  LEA R48, R42, UR8, 0x5 ;  /* 0x000000082a307c11 */ /* 0x000fc4000f8e28ff */
[----:B------:R-:W-:Y:S02]  /*0490*/  SHF.L.U32 R3, R3, 0x3, RZ ;  /* 0x0000000303037819 */ /* 0x000fe400000006ff */
[----:B------:R-:W-:Y:S02]  /*04a0*/  IADD3 R46, PT, PT, R48, R7, RZ ;  /* 0x00000007302e7210 */ /* 0x000fe40007ffe0ff */
[----:B------:R-:W-:Y:S01]  /*04b0*/  LOP3.LUT R3, R3, 0x18, RZ, 0xc0, !PT ;  /* 0x0000001803037812 */ /* 0x000fe200078ec0ff */
[----:B------:R-:W0:Y:S01]  /*04c0*/  LDC.64 R6, c[0x0][0x3d0] ;  /* 0x0000f400ff067b82 */ /* 0x000e220000000a00 */
[----:B------:R-:W-:Y:S02]  /*04d0*/  IADD3 R4, PT, PT, R0, R5, RZ ;  /* 0x0000000500047210 */ /* 0x000fe40007ffe0ff */
[----:B------:R-:W-:Y:S02]  /*04e0*/  LOP3.LUT R5, R68, 0x18, RZ, 0xc0, !PT ;  /* 0x0000001844057812 */ /* 0x000fe400078ec0ff */
[----:B------:R-:W-:-:S02]  /*04f0*/  IADD3 R0, PT, PT, R3, UR8, RZ ;  /* 0x0000000803007c10 */ /* 0x000fc4000fffe0ff */
[----:B------:R-:W-:Y:S02]  /*0500*/  SHF.L.U32 R3, R42, 0x3, RZ ;  /* 0x000000032a037819 */ /* 0x000fe400000006ff */
[C---:B------:R-:W-:Y:S02]  /*0510*/  LOP3.LUT R47, R5.reuse, 0x8, RZ, 0x3c, !PT ;  /* 0x00000008052f7812 */ /* 0x040fe400078e3cff */
[C---:B------:R-:W-:Y:S02]  /*0520*/  IADD3 R45, PT, PT, R48.reuse, R5, RZ ;  /* 0x00000005302d7210 */ /* 0x040fe40007ffe0ff */
[----:B------:R-:W-:Y:S02]  /*0530*/  LOP3.LUT R5, R5, 0x10, RZ, 0x3c, !PT ;  /* 0x0000001005057812 */ /* 0x000fe400078e3cff */
[----:B------:R-:W-:Y:S02]  /*0540*/  LOP3.LUT R59, R3, 0x18, RZ, 0xc0, !PT ;  /* 0x00000018033b7812 */ /* 0x000fe400078ec0ff */
[----:B------:R-:W-:-:S02]  /*0550*/  IADD3 R47, PT, PT, R48, R47, RZ ;  /* 0x0000002f302f7210 */ /* 0x000fc40007ffe0ff */
[----:B------:R-:W-:Y:S02]  /*0560*/  LOP3.LUT R3, R8, 0x4, RZ, 0xfc, !PT ;  /* 0x0000000408037812 */ /* 0x000fe400078efcff */
[----:B------:R-:W-:Y:S02]  /*0570*/  IADD3 R48, PT, PT, R48, R5, RZ ;  /* 0x0000000530307210 */ /* 0x000fe40007ffe0ff */
[----:B------:R-:W-:Y:S02]  /*0580*/  LEA R49, R49, R0, 0x5 ;  /* 0x0000000031317211 */ /* 0x000fe400078e28ff */
[----:B------:R-:W-:Y:S01]  /*0590*/  MOV R22, UR5 ;  /* 0x0000000500167c02 */ /* 0x000fe20008000f00 */
[----:B------:R-:W1:Y:S01]  /*05a0*/  LDCU UR5, c[0x0][0x374] ;  /* 0x00006e80ff0577ac */ /* 0x000e620008000800 */
[----:B------:R-:W-:Y:S02]  /*05b0*/  IADD3 R5, PT, PT, R8, 0x8, RZ ;  /* 0x0000000808057810 */ /* 0x000fe40007ffe0ff */
[----:B------:R-:W-:-:S02]  /*05c0*/  SHF.R.U32.HI R0, RZ, 0x2, R8 ;  /* 0x00000002ff007819 */ /* 0x000fc40000011608 */
[C---:B------:R-:W-:Y:S02]  /*05d0*/  IADD3 R9, PT, PT, R8.reuse, 0xc, RZ ;  /* 0x0000000c08097810 */ /* 0x040fe40007ffe0ff */
[----:B------:R-:W-:Y:S01]  /*05e0*/  IADD3 R10, PT, PT, R8, 0x10, RZ ;  /* 0x00000010080a7810 */ /* 0x000fe20007ffe0ff */
[----:B------:R-:W-:Y:S01]  /*05f0*/  IMAD R50, R0, 0x28, R22 ;  /* 0x0000002800327824 */ /* 0x000fe200078e0216 */
[C---:B------:R-:W-:Y:S02]  /*0600*/  IADD3 R12, PT, PT, R8.reuse, 0x14, RZ ;  /* 0x00000014080c7810 */ /* 0x040fe40007ffe0ff */
[C---:B------:R-:W-:Y:S02]  /*0610*/  IADD3 R13, PT, PT, R8.reuse, 0x18, RZ ;  /* 0x00000018080d7810 */ /* 0x040fe40007ffe0ff */
[C---:B------:R-:W-:Y:S02]  /*0620*/  IADD3 R14, PT, PT, R8.reuse, 0x1c, RZ ;  /* 0x0000001c080e7810 */ /* 0x040fe40007ffe0ff */
[----:B------:R-:W-:-:S02]  /*0630*/  IADD3 R15, PT, PT, R8, 0x20, RZ ;  /* 0x00000020080f7810 */ /* 0x000fc40007ffe0ff */
        /* <DEDUP_REMOVED lines=57> */
[----:B------:R-:W-:Y:S01]  /*09d0*/  LEA R72, R72, UR4, 0x3 ;  /* 0x0000000448487c11 */ /* 0x000fe2000f8e18ff */
[--C-:B----4-:R-:W-:Y:S02]  /*09e0*/  HADD2.F32 R62, -RZ, R64.reuse.H0_H0 ;  /* 0x20000040ff3e7230 */ /* 0x110fe40000004100 */
[----:B------:R-:W-:Y:S02]  /*09f0*/  HADD2.F32 R63, -RZ, R64.H1_H1 ;  /* 0x30000040ff3f7230 */ /* 0x000fe40000004100 */
[--C-:B------:R-:W-:Y:S02]  /*0a00*/  HADD2.F32 R64, -RZ, R65.reuse.H0_H0 ;  /* 0x20000041ff407230 */ /* 0x100fe40000004100 */
[----:B-1----:R-:W-:-:S07]  /*0a10*/  HADD2.F32 R65, -RZ, R65.H1_H1 ;  /* 0x30000041ff417230 */ /* 0x002fce0000004100 */
.L_x_1035:
[----:B-1----:R-:W-:Y:S01]  /*0a20*/  HFMA2 R19, -RZ, RZ, 0, 0 ;  /* 0x00000000ff137431 */ /* 0x002fe200000001ff */
[--C-:B------:R-:W-:Y:S01]  /*0a30*/  SHF.R.U64 R3, R69, 0x2, R66.reuse ;  /* 0x0000000245037819 */ /* 0x100fe20000001242 */
[----:B0-----:R-:W0:Y:S01]  /*0a40*/  LDCU.64 UR12, c[0x0][0x3a0] ;  /* 0x00007400ff0c77ac */ /* 0x001e220008000a00 */
[----:B------:R-:W-:Y:S01]  /*0a50*/  MOV R18, R44 ;  /* 0x0000002c00127202 */ /* 0x000fe20000000f00 */
[----:B------:R-:W-:Y:S01]  /*0a60*/  IMAD R23, R60, 0x500, RZ ;  /* 0x000005003c177824 */ /* 0x000fe200078e02ff */
[----:B------:R-:W-:Y:S01]  /*0a70*/  SHF.R.U32.HI R0, RZ, 0x2, R66 ;  /* 0x00000002ff007819 */ /* 0x000fe20000011642 */
[----:B------:R-:W1:Y:S02]  /*0a80*/  LDCU UR6, c[0x0][0x3c0] ;  /* 0x00007800ff0677ac */ /* 0x000e640008000800 */
        /* <DEDUP_REMOVED lines=39> */
[--C-:B--2---:R-:W-:Y:S02]  /*0d00*/  HADD2.F32 R3, -RZ, R88.reuse.H0_H0 ;  /* 0x20000058ff037230 */ /* 0x104fe40000004100 */
[----:B------:R-:W-:Y:S02]  /*0d10*/  HADD2.F32 R39, -RZ, R88.H1_H1 ;  /* 0x30000058ff277230 */ /* 0x000fe40000004100 */
[--C-:B------:R-:W-:Y:S02]  /*0d20*/  HADD2.F32 R43, -RZ, R89.reuse.H1_H1 ;  /* 0x30000059ff2b7230 */ /* 0x100fe40000004100 */
[----:B------:R-:W-:Y:S02]  /*0d30*/  HADD2.F32 R41, -RZ, R89.H0_H0 ;  /* 0x20000059ff297230 */ /* 0x000fe40000004100 */
[----:B-1----:R-:W-:-:S06]  /*0d40*/  FADD.FTZ R0, R25, UR6 ;  /* 0x0000000619007e21 */ /* 0x002fcc0008010000 */
[----:B------:R-:W1:Y:S01]  /*0d50*/  MUFU.RSQ R0, R0 ;  /* 0x0000000000007308 */ /* 0x000e620000001400 */
[----:B---3--:R-:W-:Y:S02]  /*0d60*/  HADD2.F32 R127, -RZ, R120.H0_H0 ;  /* 0x20000078ff7f7230 */ /* 0x008fe40000004100 */
[C---:B------:R-:W-:Y:S01]  /*0d70*/  FADD.FTZ R3, -R24.reuse, R3 ;  /* 0x0000000318037221 */ /* 0x040fe20000010100 */
[--C-:B----4-:R-:W-:Y:S02]  /*0d80*/  HADD2.F32 R99, -RZ, R35.reuse.H0_H0 ;  /* 0x20000023ff637230 */ /* 0x110fe40000004100 */
[----:B------:R-:W-:Y:S01]  /*0d90*/  FADD.FTZ R39, -R24, R39 ;  /* 0x0000002718277221 */ /* 0x000fe20000010100 */
[----:B------:R-:W-:Y:S02]  /*0da0*/  HADD2.F32 R97, -RZ, R35.H1_H1 ;  /* 0x30000023ff617230 */ /* 0x000fe40000004100 */
[--C-:B-----5:R-:W-:Y:S02]  /*0db0*/  HADD2.F32 R91, -RZ, R27.reuse.H0_H0 ;  /* 0x2000001bff5b7230 */ /* 0x120fe40000004100 */
[----:B------:R-:W-:-:S02]  /*0dc0*/  HADD2.F32 R89, -RZ, R27.H1_H1 ;  /* 0x3000001bff597230 */ /* 0x000fc40000004100 */
[----:B------:R-:W-:Y:S02]  /*0dd0*/  HADD2.F32 R25, -RZ, R32.H0_H0 ;  /* 0x20000020ff197230 */ /* 0x000fe40000004100 */
[----:B------:R-:W-:Y:S01]  /*0de0*/  FADD.FTZ R131, -R24, R43 ;  /* 0x0000002b18837221 */ /* 0x000fe20000010100 */
[----:B------:R-:W-:Y:S02]  /*0df0*/  HADD2.F32 R123, -RZ, R121.H0_H0 ;  /* 0x20000079ff7b7230 */ /* 0x000fe40000004100 */
[----:B------:R-:W-:Y:S02]  /*0e00*/  HADD2.F32 R115, -RZ, R113.H0_H0 ;  /* 0x20000071ff737230 */ /* 0x000fe40000004100 */
[----:B------:R-:W-:Y:S02]  /*0e10*/  HADD2.F32 R107, -RZ, R105.H0_H0 ;  /* 0x20000069ff6b7230 */ /* 0x000fe40000004100 */
[--C-:B------:R-:W-:Y:S02]  /*0e20*/  HADD2.F32 R77, -RZ, R29.reuse.H0_H0 ;  /* 0x2000001dff4d7230 */ /* 0x100fe40000004100 */
[----:B------:R-:W-:-:S02]  /*0e30*/  HADD2.F32 R35, -RZ, R29.H1_H1 ;  /* 0x3000001dff237230 */ /* 0x000fc40000004100 */
[----:B------:R-:W-:Y:S02]  /*0e40*/  HADD2.F32 R27, -RZ, R33.H0_H0 ;  /* 0x20000021ff1b7230 */ /* 0x000fe40000004100 */
[----:B------:R-:W-:Y:S02]  /*0e50*/  HADD2.F32 R125, -RZ, R120.H1_H1 ;  /* 0x30000078ff7d7230 */ /* 0x000fe40000004100 */
[----:B------:R-:W-:Y:S02]  /*0e60*/  HADD2.F32 R121, -RZ, R121.H1_H1 ;  /* 0x30000079ff797230 */ /* 0x000fe40000004100 */
[--C-:B------:R-:W-:Y:S02]  /*0e70*/  HADD2.F32 R119, -RZ, R112.reuse.H0_H0 ;  /* 0x20000070ff777230 */ /* 0x100fe40000004100 */
[----:B------:R-:W-:Y:S02]  /*0e80*/  HADD2.F32 R117, -RZ, R112.H1_H1 ;  /* 0x30000070ff757230 */ /* 0x000fe40000004100 */
[----:B------:R-:W-:-:S02]  /*0e90*/  HADD2.F32 R113, -RZ, R113.H1_H1 ;  /* 0x30000071ff717230 */ /* 0x000fc40000004100 */
[--C-:B------:R-:W-:Y:S02]  /*0ea0*/  HADD2.F32 R111, -RZ, R104.reuse.H0_H0 ;  /* 0x20000068ff6f7230 */ /* 0x100fe40000004100 */
[----:B------:R-:W-:Y:S02]  /*0eb0*/  HADD2.F32 R109, -RZ, R104.H1_H1 ;  /* 0x30000068ff6d7230 */ /* 0x000fe40000004100 */
[----:B------:R-:W-:Y:S02]  /*0ec0*/  HADD2.F32 R105, -RZ, R105.H1_H1 ;  /* 0x30000069ff697230 */ /* 0x000fe40000004100 */
[--C-:B------:R-:W-:Y:S02]  /*0ed0*/  HADD2.F32 R103, -RZ, R34.reuse.H0_H0 ;  /* 0x20000022ff677230 */ /* 0x100fe40000004100 */
[----:B------:R-:W-:Y:S02]  /*0ee0*/  HADD2.F32 R101, -RZ, R34.H1_H1 ;  /* 0x30000022ff657230 */ /* 0x000fe40000004100 */
[----:B------:R-:W-:-:S02]  /*0ef0*/  HADD2.F32 R95, -RZ, R26.H0_H0 ;  /* 0x2000001aff5f7230 */ /* 0x000fc40000004100 */
[----:B------:R-:W-:Y:S02]  /*0f00*/  HADD2.F32 R93, -RZ, R26.H1_H1 ;  /* 0x3000001aff5d7230 */ /* 0x000fe40000004100 */
[--C-:B0-----:R-:W-:Y:S02]  /*0f10*/  HADD2.F32 R87, -RZ, R28.reuse.H0_H0 ;  /* 0x2000001cff577230 */ /* 0x101fe40000004100 */
[----:B------:R-:W-:Y:S02]  /*0f20*/  HADD2.F32 R83, -RZ, R28.H1_H1 ;  /* 0x3000001cff537230 */ /* 0x000fe40000004100 */
[----:B------:R-:W-:Y:S02]  /*0f30*/  HADD2.F32 R29, -RZ, R32.H1_H1 ;  /* 0x30000020ff1d7230 */ /* 0x000fe40000004100 */
[----:B------:R-:W-:Y:S02]  /*0f40*/  HADD2.F32 R129, -RZ, R33.H1_H1 ;  /* 0x30000021ff817230 */ /* 0x000fe40000004100 */
[----:B------:R-:W-:Y:S01]  /*0f50*/  FADD.FTZ R127, -R24, R127 ;  /* 0x0000007f187f7221 */ /* 0x000fe20000010100 */
[----:B------:R-:W-:-:S02]  /*0f60*/  HADD2.F32 R134, -RZ, R84.H0_H0 ;  /* 0x20000054ff867230 */ /* 0x000fc40000004100 */
[----:B-1----:R-:W-:Y:S01]  /*0f70*/  FMUL.FTZ R3, R0, R3 ;  /* 0x0000000300037220 */ /* 0x002fe20000410000 */
[----:B------:R-:W-:Y:S01]  /*0f80*/  FADD.FTZ R33, -R24, R25 ;  /* 0x0000001918217221 */ /* 0x000fe20000010100 */
[----:B------:R-:W-:Y:S01]  /*0f90*/  FMUL.FTZ R43, R0, R39 ;  /* 0x00000027002b7220 */ /* 0x000fe20000410000 */
[C---:B------:R-:W-:Y:S01]  /*0fa0*/  FADD.FTZ R41, -R24.reuse, R41 ;  /* 0x0000002918297221 */ /* 0x040fe20000010100 */
[----:B------:R-:W-:Y:S01]  /*0fb0*/  FADD.FTZ R25, -R24, R27 ;  /* 0x0000001b18197221 */ /* 0x000fe20000010100 */
[----:B------:R-:W-:Y:S02]  /*0fc0*/  HADD2.F32 R84, -RZ, R84.H1_H1 ;  /* 0x30000054ff547230 */ /* 0x000fe40000004100 */
        /* <DEDUP_REMOVED lines=27> */
[----:B------:R-:W-:Y:S01]  /*1180*/  FADD.FTZ R24, R134, R17 ;  /* 0x0000001186187221 */ /* 0x000fe20000010000 */
[----:B------:R-:W-:Y:S01]  /*1190*/  FFMA.FTZ R129, R3, R134, R16 ;  /* 0x0000008603817223 */ /* 0x000fe20000010010 */
[C---:B------:R-:W-:Y:S01]  /*11a0*/  FMUL.FTZ R130, R0.reuse, R127 ;  /* 0x0000007f00827220 */ /* 0x040fe20000410000 */
[----:B------:R-:W-:Y:S02]  /*11b0*/  HADD2.F32 R132, -RZ, R85.H0_H0 ;  /* 0x20000055ff847230 */ /* 0x000fe40000004100 */
[----:B------:R-:W-:Y:S01]  /*11c0*/  FMUL.FTZ R41, R0, R41 ;  /* 0x0000002900297220 */ /* 0x000fe20000410000 */
[----:B------:R-:W-:Y:S02]  /*11d0*/  HADD2.F32 R78, -RZ, R78.H1_H1 ;  /* 0x3000004eff4e7230 */ /* 0x000fe40000004100 */
[----:B------:R-:W-:Y:S01]  /*11e0*/  FADD.FTZ R26, R84, R15 ;  /* 0x0000000f541a7221 */ /* 0x000fe20000010000 */
[----:B------:R-:W-:Y:S02]  /*11f0*/  HADD2.F32 R145, -RZ, R80.H0_H0 ;  /* 0x20000050ff917230 */ /* 0x000fe40000004100 */
[----:B------:R-:W-:Y:S01]  /*1200*/  FADD.FTZ R24, R24, R131 ;  /* 0x0000008318187221 */ /* 0x000fe20000010000 */
[----:B------:R-:W-:Y:S01]  /*1210*/  FFMA.FTZ R141, R130, R131, R129 ;  /* 0x00000083828d7223 */ /* 0x000fe20000010081 */
[----:B------:R-:W-:Y:S01]  /*1220*/  FMUL.FTZ R120, R0, R119 ;  /* 0x0000007700787220 */ /* 0x000fe20000410000 */
[----:B------:R-:W-:-:S02]  /*1230*/  HADD2.F32 R143, -RZ, R79.H0_H0 ;  /* 0x2000004fff8f7230 */ /* 0x000fc40000004100 */
[----:B------:R-:W-:Y:S01]  /*1240*/  FMUL.FTZ R134, R62, R134 ;  /* 0x000000863e867220 */ /* 0x000fe20000410000 */
[----:B------:R-:W-:Y:S02]  /*1250*/  HADD2.F32 R128, -RZ, R85.H1_H1 ;  /* 0x30000055ff807230 */ /* 0x000fe40000004100 */
[----:B------:R-:W-:Y:S01]  /*1260*/  FADD.FTZ R28, R132, R13 ;  /* 0x0000000d841c7221 */ /* 0x000fe20000010000 */
[----:B------:R-:W-:Y:S01]  /*1270*/  FFMA.FTZ R137, R41, R132, R12 ;  /* 0x0000008429897223 */ /* 0x000fe2000001000c */
[----:B------:R-:W-:Y:S02]  /*1280*/  HADD2.F32 R80, -RZ, R80.H1_H1 ;  /* 0x30000050ff507230 */ /* 0x000fe40000004100 */
[----:B------:R-:W-:Y:S01]  /*1290*/  FMUL.FTZ R124, R0, R123 ;  /* 0x0000007b007c7220 */ /* 0x000fe20000410000 */
[----:B------:R-:W-:Y:S01]  /*12a0*/  FFMA.FTZ R135, R43, R84, R14 ;  /* 0x000000542b877223 */ /* 0x000fe2000001000e */
[----:B------:R-:W-:Y:S02]  /*12b0*/  HADD2.F32 R85, -RZ, R36.H0_H0 ;  /* 0x20000024ff557230 */ /* 0x000fe40000004100 */
[----:B------:R-:W-:Y:S01]  /*12c0*/  FADD.FTZ R26, R26, R78 ;  /* 0x0000004e1a1a7221 */ /* 0x000fe20000010000 */
[----:B------:R-:W-:-:S02]  /*12d0*/  HADD2.F32 R13, -RZ, R18.H0_H0 ;  /* 0x20000012ff0d7230 */ /* 0x000fc40000004100 */
[----:B------:R-:W-:Y:S01]  /*12e0*/  FADD.FTZ R24, R24, R145 ;  /* 0x0000009118187221 */ /* 0x000fe20000010000 */
[----:B------:R-:W-:Y:S02]  /*12f0*/  HADD2.F32 R14, -RZ, R18.H1_H1 ;  /* 0x30000012ff0e7230 */ /* 0x000fe40000004100 */
[----:B------:R-:W-:Y:S01]  /*1300*/  FFMA.FTZ R141, R120, R145, R141 ;  /* 0x00000091788d7223 */ /* 0x000fe2000001008d */
[----:B------:R-:W-:Y:S01]  /*1310*/  FMUL.FTZ R112, R0, R111 ;  /* 0x0000006f00707220 */ /* 0x000fe20000410000 */
[----:B------:R-:W-:Y:S01]  /*1320*/  FMUL.FTZ R133, R63, R84 ;  /* 0x000000543f857220 */ /* 0x000fe20000410000 */
[----:B------:R-:W-:Y:S01]  /*1330*/  FADD.FTZ R18, RZ, R134 ;  /* 0x00000086ff127221 */ /* 0x000fe20000010000 */
[----:B------:R-:W-:Y:S01]  /*1340*/  FADD.FTZ R28, R28, R143 ;  /* 0x0000008f1c1c7221 */ /* 0x000fe20000010000 */
[-C--:B------:R-:W-:Y:S01]  /*1350*/  FFMA.FTZ R137, R124, R143.reuse, R137 ;  /* 0x0000008f7c897223 */ /* 0x080fe20000010089 */
[----:B------:R-:W-:Y:S01]  /*1360*/  FMUL.FTZ R127, R64, R143 ;  /* 0x0000008f407f7220 */ /* 0x000fe20000410000 */
[----:B------:R-:W-:Y:S01]  /*1370*/  FMUL.FTZ R116, R0, R115 ;  /* 0x0000007300747220 */ /* 0x000fe20000410000 */
[----:B------:R-:W-:Y:S01]  /*1380*/  FADD.FTZ R143, R26, R80 ;  /* 0x000000501a8f7221 */ /* 0x000fe20000010000 */
[----:B------:R-:W-:Y:S01]  /*1390*/  FADD.FTZ R26, R24, R85 ;  /* 0x00000055181a7221 */ /* 0x000fe20000010000 */
[-C--:B------:R-:W-:Y:S01]  /*13a0*/  FFMA.FTZ R141, R112, R85.reuse, R141 ;  /* 0x00000055708d7223 */ /* 0x080fe2000001008d */
[----:B------:R-:W-:Y:S01]  /*13b0*/  FMUL.FTZ R115, R62, R85 ;  /* 0x000000553e737220 */ /* 0x000fe20000410000 */
[----:B------:R-:W-:Y:S01]  /*13c0*/  FADD.FTZ R85, R18, R133 ;  /* 0x0000008512557221 */ /* 0x000fe20000010000 */
[----:B------:R-:W-:Y:S01]  /*13d0*/  FFMA.FTZ R18, R3, R134, RZ ;  /* 0x0000008603127223 */ /* 0x000fe200000100ff */
[----:B------:R-:W-:-:S02]  /*13e0*/  HADD2.F32 R147, -RZ, R81.H0_H0 ;  /* 0x20000051ff937230 */ /* 0x000fc40000004100 */
[----:B------:R-:W-:Y:S01]  /*13f0*/  FMUL.FTZ R132, R64, R132 ;  /* 0x0000008440847220 */ /* 0x000fe20000410000 */
[----:B------:R-:W-:Y:S02]  /*1400*/  HADD2.F32 R82, -RZ, R81.H1_H1 ;  /* 0x30000051ff527230 */ /* 0x000fe40000004100 */
[----:B------:R-:W-:Y:S01]  /*1410*/  FFMA.FTZ R18, R43, R133, R18 ;  /* 0x000000852b127223 */ /* 0x000fe20000010012 */
[----:B------:R-:W-:Y:S02]  /*1420*/  HADD2.F32 R81, -RZ, R37.H0_H0 ;  /* 0x20000025ff517230 */ /* 0x000fe40000004100 */
[----:B------:R-:W-:Y:S01]  /*1430*/  FADD.FTZ R32, R128, R11 ;  /* 0x0000000b80207221 */ /* 0x000fe20000010000 */
[-C--:B------:R-:W-:Y:S01]  /*1440*/  FFMA.FTZ R139, R39, R128.reuse, R10 ;  /* 0x00000080278b7223 */ /* 0x080fe2000001000a */
[----:B------:R-:W-:Y:S01]  /*1450*/  FADD.FTZ R28, R28, R147 ;  /* 0x000000931c1c7221 */ /* 0x000fe20000010000 */
[----:B------:R-:W-:Y:S01]  /*1460*/  FFMA.FTZ R137, R116, R147, R137 ;  /* 0x0000009374897223 */ /* 0x000fe20000010089 */
[----:B------:R-:W-:Y:S01]  /*1470*/  FMUL.FTZ R108, R0, R107 ;  /* 0x0000006b006c7220 */ /* 0x000fe20000410000 */
[----:B------:R-:W-:Y:S01]  /*1480*/  FMUL.FTZ R128, R65, R128 ;  /* 0x0000008041807220 */ /* 0x000fe20000410000 */
[----:B------:R-:W-:Y:S01]  /*1490*/  FADD.FTZ R85, R85, R132 ;  /* 0x0000008455557221 */ /* 0x000fe20000010000 */
[----:B------:R-:W-:Y:S01]  /*14a0*/  FFMA.FTZ R18, R41, R132, R18 ;  /* 0x0000008429127223 */ /* 0x000fe20000010012 */
[----:B------:R-:W-:Y:S01]  /*14b0*/  FADD.FTZ R28, R28, R81 ;  /* 0x000000511c1c7221 */ /* 0x000fe20000010000 */
[-C--:B------:R-:W-:Y:S01]  /*14c0*/  FFMA.FTZ R137, R108, R81.reuse, R137 ;  /* 0x000000516c897223 */ /* 0x080fe20000010089 */
        /* <DEDUP_REMOVED lines=8> */
[----:B------:R-:W-:-:S02]  /*1550*/  HADD2.F32 R34, -RZ, R79.H1_H1 ;  /* 0x3000004fff227230 */ /* 0x000fc40000004100 */
[----:B------:R-:W-:Y:S01]  /*1560*/  FADD.FTZ R24, R24, R129 ;  /* 0x0000008118187221 */ /* 0x000fe20000010000 */
[----:B------:R-:W-:Y:S01]  /*1570*/  FFMA.FTZ R81, R126, R129, R81 ;  /* 0x000000817e517223 */ /* 0x000fe20000010051 */
[----:B------:R-:W-:Y:S01]  /*1580*/  FMUL.FTZ R122, R0, R121 ;  /* 0x00000079007a7220 */ /* 0x000fe20000410000 */
[----:B------:R-:W-:Y:S01]  /*1590*/  FMUL.FTZ R125, R65, R34 ;  /* 0x00000022417d7220 */ /* 0x000fe20000410000 */
[----:B------:R-:W-:Y:S01]  /*15a0*/  FADD.FTZ R24, R24, R127 ;  /* 0x0000007f18187221 */ /* 0x000fe20000010000 */
[----:B------:R-:W-:Y:S01]  /*15b0*/  FFMA.FTZ R81, R124, R127, R81 ;  /* 0x0000007f7c517223 */ /* 0x000fe20000010051 */
[----:B------:R-:W-:Y:S02]  /*15c0*/  FMUL.FTZ R123, R62, R145 ;  /* 0x000000913e7b7220 */ /* 0x000fe40000410000 */
        /* <DEDUP_REMOVED lines=23> */
[--C-:B------:R-:W-:Y:S02]  /*1740*/  HADD2.F32 R79, -RZ, R30.reuse.H0_H0 ;  /* 0x2000001eff4f7230 */ /* 0x100fe40000004100 */
        /* <DEDUP_REMOVED lines=65> */
[----:B------:R-:W-:Y:S01]  /*1b60*/  FFMA.FTZ R135, R126, R78, R135 ;  /* 0x0000004e7e877223 */ /* 0x000fe20000010087 */
        /* <DEDUP_REMOVED lines=18> */
[----:B------:R-:W-:Y:S01]  /*1c90*/  FADD.FTZ R145, R145, R16 ;  /* 0x0000001091917221 */ /* 0x000fe20000010000 */
[----:B------:R-:W-:Y:S01]  /*1ca0*/  FFMA.FTZ R139, R106, R16, R139 ;  /* 0x000000106a8b7223 */ /* 0x000fe2000001008b */
[----:B------:R-:W-:Y:S02]  /*1cb0*/  HADD2.F32 R19, -RZ, R19.H1_H1 ;  /* 0x30000013ff137230 */ /* 0x000fe40000004100 */
        /* <DEDUP_REMOVED lines=60> */
.L_x_1024:
        /* <DEDUP_REMOVED lines=32> */
.L_x_1026:
[----:B------:R-:W-:Y:S05]  /*2280*/  BSYNC.RECONVERGENT B0 ;  /* 0x0000000000007941 */ /* 0x000fea0003800200 */
.L_x_1025:
        /* <DEDUP_REMOVED lines=24> */
.L_x_1029:
[----:B------:R-:W2:Y:S04]  /*2410*/  LD.E.STRONG.GPU R19, desc[UR10][R4.64+0x40] ;  /* 0x0000400a04137980 */ /* 0x000ea8000c10f900 */
[----:B--2---:R-:W-:Y:S01]  /*2420*/  CCTL.IVALL ;  /* 0x00000000ff00798f */ /* 0x004fe20002000000 */
[----:B------:R-:W-:Y:S05]  /*2430*/  YIELD ;  /* 0x0000000000007946 */ /* 0x000fea0003800000 */
[----:B-----5:R-:W-:-:S04]  /*2440*/  LOP3.LUT R19, R19, R18, RZ, 0x3c, !PT ;  /* 0x0000001213137212 */ /* 0x020fc800078e3cff */
[----:B------:R-:W-:-:S13]  /*2450*/  ISETP.GT.AND P1, PT, R19, -0x1, PT ;  /* 0xffffffff1300780c */ /* 0x000fda0003f24270 */
[----:B------:R-:W-:Y:S05]  /*2460*/  @P1 BRA `(.L_x_1029) ;  /* 0xfffffffc00e81947 */ /* 0x000fea000383ffff */
.L_x_1028:
[----:B------:R-:W-:Y:S05]  /*2470*/  WARPSYNC.ALL ;  /* 0x0000000000007948 */ /* 0x000fea0003800000 */
[----:B------:R-:W-:Y:S06]  /*2480*/  BAR.SYNC.DEFER_BLOCKING 0x0 ;  /* 0x0000000000007b1d */ /* 0x000fec0000010000 */
[----:B------:R-:W-:Y:S05]  /*2490*/  BRA `(.L_x_1030) ;  /* 0x00000000003c7947 */ /* 0x000fea0003800000 */
.L_x_1027:
[----:B------:R-:W-:Y:S01]  /*24a0*/  BAR.SYNC.DEFER_BLOCKING 0x0 ;  /* 0x0000000000007b1d */ /* 0x000fe20000010000 */
[----:B------:R-:W-:-:S13]  /*24b0*/  ISETP.NE.AND P1, PT, R42, RZ, PT ;  /* 0x000000ff2a00720c */ /* 0x000fda0003f25270 */
[----:B------:R-:W-:Y:S05]  /*24c0*/  @P1 BRA `(.L_x_1031) ;  /* 0x0000000000281947 */ /* 0x000fea0003800000 */
[----:B------:R-:W-:Y:S06]  /*24d0*/  MEMBAR.ALL.GPU ;  /* 0x0000000000007992 */ /* 0x000fec000000a000 */
[----:B------:R-:W-:-:S00]  /*24e0*/  ERRBAR ;  /* 0x00000000000079ab */ /* 0x000fc00000000000 */
[----:B------:R-:W-:Y:S06]  /*24f0*/  CGAERRBAR ;  /* 0x00000000000075ab */ /* 0x000fec0000000000 */
[----:B------:R0:W5:Y:S02]  /*2500*/  ATOM.E.ADD.STRONG.GPU PT, R18, desc[UR10][R8.64], R73 ;  /* 0x800000490812798a */ /* 0x00016400081ef10a */
.L_x_1032:
[----:B------:R-:W2:Y:S04]  /*2510*/  LD.E.STRONG.GPU R19, desc[UR10][R8.64] ;  /* 0x0000000a08137980 */ /* 0x000ea8000c10f900 */
[----:B--2---:R-:W-:Y:S01]  /*2520*/  CCTL.IVALL ;  /* 0x00000000ff00798f */ /* 0x004fe20002000000 */
[----:B------:R-:W-:Y:S05]  /*2530*/  YIELD ;  /* 0x0000000000007946 */ /* 0x000fea0003800000 */
[----:B-----5:R-:W-:-:S04]  /*2540*/  LOP3.LUT R19, R19, R18, RZ, 0x3c, !PT ;  /* 0x0000001213137212 */ /* 0x020fc800078e3cff */
[----:B------:R-:W-:-:S13]  /*2550*/  ISETP.GT.AND P1, PT, R19, -0x1, PT ;  /* 0xffffffff1300780c */ /* 0x000fda0003f24270 */
[----:B------:R-:W-:Y:S05]  /*2560*/  @P1 BRA `(.L_x_1032) ;  /* 0xfffffffc00e81947 */ /* 0x000fea000383ffff */
.L_x_1031:
[----:B------:R-:W-:Y:S05]  /*2570*/  WARPSYNC.ALL ;  /* 0x0000000000007948 */ /* 0x000fea0003800000 */
[----:B------:R-:W-:Y:S06]  /*2580*/  BAR.SYNC.DEFER_BLOCKING 0x0 ;  /* 0x0000000000007b1d */ /* 0x000fec0000010000 */
.L_x_1030:
        /* <DEDUP_REMOVED lines=11> */
.L_x_1034:
[----:B------:R-:W-:Y:S05]  /*2640*/  BSYNC.RECONVERGENT B0 ;  /* 0x0000000000007941 */ /* 0x000fea0003800200 */
.L_x_1033:
        /* <DEDUP_REMOVED lines=96> */
[----:B------:R-:W-:Y:S01]  /*2c50*/  F2FP.F16.F32.PACK_AB R21, R22, R21 ;  /* 0x000000151615723e */ /* 0x000fe200000000ff */
        /* <DEDUP_REMOVED lines=27> */
[----:B------:R1:W-:Y:S01]  /*2e10*/  STG.E.64 desc[UR10][R18.64+0x2800], R22 ;  /* 0x0028001612007986 */ /* 0x0003e2000c101b0a */
[----:B------:R-:W-:-:S02]  /*2e20*/  F2FP.F16.F32.PACK_AB R26, R26, R115 ;  /* 0x000000731a1a723e */ /* 0x000fc400000000ff */
[----:B------:R-:W-:Y:S01]  /*2e30*/  F2FP.F16.F32.PACK_AB R27, R28, R111 ;  /* 0x0000006f1c1b723e */ /* 0x000fe200000000ff */
[----:B------:R1:W-:Y:S01]  /*2e40*/  STG.E.64 desc[UR10][R18.64], R20 ;  /* 0x0000001412007986 */ /* 0x0003e2000c101b0a */
        /* <DEDUP_REMOVED lines=8> */
[----:B------:R1:W-:Y:S01]  /*2ed0*/  STG.E.64 desc[UR10][R18.64+0xa000], R30 ;  /* 0x00a0001e12007986 */ /* 0x0003e2000c101b0a */
[----:B------:R-:W-:Y:S02]  /*2ee0*/  F2FP.F16.F32.PACK_AB R78, R78, R83 ;  /* 0x000000534e4e723e */ /* 0x000fe400000000ff */
[----:B------:R-:W-:Y:S01]  /*2ef0*/  F2FP.F16.F32.PACK_AB R79, R0, R79 ;  /* 0x0000004f004f723e */ /* 0x000fe200000000ff */
[----:B------:R1:W-:Y:S04]  /*2f00*/  STG.E.64 desc[UR10][R18.64+0xc800], R34 ;  /* 0x00c8002212007986 */ /* 0x0003e8000c101b0a */
[----:B------:R1:W-:Y:S04]  /*2f10*/  STG.E.64 desc[UR10][R18.64+0xf000], R86 ;  /* 0x00f0005612007986 */ /* 0x0003e8000c101b0a */
[----:B------:R1:W-:Y:S01]  /*2f20*/  STG.E.64 desc[UR10][R18.64+0x11800], R78 ;  /* 0x0118004e12007986 */ /* 0x0003e2000c101b0a */
[----:B------:R-:W-:Y:S05]  /*2f30*/  @!P0 BRA `(.L_x_1035) ;  /* 0xffffffd800b88947 */ /* 0x000fea000383ffff */
.L_x_1023:
        /* <DEDUP_REMOVED lines=57> */
.L_x_1047:
        /* <DEDUP_REMOVED lines=25> */
.L_x_1040:
        /* <DEDUP_REMOVED lines=33> */
.L_x_1039:
[----:B------:R-:W-:Y:S05]  /*3670*/  BSYNC.RECONVERGENT B1 ;  /* 0x0000000000017941 */ /* 0x000fea0003800200 */
.L_x_1038:
        /* <DEDUP_REMOVED lines=25> */
.L_x_1042:
[----:B------:R-:W-:Y:S05]  /*3810*/  BSYNC.RECONVERGENT B1 ;  /* 0x0000000000017941 */ /* 0x000fea0003800200 */
.L_x_1041:
        /* <DEDUP_REMOVED lines=30> */
.L_x_1037:
[----:B------:R-:W-:Y:S05]  /*3a00*/  BSYNC.RECONVERGENT B0 ;  /* 0x0000000000007941 */ /* 0x000fea0003800200 */
.L_x_1036:
[----:B------:R0:W-:Y:S01]  /*3a10*/  STS [R10], R23 ;  /* 0x000000170a007388 */ /* 0x0001e20000000800 */
[----:B------:R-:W1:Y:S01]  /*3a20*/  LDC.64 R16, c[0x0][0x388] ;  /* 0x0000e200ff107b82 */ /* 0x000e620000000a00 */
[----:B------:R-:W-:Y:S02]  /*3a30*/  ISETP.GT.U32.AND P1, PT, R48, 0x9, PT ;  /* 0x000000093000780c */ /* 0x000fe40003f24070 */
[----:B------:R0:W-:Y:S01]  /*3a40*/  STS [R10+0x500], R22 ;  /* 0x000500160a007388 */ /* 0x0001e20000000800 */
[----:B------:R-:W-:-:S04]  /*3a50*/  MOV R24, R9 ;  /* 0x0000000900187202 */ /* 0x000fc80000000f00 */
[----:B------:R-:W2:Y:S08]  /*3a60*/  LDC.64 R18, c[0x0][0x390] ;  /* 0x0000e400ff127b82 */ /* 0x000eb00000000a00 */
[----:B0-----:R-:W-:Y:S06]  /*3a70*/  BAR.SYNC.DEFER_BLOCKING 0x0 ;  /* 0x0000000000007b1d */ /* 0x001fec0000010000 */
.L_x_1046:
        /* <DEDUP_REMOVED lines=31> */
.L_x_1057:
        /* <DEDUP_REMOVED lines=11> */
.L_x_1045:
[----:B------:R-:W-:Y:S05]  /*3d20*/  BSYNC.RECONVERGENT B0 ;  /* 0x0000000000007941 */ /* 0x000fea0003800200 */
.L_x_1044:
        /* <DEDUP_REMOVED lines=9> */
.L_x_1043:
        /* <DEDUP_REMOVED lines=8> */
.L_x_1049:
[----:B------:R-:W-:Y:S05]  /*3e40*/  BSYNC B0 ;  /* 0x0000000000007941 */ /* 0x000fea0003800000 */
.L_x_1048:
        /* <DEDUP_REMOVED lines=8> */
.L_x_1050:
[----:B------:R-:W-:Y:S01]  /*3ed0*/  FADD.FTZ R15, R15, R12 ;  /* 0x0000000c0f0f7221 */ /* 0x000fe20000010000 */
[----:B------:R-:W-:-:S04]  /*3ee0*/  HFMA2 R29, -RZ, RZ, 0, 2.384185791015625e-07 ;  /* 0x00000004ff1d7431 */ /* 0x000fc800000001ff */
[----:B------:R-:W-:Y:S02]  /*3ef0*/  MOV R30, R15 ;  /* 0x0000000f001e7202 */ /* 0x000fe40000000f00 */
[----:B------:R-:W-:-:S07]  /*3f00*/  MOV R14, R28 ;  /* 0x0000001c000e7202 */ /* 0x000fce0000000f00 */
[----:B------:R-:W-:Y:S05]  /*3f10*/  WARPSYNC.COLLECTIVE R27, `(.L_x_1051) ;  /* 0x000000001b087348 */ /* 0x000fea0003c00000 */
[----:B------:R0:W1:Y:S02]  /*3f20*/  SHFL.BFLY P3, R28, R30, R29, R32 ;  /* 0x0c00001d1e1c7389 */ /* 0x0000640000060020 */
[----:B01----:R-:W-:Y:S05]  /*3f30*/  ENDCOLLECTIVE ;  /* 0x000000000000791b */ /* 0x003fea0003800000 */
.L_x_1051:
[----:B------:R-:W-:-:S05]  /*3f40*/  FADD.FTZ R14, R14, R13 ;  /* 0x0000000d0e0e7221 */ /* 0x000fca0000010000 */
[----:B------:R-:W-:Y:S02]  /*3f50*/  MOV R30, R14 ;  /* 0x0000000e001e7202 */ /* 0x000fe40000000f00 */
[----:B------:R-:W-:-:S07]  /*3f60*/  MOV R22, R28 ;  /* 0x0000001c00167202 */ /* 0x000fce0000000f00 */
[----:B------:R-:W-:Y:S05]  /*3f70*/  WARPSYNC.COLLECTIVE R27, `(.L_x_1052) ;  /* 0x000000001b087348 */ /* 0x000fea0003c00000 */
[----:B------:R0:W1:Y:S02]  /*3f80*/  SHFL.BFLY P3, R28, R30, R29, R32 ;  /* 0x0c00001d1e1c7389 */ /* 0x0000640000060020 */
[----:B01----:R-:W-:Y:S05]  /*3f90*/  ENDCOLLECTIVE ;  /* 0x000000000000791b */ /* 0x003fea0003800000 */
.L_x_1052:
[----:B------:R-:W-:Y:S01]  /*3fa0*/  FADD.FTZ R22, R15, R22 ;  /* 0x000000160f167221 */ /* 0x000fe20000010000 */
[----:B------:R-:W-:-:S04]  /*3fb0*/  HFMA2 R29, -RZ, RZ, 0, 1.1920928955078125e-07 ;  /* 0x00000002ff1d7431 */ /* 0x000fc800000001ff */
[----:B------:R-:W-:Y:S02]  /*3fc0*/  MOV R30, R22 ;  /* 0x00000016001e7202 */ /* 0x000fe40000000f00 */
[----:B------:R-:W-:-:S07]  /*3fd0*/  MOV R23, R28 ;  /* 0x0000001c00177202 */ /* 0x000fce0000000f00 */
[----:B------:R-:W-:Y:S05]  /*3fe0*/  WARPSYNC.COLLECTIVE R27, `(.L_x_1053) ;  /* 0x000000001b087348 */ /* 0x000fea0003c00000 */
[----:B------:R0:W1:Y:S02]  /*3ff0*/  SHFL.BFLY P3, R28, R30, R29, R32 ;  /* 0x0c00001d1e1c7389 */ /* 0x0000640000060020 */
[----:B01----:R-:W-:Y:S05]  /*4000*/  ENDCOLLECTIVE ;  /* 0x000000000000791b */ /* 0x003fea0003800000 */
.L_x_1053:
[----:B------:R-:W-:-:S05]  /*4010*/  FADD.FTZ R23, R14, R23 ;  /* 0x000000170e177221 */ /* 0x000fca0000010000 */
[----:B------:R-:W-:Y:S02]  /*4020*/  MOV R30, R23 ;  /* 0x00000017001e7202 */ /* 0x000fe40000000f00 */
[----:B------:R-:W-:-:S07]  /*4030*/  MOV R25, R28 ;  /* 0x0000001c00197202 */ /* 0x000fce0000000f00 */
[----:B------:R-:W-:Y:S05]  /*4040*/  WARPSYNC.COLLECTIVE R27, `(.L_x_1054) ;  /* 0x000000001b087348 */ /* 0x000fea0003c00000 */
[----:B------:R0:W1:Y:S02]  /*4050*/  SHFL.BFLY P3, R28, R30, R29, R32 ;  /* 0x0c00001d1e1c7389 */ /* 0x0000640000060020 */
[----:B01----:R-:W-:Y:S05]  /*4060*/  ENDCOLLECTIVE ;  /* 0x000000000000791b */ /* 0x003fea0003800000 */
.L_x_1054:
[----:B------:R-:W-:Y:S01]  /*4070*/  FADD.FTZ R25, R22, R25 ;  /* 0x0000001916197221 */ /* 0x000fe20000010000 */
[----:B------:R-:W-:-:S04]  /*4080*/  HFMA2 R29, -RZ, RZ, 0, 5.9604644775390625e-08 ;  /* 0x00000001ff1d7431 */ /* 0x000fc800000001ff */
[----:B------:R-:W-:Y:S02]  /*4090*/  MOV R30, R25 ;  /* 0x00000019001e7202 */ /* 0x000fe40000000f00 */
[----:B------:R-:W-:-:S07]  /*40a0*/  MOV R12, R28 ;  /* 0x0000001c000c7202 */ /* 0x000fce0000000f00 */
[----:B------:R-:W-:Y:S05]  /*40b0*/  WARPSYNC.COLLECTIVE R27, `(.L_x_1055) ;  /* 0x000000001b087348 */ /* 0x000fea0003c00000 */
[----:B------:R0:W1:Y:S02]  /*40c0*/  SHFL.BFLY P3, R28, R30, R29, R32 ;  /* 0x0c00001d1e1c7389 */ /* 0x0000640000060020 */
[----:B01----:R-:W-:Y:S05]  /*40d0*/  ENDCOLLECTIVE ;  /* 0x000000000000791b */ /* 0x003fea0003800000 */
.L_x_1055:
[----:B------:R-:W-:-:S05]  /*40e0*/  FADD.FTZ R12, R23, R12 ;  /* 0x0000000c170c7221 */ /* 0x000fca0000010000 */
[----:B------:R-:W-:Y:S02]  /*40f0*/  MOV R30, R12 ;  /* 0x0000000c001e7202 */ /* 0x000fe40000000f00 */
[----:B------:R-:W-:-:S07]  /*4100*/  MOV R26, R28 ;  /* 0x0000001c001a7202 */ /* 0x000fce0000000f00 */
[----:B------:R-:W-:Y:S05]  /*4110*/  WARPSYNC.COLLECTIVE R27, `(.L_x_1056) ;  /* 0x000000001b087348 */ /* 0x000fea0003c00000 */
[----:B------:R0:W1:Y:S02]  /*4120*/  SHFL.BFLY P3, R28, R30, R29, R32 ;  /* 0x0c00001d1e1c7389 */ /* 0x0000640000060020 */
[----:B01----:R-:W-:Y:S05]  /*4130*/  ENDCOLLECTIVE ;  /* 0x000000000000791b */ /* 0x003fea0003800000 */
.L_x_1056:
[----:B------:R-:W-:Y:S01]  /*4140*/  FADD.FTZ R26, R25, R26 ;  /* 0x0000001a191a7221 */ /* 0x000fe20000010000 */
[----:B------:R-:W-:Y:S01]  /*4150*/  MOV R13, R28 ;  /* 0x0000001c000d7202 */ /* 0x000fe20000000f00 */
[----:B------:R-:W-:Y:S06]  /*4160*/  BRA `(.L_x_1057) ;  /* 0xfffffff800c07947 */ /* 0x000fec000383ffff */
.L_x_1058:
        /* <DEDUP_REMOVED lines=9> */
.L_x_1696:


//--------------------- .text._ZN13group_norm_v218gn_bwd_cuda_kernelI6__halfLi320ELi1ELi32ELi40ELi256ELb0ELb1ELi64ELi320ELi320ELi4ELb1ELi36ELb0ELb0ELNS_15WgradSyncMethodE3ENS_16CompileConditionILi1000EEEEEvPT_S6_S6_PKS5_S8_S8_S8_PKfflPfPj --------------------------
	.section	.text._ZN13group_norm_v218gn_bwd_cuda_kernelI6__halfLi320ELi1ELi32ELi40ELi256ELb0ELb1ELi64ELi320ELi320ELi4ELb1ELi36ELb0ELb0ELNS_15WgradSyncMethodE3ENS_16CompileConditionILi1000EEEEEvPT_S6_S6_PKS5_S8_S8_S8_PKfflPfPj,"ax",@progbits
	.align	128
        .global         _ZN13group_norm_v218gn_bwd_cuda_kernelI6__halfLi320ELi1ELi32ELi40ELi256ELb0ELb1ELi64ELi320ELi320ELi4ELb1ELi36ELb0ELb0ELNS_15WgradSyncMethodE3ENS_16CompileConditionILi1000EEEEEvPT_S6_S6_PKS5_S8_S8_S8_PKfflPfPj
        .type           _ZN13group_norm_v218gn_bwd_cuda_kernelI6__halfLi320ELi1ELi32ELi40ELi256ELb0ELb1ELi64ELi320ELi320ELi4ELb1ELi36ELb0ELb0ELNS_15WgradSyncMethodE3ENS_16CompileConditionILi1000EEEEEvPT_S6_S6_PKS5_S8_S8_S8_PKfflPfPj,@function
        .size           _ZN13group_norm_v218gn_bwd_cuda_kernelI6__halfLi320ELi1ELi32ELi40ELi256ELb0ELb1ELi64ELi320ELi320ELi4ELb1ELi36ELb0ELb0ELNS_15WgradSyncMethodE3ENS_16CompileConditionILi1000EEEEEvPT_S6_S6_PKS5_S8_S8_S8_PKfflPfPj,(.L_x_1697 - _ZN13group_norm_v218gn_bwd_cuda_kernelI6__halfLi320ELi1ELi32ELi40ELi256ELb0ELb1ELi64ELi320ELi320ELi4ELb1ELi36ELb0ELb0ELNS_15WgradSyncMethodE3ENS_16CompileConditionILi1000EEEEEvPT_S6_S6_PKS5_S8_S8_S8_PKfflPfPj)
        .other          _ZN13group_norm_v218gn_bwd_cuda_kernelI6__halfLi320ELi1ELi32ELi40ELi256ELb0ELb1ELi64ELi320ELi320ELi4ELb1ELi36ELb0ELb0ELNS_15WgradSyncMethodE3ENS_16CompileConditionILi1000EEEEEvPT_S6_S6_PKS5_S8_S8_S8_PKfflPfPj,@"STO_CUDA_ENTRY STV_DEFAULT"
_ZN13group_norm_v218gn_bwd_cuda_kernelI6__halfLi320ELi1ELi32ELi40ELi256ELb0ELb1ELi64ELi320ELi320ELi4ELb1ELi36ELb0ELb0ELNS_15WgradSyncMethodE3ENS_16CompileConditionILi1000EEEEEvPT_S6_S6_PKS5_S8_S8_S8_PKfflPfPj:
.text._ZN13group_norm_v218gn_bwd_cuda_kernelI6__halfLi320ELi1ELi32ELi40ELi256ELb0ELb1ELi64ELi320ELi320ELi4ELb1ELi36ELb0ELb0ELNS_15WgradSyncMethodE3ENS_16CompileConditionILi1000EEEEEvPT_S6_S6_PKS5_S8_S8_S8_PKfflPfPj:
        /* <DEDUP_REMOVED lines=28> */
.L_x_1061:
[----:B0-----:R-:W2:Y:S04]  /*01c0*/  LD.E.STRONG.GPU R5, desc[UR16][R2.64+0x90] ;  /* 0x0000901002057980 */ /* 0x001ea8000c10f900 */
[----:B--2---:R-:W-:Y:S01]  /*01d0*/  CCTL.IVALL ;  /* 0x00000000ff00798f */ /* 0x004fe20002000000 */
[----:B------:R-:W-:Y:S05]  /*01e0*/  YIELD ;  /* 0x0000000000007946 */ /* 0x000fea0003800000 */
[----:B-----5:R-:W-:-:S04]  /*01f0*/  LOP3.LUT R5, R5, R0, RZ, 0x3c, !PT ;  /* 0x0000000005057212 */ /* 0x020fc800078e3cff */
[----:B------:R-:W-:-:S13]  /*0200*/  ISETP.GT.AND P0, PT, R5, -0x1, PT ;  /* 0xffffffff0500780c */ /* 0x000fda0003f04270 */
[----:B------:R-:W-:Y:S05]  /*0210*/  @P0 BRA `(.L_x_1061) ;  /* 0xfffffffc00e80947 */ /* 0x000fea000383ffff */
.L_x_1060:
[----:B------:R-:W-:Y:S05]  /*0220*/  WARPSYNC.ALL ;  /* 0x0000000000007948 */ /* 0x000fea0003800000 */
[----:B------:R-:W-:Y:S06]  /*0230*/  BAR.SYNC.DEFER_BLOCKING 0x0 ;  /* 0x0000000000007b1d */ /* 0x000fec0000010000 */
[----:B------:R-:W-:Y:S05]  /*0240*/  BRA `(.L_x_1062) ;  /* 0x0000004c00007947 */ /* 0x000fea0003800000 */
.L_x_1059:
[----:B------:R-:W0:Y:S01]  /*0250*/  S2R R24, SR_TID.X ;  /* 0x0000000000187919 */ /* 0x000e220000002100 */
[----:B------:R-:W1:Y:S01]  /*0260*/  LDC.64 R104, c[0x0][0x3a8] ;  /* 0x0000ea00ff687b82 */ /* 0x000e620000000a00 */
[----:B------:R-:W-:Y:S01]  /*0270*/  UIMAD UR5, UR15, 0x140, URZ ;  /* 0x000001400f0578a4 */ /* 0x000fe2000f8e02ff */
[----:B------:R-:W2:Y:S01]  /*0280*/  S2R R163, SR_CgaCtaId ;  /* 0x0000000000a37919 */ /* 0x000ea20000008800 */
[----:B------:R-:W-:Y:S01]  /*0290*/  ULOP3.LUT UR4, UR12, 0xfffc, URZ, 0xc0, !UPT ;  /* 0x0000fffc0c047892 */ /* 0x000fe2000f8ec0ff */
[----:B------:R-:W-:Y:S01]  /*02a0*/  MOV R22, UR15 ;  /* 0x0000000f00167c02 */ /* 0x000fe20008000f00 */
        /* <DEDUP_REMOVED lines=30> */
[----:B------:R-:W-:-:S02]  /*0490*/  MOV R9, UR5 ;  /* 0x0000000500097c02 */ /* 0x000fc40008000f00 */
[----:B------:R-:W-:Y:S01]  /*04a0*/  LEA R6, R22, R109, 0x3 ;  /* 0x0000006d16067211 */ /* 0x000fe200078e18ff */
[----:B------:R-:W-:Y:S01]  /*04b0*/  UMOV UR13, UR12 ;  /* 0x0000000c000d7c82 */ /* 0x000fe20008000000 */
[----:B------:R-:W-:Y:S02]  /*04c0*/  SHF.L.U32 R0, R24, 0x1, RZ ;  /* 0x0000000118007819 */ /* 0x000fe400000006ff */
[----:B------:R-:W-:Y:S02]  /*04d0*/  LOP3.LUT R4, R4, 0x18, RZ, 0xc0, !PT ;  /* 0x0000001804047812 */ /* 0x000fe400078ec0ff */
[C---:B------:R-:W-:Y:S02]  /*04e0*/  LEA R2, R163.reuse, R2, 0x18 ;  /* 0x00000002a3027211 */ /* 0x040fe400078ec0ff */
[----:B------:R-:W-:Y:S01]  /*04f0*/  LEA R163, R163, R7, 0x18 ;  /* 0x00000007a3a37211 */ /* 0x000fe200078ec0ff */
[----:B------:R-:W-:Y:S01]  /*0500*/  IMAD R7, R6, 0x28, -R9 ;  /* 0x0000002806077824 */ /* 0x000fe200078e0a09 */
[----:B------:R-:W-:-:S02]  /*0510*/  LOP3.LUT R0, R0, 0x18, RZ, 0xc0, !PT ;  /* 0x0000001800007812 */ /* 0x000fc400078ec0ff */
[----:B------:R-:W-:Y:S02]  /*0520*/  IADD3 R4, PT, PT, R3, R4, RZ ;  /* 0x0000000403047210 */ /* 0x000fe40007ffe0ff */
[----:B------:R-:W-:Y:S02]  /*0530*/  LEA R3, R24, R3, 0x5 ;  /* 0x0000000318037211 */ /* 0x000fe400078e28ff */
[----:B------:R-:W-:Y:S01]  /*0540*/  MOV R9, UR4 ;  /* 0x0000000400097c02 */ /* 0x000fe20008000f00 */
[----:B------:R-:W-:Y:S01]  /*0550*/  UMOV UR4, URZ ;  /* 0x000000ff00047c82 */ /* 0x000fe20008000000 */
[C---:B------:R-:W-:Y:S02]  /*0560*/  LOP3.LUT R6, R0.reuse, 0x8, RZ, 0x3c, !PT ;  /* 0x0000000800067812 */ /* 0x040fe400078e3cff */
[----:B------:R-:W-:Y:S02]  /*0570*/  LOP3.LUT R8, R0, 0x10, RZ, 0x3c, !PT ;  /* 0x0000001000087812 */ /* 0x000fe400078e3cff */
[----:B------:R-:W-:-:S02]  /*0580*/  IADD3 R11, PT, PT, R3, R0, RZ ;  /* 0x00000000030b7210 */ /* 0x000fc40007ffe0ff */
[----:B------:R-:W-:Y:S01]  /*0590*/  LOP3.LUT R10, R0, 0x18, RZ, 0x3c, !PT ;  /* 0x00000018000a7812 */ /* 0x000fe200078e3cff */
[----:B------:R-:W-:Y:S01]  /*05a0*/  IMAD R0, R9, 0x500, R24 ;  /* 0x0000050009007824 */ /* 0x000fe200078e0218 */
[C---:B------:R-:W-:Y:S01]  /*05b0*/  IADD3 R9, PT, PT, R3.reuse, R6, RZ ;  /* 0x0000000603097210 */ /* 0x040fe20007ffe0ff */
[----:B------:R-:W-:Y:S01]  /*05c0*/  STL [R1+0x34], R11 ;  /* 0x0000340b01007387 */ /* 0x000fe20000100800 */
[C---:B------:R-:W-:Y:S02]  /*05d0*/  IADD3 R6, PT, PT, R3.reuse, R8, RZ ;  /* 0x0000000803067210 */ /* 0x040fe40007ffe0ff */
[----:B------:R-:W-:Y:S01]  /*05e0*/  IADD3 R3, PT, PT, R3, R10, RZ ;  /* 0x0000000a03037210 */ /* 0x000fe20007ffe0ff */
[----:B------:R-:W-:Y:S01]  /*05f0*/  STL [R1+0x30], R9 ;  /* 0x0000300901007387 */ /* 0x000fe20000100800 */
[----:B------:R-:W-:Y:S02]  /*0600*/  LEA R109, R109, R4, 0x5 ;  /* 0x000000046d6d7211 */ /* 0x000fe400078e28ff */
[C---:B------:R-:W-:Y:S01]  /*0610*/  LOP3.LUT R4, R7.reuse, 0x4, RZ, 0xfc, !PT ;  /* 0x0000000407047812 */ /* 0x040fe200078efcff */
[----:B------:R1:W-:Y:S01]  /*0620*/  STL [R1+0x2c], R6 ;  /* 0x00002c0601007387 */ /* 0x0003e20000100800 */
[----:B------:R-:W-:-:S02]  /*0630*/  IADD3 R8, PT, PT, R7, 0xc, RZ ;  /* 0x0000000c07087810 */ /* 0x000fc40007ffe0ff */
[C---:B------:R-:W-:Y:S01]  /*0640*/  IADD3 R10, PT, PT, R7.reuse, 0x10, RZ ;  /* 0x00000010070a7810 */ /* 0x040fe20007ffe0ff */
[----:B------:R2:W-:Y:S01]  /*0650*/  STL [R1+0x28], R3 ;  /* 0x0000280301007387 */ /* 0x0005e20000100800 */
[C---:B------:R-:W-:Y:S02]  /*0660*/  IADD3 R12, PT, PT, R7.reuse, 0x14, RZ ;  /* 0x00000014070c7810 */ /* 0x040fe40007ffe0ff */
[C---:B------:R-:W-:Y:S02]  /*0670*/  IADD3 R14, PT, PT, R7.reuse, 0x18, RZ ;  /* 0x00000018070e7810 */ /* 0x040fe40007ffe0ff */
[C---:B------:R-:W-:Y:S02]  /*0680*/  IADD3 R16, PT, PT, R7.reuse, 0x1c, RZ ;  /* 0x0000001c07107810 */ /* 0x040fe40007ffe0ff */
[C---:B-1----:R-:W-:Y:S02]  /*0690*/  IADD3 R6, PT, PT, R7.reuse, 0x8, RZ ;  /* 0x0000000807067810 */ /* 0x042fe40007ffe0ff */
[----:B------:R-:W-:-:S02]  /*06a0*/  IADD3 R18, PT, PT, R7, 0x20, RZ ;  /* 0x0000002007127810 */ /* 0x000fc40007ffe0ff */
[----:B------:R-:W-:Y:S02]  /*06b0*/  IADD3 R20, PT, PT, R7, 0x24, RZ ;  /* 0x0000002407147810 */ /* 0x000fe40007ffe0ff */
[----:B------:R-:W-:Y:S02]  /*06c0*/  SHF.R.U32.HI R9, RZ, 0x2, R7 ;  /* 0x00000002ff097819 */ /* 0x000fe40000011607 */
        /* <DEDUP_REMOVED lines=17> */
[----:B------:R-:W-:Y:S01]  /*07e0*/  IADD3 R0, PT, PT, R0, UR5, RZ ;  /* 0x0000000500007c10 */ /* 0x000fe2000fffe0ff */
[--C-:B------:R-:W-:Y:S01]  /*07f0*/  IMAD R23, R23, 0x28, R2.reuse ;  /* 0x0000002817177824 */ /* 0x100fe200078e0202 */
[----:B------:R-:W-:Y:S01]  /*0800*/  LOP3.LUT R5, R5, 0xffff, RZ, 0xc0, !PT ;  /* 0x0000ffff05057812 */ /* 0x000fe200078ec0ff */
[----:B------:R-:W-:Y:S01]  /*0810*/  IMAD R25, R25, 0x28, R2 ;  /* 0x0000002819197824 */ /* 0x000fe200078e0202 */
[----:B------:R-:W-:Y:S01]  /*0820*/  SHF.L.U32 R2, R24, 0x3, RZ ;  /* 0x0000000318027819 */ /* 0x000fe200000006ff */
[----:B------:R-:W-:Y:S01]  /*0830*/  UMOV UR5, URZ ;  /* 0x000000ff00057c82 */ /* 0x000fe20008000000 */
[----:B----4-:R-:W-:-:S02]  /*0840*/  MOV R164, UR8 ;  /* 0x0000000800a47c02 */ /* 0x010fc40008000f00 */
[----:B------:R-:W-:Y:S01]  /*0850*/  MOV R165, UR9 ;  /* 0x0000000900a57c02 */ /* 0x000fe20008000f00 */
[----:B------:R-:W-:Y:S01]  /*0860*/  UIMAD.WIDE.U32 UR8, UR15, 0x4, UR10 ;  /* 0x000000040f0878a5 */ /* 0x000fe2000f8e000a */
[----:B--2---:R-:W-:Y:S01]  /*0870*/  SHF.L.U32 R3, R0, 0x1, RZ ;  /* 0x0000000100037819 */ /* 0x004fe200000006ff */
[----:B------:R-:W-:Y:S01]  /*0880*/  IMAD R0, R5, 0x667, RZ ;  /* 0x0000066705007824 */ /* 0x000fe200078e02ff */
[----:B------:R-:W-:-:S03]  /*0890*/  LOP3.LUT R2, R2, 0x18, RZ, 0xc0, !PT ;  /* 0x0000001802027812 */ /* 0x000fc600078ec0ff */
[----:B------:R-:W-:Y:S01]  /*08a0*/  IMAD.WIDE.U32 R164, R3, 0x4, R164 ;  /* 0x0000000403a47825 */ /* 0x000fe200078e00a4 */
[----:B------:R-:W-:Y:S02]  /*08b0*/  IADD3 R5, PT, PT, R9, R2, RZ ;  /* 0x0000000209057210 */ /* 0x000fe40007ffe0ff */
[C---:B------:R-:W-:Y:S02]  /*08c0*/  IADD3 R4, PT, PT, R2.reuse, R7, RZ ;  /* 0x0000000702047210 */ /* 0x040fe40007ffe0ff */
[----:B------:R-:W-:Y:S01]  /*08d0*/  IADD3 R3, PT, PT, R2, R11, RZ ;  /* 0x0000000b02037210 */ /* 0x000fe20007ffe0ff */
[----:B------:R1:W-:Y:S01]  /*08e0*/  STL [R1+0x24], R5 ;  /* 0x0000240501007387 */ /* 0x0003e20000100800 */
[----:B------:R-:W-:-:S03]  /*08f0*/  SHF.R.U32.HI R0, RZ, 0x10, R0 ;  /* 0x00000010ff007819 */ /* 0x000fc60000011600 */
[----:B------:R2:W-:Y:S02]  /*0900*/  STL [R1+0x20], R4 ;  /* 0x0000200401007387 */ /* 0x0005e40000100800 */
[----:B------:R-:W-:Y:S02]  /*0910*/  IMAD R0, R22, -0x8, R0 ;  /* 0xfffffff816007824 */ /* 0x000fe400078e0200 */
[----:B------:R3:W-:Y:S01]  /*0920*/  STL [R1+0x1c], R3 ;  /* 0x00001c0301007387 */ /* 0x0007e20000100800 */
[----:B-1----:R-:W-:Y:S02]  /*0930*/  IADD3 R5, PT, PT, R2, R13, RZ ;  /* 0x0000000d02057210 */ /* 0x002fe40007ffe0ff */
[----:B------:R-:W-:Y:S02]  /*0940*/  LEA R163, R0, R163, 0x3 ;  /* 0x000000a300a37211 */ /* 0x000fe400078e18ff */
[C---:B--2---:R-:W-:Y:S01]  /*0950*/  IADD3 R4, PT, PT, R2.reuse, R15, RZ ;  /* 0x0000000f02047210 */ /* 0x044fe20007ffe0ff */
[----:B------:R1:W-:Y:S01]  /*0960*/  STL [R1+0x18], R5 ;  /* 0x0000180501007387 */ /* 0x0003e20000100800 */
[----:B---3--:R-:W-:-:S03]  /*0970*/  IADD3 R3, PT, PT, R2, R17, RZ ;  /* 0x0000001102037210 */ /* 0x008fc60007ffe0ff */
[----:B------:R2:W-:Y:S04]  /*0980*/  STL [R1+0x14], R4 ;  /* 0x0000140401007387 */ /* 0x0005e80000100800 */
[----:B------:R3:W-:Y:S01]  /*0990*/  STL [R1+0x10], R3 ;  /* 0x0000100301007387 */ /* 0x0007e20000100800 */
[C---:B-1----:R-:W-:Y:S02]  /*09a0*/  IADD3 R5, PT, PT, R2.reuse, R19, RZ ;  /* 0x0000001302057210 */ /* 0x042fe40007ffe0ff */
[----:B--2---:R-:W-:-:S03]  /*09b0*/  IADD3 R4, PT, PT, R2, R21, RZ ;  /* 0x0000001502047210 */ /* 0x004fc60007ffe0ff */
[----:B------:R1:W-:Y:S01]  /*09c0*/  STL [R1+0xc], R5 ;  /* 0x00000c0501007387 */ /* 0x0003e20000100800 */
[----:B---3--:R-:W-:-:S03]  /*09d0*/  IADD3 R3, PT, PT, R2, R23, RZ ;  /* 0x0000001702037210 */ /* 0x008fc60007ffe0ff */
[----:B------:R1:W-:Y:S01]  /*09e0*/  STL [R1+0x8], R4 ;  /* 0x0000080401007387 */ /* 0x0003e20000100800 */
[----:B------:R-:W-:-:S03]  /*09f0*/  IADD3 R2, PT, PT, R2, R25, RZ ;  /* 0x0000001902027210 */ /* 0x000fc60007ffe0ff */
[----:B------:R1:W-:Y:S04]  /*0a00*/  STL [R1+0x4], R3 ;  /* 0x0000040301007387 */ /* 0x0003e80000100800 */
[----:B------:R1:W-:Y:S01]  /*0a10*/  STL [R1], R2 ;  /* 0x0000000201007387 */ /* 0x0003e20000100800 */
[--C-:B------:R-:W-:Y:S02]  /*0a20*/  HADD2.F32 R106, -RZ, R105.reuse.H0_H0 ;  /* 0x20000069ff6a7230 */ /* 0x100fe40000004100 */
[--C-:B------:R-:W-:Y:S02]  /*0a30*/  HADD2.F32 R108, -RZ, R104.reuse.H0_H0 ;  /* 0x20000068ff6c7230 */ /* 0x100fe40000004100 */
[----:B------:R-:W-:Y:S02]  /*0a40*/  HADD2.F32 R107, -RZ, R104.H1_H1 ;  /* 0x30000068ff6b7230 */ /* 0x000fe40000004100 */
[----:B01----:R-:W-:-:S07]  /*0a50*/  HADD2.F32 R105, -RZ, R105.H1_H1 ;  /* 0x30000069ff697230 */ /* 0x003fce0000004100 */
.L_x_1072:
[----:B-1----:R-:W0:Y:S01]  /*0a60*/  S2R R3, SR_TID.X ;  /* 0x0000000000037919 */ /* 0x002e220000002100 */
[----:B------:R-:W-:Y:S01]  /*0a70*/  ULOP3.LUT UR10, UR12, 0x3, URZ, 0xc0, !UPT ;  /* 0x000000030c0a7892 */ /* 0x000fe2000f8ec0ff */
[----:B------:R-:W-:Y:S01]  /*0a80*/  HFMA2 R5, -RZ, RZ, 0, 0 ;  /* 0x00000000ff057431 */ /* 0x000fe200000001ff */
[----:B------:R-:W-:Y:S02]  /*0a90*/  USHF.L.U32 UR20, UR18, 0x6, URZ ;  /* 0x0000000612147899 */ /* 0x000fe400080006ff */
[----:B------:R-:W-:Y:S02]  /*0aa0*/  UIMAD UR11, UR10, 0x140, URZ ;  /* 0x000001400a0b78a4 */ /* 0x000fe4000f8e02ff */
[----:B------:R-:W-:Y:S01]  /*0ab0*/  USHF.R.U64 UR10, UR13, 0x2, UR5 ;  /* 0x000000020d0a7899 */ /* 0x000fe20008001205 */
[----:B------:R-:W1:Y:S05]  /*0ac0*/  LDCU.64 UR22, c[0x0][0x3a0] ;  /* 0x00007400ff1677ac */ /* 0x000e6a0008000a00 */
[----:B------:R-:W-:-:S02]  /*0ad0*/  MOV R7, UR10 ;  /* 0x0000000a00077c02 */ /* 0x000fc40008000f00 */
        /* <DEDUP_REMOVED lines=9> */
[----:B------:R-:W-:Y:S02]  /*0b70*/  LOP3.LUT R20, R2, 0xffff, RZ, 0xc0, !PT ;  /* 0x0000ffff02147812 */ /* 0x000fe400078ec0ff */
[----:B------:R-:W-:Y:S02]  /*0b80*/  LOP3.LUT R6, R0, 0xc0, R3, 0xf8, !PT ;  /* 0x000000c000067812 */ /* 0x000fe400078ef803 */
        /* <DEDUP_REMOVED lines=32> */
[----:B------:R-:W5:Y:S02]  /*0d90*/  LDCU UR10, c[0x0][0x3c0] ;  /* 0x00007800ff0a77ac */ /* 0x000f640008000800 */
        /* <DEDUP_REMOVED lines=24> */
[----:B0-----:R-:W0:Y:S01]  /*0f20*/  S2R R15, SR_CgaCtaId ;  /* 0x00000000000f7919 */ /* 0x001e220000008800 */
[----:B------:R-:W-:-:S04]  /*0f30*/  MOV R14, 0x400 ;  /* 0x00000400000e7802 */ /* 0x000fc80000000f00 */
[----:B------:R-:W-:-:S04]  /*0f40*/  IADD3 R14, PT, PT, R14, 0x2800, RZ ;  /* 0x000028000e0e7810 */ /* 0x000fc80007ffe0ff */
[----:B0-----:R-:W-:-:S05]  /*0f50*/  LEA R15, R15, R14, 0x18 ;  /* 0x0000000e0f0f7211 */ /* 0x001fca00078ec0ff */
[----:B------:R-:W-:-:S05]  /*0f60*/  IMAD R15, R20, 0x28, R15 ;  /* 0x00000028140f7824 */ /* 0x000fca00078e020f */
[----:B------:R-:W-:Y:S01]  /*0f70*/  LEA R86, R0, R15, 0x3 ;  /* 0x0000000f00567211 */ /* 0x000fe200078e18ff */
[----:B--2---:R-:W-:Y:S02]  /*0f80*/  HADD2.F32 R91, -RZ, R64.H0_H0 ;  /* 0x20000040ff5b7230 */ /* 0x004fe40000004100 */
[--C-:B---3--:R-:W-:Y:S02]  /*0f90*/  HADD2.F32 R69, -RZ, R13.reuse.H0_H0 ;  /* 0x2000000dff457230 */ /* 0x108fe40000004100 */
[----:B------:R-:W-:Y:S02]  /*0fa0*/  HADD2.F32 R0, -RZ, R13.H1_H1 ;  /* 0x3000000dff007230 */ /* 0x000fe40000004100 */
[--C-:B----4-:R-:W-:Y:S02]  /*0fb0*/  HADD2.F32 R13, -RZ, R137.reuse.H0_H0 ;  /* 0x20000089ff0d7230 */ /* 0x110fe40000004100 */
[----:B------:R-:W-:Y:S02]  /*0fc0*/  HADD2.F32 R137, -RZ, R137.H1_H1 ;  /* 0x30000089ff897230 */ /* 0x000fe40000004100 */
[----:B-----5:R-:W-:-:S04]  /*0fd0*/  FADD.FTZ R5, R5, UR10 ;  /* 0x0000000a05057e21 */ /* 0x020fc80008010000 */
[----:B------:R-:W0:Y:S01]  /*0fe0*/  MUFU.RSQ R104, R5 ;  /* 0x0000000500687308 */ /* 0x000e220000001400 */
[--C-:B------:R-:W-:Y:S02]  /*0ff0*/  HADD2.F32 R128, -RZ, R131.reuse.H0_H0 ;  /* 0x20000083ff807230 */ /* 0x100fe40000004100 */
[C---:B------:R-:W-:Y:S01]  /*1000*/  FADD.FTZ R91, -R4.reuse, R91 ;  /* 0x0000005b045b7221 */ /* 0x040fe20000010100 */
[----:B------:R-:W-:Y:S02]  /*1010*/  HADD2.F32 R126, -RZ, R131.H1_H1 ;  /* 0x30000083ff7e7230 */ /* 0x000fe40000004100 */
[----:B------:R-:W-:Y:S01]  /*1020*/  FADD.FTZ R90, -R4, R69 ;  /* 0x00000045045a7221 */ /* 0x000fe20000010100 */
[----:B------:R-:W-:Y:S02]  /*1030*/  HADD2.F32 R143, -RZ, R145.H0_H0 ;  /* 0x20000091ff8f7230 */ /* 0x000fe40000004100 */
[----:B------:R-:W-:Y:S02]  /*1040*/  HADD2.F32 R141, -RZ, R58.H1_H1 ;  /* 0x3000003aff8d7230 */ /* 0x000fe40000004100 */
[----:B------:R-:W-:-:S02]  /*1050*/  HADD2.F32 R153, -RZ, R11.H0_H0 ;  /* 0x2000000bff997230 */ /* 0x000fc40000004100 */
[----:B------:R-:W-:Y:S02]  /*1060*/  HADD2.F32 R131, -RZ, R11.H1_H1 ;  /* 0x3000000bff837230 */ /* 0x000fe40000004100 */
[C---:B------:R-:W-:Y:S01]  /*1070*/  FADD.FTZ R11, -R4.reuse, R137 ;  /* 0x00000089040b7221 */ /* 0x040fe20000010100 */
[C---:B------:R-:W-:Y:S01]  /*1080*/  FADD.FTZ R69, -R4.reuse, R0 ;  /* 0x0000000004457221 */ /* 0x040fe20000010100 */
[----:B------:R-:W-:Y:S02]  /*1090*/  HADD2.F32 R137, -RZ, R116.H0_H0 ;  /* 0x20000074ff897230 */ /* 0x000fe40000004100 */
[----:B------:R-:W-:Y:S01]  /*10a0*/  FADD.FTZ R70, -R4, R143 ;  /* 0x0000008f04467221 */ /* 0x000fe20000010100 */
[----:B------:R-:W-:Y:S02]  /*10b0*/  HADD2.F32 R71, -RZ, R64.H1_H1 ;  /* 0x30000040ff477230 */ /* 0x000fe40000004100 */
[----:B0-----:R-:W-:Y:S01]  /*10c0*/  FMUL.FTZ R0, R104, R91 ;  /* 0x0000005b68007220 */ /* 0x001fe20000410000 */
[C---:B------:R-:W-:Y:S01]  /*10d0*/  FADD.FTZ R64, -R4.reuse, R141 ;  /* 0x0000008d04407221 */ /* 0x040fe20000010100 */
[----:B------:R-:W-:Y:S01]  /*10e0*/  FADD.FTZ R154, -R4, R131 ;  /* 0x00000083049a7221 */ /* 0x000fe20000010100 */
[----:B------:R-:W-:-:S02]  /*10f0*/  HADD2.F32 R143, -RZ, R117.H0_H0 ;  /* 0x20000075ff8f7230 */ /* 0x000fc40000004100 */
[----:B------:R-:W-:Y:S01]  /*1100*/  FFMA.FTZ R131, R0, R137, R78 ;  /* 0x0000008900837223 */ /* 0x000fe2000001004e */
[----:B------:R-:W-:Y:S02]  /*1110*/  HADD2.F32 R141, -RZ, R117.H1_H1 ;  /* 0x30000075ff8d7230 */ /* 0x000fe40000004100 */
[----:B------:R-:W-:Y:S02]  /*1120*/  FADD.FTZ R117, R137, R79 ;  /* 0x0000004f89757221 */ /* 0x000fe40000010000 */
[----:B------:R-:W2:Y:S01]  /*1130*/  LDG.E.64.CONSTANT R78, desc[UR16][R72.64+0x23000] ;  /* 0x02300010484e7981 */ /* 0x000ea2000c1e9b00 */
[----:B------:R-:W-:Y:S02]  /*1140*/  HADD2.F32 R145, -RZ, R145.H1_H1 ;  /* 0x30000091ff917230 */ /* 0x000fe40000004100 */
[C---:B------:R-:W-:Y:S01]  /*1150*/  FADD.FTZ R71, -R4.reuse, R71 ;  /* 0x0000004704477221 */ /* 0x040fe20000010100 */
[----:B------:R-:W-:Y:S02]  /*1160*/  HADD2.F32 R133, -RZ, R10.H0_H0 ;  /* 0x2000000aff857230 */ /* 0x000fe40000004100 */
[----:B------:R-:W-:Y:S01]  /*1170*/  FADD.FTZ R68, -R4, R145 ;  /* 0x0000009104447221 */ /* 0x000fe20000010100 */
[----:B------:R-:W-:-:S02]  /*1180*/  HADD2.F32 R145, -RZ, R116.H1_H1 ;  /* 0x30000074ff917230 */ /* 0x000fc40000004100 */
[----:B------:R-:W-:Y:S01]  /*1190*/  FMUL.FTZ R146, R104, R71 ;  /* 0x0000004768927220 */ /* 0x000fe20000410000 */
[--C-:B------:R-:W-:Y:S02]  /*11a0*/  HADD2.F32 R157, -RZ, R9.reuse.H0_H0 ;  /* 0x20000009ff9d7230 */ /* 0x100fe40000004100 */
[----:B------:R-:W-:Y:S02]  /*11b0*/  HADD2.F32 R125, -RZ, R9.H1_H1 ;  /* 0x30000009ff7d7230 */ /* 0x000fe40000004100 */
[----:B------:R-:W-:Y:S01]  /*11c0*/  FADD.FTZ R9, -R4, R133 ;  /* 0x0000008504097221 */ /* 0x000fe20000010100 */
[----:B------:R-:W-:Y:S01]  /*11d0*/  FADD.FTZ R122, R145, R81 ;  /* 0x00000051917a7221 */ /* 0x000fe20000010000 */
[----:B------:R-:W-:Y:S02]  /*11e0*/  FFMA.FTZ R133, R146, R145, R80 ;  /* 0x0000009192857223 */ /* 0x000fe40000010050 */
[----:B------:R0:W3:Y:S01]  /*11f0*/  LDG.E.64.CONSTANT R80, desc[UR16][R72.64+0x25800] ;  /* 0x0258001048507981 */ /* 0x0000e2000c1e9b00 */
[----:B------:R-:W-:-:S02]  /*1200*/  HADD2.F32 R67, -RZ, R65.H0_H0 ;  /* 0x20000041ff437230 */ /* 0x000fc40000004100 */
[--C-:B------:R-:W-:Y:S02]  /*1210*/  HADD2.F32 R140, -RZ, R138.reuse.H0_H0 ;  /* 0x2000008aff8c7230 */ /* 0x100fe40000004100 */
[----:B------:R-:W-:Y:S02]  /*1220*/  HADD2.F32 R138, -RZ, R138.H1_H1 ;  /* 0x3000008aff8a7230 */ /* 0x000fe40000004100 */
[C---:B------:R-:W-:Y:S01]  /*1230*/  FADD.FTZ R67, -R4.reuse, R67 ;  /* 0x0000004304437221 */ /* 0x040fe20000010100 */
[----:B------:R-:W-:Y:S02]  /*1240*/  HADD2.F32 R14, -RZ, R139.H0_H0 ;  /* 0x2000008bff0e7230 */ /* 0x000fe40000004100 */
[----:B------:R-:W-:Y:S02]  /*1250*/  HADD2.F32 R132, -RZ, R130.H0_H0 ;  /* 0x20000082ff847230 */ /* 0x000fe40000004100 */
[----:B------:R-:W-:Y:S02]  /*1260*/  HADD2.F32 R151, -RZ, R144.H1_H1 ;  /* 0x30000090ff977230 */ /* 0x000fe40000004100 */
[----:B------:R-:W-:Y:S01]  /*1270*/  FADD.FTZ R138, -R4, R138 ;  /* 0x0000008a048a7221 */ /* 0x000fe20000010100 */
[----:B------:R-:W-:-:S02]  /*1280*/  HADD2.F32 R130, -RZ, R130.H1_H1 ;  /* 0x30000082ff827230 */ /* 0x000fc40000004100 */
[--C-:B------:R-:W-:Y:S02]  /*1290*/  HADD2.F32 R98, -RZ, R17.reuse.H0_H0 ;  /* 0x20000011ff627230 */ /* 0x100fe40000004100 */
[----:B------:R-:W-:Y:S02]  /*12a0*/  HADD2.F32 R87, -RZ, R17.H1_H1 ;  /* 0x30000011ff577230 */ /* 0x000fe40000004100 */
[----:B------:R-:W-:Y:S02]  /*12b0*/  HADD2.F32 R135, -RZ, R10.H1_H1 ;  /* 0x3000000aff877230 */ /* 0x000fe40000004100 */
[----:B------:R-:W-:Y:S02]  /*12c0*/  HADD2.F32 R134, -RZ, R139.H1_H1 ;  /* 0x3000008bff867230 */ /* 0x000fe40000004100 */
[----:B------:R-:W-:Y:S02]  /*12d0*/  HADD2.F32 R149, -RZ, R144.H0_H0 ;  /* 0x20000090ff957230 */ /* 0x000fe40000004100 */
[----:B------:R-:W-:Y:S01]  /*12e0*/  FMUL.FTZ R144, R104, R67 ;  /* 0x0000004368907220 */ /* 0x000fe20000410000 */
[----:B------:R-:W-:-:S02]  /*12f0*/  HADD2.F32 R61, -RZ, R59.H0_H0 ;  /* 0x2000003bff3d7230 */ /* 0x000fc40000004100 */
[----:B------:R-:W-:Y:S02]  /*1300*/  HADD2.F32 R53, -RZ, R51.H0_H0 ;  /* 0x20000033ff357230 */ /* 0x000fe40000004100 */
[----:B------:R-:W-:Y:S02]  /*1310*/  HADD2.F32 R45, -RZ, R43.H0_H0 ;  /* 0x2000002bff2d7230 */ /* 0x000fe40000004100 */
[----:B------:R-:W-:Y:S02]  /*1320*/  HADD2.F32 R37, -RZ, R35.H0_H0 ;  /* 0x20000023ff257230 */ /* 0x000fe40000004100 */
[----:B------:R-:W-:Y:S02]  /*1330*/  HADD2.F32 R29, -RZ, R27.H0_H0 ;  /* 0x2000001bff1d7230 */ /* 0x000fe40000004100 */
[----:B------:R-:W-:Y:S02]  /*1340*/  HADD2.F32 R21, -RZ, R19.H0_H0 ;  /* 0x20000013ff157230 */ /* 0x000fe40000004100 */
[----:B------:R-:W-:-:S02]  /*1350*/  HADD2.F32 R17, -RZ, R136.H0_H0 ;  /* 0x20000088ff117230 */ /* 0x000fc40000004100 */
[----:B------:R-:W-:Y:S02]  /*1360*/  HADD2.F32 R15, -RZ, R136.H1_H1 ;  /* 0x30000088ff0f7230 */ /* 0x000fe40000004100 */
[----:B------:R-:W-:Y:S01]  /*1370*/  FADD.FTZ R136, -R4, R14 ;  /* 0x0000000e04887221 */ /* 0x000fe20000010100 */
[----:B------:R-:W-:Y:S02]  /*1380*/  HADD2.F32 R65, -RZ, R65.H1_H1 ;  /* 0x30000041ff417230 */ /* 0x000fe40000004100 */
[--C-:B------:R-:W-:Y:S02]  /*1390*/  HADD2.F32 R99, -RZ, R16.reuse.H0_H0 ;  /* 0x20000010ff637230 */ /* 0x100fe40000004100 */
[----:B------:R-:W-:Y:S02]  /*13a0*/  HADD2.F32 R93, -RZ, R16.H1_H1 ;  /* 0x30000010ff5d7230 */ /* 0x000fe40000004100 */
[--C-:B------:R-:W-:Y:S02]  /*13b0*/  HADD2.F32 R75, -RZ, R12.reuse.H0_H0 ;  /* 0x2000000cff4b7230 */ /* 0x100fe40000004100 */
[----:B------:R-:W-:-:S02]  /*13c0*/  HADD2.F32 R92, -RZ, R12.H1_H1 ;  /* 0x3000000cff5c7230 */ /* 0x000fc40000004100 */
[----:B------:R-:W-:Y:S02]  /*13d0*/  HADD2.F32 R139, -RZ, R58.H0_H0 ;  /* 0x2000003aff8b7230 */ /* 0x000fe40000004100 */
[----:B------:R-:W-:Y:S02]  /*13e0*/  HADD2.F32 R59, -RZ, R59.H1_H1 ;  /* 0x3000003bff3b7230 */ /* 0x000fe40000004100 */
[--C-:B------:R-:W-:Y:S02]  /*13f0*/  HADD2.F32 R57, -RZ, R50.reuse.H0_H0 ;  /* 0x20000032ff397230 */ /* 0x100fe40000004100 */
[----:B------:R-:W-:Y:S02]  /*1400*/  HADD2.F32 R55, -RZ, R50.H1_H1 ;  /* 0x30000032ff377230 */ /* 0x000fe40000004100 */
[----:B------:R-:W-:Y:S02]  /*1410*/  HADD2.F32 R51, -RZ, R51.H1_H1 ;  /* 0x30000033ff337230 */ /* 0x000fe40000004100 */
[----:B------:R-:W-:-:S02]  /*1420*/  HADD2.F32 R49, -RZ, R42.H0_H0 ;  /* 0x2000002aff317230 */ /* 0x000fc40000004100 */
[----:B------:R-:W-:Y:S02]  /*1430*/  HADD2.F32 R47, -RZ, R42.H1_H1 ;  /* 0x3000002aff2f7230 */ /* 0x000fe40000004100 */
        /* <DEDUP_REMOVED lines=12> */
[--C-:B------:R-:W-:Y:S02]  /*1500*/  HADD2.F32 R159, -RZ, R6.reuse.H0_H0 ;  /* 0x20000006ff9f7230 */ /* 0x100fe40000004100 */
[----:B------:R-:W-:Y:S02]  /*1510*/  HADD2.F32 R127, -RZ, R6.H1_H1 ;  /* 0x30000006ff7f7230 */ /* 0x000fe40000004100 */
[--C-:B------:R-:W-:Y:S02]  /*1520*/  HADD2.F32 R161, -RZ, R7.reuse.H0_H0 ;  /* 0x20000007ffa17230 */ /* 0x100fe40000004100 */
[----:B------:R-:W-:Y:S02]  /*1530*/  HADD2.F32 R123, -RZ, R7.H1_H1 ;  /* 0x30000007ff7b7230 */ /* 0x000fe40000004100 */
[----:B------:R-:W-:Y:S01]  /*1540*/  FADD.FTZ R5, -R4, R151 ;  /* 0x0000009704057221 */ /* 0x000fe20000010100 */
[----:B------:R-:W-:-:S02]  /*1550*/  HADD2.F32 R152, -RZ, R114.H1_H1 ;  /* 0x30000072ff987230 */ /* 0x000fc40000004100 */
[C---:B------:R-:W-:Y:S01]  /*1560*/  FADD.FTZ R130, -R4.reuse, R130 ;  /* 0x0000008204827221 */ /* 0x040fe20000010100 */
[----:B------:R-:W-:Y:S01]  /*1570*/  FADD.FTZ R7, -R4, R135 ;  /* 0x0000008704077221 */ /* 0x000fe20000010100 */
[----:B------:R-:W-:Y:S02]  /*1580*/  HADD2.F32 R151, -RZ, R115.H0_H0 ;  /* 0x20000073ff977230 */ /* 0x000fe40000004100 */
[----:B------:R-:W-:Y:S01]  /*1590*/  FMUL.FTZ R138, R104, R138 ;  /* 0x0000008a688a7220 */ /* 0x000fe20000410000 */
[----:B------:R-:W-:Y:S01]  /*15a0*/  FADD.FTZ R128, -R4, R128 ;  /* 0x0000008004807221 */ /* 0x000fe20000010100 */
[----:B------:R-:W-:Y:S01]  /*15b0*/  FFMA.FTZ R135, R144, R143, R82 ;  /* 0x0000008f90877223 */ /* 0x000fe20000010052 */
        /* <DEDUP_REMOVED lines=49> */
[----:B------:R-:W-:Y:S02]  /*18d0*/  HADD2.F32 R6, -RZ, R2.H1_H1 ;  /* 0x30000002ff067230 */ /* 0x000fe40000004100 */
[----:B------:R-:W-:Y:S01]  /*18e0*/  FADD.FTZ R122, R122, R152 ;  /* 0x000000987a7a7221 */ /* 0x000fe20000010000 */
[----:B------:R-:W-:Y:S02]  /*18f0*/  HADD2.F32 R129, -RZ, R110.H1_H1 ;  /* 0x3000006eff817230 */ /* 0x000fe40000004100 */
[----:B------:R-:W-:Y:S01]  /*1900*/  FMUL.FTZ R130, R104, R130 ;  /* 0x0000008268827220 */ /* 0x000fe20000410000 */
[--C-:B------:R-:W-:Y:S02]  /*1910*/  HADD2.F32 R4, -RZ, R3.reuse.H0_H0 ;  /* 0x20000003ff047230 */ /* 0x100fe40000004100 */
[----:B------:R-:W-:Y:S02]  /*1920*/  HADD2.F32 R2, -RZ, R3.H1_H1 ;  /* 0x30000003ff027230 */ /* 0x000fe40000004100 */
[----:B------:R-:W-:Y:S01]  /*1930*/  FFMA.FTZ R3, R138, R152, R133 ;  /* 0x000000988a037223 */ /* 0x000fe20000010085 */
[----:B------:R-:W-:-:S02]  /*1940*/  HADD2.F32 R127, -RZ, R111.H0_H0 ;  /* 0x2000006fff7f7230 */ /* 0x000fc40000004100 */
[----:B0-----:R-:W-:Y:S01]  /*1950*/  FFMA.FTZ R72, R136, R151, R135 ;  /* 0x0000009788487223 */ /* 0x001fe20000010087 */
[C---:B------:R-:W-:Y:S01]  /*1960*/  FMUL.FTZ R128, R104.reuse, R128 ;  /* 0x0000008068807220 */ /* 0x040fe20000410000 */
[----:B------:R-:W-:Y:S02]  /*1970*/  HADD2.F32 R139, -RZ, R114.H0_H0 ;  /* 0x20000072ff8b7230 */ /* 0x000fe40000004100 */
[----:B------:R-:W-:Y:S01]  /*1980*/  FMUL.FTZ R142, R104, R65 ;  /* 0x00000041688e7220 */ /* 0x000fe20000410000 */
[----:B------:R-:W-:Y:S02]  /*1990*/  HADD2.F32 R116, -RZ, R111.H1_H1 ;  /* 0x3000006fff747230 */ /* 0x000fe40000004100 */
[----:B------:R-:W-:Y:S01]  /*19a0*/  FADD.FTZ R122, R122, R129 ;  /* 0x000000817a7a7221 */ /* 0x000fe20000010000 */
[----:B------:R-:W-:Y:S02]  /*19b0*/  HADD2.F32 R114, -RZ, R120.H1_H1 ;  /* 0x30000078ff727230 */ /* 0x000fe40000004100 */
[----:B------:R-:W-:Y:S01]  /*19c0*/  FFMA.FTZ R3, R130, R129, R3 ;  /* 0x0000008182037223 */ /* 0x000fe20000010003 */
[----:B------:R-:W-:-:S02]  /*19d0*/  HADD2.F32 R48, -RZ, R100.H0_H0 ;  /* 0x20000064ff307230 */ /* 0x000fc40000004100 */
[----:B------:R-:W-:Y:S02]  /*19e0*/  HADD2.F32 R46, -RZ, R100.H1_H1 ;  /* 0x30000064ff2e7230 */ /* 0x000fe40000004100 */
[----:B------:R-:W-:Y:S01]  /*19f0*/  FMUL.FTZ R100, R104, R93 ;  /* 0x0000005d68647220 */ /* 0x000fe20000410000 */
[----:B------:R-:W-:Y:S02]  /*1a00*/  HADD2.F32 R111, -RZ, R121.H0_H0 ;  /* 0x20000079ff6f7230 */ /* 0x000fe40000004100 */
[----:B------:R-:W-:Y:S01]  /*1a10*/  FFMA.FTZ R72, R128, R127, R72 ;  /* 0x0000007f80487223 */ /* 0x000fe20000010048 */
[----:B------:R-:W-:Y:S01]  /*1a20*/  FMUL.FTZ R98, R104, R98 ;  /* 0x0000006268627220 */ /* 0x000fe20000410000 */
[----:B------:R-:W-:Y:S01]  /*1a30*/  FADD.FTZ R124, R141, R85 ;  /* 0x000000558d7c7221 */ /* 0x000fe20000010000 */
[----:B------:R-:W-:Y:S01]  /*1a40*/  FFMA.FTZ R125, R142, R141, R84 ;  /* 0x0000008d8e7d7223 */ /* 0x000fe20000010054 */
[----:B------:R-:W-:Y:S02]  /*1a50*/  HADD2.F32 R85, -RZ, R118.H1_H1 ;  /* 0x30000076ff557230 */ /* 0x000fe40000004100 */
[----:B------:R-:W-:Y:S01]  /*1a60*/  FADD.FTZ R122, R122, R114 ;  /* 0x000000727a7a7221 */ /* 0x000fe20000010000 */
[----:B------:R-:W-:-:S02]  /*1a70*/  HADD2.F32 R84, -RZ, R119.H0_H0 ;  /* 0x20000077ff547230 */ /* 0x000fc40000004100 */
[----:B------:R-:W-:Y:S01]  /*1a80*/  FFMA.FTZ R3, R100, R114, R3 ;  /* 0x0000007264037223 */ /* 0x000fe20000010003 */
[----:B------:R-:W-:Y:S01]  /*1a90*/  FMUL.FTZ R92, R104, R92 ;  /* 0x0000005c685c7220 */ /* 0x000fe20000410000 */
[----:B------:R-:W-:Y:S01]  /*1aa0*/  FFMA.FTZ R72, R98, R111, R72 ;  /* 0x0000006f62487223 */ /* 0x000fe20000010048 */
[C---:B------:R-:W-:Y:S01]  /*1ab0*/  FMUL.FTZ R90, R104.reuse, R90 ;  /* 0x0000005a685a7220 */ /* 0x040fe20000410000 */
[----:B------:R-:W-:Y:S02]  /*1ac0*/  HADD2.F32 R150, -RZ, R115.H1_H1 ;  /* 0x30000073ff967230 */ /* 0x000fe40000004100 */
[----:B------:R-:W-:Y:S01]  /*1ad0*/  FMUL.FTZ R134, R104, R134 ;  /* 0x0000008668867220 */ /* 0x000fe20000410000 */
[--C-:B------:R-:W-:Y:S02]  /*1ae0*/  HADD2.F32 R12, -RZ, R77.reuse.H0_H0 ;  /* 0x2000004dff0c7230 */ /* 0x100fe40000004100 */
[----:B------:R-:W-:Y:S01]  /*1af0*/  FADD.FTZ R122, R122, R85 ;  /* 0x000000557a7a7221 */ /* 0x000fe20000010000 */
[----:B------:R-:W-:-:S02]  /*1b00*/  HADD2.F32 R10, -RZ, R77.H1_H1 ;  /* 0x3000004dff0a7230 */ /* 0x000fc40000004100 */
[-C--:B------:R-:W-:Y:S01]  /*1b10*/  FFMA.FTZ R3, R92, R85.reuse, R3 ;  /* 0x000000555c037223 */ /* 0x080fe20000010003 */
[----:B------:R-:W-:Y:S01]  /*1b20*/  FMUL.FTZ R77, R107, R85 ;  /* 0x000000556b4d7220 */ /* 0x000fe20000410000 */
[--C-:B------:R-:W-:Y:S02]  /*1b30*/  HADD2.F32 R82, -RZ, R62.reuse.H1_H1 ;  /* 0x3000003eff527230 */ /* 0x100fe40000004100 */
[----:B------:R-:W-:Y:S01]  /*1b40*/  FFMA.FTZ R85, R90, R84, R72 ;  /* 0x000000545a557223 */ /* 0x000fe20000010048 */
[----:B------:R-:W-:Y:S01]  /*1b50*/  FMUL.FTZ R72, R104, R5 ;  /* 0x0000000568487220 */ /* 0x000fe20000410000 */
[----:B------:R-:W-:Y:S01]  /*1b60*/  FADD.FTZ R124, R124, R150 ;  /* 0x000000967c7c7221 */ /* 0x000fe20000010000 */
[----:B------:R-:W-:Y:S01]  /*1b70*/  FFMA.FTZ R125, R134, R150, R125 ;  /* 0x00000096867d7223 */ /* 0x000fe2000001007d */
[C---:B------:R-:W-:Y:S01]  /*1b80*/  FMUL.FTZ R126, R104.reuse, R126 ;  /* 0x0000007e687e7220 */ /* 0x040fe20000410000 */
[----:B------:R-:W-:Y:S02]  /*1b90*/  HADD2.F32 R71, -RZ, R62.H0_H0 ;  /* 0x2000003eff477230 */ /* 0x000fe40000004100 */
[----:B------:R-:W-:Y:S01]  /*1ba0*/  FMUL.FTZ R70, R104, R70 ;  /* 0x0000004668467220 */ /* 0x000fe20000410000 */
[----:B------:R-:W-:-:S02]  /*1bb0*/  HADD2.F32 R67, -RZ, R63.H0_H0 ;  /* 0x2000003fff437230 */ /* 0x000fc40000004100 */
[----:B------:R-:W-:Y:S01]  /*1bc0*/  FFMA.FTZ R3, R72, R82, R3 ;  /* 0x0000005248037223 */ /* 0x000fe20000010003 */
        /* <DEDUP_REMOVED lines=9> */
[--C-:B------:R-:W-:Y:S02]  /*1c60*/  HADD2.F32 R40, -RZ, R96.reuse.H0_H0 ;  /* 0x20000060ff287230 */ /* 0x100fe40000004100 */
[----:B------:R-:W-:Y:S02]  /*1c70*/  HADD2.F32 R38, -RZ, R96.H1_H1 ;  /* 0x30000060ff267230 */ /* 0x000fe40000004100 */
[----:B------:R-:W-:Y:S01]  /*1c80*/  FMUL.FTZ R96, R104, R87 ;  /* 0x0000005768607220 */ /* 0x000fe20000410000 */
[--C-:B------:R-:W-:Y:S02]  /*1c90*/  HADD2.F32 R24, -RZ, R88.reuse.H0_H0 ;  /* 0x20000058ff187230 */ /* 0x100fe40000004100 */
[----:B------:R-:W-:-:S02]  /*1ca0*/  HADD2.F32 R22, -RZ, R88.H1_H1 ;  /* 0x30000058ff167230 */ /* 0x000fc40000004100 */
[----:B------:R-:W-:Y:S01]  /*1cb0*/  FFMA.FTZ R88, R70, R67, R85 ;  /* 0x0000004346587223 */ /* 0x000fe20000010055 */
[----:B------:R-:W-:Y:S01]  /*1cc0*/  FFMA.FTZ R85, R64, R62, R3 ;  /* 0x0000003e40557223 */ /* 0x000fe20000010003 */
[----:B------:R-:W-:Y:S01]  /*1cd0*/  FMUL.FTZ R145, R107, R145 ;  /* 0x000000916b917220 */ /* 0x000fe20000410000 */
[----:B------:R-:W-:Y:S01]  /*1ce0*/  FADD.FTZ R124, R124, R110 ;  /* 0x0000006e7c7c7221 */ /* 0x000fe20000010000 */
[-C--:B------:R-:W-:Y:S01]  /*1cf0*/  FFMA.FTZ R125, R96, R110.reuse, R125 ;  /* 0x0000006e607d7223 */ /* 0x080fe2000001007d */
[----:B------:R-:W-:Y:S01]  /*1d00*/  FMUL.FTZ R93, R105, R110 ;  /* 0x0000006e695d7220 */ /* 0x000fe20000410000 */
[----:B------:R-:W-:Y:S01]  /*1d10*/  FFMA.FTZ R3, R0, R103, RZ ;  /* 0x0000006700037223 */ /* 0x000fe200000100ff */
[----:B------:R-:W-:Y:S01]  /*1d20*/  FADD.FTZ R110, RZ, R103 ;  /* 0x00000067ff6e7221 */ /* 0x000fe20000010000 */
[----:B------:R-:W-:Y:S01]  /*1d30*/  FADD.FTZ R123, R143, R83 ;  /* 0x000000538f7b7221 */ /* 0x000fe20000010000 */
[----:B------:R-:W-:Y:S01]  /*1d40*/  FMUL.FTZ R143, R106, R143 ;  /* 0x0000008f6a8f7220 */ /* 0x000fe20000410000 */
[----:B------:R-:W-:Y:S01]  /*1d50*/  FFMA.FTZ R3, R146, R145, R3 ;  /* 0x0000009192037223 */ /* 0x000fe20000010003 */
[----:B------:R-:W-:Y:S01]  /*1d60*/  FADD.FTZ R110, R110, R145 ;  /* 0x000000916e6e7221 */ /* 0x000fe20000010000 */
[----:B------:R-:W-:Y:S01]  /*1d70*/  FMUL.FTZ R140, R104, R140 ;  /* 0x0000008c688c7220 */ /* 0x000fe20000410000 */
[----:B------:R-:W-:Y:S01]  /*1d80*/  FMUL.FTZ R141, R105, R141 ;  /* 0x0000008d698d7220 */ /* 0x000fe20000410000 */
[----:B------:R-:W-:Y:S01]  /*1d90*/  FFMA.FTZ R3, R144, R143, R3 ;  /* 0x0000008f90037223 */ /* 0x000fe20000010003 */
[----:B------:R-:W-:Y:S01]  /*1da0*/  FADD.FTZ R110, R110, R143 ;  /* 0x0000008f6e6e7221 */ /* 0x000fe20000010000 */
[----:B------:R-:W-:Y:S01]  /*1db0*/  FADD.FTZ R117, R117, R139 ;  /* 0x0000008b75757221 */ /* 0x000fe20000010000 */
[-C--:B------:R-:W-:Y:S01]  /*1dc0*/  FFMA.FTZ R131, R140, R139.reuse, R131 ;  /* 0x0000008b8c837223 */ /* 0x080fe20000010083 */
[----:B------:R-:W-:Y:S01]  /*1dd0*/  FMUL.FTZ R139, R108, R139 ;  /* 0x0000008b6c8b7220 */ /* 0x000fe20000410000 */
[----:B------:R-:W-:Y:S01]  /*1de0*/  FFMA.FTZ R3, R142, R141, R3 ;  /* 0x0000008d8e037223 */ /* 0x000fe20000010003 */
[----:B------:R-:W-:Y:S01]  /*1df0*/  FADD.FTZ R110, R110, R141 ;  /* 0x0000008d6e6e7221 */ /* 0x000fe20000010000 */
[----:B------:R-:W-:-:S02]  /*1e00*/  FMUL.FTZ R137, R107, R152 ;  /* 0x000000986b897220 */ /* 0x000fc40000410000 */
[----:B------:R-:W-:Y:S01]  /*1e10*/  FFMA.FTZ R3, R140, R139, R3 ;  /* 0x0000008b8c037223 */ /* 0x000fe20000010003 */
[----:B------:R-:W-:Y:S01]  /*1e20*/  FADD.FTZ R110, R110, R139 ;  /* 0x0000008b6e6e7221 */ /* 0x000fe20000010000 */
[----:B------:R-:W-:Y:S02]  /*1e30*/  FMUL.FTZ R135, R106, R151 ;  /* 0x000000976a877220 */ /* 0x000fe40000410000 */
[----:B------:R-:W-:Y:S01]  /*1e40*/  FFMA.FTZ R3, R138, R137, R3 ;  /* 0x000000898a037223 */ /* 0x000fe20000010003 */
[----:B------:R-:W-:Y:S01]  /*1e50*/  FADD.FTZ R110, R110, R137 ;  /* 0x000000896e6e7221 */ /* 0x000fe20000010000 */
[----:B------:R-:W-:Y:S01]  /*1e60*/  FMUL.FTZ R132, R104, R132 ;  /* 0x0000008468847220 */ /* 0x000fe20000410000 */
[----:B------:R-:W-:Y:S01]  /*1e70*/  FMUL.FTZ R133, R105, R150 ;  /* 0x0000009669857220 */ /* 0x000fe20000410000 */
[----:B------:R-:W-:Y:S01]  /*1e80*/  FFMA.FTZ R3, R136, R135, R3 ;  /* 0x0000008788037223 */ /* 0x000fe20000010003 */
[----:B------:R-:W-:Y:S01]  /*1e90*/  FADD.FTZ R110, R110, R135 ;  /* 0x000000876e6e7221 */ /* 0x000fe20000010000 */
[-C--:B------:R-:W-:Y:S01]  /*1ea0*/  FFMA.FTZ R73, R132, R149.reuse, R131 ;  /* 0x0000009584497223 */ /* 0x080fe20000010083 */
[----:B------:R-:W-:Y:S01]  /*1eb0*/  FMUL.FTZ R131, R108, R149 ;  /* 0x000000956c837220 */ /* 0x000fe20000410000 */
[----:B------:R-:W-:Y:S01]  /*1ec0*/  FFMA.FTZ R3, R134, R133, R3 ;  /* 0x0000008586037223 */ /* 0x000fe20000010003 */
[----:B------:R-:W-:Y:S01]  /*1ed0*/  FADD.FTZ R110, R110, R133 ;  /* 0x000000856e6e7221 */ /* 0x000fe20000010000 */
[----:B------:R-:W-:Y:S01]  /*1ee0*/  FADD.FTZ R123, R123, R151 ;  /* 0x000000977b7b7221 */ /* 0x000fe20000010000 */
[----:B------:R-:W-:Y:S01]  /*1ef0*/  FMUL.FTZ R129, R107, R129 ;  /* 0x000000816b817220 */ /* 0x000fe20000410000 */
[----:B------:R-:W-:Y:S01]  /*1f00*/  FFMA.FTZ R3, R132, R131, R3 ;  /* 0x0000008384037223 */ /* 0x000fe20000010003 */
[----:B------:R-:W-:Y:S01]  /*1f10*/  FADD.FTZ R110, R110, R131 ;  /* 0x000000836e6e7221 */ /* 0x000fe20000010000 */
[----:B------:R-:W-:Y:S01]  /*1f20*/  FADD.FTZ R123, R123, R127 ;  /* 0x0000007f7b7b7221 */ /* 0x000fe20000010000 */
[----:B------:R-:W-:Y:S01]  /*1f30*/  FMUL.FTZ R127, R106, R127 ;  /* 0x0000007f6a7f7220 */ /* 0x000fe20000410000 */
[----:B------:R-:W-:Y:S01]  /*1f40*/  FFMA.FTZ R3, R130, R129, R3 ;  /* 0x0000008182037223 */ /* 0x000fe20000010003 */
[----:B------:R-:W-:Y:S01]  /*1f50*/  FADD.FTZ R110, R110, R129 ;  /* 0x000000816e6e7221 */ /* 0x000fe20000010000 */
[----:B------:R-:W-:-:S02]  /*1f60*/  HADD2.F32 R115, -RZ, R120.H0_H0 ;  /* 0x20000078ff737230 */ /* 0x000fc40000004100 */
[--C-:B------:R-:W-:Y:S02]  /*1f70*/  HADD2.F32 R44, -RZ, R101.reuse.H0_H0 ;  /* 0x20000065ff2c7230 */ /* 0x100fe40000004100 */
[----:B------:R-:W-:Y:S01]  /*1f80*/  FFMA.FTZ R3, R128, R127, R3 ;  /* 0x0000007f80037223 */ /* 0x000fe20000010003 */
[----:B------:R-:W-:Y:S02]  /*1f90*/  HADD2.F32 R42, -RZ, R101.H1_H1 ;  /* 0x30000065ff2a7230 */ /* 0x000fe40000004100 */
[----:B------:R-:W-:Y:S01]  /*1fa0*/  FMUL.FTZ R101, R105, R116 ;  /* 0x0000007469657220 */ /* 0x000fe20000410000 */
[----:B------:R-:W-:Y:S01]  /*1fb0*/  FADD.FTZ R110, R110, R127 ;  /* 0x0000007f6e6e7221 */ /* 0x000fe20000010000 */
[--C-:B------:R-:W-:Y:S02]  /*1fc0*/  HADD2.F32 R56, -RZ, R102.reuse.H0_H0 ;  /* 0x20000066ff387230 */ /* 0x100fe40000004100 */
[----:B------:R-:W-:Y:S02]  /*1fd0*/  HADD2.F32 R54, -RZ, R102.H1_H1 ;  /* 0x30000066ff367230 */ /* 0x000fe40000004100 */
[----:B------:R-:W-:Y:S01]  /*1fe0*/  FMUL.FTZ R102, R104, R99 ;  /* 0x0000006368667220 */ /* 0x000fe20000410000 */
[----:B------:R-:W-:Y:S01]  /*1ff0*/  FMUL.FTZ R99, R108, R115 ;  /* 0x000000736c637220 */ /* 0x000fe20000410000 */
[----:B------:R-:W-:Y:S01]  /*2000*/  FFMA.FTZ R3, R126, R101, R3 ;  /* 0x000000657e037223 */ /* 0x000fe20000010003 */
[----:B------:R-:W-:Y:S01]  /*2010*/  FADD.FTZ R110, R110, R101 ;  /* 0x000000656e6e7221 */ /* 0x000fe20000010000 */
[----:B------:R-:W-:-:S02]  /*2020*/  HADD2.F32 R36, -RZ, R97.H0_H0 ;  /* 0x20000061ff247230 */ /* 0x000fc40000004100 */
[----:B------:R-:W-:Y:S02]  /*2030*/  HADD2.F32 R34, -RZ, R97.H1_H1 ;  /* 0x30000061ff227230 */ /* 0x000fe40000004100 */
[----:B------:R-:W-:Y:S01]  /*2040*/  FMUL.FTZ R97, R107, R114 ;  /* 0x000000726b617220 */ /* 0x000fe20000410000 */
[----:B------:R-:W-:Y:S01]  /*2050*/  FFMA.FTZ R3, R102, R99, R3 ;  /* 0x0000006366037223 */ /* 0x000fe20000010003 */
[----:B------:R-:W-:Y:S01]  /*2060*/  FADD.FTZ R110, R110, R99 ;  /* 0x000000636e6e7221 */ /* 0x000fe20000010000 */
[--C-:B------:R-:W-:Y:S02]  /*2070*/  HADD2.F32 R28, -RZ, R95.reuse.H0_H0 ;  /* 0x2000005fff1c7230 */ /* 0x100fe40000004100 */
[----:B------:R-:W-:Y:S01]  /*2080*/  FADD.FTZ R117, R117, R149 ;  /* 0x0000009575757221 */ /* 0x000fe20000010000 */
[----:B------:R-:W-:Y:S02]  /*2090*/  HADD2.F32 R26, -RZ, R95.H1_H1 ;  /* 0x3000005fff1a7230 */ /* 0x000fe40000004100 */
[----:B------:R-:W-:Y:S01]  /*20a0*/  FMUL.FTZ R95, R106, R111 ;  /* 0x0000006f6a5f7220 */ /* 0x000fe20000410000 */
[----:B------:R-:W-:Y:S01]  /*20b0*/  FFMA.FTZ R3, R100, R97, R3 ;  /* 0x0000006164037223 */ /* 0x000fe20000010003 */
[----:B------:R-:W-:Y:S01]  /*20c0*/  FADD.FTZ R110, R110, R97 ;  /* 0x000000616e6e7221 */ /* 0x000fe20000010000 */
[----:B------:R-:W-:-:S02]  /*20d0*/  HADD2.F32 R91, -RZ, R118.H0_H0 ;  /* 0x20000076ff5b7230 */ /* 0x000fc40000004100 */
[----:B------:R-:W-:Y:S01]  /*20e0*/  FADD.FTZ R117, R117, R115 ;  /* 0x0000007375757221 */ /* 0x000fe20000010000 */
[--C-:B------:R-:W-:Y:S02]  /*20f0*/  HADD2.F32 R32, -RZ, R94.reuse.H0_H0 ;  /* 0x2000005eff207230 */ /* 0x100fe40000004100 */
[----:B------:R-:W-:Y:S01]  /*2100*/  FFMA.FTZ R73, R102, R115, R73 ;  /* 0x0000007366497223 */ /* 0x000fe20000010049 */
[----:B------:R-:W-:Y:S02]  /*2110*/  HADD2.F32 R30, -RZ, R94.H1_H1 ;  /* 0x3000005eff1e7230 */ /* 0x000fe40000004100 */
[----:B------:R-:W-:Y:S01]  /*2120*/  FMUL.FTZ R94, R104, R75 ;  /* 0x0000004b685e7220 */ /* 0x000fe20000410000 */
[----:B------:R-:W-:Y:S01]  /*2130*/  FFMA.FTZ R3, R98, R95, R3 ;  /* 0x0000005f62037223 */ /* 0x000fe20000010003 */
[----:B------:R-:W-:Y:S01]  /*2140*/  FADD.FTZ R110, R110, R95 ;  /* 0x0000005f6e6e7221 */ /* 0x000fe20000010000 */
[----:B------:R-:W-:Y:S01]  /*2150*/  FADD.FTZ R117, R117, R91 ;  /* 0x0000005b75757221 */ /* 0x000fe20000010000 */
[-C--:B------:R-:W-:Y:S01]  /*2160*/  FFMA.FTZ R87, R94, R91.reuse, R73 ;  /* 0x0000005b5e577223 */ /* 0x080fe20000010049 */
[----:B------:R-:W-:Y:S01]  /*2170*/  FMUL.FTZ R91, R108, R91 ;  /* 0x0000005b6c5b7220 */ /* 0x000fe20000410000 */
[----:B------:R-:W-:Y:S01]  /*2180*/  FFMA.FTZ R3, R96, R93, R3 ;  /* 0x0000005d60037223 */ /* 0x000fe20000010003 */
[----:B------:R-:W-:-:S03]  /*2190*/  FADD.FTZ R110, R110, R93 ;  /* 0x0000005d6e6e7221 */ /* 0x000fc60000010000 */
[----:B------:R-:W-:Y:S01]  /*21a0*/  FFMA.FTZ R3, R94, R91, R3 ;  /* 0x0000005b5e037223 */ /* 0x000fe20000010003 */
[----:B------:R-:W-:Y:S01]  /*21b0*/  FADD.FTZ R110, R110, R91 ;  /* 0x0000005b6e6e7221 */ /* 0x000fe20000010000 */
[----:B------:R-:W-:Y:S02]  /*21c0*/  HADD2.F32 R83, -RZ, R119.H1_H1 ;  /* 0x30000077ff537230 */ /* 0x000fe40000004100 */
[----:B------:R-:W-:Y:S01]  /*21d0*/  FMUL.FTZ R75, R106, R84 ;  /* 0x000000546a4b7220 */ /* 0x000fe20000410000 */
[----:B------:R-:W-:Y:S01]  /*21e0*/  FFMA.FTZ R3, R92, R77, R3 ;  /* 0x0000004d5c037223 */ /* 0x000fe20000010003 */
[----:B------:R-:W-:Y:S01]  /*21f0*/  FADD.FTZ R110, R110, R77 ;  /* 0x0000004d6e6e7221 */ /* 0x000fe20000010000 */
[--C-:B------:R-:W-:Y:S02]  /*2200*/  HADD2.F32 R16, -RZ, R76.reuse.H0_H0 ;  /* 0x2000004cff107230 */ /* 0x100fe40000004100 */
[----:B------:R-:W-:Y:S01]  /*2210*/  FMUL.FTZ R74, R104, R74 ;  /* 0x0000004a684a7220 */ /* 0x000fe20000410000 */
[----:B------:R-:W-:-:S02]  /*2220*/  HADD2.F32 R14, -RZ, R76.H1_H1 ;  /* 0x3000004cff0e7230 */ /* 0x000fc40000004100 */
[----:B------:R-:W-:Y:S01]  /*2230*/  FMUL.FTZ R76, R104, R69 ;  /* 0x00000045684c7220 */ /* 0x000fe20000410000 */
[----:B------:R-:W-:Y:S01]  /*2240*/  FMUL.FTZ R73, R105, R83 ;  /* 0x0000005369497220 */ /* 0x000fe20000410000 */
[----:B------:R-:W-:Y:S01]  /*2250*/  FFMA.FTZ R3, R90, R75, R3 ;  /* 0x0000004b5a037223 */ /* 0x000fe20000010003 */
[----:B------:R-:W-:Y:S01]  /*2260*/  FADD.FTZ R110, R110, R75 ;  /* 0x0000004b6e6e7221 */ /* 0x000fe20000010000 */
[----:B------:R-:W-:Y:S01]  /*2270*/  FADD.FTZ R123, R123, R111 ;  /* 0x0000006f7b7b7221 */ /* 0x000fe20000010000 */
        /* <DEDUP_REMOVED lines=9> */
[----:B------:R-:W-:-:S02]  /*2310*/  HADD2.F32 R65, -RZ, R63.H1_H1 ;  /* 0x3000003fff417230 */ /* 0x000fc40000004100 */
[----:B------:R-:W-:Y:S01]  /*2320*/  FADD.FTZ R124, R124, R83 ;  /* 0x000000537c7c7221 */ /* 0x000fe20000010000 */
[----:B------:R-:W-:Y:S01]  /*2330*/  FFMA.FTZ R125, R76, R83, R125 ;  /* 0x000000534c7d7223 */ /* 0x000fe2000001007d */
[----:B------:R-:W-:Y:S01]  /*2340*/  FMUL.FTZ R68, R104, R68 ;  /* 0x0000004468447220 */ /* 0x000fe20000410000 */
[----:B------:R-:W-:Y:S01]  /*2350*/  FADD.FTZ R123, R123, R67 ;  /* 0x000000437b7b7221 */ /* 0x000fe20000010000 */
[----:B------:R-:W-:Y:S01]  /*2360*/  FMUL.FTZ R67, R106, R67 ;  /* 0x000000436a437220 */ /* 0x000fe20000410000 */
[----:B------:R-:W-:Y:S01]  /*2370*/  FFMA.FTZ R3, R72, R69, R3 ;  /* 0x0000004548037223 */ /* 0x000fe20000010003 */
[----:B------:R-:W-:Y:S01]  /*2380*/  FADD.FTZ R110, R110, R69 ;  /* 0x000000456e6e7221 */ /* 0x000fe20000010000 */
[----:B------:R-:W-:Y:S02]  /*2390*/  HADD2.F32 R63, -RZ, R112.H0_H0 ;  /* 0x20000070ff3f7230 */ /* 0x000fe40000004100 */
[----:B------:R-:W-:Y:S01]  /*23a0*/  FMUL.FTZ R66, R104, R66 ;  /* 0x0000004268427220 */ /* 0x000fe20000410000 */
[----:B------:R-:W-:-:S02]  /*23b0*/  HADD2.F32 R20, -RZ, R89.H0_H0 ;  /* 0x20000059ff147230 */ /* 0x000fc40000004100 */
[-C--:B------:R-:W-:Y:S01]  /*23c0*/  FFMA.FTZ R125, R68, R65.reuse, R125 ;  /* 0x00000041447d7223 */ /* 0x080fe2000001007d */
[----:B------:R-:W-:Y:S02]  /*23d0*/  HADD2.F32 R18, -RZ, R89.H1_H1 ;  /* 0x30000059ff127230 */ /* 0x000fe40000004100 */
[----:B------:R-:W-:Y:S01]  /*23e0*/  FADD.FTZ R89, R124, R65 ;  /* 0x000000417c597221 */ /* 0x000fe20000010000 */
        /* <DEDUP_REMOVED lines=9> */
[----:B------:R-:W-:-:S02]  /*2480*/  HADD2.F32 R60, -RZ, R113.H0_H0 ;  /* 0x20000071ff3c7230 */ /* 0x000fc40000004100 */
[----:B------:R-:W-:Y:S01]  /*2490*/  FADD.FTZ R84, R84, R62 ;  /* 0x0000003e54547221 */ /* 0x000fe20000010000 */
[----:B------:R-:W-:Y:S01]  /*24a0*/  FMUL.FTZ R61, R104, R61 ;  /* 0x0000003d683d7220 */ /* 0x000fe20000410000 */
[----:B------:R-:W-:Y:S01]  /*24b0*/  FMUL.FTZ R62, R107, R62 ;  /* 0x0000003e6b3e7220 */ /* 0x000fe20000410000 */
[----:B------:R-:W-:Y:S01]  /*24c0*/  FFMA.FTZ R3, R66, R63, R3 ;  /* 0x0000003f42037223 */ /* 0x000fe20000010003 */
[----:B------:R-:W-:Y:S01]  /*24d0*/  FADD.FTZ R5, R110, R63 ;  /* 0x0000003f6e057221 */ /* 0x000fe20000010000 */
[----:B------:R-:W-:Y:S02]  /*24e0*/  HADD2.F32 R58, -RZ, R113.H1_H1 ;  /* 0x30000071ff3a7230 */ /* 0x000fe40000004100 */
[----:B------:R-:W-:Y:S01]  /*24f0*/  FADD.FTZ R87, R123, R60 ;  /* 0x0000003c7b577221 */ /* 0x000fe20000010000 */
[-C--:B------:R-:W-:Y:S01]  /*2500*/  FFMA.FTZ R88, R61, R60.reuse, R88 ;  /* 0x0000003c3d587223 */ /* 0x080fe20000010058 */
[----:B------:R-:W-:Y:S01]  /*2510*/  FMUL.FTZ R59, R104, R59 ;  /* 0x0000003b683b7220 */ /* 0x000fe20000410000 */
[----:B------:R-:W-:Y:S01]  /*2520*/  FMUL.FTZ R60, R106, R60 ;  /* 0x0000003c6a3c7220 */ /* 0x000fe20000410000 */
[----:B------:R-:W-:Y:S01]  /*2530*/  FFMA.FTZ R110, R64, R62, R3 ;  /* 0x0000003e406e7223 */ /* 0x000fe20000010003 */
[----:B------:R-:W-:Y:S01]  /*2540*/  FADD.FTZ R5, R5, R62 ;  /* 0x0000003e05057221 */ /* 0x000fe20000010000 */
[----:B------:R-:W-:Y:S01]  /*2550*/  FADD.FTZ R89, R89, R58 ;  /* 0x0000003a59597221 */ /* 0x000fe20000010000 */
[-C--:B------:R-:W-:Y:S01]  /*2560*/  FFMA.FTZ R149, R59, R58.reuse, R125 ;  /* 0x0000003a3b957223 */ /* 0x080fe2000001007d */
[C---:B------:R-:W-:Y:S01]  /*2570*/  FMUL.FTZ R57, R104.reuse, R57 ;  /* 0x0000003968397220 */ /* 0x040fe20000410000 */
        /* <DEDUP_REMOVED lines=160> */
[----:B------:R-:W-:Y:S01]  /*2f80*/  FFMA.FTZ R88, R5, R4, R88 ;  /* 0x0000000405587223 */ /* 0x000fe20000010058 */
[----:B------:R-:W-:Y:S01]  /*2f90*/  FMUL.FTZ R3, R104, R154 ;  /* 0x0000009a68037220 */ /* 0x000fe20000410000 */
[----:B------:R-:W-:Y:S01]  /*2fa0*/  FMUL.FTZ R4, R106, R4 ;  /* 0x000000046a047220 */ /* 0x000fe20000410000 */
[----:B------:R-:W-:Y:S01]  /*2fb0*/  FFMA.FTZ R110, R7, R6, R110 ;  /* 0x00000006076e7223 */ /* 0x000fe2000001006e */
[----:B------:R-:W-:Y:S01]  /*2fc0*/  FADD.FTZ R111, R111, R6 ;  /* 0x000000066f6f7221 */ /* 0x000fe20000010000 */
[----:B------:R-:W-:Y:S01]  /*2fd0*/  FADD.FTZ R89, R89, R2 ;  /* 0x0000000259597221 */ /* 0x000fe20000010000 */
[----:B------:R-:W-:Y:S01]  /*2fe0*/  FFMA.FTZ R149, R3, R2, R149 ;  /* 0x0000000203957223 */ /* 0x000fe20000010095 */
[----:B--2---:R-:W-:-:S02]  /*2ff0*/  HADD2.F32 R150, -RZ, R78.H0_H0 ;  /* 0x2000004eff967230 */ /* 0x004fc40000004100 */
[----:B------:R-:W-:Y:S01]  /*3000*/  FMUL.FTZ R2, R105, R2 ;  /* 0x0000000269027220 */ /* 0x000fe20000410000 */
[----:B------:R-:W-:Y:S01]  /*3010*/  FFMA.FTZ R110, R5, R4, R110 ;  /* 0x00000004056e7223 */ /* 0x000fe2000001006e */
[----:B------:R-:W-:Y:S01]  /*3020*/  FADD.FTZ R111, R111, R4 ;  /* 0x000000046f6f7221 */ /* 0x000fe20000010000 */
[----:B------:R-:W-:Y:S02]  /*3030*/  HADD2.F32 R151, -RZ, R78.H1_H1 ;  /* 0x3000004eff977230 */ /* 0x000fe40000004100 */
[----:B------:R-:W-:Y:S01]  /*3040*/  FMUL.FTZ R113, R104, R155 ;  /* 0x0000009b68717220 */ /* 0x000fe20000410000 */
[----:B------:R-:W-:Y:S01]  /*3050*/  FFMA.FTZ R110, R3, R2, R110 ;  /* 0x00000002036e7223 */ /* 0x000fe2000001006e */
[----:B------:R-:W-:Y:S01]  /*3060*/  FMUL.FTZ R112, R108, R150 ;  /* 0x000000966c707220 */ /* 0x000fe20000410000 */
[----:B------:R-:W-:Y:S01]  /*3070*/  FADD.FTZ R115, R111, R2 ;  /* 0x000000026f737221 */ /* 0x000fe20000010000 */
[--C-:B------:R-:W-:Y:S02]  /*3080*/  HADD2.F32 R152, -RZ, R79.reuse.H0_H0 ;  /* 0x2000004fff987230 */ /* 0x100fe40000004100 */
[----:B------:R-:W-:Y:S01]  /*3090*/  FMUL.FTZ R111, R104, R156 ;  /* 0x0000009c686f7220 */ /* 0x000fe20000410000 */
[----:B------:R-:W-:Y:S01]  /*30a0*/  FFMA.FTZ R114, R113, R112, R110 ;  /* 0x0000007071727223 */ /* 0x000fe2000001006e */
[----:B------:R-:W-:Y:S01]  /*30b0*/  FADD.FTZ R78, R115, R112 ;  /* 0x00000070734e7221 */ /* 0x000fe20000010000 */
[----:B------:R-:W-:Y:S01]  /*30c0*/  FMUL.FTZ R110, R107, R151 ;  /* 0x000000976b6e7220 */ /* 0x000fe20000410000 */
[----:B------:R-:W-:-:S02]  /*30d0*/  HADD2.F32 R154, -RZ, R79.H1_H1 ;  /* 0x3000004fff9a7230 */ /* 0x000fc40000004100 */
[----:B------:R-:W-:Y:S01]  /*30e0*/  FMUL.FTZ R117, R104, R157 ;  /* 0x0000009d68757220 */ /* 0x000fe20000410000 */
[----:B------:R-:W-:Y:S01]  /*30f0*/  FMUL.FTZ R116, R106, R152 ;  /* 0x000000986a747220 */ /* 0x000fe20000410000 */
[----:B------:R-:W-:Y:S01]  /*3100*/  FADD.FTZ R78, R78, R110 ;  /* 0x0000006e4e4e7221 */ /* 0x000fe20000010000 */
[----:B------:R-:W-:Y:S01]  /*3110*/  FFMA.FTZ R79, R111, R110, R114 ;  /* 0x0000006e6f4f7223 */ /* 0x000fe20000010072 */
[--C-:B---3--:R-:W-:Y:S02]  /*3120*/  HADD2.F32 R156, -RZ, R80.reuse.H0_H0 ;  /* 0x20000050ff9c7230 */ /* 0x108fe40000004100 */
[----:B------:R-:W-:Y:S01]  /*3130*/  FMUL.FTZ R115, R104, R158 ;  /* 0x0000009e68737220 */ /* 0x000fe20000410000 */
[----:B------:R-:W-:Y:S01]  /*3140*/  FADD.FTZ R78, R78, R116 ;  /* 0x000000744e4e7221 */ /* 0x000fe20000010000 */
[----:B------:R-:W-:Y:S01]  /*3150*/  FFMA.FTZ R79, R117, R116, R79 ;  /* 0x00000074754f7223 */ /* 0x000fe2000001004f */
[----:B------:R-:W-:Y:S01]  /*3160*/  FMUL.FTZ R114, R105, R154 ;  /* 0x0000009a69727220 */ /* 0x000fe20000410000 */
[----:B------:R-:W-:-:S02]  /*3170*/  HADD2.F32 R80, -RZ, R80.H1_H1 ;  /* 0x30000050ff507230 */ /* 0x000fc40000004100 */
[----:B------:R-:W-:Y:S01]  /*3180*/  FMUL.FTZ R121, R104, R159 ;  /* 0x0000009f68797220 */ /* 0x000fe20000410000 */
[----:B------:R-:W-:Y:S01]  /*3190*/  FMUL.FTZ R120, R108, R156 ;  /* 0x0000009c6c787220 */ /* 0x000fe20000410000 */
[----:B------:R-:W-:Y:S01]  /*31a0*/  FADD.FTZ R78, R78, R114 ;  /* 0x000000724e4e7221 */ /* 0x000fe20000010000 */
[----:B------:R-:W-:Y:S01]  /*31b0*/  FFMA.FTZ R79, R115, R114, R79 ;  /* 0x00000072734f7223 */ /* 0x000fe2000001004f */
[--C-:B------:R-:W-:Y:S02]  /*31c0*/  HADD2.F32 R155, -RZ, R81.reuse.H0_H0 ;  /* 0x20000051ff9b7230 */ /* 0x100fe40000004100 */
        /* <DEDUP_REMOVED lines=29> */
[----:B------:R-:W-:Y:S01]  /*33a0*/  FADD.FTZ R81, R84, R80 ;  /* 0x0000005054517221 */ /* 0x000fe20000010000 */
[----:B-1----:R-:W-:Y:S01]  /*33b0*/  FADD.FTZ R79, R83, R156 ;  /* 0x0000009c534f7221 */ /* 0x002fe20000010000 */
[----:B------:R-:W-:Y:S01]  /*33c0*/  FFMA.FTZ R78, R121, R156, R82 ;  /* 0x0000009c794e7223 */ /* 0x000fe20000010052 */
[----:B------:R-:W-:Y:S01]  /*33d0*/  FFMA.FTZ R80, R119, R80, R85 ;  /* 0x0000005077507223 */ /* 0x000fe20000010055 */
[----:B------:R-:W-:Y:S01]  /*33e0*/  FADD.FTZ R83, R87, R155 ;  /* 0x0000009b57537221 */ /* 0x000fe20000010000 */
        /* <DEDUP_REMOVED lines=28> */
.L_x_1063:
        /* <DEDUP_REMOVED lines=44> */
.L_x_1065:
[----:B------:R-:W-:Y:S05]  /*3870*/  BSYNC.RECONVERGENT B0 ;  /* 0x0000000000007941 */ /* 0x000fea0003800200 */
.L_x_1064:
        /* <DEDUP_REMOVED lines=34> */
.L_x_1068:
        /* <DEDUP_REMOVED lines=8> */
.L_x_1067:
[----:B------:R-:W-:Y:S05]  /*3b20*/  WARPSYNC.ALL ;  /* 0x0000000000007948 */ /* 0x000fea0003800000 */
[----:B------:R-:W-:Y:S06]  /*3b30*/  BAR.SYNC.DEFER_BLOCKING 0x0 ;  /* 0x0000000000007b1d */ /* 0x000fec0000010000 */
[----:B------:R-:W-:Y:S05]  /*3b40*/  BRA `(.L_x_1069) ;  /* 0x00000000005c7947 */ /* 0x000fea0003800000 */
.L_x_1066:
        /* <DEDUP_REMOVED lines=13> */
.L_x_1071:
        /* <DEDUP_REMOVED lines=8> */
.L_x_1070:
[----:B------:R-:W-:Y:S05]  /*3ca0*/  WARPSYNC.ALL ;  /* 0x0000000000007948 */ /* 0x000fea0003800000 */
[----:B------:R-:W-:Y:S06]  /*3cb0*/  BAR.SYNC.DEFER_BLOCKING 0x0 ;  /* 0x0000000000007b1d */ /* 0x000fec0000010000 */
.L_x_1069:
        /* <DEDUP_REMOVED lines=112> */
[-C--:B------:R-:W-:Y:S01]  /*43c0*/  FFMA.FTZ R95, R98, -R89.reuse, R95 ;  /* 0x80000059625f7223 */ /* 0x080fe2000001005f */
[-C--:B------:R-:W-:Y:S01]  /*43d0*/  FFMA.FTZ R93, R96, -R89.reuse, R93 ;  /* 0x80000059605d7223 */ /* 0x080fe2000001005d */
[-C--:B------:R-:W-:Y:S01]  /*43e0*/  FFMA.FTZ R11, R11, -R89.reuse, R10 ;  /* 0x800000590b0b7223 */ /* 0x080fe2000001000a */
        /* <DEDUP_REMOVED lines=120> */
[----:B------:R-:W-:-:S02]  /*4b70*/  F2FP.F16.F32.PACK_AB R95, R14, R95 ;  /* 0x0000005f0e5f723e */ /* 0x000fc400000000ff */
[----:B------:R-:W-:Y:S02]  /*4b80*/  F2FP.F16.F32.PACK_AB R94, R12, R99 ;  /* 0x000000630c5e723e */ /* 0x000fe400000000ff */
[----:B------:R-:W-:Y:S02]  /*4b90*/  F2FP.F16.F32.PACK_AB R75, R18, R75 ;  /* 0x0000004b124b723e */ /* 0x000fe400000000ff */
[----:B------:R-:W-:Y:S01]  /*4ba0*/  F2FP.F16.F32.PACK_AB R66, R20, R71 ;  /* 0x000000471442723e */ /* 0x000fe200000000ff */
[----:B------:R1:W-:Y:S01]  /*4bb0*/  STG.E.64 desc[UR16][R2.64+0x7800], R94 ;  /* 0x0078005e02007986 */ /* 0x0003e2000c101b10 */
[----:B------:R-:W-:Y:S02]  /*4bc0*/  F2FP.F16.F32.PACK_AB R14, R28, R57 ;  /* 0x000000391c0e723e */ /* 0x000fe400000000ff */
[----:B------:R-:W-:Y:S02]  /*4bd0*/  F2FP.F16.F32.PACK_AB R15, R30, R53 ;  /* 0x000000351e0f723e */ /* 0x000fe400000000ff */
[----:B------:R-:W-:-:S02]  /*4be0*/  F2FP.F16.F32.PACK_AB R6, R137, R6 ;  /* 0x000000068906723e */ /* 0x000fc400000000ff */
[----:B0-----:R-:W-:Y:S01]  /*4bf0*/  F2FP.F16.F32.PACK_AB R5, R26, R61 ;  /* 0x0000003d1a05723e */ /* 0x001fe200000000ff */
[----:B------:R1:W-:Y:S01]  /*4c00*/  STG.E.64 desc[UR16][R2.64+0x11800], R14 ;  /* 0x0118000e02007986 */ /* 0x0003e2000c101b10 */
        /* <DEDUP_REMOVED lines=31> */
[----:B------:R-:W-:-:S03]  /*4e00*/  F2FP.F16.F32.PACK_AB R61, R104, R123 ;  /* 0x0000007b683d723e */ /* 0x000fc600000000ff */
[----:B------:R1:W-:Y:S04]  /*4e10*/  STG.E.64 desc[UR16][R2.64+0x20800], R52 ;  /* 0x0208003402007986 */ /* 0x0003e8000c101b10 */
[----:B------:R1:W-:Y:S04]  /*4e20*/  STG.E.64 desc[UR16][R2.64+0x23000], R56 ;  /* 0x0230003802007986 */ /* 0x0003e8000c101b10 */
[----:B------:R1:W-:Y:S01]  /*4e30*/  STG.E.64 desc[UR16][R2.64+0x25800], R60 ;  /* 0x0258003c02007986 */ /* 0x0003e2000c101b10 */
[----:B------:R-:W-:Y:S05]  /*4e40*/  BRA.U !UP0, `(.L_x_1072) ;  /* 0xffffffbd08047547 */ /* 0x000fea000b83ffff */
.L_x_1062:
        /* <DEDUP_REMOVED lines=9> */
[----:B------:R-:W0:Y:S01]  /*4ee0*/  S2R R39, SR_TID.X ;  /* 0x0000000000277919 */ /* 0x000e220000002100 */
[----:B-1----:R-:W1:Y:S01]  /*4ef0*/  LDC.64 R2, c[0x0][0x3c8] ;  /* 0x0000f200ff027b82 */ /* 0x002e620000000a00 */
        /* <DEDUP_REMOVED lines=47> */
.L_x_1084:
        /* <DEDUP_REMOVED lines=27> */
.L_x_1077:
        /* <DEDUP_REMOVED lines=33> */
.L_x_1076:
[----:B------:R-:W-:Y:S05]  /*55b0*/  BSYNC.RECONVERGENT B1 ;  /* 0x0000000000017941 */ /* 0x000fea0003800200 */
.L_x_1075:
        /* <DEDUP_REMOVED lines=25> */
.L_x_1079:
[----:B------:R-:W-:Y:S05]  /*5750*/  BSYNC.RECONVERGENT B1 ;  /* 0x0000000000017941 */ /* 0x000fea0003800200 */
.L_x_1078:
        /* <DEDUP_REMOVED lines=30> */
.L_x_1074:
[----:B------:R-:W-:Y:S05]  /*5940*/  BSYNC.RECONVERGENT B0 ;  /* 0x0000000000007941 */ /* 0x000fea0003800200 */
.L_x_1073:
[----:B------:R0:W-:Y:S01]  /*5950*/  STS [R9], R21 ;  /* 0x0000001509007388 */ /* 0x0001e20000000800 */
[----:B------:R-:W1:Y:S01]  /*5960*/  LDC.64 R14, c[0x0][0x388] ;  /* 0x0000e200ff0e7b82 */ /* 0x000e620000000a00 */
[----:B------:R-:W-:Y:S02]  /*5970*/  ISETP.GT.U32.AND P1, PT, R47, 0x9, PT ;  /* 0x000000092f00780c */ /* 0x000fe40003f24070 */
[----:B------:R0:W-:Y:S01]  /*5980*/  STS [R9+0x500], R22 ;  /* 0x0005001609007388 */ /* 0x0001e20000000800 */
[----:B------:R-:W-:-:S04]  /*5990*/  MOV R23, R8 ;  /* 0x0000000800177202 */ /* 0x000fc80000000f00 */
[----:B------:R-:W2:Y:S08]  /*59a0*/  LDC.64 R16, c[0x0][0x390] ;  /* 0x0000e400ff107b82 */ /* 0x000eb00000000a00 */
[----:B0-----:R-:W-:Y:S06]  /*59b0*/  BAR.SYNC.DEFER_BLOCKING 0x0 ;  /* 0x0000000000007b1d */ /* 0x001fec0000010000 */
.L_x_1083:
        /* <DEDUP_REMOVED lines=31> */
.L_x_1094:
        /* <DEDUP_REMOVED lines=11> */
.L_x_1082:
[----:B------:R-:W-:Y:S05]  /*5c60*/  BSYNC.RECONVERGENT B0 ;  /* 0x0000000000007941 */ /* 0x000fea0003800200 */
.L_x_1081:
        /* <DEDUP_REMOVED lines=9> */
.L_x_1080:
        /* <DEDUP_REMOVED lines=8> */
.L_x_1086:
[----:B------:R-:W-:Y:S05]  /*5d80*/  BSYNC B0 ;  /* 0x0000000000007941 */ /* 0x000fea0003800000 */
.L_x_1085:
        /* <DEDUP_REMOVED lines=8> */
.L_x_1087:
[----:B------:R-:W-:Y:S01]  /*5e10*/  FADD.FTZ R13, R13, R10 ;  /* 0x0000000a0d0d7221 */ /* 0x000fe20000010000 */
[----:B------:R-:W-:-:S04]  /*5e20*/  HFMA2 R28, -RZ, RZ, 0, 2.384185791015625e-07 ;  /* 0x00000004ff1c7431 */ /* 0x000fc800000001ff */
[----:B------:R-:W-:Y:S02]  /*5e30*/  MOV R29, R13 ;  /* 0x0000000d001d7202 */ /* 0x000fe40000000f00 */
[----:B------:R-:W-:-:S07]  /*5e40*/  MOV R12, R27 ;  /* 0x0000001b000c7202 */ /* 0x000fce0000000f00 */
[----:B------:R-:W-:Y:S05]  /*5e50*/  WARPSYNC.COLLECTIVE R26, `(.L_x_1088) ;  /* 0x000000001a087348 */ /* 0x000fea0003c00000 */
[----:B------:R0:W1:Y:S02]  /*5e60*/  SHFL.BFLY P3, R27, R29, R28, R31 ;  /* 0x0c00001c1d1b7389 */ /* 0x000064000006001f */
[----:B01----:R-:W-:Y:S05]  /*5e70*/  ENDCOLLECTIVE ;  /* 0x000000000000791b */ /* 0x003fea0003800000 */
.L_x_1088:
[----:B------:R-:W-:-:S05]  /*5e80*/  FADD.FTZ R12, R12, R11 ;  /* 0x0000000b0c0c7221 */ /* 0x000fca0000010000 */
[----:B------:R-:W-:Y:S02]  /*5e90*/  MOV R29, R12 ;  /* 0x0000000c001d7202 */ /* 0x000fe40000000f00 */
[----:B------:R-:W-:-:S07]  /*5ea0*/  MOV R22, R27 ;  /* 0x0000001b00167202 */ /* 0x000fce0000000f00 */
[----:B------:R-:W-:Y:S05]  /*5eb0*/  WARPSYNC.COLLECTIVE R26, `(.L_x_1089) ;  /* 0x000000001a087348 */ /* 0x000fea0003c00000 */
[----:B------:R0:W1:Y:S02]  /*5ec0*/  SHFL.BFLY P3, R27, R29, R28, R31 ;  /* 0x0c00001c1d1b7389 */ /* 0x000064000006001f */
[----:B01----:R-:W-:Y:S05]  /*5ed0*/  ENDCOLLECTIVE ;  /* 0x000000000000791b */ /* 0x003fea0003800000 */
.L_x_1089:
[----:B------:R-:W-:Y:S01]  /*5ee0*/  FADD.FTZ R22, R13, R22 ;  /* 0x000000160d167221 */ /* 0x000fe20000010000 */
[----:B------:R-:W-:-:S04]  /*5ef0*/  HFMA2 R28, -RZ, RZ, 0, 1.1920928955078125e-07 ;  /* 0x00000002ff1c7431 */ /* 0x000fc800000001ff */
[----:B------:R-:W-:Y:S02]  /*5f00*/  MOV R29, R22 ;  /* 0x00000016001d7202 */ /* 0x000fe40000000f00 */
[----:B------:R-:W-:-:S07]  /*5f10*/  MOV R21, R27 ;  /* 0x0000001b00157202 */ /* 0x000fce0000000f00 */
[----:B------:R-:W-:Y:S05]  /*5f20*/  WARPSYNC.COLLECTIVE R26, `(.L_x_1090) ;  /* 0x000000001a087348 */ /* 0x000fea0003c00000 */
[----:B------:R0:W1:Y:S02]  /*5f30*/  SHFL.BFLY P3, R27, R29, R28, R31 ;  /* 0x0c00001c1d1b7389 */ /* 0x000064000006001f */
[----:B01----:R-:W-:Y:S05]  /*5f40*/  ENDCOLLECTIVE ;  /* 0x000000000000791b */ /* 0x003fea0003800000 */
.L_x_1090:
[----:B------:R-:W-:-:S05]  /*5f50*/  FADD.FTZ R21, R12, R21 ;  /* 0x000000150c157221 */ /* 0x000fca0000010000 */
[----:B------:R-:W-:Y:S02]  /*5f60*/  MOV R29, R21 ;  /* 0x00000015001d7202 */ /* 0x000fe40000000f00 */
[----:B------:R-:W-:-:S07]  /*5f70*/  MOV R25, R27 ;  /* 0x0000001b00197202 */ /* 0x000fce0000000f00 */
[----:B------:R-:W-:Y:S05]  /*5f80*/  WARPSYNC.COLLECTIVE R26, `(.L_x_1091) ;  /* 0x000000001a087348 */ /* 0x000fea0003c00000 */
[----:B------:R0:W1:Y:S02]  /*5f90*/  SHFL.BFLY P3, R27, R29, R28, R31 ;  /* 0x0c00001c1d1b7389 */ /* 0x000064000006001f */
[----:B01----:R-:W-:Y:S05]  /*5fa0*/  ENDCOLLECTIVE ;  /* 0x000000000000791b */ /* 0x003fea0003800000 */
.L_x_1091:
[----:B------:R-:W-:Y:S01]  /*5fb0*/  FADD.FTZ R25, R22, R25 ;  /* 0x0000001916197221 */ /* 0x000fe20000010000 */
[----:B------:R-:W-:-:S04]  /*5fc0*/  HFMA2 R28, -RZ, RZ, 0, 5.9604644775390625e-08 ;  /* 0x00000001ff1c7431 */ /* 0x000fc800000001ff */
[----:B------:R-:W-:Y:S02]  /*5fd0*/  MOV R29, R25 ;  /* 0x00000019001d7202 */ /* 0x000fe40000000f00 */
[----:B------:R-:W-:-:S07]  /*5fe0*/  MOV R10, R27 ;  /* 0x0000001b000a7202 */ /* 0x000fce0000000f00 */
[----:B------:R-:W-:Y:S05]  /*5ff0*/  WARPSYNC.COLLECTIVE R26, `(.L_x_1092) ;  /* 0x000000001a087348 */ /* 0x000fea0003c00000 */
[----:B------:R0:W1:Y:S02]  /*6000*/  SHFL.BFLY P3, R27, R29, R28, R31 ;  /* 0x0c00001c1d1b7389 */ /* 0x000064000006001f */
[----:B01----:R-:W-:Y:S05]  /*6010*/  ENDCOLLECTIVE ;  /* 0x000000000000791b */ /* 0x003fea0003800000 */
.L_x_1092:
[----:B------:R-:W-:-:S05]  /*6020*/  FADD.FTZ R10, R21, R10 ;  /* 0x0000000a150a7221 */ /* 0x000fca0000010000 */
[----:B------:R-:W-:Y:S02]  /*6030*/  MOV R29, R10 ;  /* 0x0000000a001d7202 */ /* 0x000fe40000000f00 */
[----:B------:R-:W-:-:S07]  /*6040*/  MOV R24, R27 ;  /* 0x0000001b00187202 */ /* 0x000fce0000000f00 */
[----:B------:R-:W-:Y:S05]  /*6050*/  WARPSYNC.COLLECTIVE R26, `(.L_x_1093) ;  /* 0x000000001a087348 */ /* 0x000fea0003c00000 */
[----:B------:R0:W1:Y:S02]  /*6060*/  SHFL.BFLY P3, R27, R29, R28, R31 ;  /* 0x0c00001c1d1b7389 */ /* 0x000064000006001f */
[----:B01----:R-:W-:Y:S05]  /*6070*/  ENDCOLLECTIVE ;  /* 0x000000000000791b */ /* 0x003fea0003800000 */
.L_x_1093:
[----:B------:R-:W-:Y:S01]  /*6080*/  FADD.FTZ R24, R25, R24 ;  /* 0x0000001819187221 */ /* 0x000fe20000010000 */
[----:B------:R-:W-:Y:S01]  /*6090*/  MOV R11, R27 ;  /* 0x0000001b000b7202 */ /* 0x000fe20000000f00 */
[----:B------:R-:W-:Y:S06]  /*60a0*/  BRA `(.L_x_1094) ;  /* 0xfffffff800c07947 */ /* 0x000fec000383ffff */
.L_x_1095:
        /* <DEDUP_REMOVED lines=13> */
.L_x_1697:


//--------------------- .text._ZN13group_norm_v218gn_bwd_cuda_kernelI6__halfLi320ELi3ELi32ELi40ELi256ELb0ELb1ELi32ELi320ELi320ELi4ELb1ELi40ELb0ELb0ELNS_15WgradSyncMethodE3ENS_16CompileConditionILi1000EEEEEvPT_S6_S6_PKS5_S8_S8_S8_PKfflPfPj --------------------------
	.section	.text._ZN13group_norm_v218gn_bwd_cuda_kernelI6__halfLi320ELi3ELi32ELi40ELi256ELb0ELb1ELi32ELi320ELi320ELi4ELb1ELi40ELb0ELb0ELNS_15WgradSyncMethodE3ENS_16CompileConditionILi1000EEEEEvPT_S6_S6_PKS5_S8_S8_S8_PKfflPfPj,"ax",@progbits
	.align	128
        .global         _ZN13group_norm_v218gn_bwd_cuda_kernelI6__halfLi320ELi3ELi32ELi40ELi256ELb0ELb1ELi32ELi320ELi320ELi4ELb1ELi40ELb0ELb0ELNS_15WgradSyncMethodE3ENS_16CompileConditionILi1000EEEEEvPT_S6_S6_PKS5_S8_S8_S8_PKfflPfPj
        .type           _ZN13group_norm_v218gn_bwd_cuda_kernelI6__halfLi320ELi3ELi32ELi40ELi256ELb0ELb1ELi32ELi320ELi320ELi4ELb1ELi40ELb0ELb0ELNS_15WgradSyncMethodE3ENS_16CompileConditionILi1000EEEEEvPT_S6_S6_PKS5_S8_S8_S8_PKfflPfPj,@function
        .size           _ZN13group_norm_v218gn_bwd_cuda_kernelI6__halfLi320ELi3ELi32ELi40ELi256ELb0ELb1ELi32ELi320ELi320ELi4ELb1ELi40ELb0ELb0ELNS_15WgradSyncMethodE3ENS_16CompileConditionILi1000EEEEEvPT_S6_S6_PKS5_S8_S8_S8_PKfflPfPj,(.L_x_1698 - _ZN13group_norm_v218gn_bwd_cuda_kernelI6__halfLi320ELi3ELi32ELi40ELi256ELb0ELb1ELi32ELi320ELi320ELi4ELb1ELi40ELb0ELb0ELNS_15WgradSyncMethodE3ENS_16CompileConditionILi1000EEEEEvPT_S6_S6_PKS5_S8_S8_S8_PKfflPfPj)
        .other          _ZN13group_norm_v218gn_bwd_cuda_kernelI6__halfLi320ELi3ELi32ELi40ELi256ELb0ELb1ELi32ELi320ELi320ELi4ELb1ELi40ELb0ELb0ELNS_15WgradSyncMethodE3ENS_16CompileConditionILi1000EEEEEvPT_S6_S6_PKS5_S8_S8_S8_PKfflPfPj,@"STO_CUDA_ENTRY STV_DEFAULT"
_ZN13group_norm_v218gn_bwd_cuda_kernelI6__halfLi320ELi3ELi32ELi40ELi256ELb0ELb1ELi32ELi320ELi320ELi4ELb1ELi40ELb0ELb0ELNS_15WgradSyncMethodE3ENS_16CompileConditionILi1000EEEEEvPT_S6_S6_PKS5_S8_S8_S8_PKfflPfPj:
.text._ZN13group_norm_v218gn_bwd_cuda_kernelI6__halfLi320ELi3ELi32ELi40ELi256ELb0ELb1ELi32ELi320ELi320ELi4ELb1ELi40ELb0ELb0ELNS_15WgradSyncMethodE3ENS_16CompileConditionILi1000EEEEEvPT_S6_S6_PKS5_S8_S8_S8_PKfflPfPj:
        /* <DEDUP_REMOVED lines=30> */
.L_x_1098:
[----:B0-----:R-:W2:Y:S04]  /*01e0*/  LD.E.STRONG.GPU R5, desc[UR14][R2.64+0xa0] ;  /* 0x0000a00e02057980 */ /* 0x001ea8000c10f900 */
[----:B--2---:R-:W-:Y:S01]  /*01f0*/  CCTL.IVALL ;  /* 0x00000000ff00798f */ /* 0x004fe20002000000 */
[----:B------:R-:W-:Y:S05]  /*0200*/  YIELD ;  /* 0x0000000000007946 */ /* 0x000fea0003800000 */
[----:B-----5:R-:W-:-:S04]  /*0210*/  LOP3.LUT R5, R5, R0, RZ, 0x3c, !PT ;  /* 0x0000000005057212 */ /* 0x020fc800078e3cff */
[----:B------:R-:W-:-:S13]  /*0220*/  ISETP.GT.AND P0, PT, R5, -0x1, PT ;  /* 0xffffffff0500780c */ /* 0x000fda0003f04270 */
[----:B------:R-:W-:Y:S05]  /*0230*/  @P0 BRA `(.L_x_1098) ;  /* 0xfffffffc00e80947 */ /* 0x000fea000383ffff */
.L_x_1097:
[----:B------:R-:W-:Y:S05]  /*0240*/  WARPSYNC.ALL ;  /* 0x0000000000007948 */ /* 0x000fea0003800000 */
[----:B------:R-:W-:Y:S06]  /*0250*/  BAR.SYNC.DEFER_BLOCKING 0x0 ;  /* 0x0000000000007b1d */ /* 0x000fec0000010000 */
[----:B------:R-:W-:Y:S05]  /*0260*/  BRA `(.L_x_1099) ;  /* 0x0000003800d87947 */ /* 0x000fea0003800000 */
.L_x_1096:
        /* <DEDUP_REMOVED lines=25> */
[--C-:B--2---:R-:W-:Y:S02]  /*0400*/  HADD2.F32 R2, -RZ, R6.reuse.H0_H0 ;  /* 0x20000006ff027230 */ /* 0x104fe40000004100 */
[----:B------:R-:W-:Y:S02]  /*0410*/  HADD2.F32 R3, -RZ, R6.H1_H1 ;  /* 0x30000006ff037230 */ /* 0x000fe40000004100 */
[--C-:B------:R-:W-:Y:S02]  /*0420*/  HADD2.F32 R4, -RZ, R7.reuse.H0_H0 ;  /* 0x20000007ff047230 */ /* 0x100fe40000004100 */
[----:B0-----:R-:W-:-:S07]  /*0430*/  HADD2.F32 R5, -RZ, R7.H1_H1 ;  /* 0x30000007ff057230 */ /* 0x001fce0000004100 */
.L_x_1111:
[----:B-1----:R-:W2:Y:S01]  /*0440*/  LDL R18, [R1+0xac] ;  /* 0x0000ac0001127983 */ /* 0x002ea20000100800 */
[----:B------:R-:W0:Y:S01]  /*0450*/  S2UR UR8, SR_CTAID.Y ;  /* 0x00000000000879c3 */ /* 0x000e220000002600 */
[----:B------:R-:W-:Y:S01]  /*0460*/  USHF.R.U64 UR6, UR10, 0x2, UR5 ;  /* 0x000000020a067899 */ /* 0x000fe20008001205 */
[----:B------:R-:W1:Y:S01]  /*0470*/  S2R R0, SR_TID.X ;  /* 0x0000000000007919 */ /* 0x000e620000002100 */
[----:B------:R-:W3:Y:S04]  /*0480*/  LDCU.64 UR12, c[0x0][0x3a0] ;  /* 0x00007400ff0c77ac */ /* 0x000ee80008000a00 */
[----:B------:R-:W-:Y:S01]  /*0490*/  MOV R11, UR6 ;  /* 0x00000006000b7c02 */ /* 0x000fe20008000f00 */
[----:B------:R-:W4:Y:S01]  /*04a0*/  S2UR UR18, SR_CTAID.X ;  /* 0x00000000001279c3 */ /* 0x000f220000002500 */
[----:B------:R-:W2:Y:S01]  /*04b0*/  LDCU.64 UR16, c[0x0][0x3c8] ;  /* 0x00007900ff1077ac */ /* 0x000ea20008000a00 */
        /* <DEDUP_REMOVED lines=52> */
[----:B------:R-:W2:Y:S04]  /*0800*/  LDG.E.64.CONSTANT R22, desc[UR14][R54.64+0x11800] ;  /* 0x0118000e36167981 */ /* 0x000ea8000c1e9b00 */
[----:B------:R-:W2:Y:S04]  /*0810*/  LDG.E.64.CONSTANT R24, desc[UR14][R54.64+0x7800] ;  /* 0x0078000e36187981 */ /* 0x000ea8000c1e9b00 */
[----:B-1----:R-:W2:Y:S04]  /*0820*/  LDG.E.64.CONSTANT R16, desc[UR14][R54.64] ;  /* 0x0000000e36107981 */ /* 0x002ea8000c1e9b00 */
[----:B------:R-:W2:Y:S01]  /*0830*/  LDG.E.64.CONSTANT R38, desc[UR14][R54.64+0xf000] ;  /* 0x00f0000e36267981 */ /* 0x000ea2000c1e9b00 */
[----:B------:R-:W-:-:S02]  /*0840*/  IADD3 R9, PT, PT, R9, 0x2800, RZ ;  /* 0x0000280009097810 */ /* 0x000fc40007ffe0ff */
[----:B------:R-:W-:Y:S01]  /*0850*/  LOP3.LUT R0, R0, 0xffff, RZ, 0xc0, !PT ;  /* 0x0000ffff00007812 */ /* 0x000fe200078ec0ff */
[----:B------:R-:W2:Y:S04]  /*0860*/  LDG.E.64.CONSTANT R18, desc[UR14][R54.64+0x2800] ;  /* 0x0028000e36127981 */ /* 0x000ea8000c1e9b00 */
[----:B------:R-:W2:Y:S01]  /*0870*/  LDG.E.64.CONSTANT R20, desc[UR14][R54.64+0x5000] ;  /* 0x0050000e36147981 */ /* 0x000ea2000c1e9b00 */
[----:B0-----:R-:W-:-:S03]  /*0880*/  LEA R9, R12, R9, 0x18 ;  /* 0x000000090c097211 */ /* 0x001fc600078ec0ff */
[----:B------:R-:W2:Y:S02]  /*0890*/  LDG.E.64.CONSTANT R34, desc[UR14][R54.64+0xa000] ;  /* 0x00a0000e36227981 */ /* 0x000ea4000c1e9b00 */
[----:B------:R-:W-:Y:S02]  /*08a0*/  IMAD R9, R0, 0x28, R9 ;  /* 0x0000002800097824 */ /* 0x000fe400078e0209 */
[----:B------:R0:W2:Y:S03]  /*08b0*/  LDG.E.64.CONSTANT R36, desc[UR14][R54.64+0xc800] ;  /* 0x00c8000e36247981 */ /* 0x0000a6000c1e9b00 */
[----:B------:R-:W-:Y:S01]  /*08c0*/  LEA R0, R8, R9, 0x3 ;  /* 0x0000000908007211 */ /* 0x000fe200078e18ff */
[--C-:B----4-:R-:W-:Y:S02]  /*08d0*/  HADD2.F32 R8, -RZ, R10.reuse.H0_H0 ;  /* 0x2000000aff087230 */ /* 0x110fe40000004100 */
[----:B------:R-:W-:-:S02]  /*08e0*/  HADD2.F32 R9, -RZ, R10.H1_H1 ;  /* 0x3000000aff097230 */ /* 0x000fc40000004100 */
[--C-:B------:R-:W-:Y:S02]  /*08f0*/  HADD2.F32 R56, -RZ, R7.reuse.H1_H1 ;  /* 0x30000007ff387230 */ /* 0x100fe40000004100 */
[----:B------:R-:W-:Y:S02]  /*0900*/  HADD2.F32 R57, -RZ, R7.H0_H0 ;  /* 0x20000007ff397230 */ /* 0x000fe40000004100 */
[----:B------:R-:W-:Y:S02]  /*0910*/  HADD2.F32 R10, -RZ, R52.H1_H1 ;  /* 0x30000034ff0a7230 */ /* 0x000fe40000004100 */
[--C-:B------:R-:W-:Y:S02]  /*0920*/  HADD2.F32 R12, -RZ, R11.reuse.H0_H0 ;  /* 0x2000000bff0c7230 */ /* 0x100fe40000004100 */
[----:B------:R-:W-:Y:S02]  /*0930*/  HADD2.F32 R14, -RZ, R11.H1_H1 ;  /* 0x3000000bff0e7230 */ /* 0x000fe40000004100 */
[----:B------:R-:W-:-:S02]  /*0940*/  HADD2.F32 R11, -RZ, R53.H0_H0 ;  /* 0x20000035ff0b7230 */ /* 0x000fc40000004100 */
[--C-:B------:R-:W-:Y:S02]  /*0950*/  HADD2.F32 R59, -RZ, R6.reuse.H0_H0 ;  /* 0x20000006ff3b7230 */ /* 0x100fe40000004100 */
[----:B------:R-:W-:Y:S02]  /*0960*/  HADD2.F32 R58, -RZ, R6.H1_H1 ;  /* 0x30000006ff3a7230 */ /* 0x000fe40000004100 */
[----:B------:R-:W-:Y:S02]  /*0970*/  HADD2.F32 R61, -RZ, R51.H0_H0 ;  /* 0x20000033ff3d7230 */ /* 0x000fe40000004100 */
[--C-:B------:R-:W-:Y:S02]  /*0980*/  HADD2.F32 R7, -RZ, R44.reuse.H0_H0 ;  /* 0x2000002cff077230 */ /* 0x100fe40000004100 */
[----:B------:R-:W-:Y:S02]  /*0990*/  HADD2.F32 R44, -RZ, R44.H1_H1 ;  /* 0x3000002cff2c7230 */ /* 0x000fe40000004100 */
[----:B------:R-:W-:-:S02]  /*09a0*/  HADD2.F32 R15, -RZ, R45.H0_H0 ;  /* 0x2000002dff0f7230 */ /* 0x000fc40000004100 */
[----:B------:R-:W-:Y:S02]  /*09b0*/  HADD2.F32 R45, -RZ, R45.H1_H1 ;  /* 0x3000002dff2d7230 */ /* 0x000fe40000004100 */
[----:B------:R-:W-:Y:S02]  /*09c0*/  HADD2.F32 R60, -RZ, R52.H0_H0 ;  /* 0x20000034ff3c7230 */ /* 0x000fe40000004100 */
[--C-:B------:R-:W-:Y:S02]  /*09d0*/  HADD2.F32 R52, -RZ, R42.reuse.H0_H0 ;  /* 0x2000002aff347230 */ /* 0x100fe40000004100 */
[----:B------:R-:W-:Y:S02]  /*09e0*/  HADD2.F32 R42, -RZ, R42.H1_H1 ;  /* 0x3000002aff2a7230 */ /* 0x000fe40000004100 */
[----:B------:R-:W-:Y:S02]  /*09f0*/  HADD2.F32 R13, -RZ, R53.H1_H1 ;  /* 0x30000035ff0d7230 */ /* 0x000fe40000004100 */
[----:B------:R-:W-:-:S02]  /*0a00*/  HADD2.F32 R53, -RZ, R43.H0_H0 ;  /* 0x2000002bff357230 */ /* 0x000fc40000004100 */
[----:B------:R-:W-:Y:S02]  /*0a10*/  HADD2.F32 R43, -RZ, R43.H1_H1 ;  /* 0x3000002bff2b7230 */ /* 0x000fe40000004100 */
[----:B0-----:R-:W-:Y:S02]  /*0a20*/  HADD2.F32 R54, -RZ, R48.H1_H1 ;  /* 0x30000030ff367230 */ /* 0x001fe40000004100 */
[----:B---3--:R-:W-:Y:S01]  /*0a30*/  FADD.FTZ R55, -R40, R8 ;  /* 0x0000000828377221 */ /* 0x008fe20000010100 */
[----:B--2---:R-:W-:Y:S01]  /*0a40*/  STL [R1+0xcc], R22 ;  /* 0x0000cc1601007387 */ /* 0x004fe20000100800 */
[----:B------:R-:W-:-:S03]  /*0a50*/  MOV R8, R56 ;  /* 0x0000003800087202 */ /* 0x000fc60000000f00 */
[----:B------:R0:W-:Y:S01]  /*0a60*/  STL [R1+0xc8], R23 ;  /* 0x0000c81701007387 */ /* 0x0001e20000100800 */
[C---:B------:R-:W-:Y:S01]  /*0a70*/  FADD.FTZ R56, -R40.reuse, R9 ;  /* 0x0000000928387221 */ /* 0x040fe20000010100 */
[C---:B------:R-:W-:Y:S01]  /*0a80*/  FADD.FTZ R10, -R40.reuse, R10 ;  /* 0x0000000a280a7221 */ /* 0x040fe20000010100 */
[----:B------:R-:W-:Y:S01]  /*0a90*/  MOV R9, R57 ;  /* 0x0000003900097202 */ /* 0x000fe20000000f00 */
[C---:B------:R-:W-:Y:S01]  /*0aa0*/  FADD.FTZ R57, -R40.reuse, R12 ;  /* 0x0000000c28397221 */ /* 0x040fe20000010100 */
[--C-:B0-----:R-:W-:Y:S01]  /*0ab0*/  HADD2.F32 R23, -RZ, R50.reuse.H0_H0 ;  /* 0x20000032ff177230 */ /* 0x101fe20000004100 */
[----:B------:R0:W-:Y:S01]  /*0ac0*/  STL [R1+0x70], R0 ;  /* 0x0000700001007387 */ /* 0x0001e20000100800 */
[----:B------:R-:W-:Y:S02]  /*0ad0*/  HADD2.F32 R22, -RZ, R50.H1_H1 ;  /* 0x30000032ff167230 */ /* 0x000fe40000004100 */
[C---:B------:R-:W-:Y:S01]  /*0ae0*/  FADD.FTZ R12, -R40.reuse, R11 ;  /* 0x0000000b280c7221 */ /* 0x040fe20000010100 */
[C---:B------:R-:W-:Y:S01]  /*0af0*/  FADD.FTZ R23, -R40.reuse, R23 ;  /* 0x0000001728177221 */ /* 0x040fe20000010100 */
[C---:B------:R-:W-:Y:S01]  /*0b00*/  FADD.FTZ R11, -R40.reuse, R59 ;  /* 0x0000003b280b7221 */ /* 0x040fe20000010100 */
[----:B------:R-:W-:Y:S01]  /*0b10*/  MOV R59, R10 ;  /* 0x0000000a003b7202 */ /* 0x000fe20000000f00 */
[----:B------:R-:W-:Y:S01]  /*0b20*/  FADD.FTZ R10, -R40, R58 ;  /* 0x0000003a280a7221 */ /* 0x000fe20000010100 */
[----:B0-----:R-:W-:-:S02]  /*0b30*/  HADD2.F32 R0, -RZ, R51.H1_H1 ;  /* 0x30000033ff007230 */ /* 0x001fc40000004100 */
[C---:B------:R-:W-:Y:S01]  /*0b40*/  FADD.FTZ R58, -R40.reuse, R22 ;  /* 0x00000016283a7221 */ /* 0x040fe20000010100 */
[----:B------:R0:W-:Y:S01]  /*0b50*/  STL [R1+0x18], R23 ;  /* 0x0000181701007387 */ /* 0x0001e20000100800 */
[C---:B------:R-:W-:Y:S01]  /*0b60*/  FADD.FTZ R44, -R40.reuse, R44 ;  /* 0x0000002c282c7221 */ /* 0x040fe20000010100 */
[C---:B------:R-:W-:Y:S01]  /*0b70*/  FADD.FTZ R22, -R40.reuse, R0 ;  /* 0x0000000028167221 */ /* 0x040fe20000010100 */
[C---:B------:R-:W-:Y:S01]  /*0b80*/  FADD.FTZ R0, -R40.reuse, R7 ;  /* 0x0000000728007221 */ /* 0x040fe20000010100 */
[----:B------:R-:W-:Y:S01]  /*0b90*/  STL [R1+0x1c], R58 ;  /* 0x00001c3a01007387 */ /* 0x000fe20000100800 */
[----:B0-----:R-:W-:Y:S01]  /*0ba0*/  FADD.FTZ R23, -R40, R61 ;  /* 0x0000003d28177221 */ /* 0x001fe20000010100 */
[----:B------:R-:W-:-:S04]  /*0bb0*/  HADD2.F32 R50, -RZ, R46.H0_H0 ;  /* 0x2000002eff327230 */ /* 0x000fc80000004100 */
[----:B------:R-:W-:Y:S04]  /*0bc0*/  STL [R1+0x20], R23 ;  /* 0x0000201701007387 */ /* 0x000fe80000100800 */
[----:B------:R-:W-:Y:S01]  /*0bd0*/  STL [R1+0x58], R22 ;  /* 0x0000581601007387 */ /* 0x000fe20000100800 */
[----:B------:R-:W-:-:S03]  /*0be0*/  HADD2.F32 R46, -RZ, R46.H1_H1 ;  /* 0x3000002eff2e7230 */ /* 0x000fc60000004100 */
[----:B------:R-:W-:Y:S04]  /*0bf0*/  STL [R1+0xd0], R44 ;  /* 0x0000d02c01007387 */ /* 0x000fe80000100800 */
[----:B------:R0:W-:Y:S01]  /*0c00*/  STL [R1+0x5c], R0 ;  /* 0x00005c0001007387 */ /* 0x0001e20000100800 */
[--C-:B------:R-:W-:Y:S02]  /*0c10*/  HADD2.F32 R51, -RZ, R47.reuse.H0_H0 ;  /* 0x2000002fff337230 */ /* 0x100fe40000004100 */
[C---:B------:R-:W-:Y:S01]  /*0c20*/  FADD.FTZ R7, -R40.reuse, R50 ;  /* 0x0000003228077221 */ /* 0x040fe20000010100 */
[----:B------:R-:W-:Y:S02]  /*0c30*/  HADD2.F32 R47, -RZ, R47.H1_H1 ;  /* 0x3000002fff2f7230 */ /* 0x000fe40000004100 */
[C---:B0-----:R-:W-:Y:S01]  /*0c40*/  FADD.FTZ R0, -R40.reuse, R15 ;  /* 0x0000000f28007221 */ /* 0x041fe20000010100 */
[----:B------:R-:W-:Y:S01]  /*0c50*/  FADD.FTZ R15, -R40, R45 ;  /* 0x0000002d280f7221 */ /* 0x000fe20000010100 */
[----:B------:R-:W-:-:S03]  /*0c60*/  FADD.FTZ R6, R41, UR6 ;  /* 0x0000000629067e21 */ /* 0x000fc60008010000 */
[----:B------:R0:W-:Y:S01]  /*0c70*/  STL [R1+0x68], R0 ;  /* 0x0000680001007387 */ /* 0x0001e20000100800 */
[----:B------:R-:W-:-:S03]  /*0c80*/  FADD.FTZ R22, -R40, R42 ;  /* 0x0000002a28167221 */ /* 0x000fc60000010100 */
[----:B------:R1:W-:Y:S01]  /*0c90*/  STL [R1+0x6c], R15 ;  /* 0x00006c0f01007387 */ /* 0x0003e20000100800 */
[----:B0-----:R-:W-:-:S03]  /*0ca0*/  FADD.FTZ R0, -R40, R46 ;  /* 0x0000002e28007221 */ /* 0x001fc60000010100 */
[----:B------:R0:W-:Y:S01]  /*0cb0*/  STL [R1+0x74], R7 ;  /* 0x0000740701007387 */ /* 0x0001e20000100800 */
[----:B-1----:R-:W-:-:S03]  /*0cc0*/  FADD.FTZ R15, -R40, R51 ;  /* 0x00000033280f7221 */ /* 0x002fc60000010100 */
[----:B------:R1:W-:Y:S01]  /*0cd0*/  STL [R1+0x78], R0 ;  /* 0x0000780001007387 */ /* 0x0003e20000100800 */
[----:B------:R-:W2:Y:S01]  /*0ce0*/  MUFU.RSQ R6, R6 ;  /* 0x0000000600067308 */ /* 0x000ea20000001400 */
[C---:B0-----:R-:W-:Y:S02]  /*0cf0*/  FADD.FTZ R7, -R40.reuse, R47 ;  /* 0x0000002f28077221 */ /* 0x041fe40000010100 */
[----:B------:R-:W-:Y:S01]  /*0d00*/  STL [R1+0x84], R15 ;  /* 0x0000840f01007387 */ /* 0x000fe20000100800 */
[----:B-1----:R-:W-:-:S03]  /*0d10*/  FADD.FTZ R0, -R40, R52 ;  /* 0x0000003428007221 */ /* 0x002fc60000010100 */
[----:B------:R-:W-:Y:S01]  /*0d20*/  STL [R1+0x90], R7 ;  /* 0x0000900701007387 */ /* 0x000fe20000100800 */
[----:B------:R-:W-:-:S03]  /*0d30*/  FADD.FTZ R23, -R40, R43 ;  /* 0x0000002b28177221 */ /* 0x000fc60000010100 */
[----:B------:R-:W-:Y:S01]  /*0d40*/  STL [R1+0xd4], R22 ;  /* 0x0000d41601007387 */ /* 0x000fe20000100800 */
[----:B------:R-:W-:-:S03]  /*0d50*/  HADD2.F32 R41, -RZ, R48.H0_H0 ;  /* 0x20000030ff297230 */ /* 0x000fc60000004100 */
[----:B------:R0:W-:Y:S01]  /*0d60*/  STL [R1+0x94], R0 ;  /* 0x0000940001007387 */ /* 0x0001e20000100800 */
[----:B------:R-:W-:-:S03]  /*0d70*/  HADD2.F32 R48, -RZ, R49.H0_H0 ;  /* 0x20000031ff307230 */ /* 0x000fc60000004100 */
[----:B------:R-:W-:Y:S01]  /*0d80*/  STL [R1+0xd8], R23 ;  /* 0x0000d81701007387 */ /* 0x000fe20000100800 */
[----:B0-----:R-:W-:Y:S01]  /*0d90*/  FADD.FTZ R0, -R40, R53 ;  /* 0x0000003528007221 */ /* 0x001fe20000010100 */
[----:B------:R-:W-:-:S04]  /*0da0*/  HADD2.F32 R49, -RZ, R49.H1_H1 ;  /* 0x30000031ff317230 */ /* 0x000fc80000004100 */
[----:B------:R0:W-:Y:S01]  /*0db0*/  STL [R1+0x98], R0 ;  /* 0x0000980001007387 */ /* 0x0001e20000100800 */
[C---:B------:R-:W-:Y:S01]  /*0dc0*/  FADD.FTZ R15, -R40.reuse, R54 ;  /* 0x00000036280f7221 */ /* 0x040fe20000010100 */
[C---:B------:R-:W-:Y:S01]  /*0dd0*/  FADD.FTZ R14, -R40.reuse, R14 ;  /* 0x0000000e280e7221 */ /* 0x040fe20000010100 */
[C---:B------:R-:W-:Y:S01]  /*0de0*/  FADD.FTZ R7, -R40.reuse, R48 ;  /* 0x0000003028077221 */ /* 0x040fe20000010100 */
[----:B0-----:R-:W-:Y:S01]  /*0df0*/  FADD.FTZ R0, -R40, R41 ;  /* 0x0000002928007221 */ /* 0x001fe20000010100 */
[C---:B--2---:R-:W-:Y:S01]  /*0e00*/  FMUL.FTZ R53, R6.reuse, R56 ;  /* 0x0000003806357220 */ /* 0x044fe20000410000 */
[----:B------:R-:W-:-:S03]  /*0e10*/  FMUL.FTZ R23, R6, R57 ;  /* 0x0000003906177220 */ /* 0x000fc60000410000 */
[----:B------:R0:W-:Y:S01]  /*0e20*/  STL [R1+0x9c], R0 ;  /* 0x00009c0001007387 */ /* 0x0001e20000100800 */
[----:B------:R-:W-:Y:S01]  /*0e30*/  FMUL.FTZ R44, R6, R14 ;  /* 0x0000000e062c7220 */ /* 0x000fe20000410000 */
[--C-:B------:R-:W-:Y:S02]  /*0e40*/  HADD2.F32 R52, -RZ, R25.reuse.H0_H0 ;  /* 0x20000019ff347230 */ /* 0x100fe40000004100 */
[----:B------:R1:W-:Y:S01]  /*0e50*/  STL [R1+0xa0], R15 ;  /* 0x0000a00f01007387 */ /* 0x0003e20000100800 */
[----:B------:R-:W-:Y:S02]  /*0e60*/  HADD2.F32 R25, -RZ, R25.H1_H1 ;  /* 0x30000019ff197230 */ /* 0x000fe40000004100 */
[----:B0-----:R-:W-:Y:S01]  /*0e70*/  FADD.FTZ R0, -R40, R49 ;  /* 0x0000003128007221 */ /* 0x001fe20000010100 */
[----:B------:R0:W-:Y:S01]  /*0e80*/  STL [R1+0xa4], R7 ;  /* 0x0000a40701007387 */ /* 0x0001e20000100800 */
[----:B------:R-:W-:Y:S02]  /*0e90*/  HADD2.F32 R22, -RZ, R38.H0_H0 ;  /* 0x20000026ff167230 */ /* 0x000fe40000004100 */
[--C-:B-1----:R-:W-:Y:S01]  /*0ea0*/  HADD2.F32 R15, -RZ, R17.reuse.H0_H0 ;  /* 0x20000011ff0f7230 */ /* 0x102fe20000004100 */
[----:B------:R-:W-:Y:S01]  /*0eb0*/  STL [R1+0xa8], R0 ;  /* 0x0000a80001007387 */ /* 0x000fe20000100800 */
[----:B------:R-:W-:-:S03]  /*0ec0*/  HADD2.F32 R17, -RZ, R17.H1_H1 ;  /* 0x30000011ff117230 */ /* 0x000fc60000004100 */
[----:B------:R-:W-:Y:S01]  /*0ed0*/  STL [R1+0x54], R53 ;  /* 0x0000543501007387 */ /* 0x000fe20000100800 */
[----:B0-----:R-:W-:-:S03]  /*0ee0*/  HADD2.F32 R7, -RZ, R16.H0_H0 ;  /* 0x20000010ff077230 */ /* 0x001fc60000004100 */
[----:B------:R-:W-:Y:S01]  /*0ef0*/  STL [R1+0x50], R23 ;  /* 0x0000501701007387 */ /* 0x000fe20000100800 */
[----:B------:R-:W-:-:S03]  /*0f00*/  HADD2.F32 R16, -RZ, R16.H1_H1 ;  /* 0x30000010ff107230 */ /* 0x000fc60000004100 */
[----:B------:R-:W-:Y:S01]  /*0f10*/  STL [R1+0x4c], R44 ;  /* 0x00004c2c01007387 */ /* 0x000fe20000100800 */
[----:B------:R-:W-:-:S03]  /*0f20*/  HADD2.F32 R38, -RZ, R38.H1_H1 ;  /* 0x30000026ff267230 */ /* 0x000fc60000004100 */
[----:B------:R0:W-:Y:S01]  /*0f30*/  STL [R1+0xe0], R44 ;  /* 0x0000e02c01007387 */ /* 0x0001e20000100800 */
[----:B-----5:R-:W-:-:S03]  /*0f40*/  FFMA.FTZ R32, R44, R17, R32 ;  /* 0x000000112c207223 */ /* 0x020fc60000010020 */
[----:B------:R1:W-:Y:S04]  /*0f50*/  STL [R1+0xdc], R25 ;  /* 0x0000dc1901007387 */ /* 0x0003e80000100800 */
[----:B------:R2:W-:Y:S01]  /*0f60*/  STL [R1+0x7c], R22 ;  /* 0x00007c1601007387 */ /* 0x0005e20000100800 */
[----:B0-----:R-:W-:Y:S01]  /*0f70*/  FMUL.FTZ R44, R3, R16 ;  /* 0x00000010032c7220 */ /* 0x001fe20000410000 */
[--C-:B-1----:R-:W-:Y:S02]  /*0f80*/  HADD2.F32 R25, -RZ, R39.reuse.H0_H0 ;  /* 0x20000027ff197230 */ /* 0x102fe40000004100 */
[----:B------:R-:W-:Y:S01]  /*0f90*/  STL [R1+0x80], R38 ;  /* 0x0000802601007387 */ /* 0x000fe20000100800 */
[----:B--2---:R-:W-:-:S03]  /*0fa0*/  HADD2.F32 R22, -RZ, R39.H1_H1 ;  /* 0x30000027ff167230 */ /* 0x004fc60000004100 */
[----:B------:R0:W-:Y:S01]  /*0fb0*/  STL [R1+0x88], R25 ;  /* 0x0000881901007387 */ /* 0x0001e20000100800 */
[----:B------:R-:W-:Y:S01]  /*0fc0*/  FADD.FTZ R29, R16, R29 ;  /* 0x0000001d101d7221 */ /* 0x000fe20000010000 */
[----:B------:R-:W-:Y:S02]  /*0fd0*/  FFMA.FTZ R28, R53, R16, R28 ;  /* 0x00000010351c7223 */ /* 0x000fe4000001001c */
[----:B------:R1:W-:Y:S04]  /*0fe0*/  STL [R1+0x8c], R22 ;  /* 0x00008c1601007387 */ /* 0x0003e80000100800 */
[----:B------:R2:W-:Y:S04]  /*0ff0*/  STL [R1+0xc], R44 ;  /* 0x00000c2c01007387 */ /* 0x0005e80000100800 */
[----:B------:R-:W3:Y:S04]  /*1000*/  LDL.LU R16, [R1+0x18] ;  /* 0x0000180001107983 */ /* 0x000ee80000300800 */
[----:B------:R-:W4:Y:S01]  /*1010*/  LDL.LU R48, [R1+0x1c] ;  /* 0x00001c0001307983 */ /* 0x000f220000300800 */
[----:B------:R-:W-:Y:S01]  /*1020*/  FADD.FTZ R60, -R40, R60 ;  /* 0x0000003c283c7221 */ /* 0x000fe20000010100 */
[----:B------:R-:W-:Y:S01]  /*1030*/  FMUL.FTZ R0, R6, R55 ;  /* 0x0000003706007220 */ /* 0x000fe20000410000 */
[----:B------:R-:W-:-:S03]  /*1040*/  FADD.FTZ R13, -R40, R13 ;  /* 0x0000000d280d7221 */ /* 0x000fc60000010100 */
[----:B------:R-:W-:Y:S01]  /*1050*/  MOV R61, R60 ;  /* 0x0000003c003d7202 */ /* 0x000fe20000000f00 */
[C---:B------:R-:W-:Y:S01]  /*1060*/  FADD.FTZ R9, -R40.reuse, R9 ;  /* 0x0000000928097221 */ /* 0x040fe20000010100 */
[----:B------:R-:W-:Y:S01]  /*1070*/  FADD.FTZ R8, -R40, R8 ;  /* 0x0000000828087221 */ /* 0x000fe20000010100 */
[----:B------:R-:W-:Y:S02]  /*1080*/  HADD2.F32 R40, -RZ, R18.H0_H0 ;  /* 0x20000012ff287230 */ /* 0x000fe40000004100 */
[----:B0-----:R-:W-:Y:S01]  /*1090*/  FMUL.FTZ R25, R4, R15 ;  /* 0x0000000f04197220 */ /* 0x001fe20000410000 */
[----:B------:R-:W-:Y:S01]  /*10a0*/  FADD.FTZ R27, R7, R27 ;  /* 0x0000001b071b7221 */ /* 0x000fe20000010000 */
[----:B------:R-:W-:Y:S01]  /*10b0*/  FFMA.FTZ R26, R0, R7, R26 ;  /* 0x00000007001a7223 */ /* 0x000fe2000001001a */
[C---:B------:R-:W-:Y:S01]  /*10c0*/  FMUL.FTZ R49, R6.reuse, R61 ;  /* 0x0000003d06317220 */ /* 0x040fe20000410000 */
[----:B-1----:R-:W-:Y:S01]  /*10d0*/  FMUL.FTZ R22, R5, R17 ;  /* 0x0000001105167220 */ /* 0x002fe20000410000 */
[----:B------:R-:W-:Y:S01]  /*10e0*/  FMUL.FTZ R46, R6, R59 ;  /* 0x0000003b062e7220 */ /* 0x000fe20000410000 */
[----:B------:R0:W-:Y:S01]  /*10f0*/  STL [R1+0x8], R25 ;  /* 0x0000081901007387 */ /* 0x0001e20000100800 */
[----:B------:R-:W-:Y:S01]  /*1100*/  FADD.FTZ R27, R27, R40 ;  /* 0x000000281b1b7221 */ /* 0x000fe20000010000 */
[-C--:B------:R-:W-:Y:S01]  /*1110*/  FFMA.FTZ R26, R49, R40.reuse, R26 ;  /* 0x00000028311a7223 */ /* 0x080fe2000001001a */
[----:B------:R-:W-:Y:S01]  /*1120*/  FMUL.FTZ R40, R2, R40 ;  /* 0x0000002802287220 */ /* 0x000fe20000410000 */
[----:B------:R-:W2:Y:S01]  /*1130*/  LDL.LU R51, [R1+0x58] ;  /* 0x0000580001337983 */ /* 0x000ea20000300800 */
[C---:B------:R-:W-:Y:S01]  /*1140*/  FMUL.FTZ R43, R6.reuse, R12 ;  /* 0x0000000c062b7220 */ /* 0x040fe20000410000 */
[----:B------:R-:W-:-:S02]  /*1150*/  FMUL.FTZ R42, R6, R13 ;  /* 0x0000000d062a7220 */ /* 0x000fc40000410000 */
[----:B------:R-:W-:Y:S01]  /*1160*/  STL [R1+0x48], R49 ;  /* 0x0000483101007387 */ /* 0x000fe20000100800 */
[C---:B------:R-:W-:Y:S01]  /*1170*/  FMUL.FTZ R47, R6.reuse, R11 ;  /* 0x0000000b062f7220 */ /* 0x040fe20000410000 */
[C---:B------:R-:W-:Y:S02]  /*1180*/  FMUL.FTZ R38, R6.reuse, R10 ;  /* 0x0000000a06267220 */ /* 0x040fe40000410000 */
[----:B------:R1:W-:Y:S01]  /*1190*/  STL [R1+0x4], R22 ;  /* 0x0000041601007387 */ /* 0x0003e20000100800 */
[----:B------:R-:W-:Y:S01]  /*11a0*/  FADD.FTZ R33, R17, R33 ;  /* 0x0000002111217221 */ /* 0x000fe20000010000 */
[C---:B------:R-:W-:Y:S02]  /*11b0*/  FMUL.FTZ R39, R6.reuse, R9 ;  /* 0x0000000906277220 */ /* 0x040fe40000410000 */
[----:B------:R-:W-:Y:S01]  /*11c0*/  STL [R1+0x44], R46 ;  /* 0x0000442e01007387 */ /* 0x000fe20000100800 */
[----:B------:R-:W-:-:S03]  /*11d0*/  FMUL.FTZ R17, R6, R8 ;  /* 0x0000000806117220 */ /* 0x000fc60000410000 */
[----:B------:R-:W2:Y:S01]  /*11e0*/  LDL.LU R12, [R1+0x20] ;  /* 0x00002000010c7983 */ /* 0x000ea20000300800 */
[----:B------:R-:W-:-:S03]  /*11f0*/  FMUL.FTZ R7, R2, R7 ;  /* 0x0000000702077220 */ /* 0x000fc60000410000 */
[----:B------:R-:W-:Y:S04]  /*1200*/  STL [R1], R40 ;  /* 0x0000002801007387 */ /* 0x000fe80000100800 */
[----:B------:R-:W-:Y:S04]  /*1210*/  STL [R1+0x40], R43 ;  /* 0x0000402b01007387 */ /* 0x000fe80000100800 */
[----:B------:R-:W-:Y:S01]  /*1220*/  STL [R1+0x3c], R42 ;  /* 0x00003c2a01007387 */ /* 0x000fe20000100800 */
[----:B------:R-:W-:-:S03]  /*1230*/  FADD.FTZ R10, RZ, R7 ;  /* 0x00000007ff0a7221 */ /* 0x000fc60000010000 */
[----:B------:R-:W-:Y:S01]  /*1240*/  STL [R1+0x38], R47 ;  /* 0x0000382f01007387 */ /* 0x000fe20000100800 */
[----:B------:R-:W-:-:S03]  /*1250*/  FFMA.FTZ R11, R0, R7, RZ ;  /* 0x00000007000b7223 */ /* 0x000fc600000100ff */
[----:B------:R-:W-:Y:S01]  /*1260*/  STL [R1+0x34], R38 ;  /* 0x0000342601007387 */ /* 0x000fe20000100800 */
[----:B------:R-:W-:-:S03]  /*1270*/  FADD.FTZ R31, R15, R31 ;  /* 0x0000001f0f1f7221 */ /* 0x000fc60000010000 */
[----:B------:R-:W-:Y:S01]  /*1280*/  STL [R1+0x30], R39 ;  /* 0x0000302701007387 */ /* 0x000fe20000100800 */
[----:B------:R-:W-:-:S03]  /*1290*/  FFMA.FTZ R30, R23, R15, R30 ;  /* 0x0000000f171e7223 */ /* 0x000fc6000001001e */
[----:B------:R-:W-:Y:S01]  /*12a0*/  STL [R1+0x2c], R17 ;  /* 0x00002c1101007387 */ /* 0x000fe20000100800 */
[----:B------:R-:W-:-:S03]  /*12b0*/  FADD.FTZ R10, R10, R44 ;  /* 0x0000002c0a0a7221 */ /* 0x000fc60000010000 */
[----:B------:R-:W-:Y:S01]  /*12c0*/  STL [R1+0xb4], R0 ;  /* 0x0000b40001007387 */ /* 0x000fe20000100800 */
[----:B------:R-:W-:Y:S01]  /*12d0*/  FFMA.FTZ R11, R53, R44, R11 ;  /* 0x0000002c350b7223 */ /* 0x000fe2000001000b */
[C---:B---3--:R-:W-:Y:S01]  /*12e0*/  FMUL.FTZ R16, R6.reuse, R16 ;  /* 0x0000001006107220 */ /* 0x048fe20000410000 */
[----:B----4-:R-:W-:-:S04]  /*12f0*/  FMUL.FTZ R15, R6, R48 ;  /* 0x00000030060f7220 */ /* 0x010fc80000410000 */
[----:B------:R-:W-:Y:S04]  /*1300*/  STL [R1+0x28], R16 ;  /* 0x0000281001007387 */ /* 0x000fe80000100800 */
[----:B------:R3:W-:Y:S04]  /*1310*/  STL [R1+0xb0], R7 ;  /* 0x0000b00701007387 */ /* 0x0007e80000100800 */
[----:B------:R-:W3:Y:S04]  /*1320*/  LDL.LU R48, [R1+0x5c] ;  /* 0x00005c0001307983 */ /* 0x000ee80000300800 */
[----:B--2---:R-:W2:Y:S01]  /*1330*/  LDL.LU R44, [R1+0xe0] ;  /* 0x0000e000012c7983 */ /* 0x004ea20000300800 */
[----:B------:R-:W-:Y:S01]  /*1340*/  FADD.FTZ R10, R10, R25 ;  /* 0x000000190a0a7221 */ /* 0x000fe20000010000 */
[----:B------:R-:W-:-:S02]  /*1350*/  FFMA.FTZ R11, R23, R25, R11 ;  /* 0x00000019170b7223 */ /* 0x000fc4000001000b */
[----:B------:R-:W-:Y:S01]  /*1360*/  STL [R1+0x24], R15 ;  /* 0x0000240f01007387 */ /* 0x000fe20000100800 */
[----:B------:R-:W-:-:S03]  /*1370*/  FADD.FTZ R10, R10, R22 ;  /* 0x000000160a0a7221 */ /* 0x000fc60000010000 */
[----:B0-----:R-:W4:Y:S04]  /*1380*/  LDL.LU R25, [R1+0xdc] ;  /* 0x0000dc0001197983 */ /* 0x001f280000300800 */
[----:B------:R-:W4:Y:S01]  /*1390*/  LDL.LU R23, [R1+0xd8] ;  /* 0x0000d80001177983 */ /* 0x000f220000300800 */
[----:B------:R-:W-:Y:S02]  /*13a0*/  HADD2.F32 R18, -RZ, R18.H1_H1 ;  /* 0x30000012ff127230 */ /* 0x000fe40000004100 */
[--C-:B------:R-:W-:Y:S02]  /*13b0*/  HADD2.F32 R60, -RZ, R19.reuse.H0_H0 ;  /* 0x20000013ff3c7230 */ /* 0x100fe40000004100 */
[----:B--2---:R-:W-:Y:S02]  /*13c0*/  FFMA.FTZ R11, R44, R22, R11 ;  /* 0x000000162c0b7223 */ /* 0x004fe4000001000b */
[----:B-1----:R-:W2:Y:S04]  /*13d0*/  LDL.LU R22, [R1+0xd4] ;  /* 0x0000d40001167983 */ /* 0x002ea80000300800 */
[----:B------:R-:W4:Y:S01]  /*13e0*/  LDL.LU R44, [R1+0xd0] ;  /* 0x0000d000012c7983 */ /* 0x000f220000300800 */
[----:B------:R-:W-:Y:S01]  /*13f0*/  FMUL.FTZ R61, R3, R18 ;  /* 0x00000012033d7220 */ /* 0x000fe20000410000 */
[----:B------:R-:W-:Y:S01]  /*1400*/  FFMA.FTZ R11, R49, R40, R11 ;  /* 0x00000028310b7223 */ /* 0x000fe2000001000b */
[----:B------:R-:W-:-:S02]  /*1410*/  HADD2.F32 R19, -RZ, R19.H1_H1 ;  /* 0x30000013ff137230 */ /* 0x000fc40000004100 */
[----:B------:R-:W-:Y:S01]  /*1420*/  FADD.FTZ R31, R31, R60 ;  /* 0x0000003c1f1f7221 */ /* 0x000fe20000010000 */
[-C--:B------:R-:W-:Y:S01]  /*1430*/  FFMA.FTZ R30, R43, R60.reuse, R30 ;  /* 0x0000003c2b1e7223 */ /* 0x080fe2000001001e */
[----:B------:R-:W-:Y:S01]  /*1440*/  FMUL.FTZ R60, R4, R60 ;  /* 0x0000003c043c7220 */ /* 0x000fe20000410000 */
[----:B------:R-:W-:Y:S01]  /*1450*/  FFMA.FTZ R11, R46, R61, R11 ;  /* 0x0000003d2e0b7223 */ /* 0x000fe2000001000b */
[--C-:B------:R-:W-:Y:S02]  /*1460*/  HADD2.F32 R58, -RZ, R20.reuse.H0_H0 ;  /* 0x20000014ff3a7230 */ /* 0x100fe40000004100 */
[C---:B------:R-:W-:Y:S01]  /*1470*/  FMUL.FTZ R13, R6.reuse, R12 ;  /* 0x0000000c060d7220 */ /* 0x040fe20000410000 */
[----:B------:R-:W-:Y:S01]  /*1480*/  FMUL.FTZ R59, R5, R19 ;  /* 0x00000013053b7220 */ /* 0x000fe20000410000 */
[----:B------:R-:W-:Y:S01]  /*1490*/  FMUL.FTZ R12, R6, R51 ;  /* 0x00000033060c7220 */ /* 0x000fe20000410000 */
[----:B------:R-:W-:Y:S01]  /*14a0*/  FFMA.FTZ R11, R43, R60, R11 ;  /* 0x0000003c2b0b7223 */ /* 0x000fe2000001000b */
[----:B------:R-:W-:-:S02]  /*14b0*/  HADD2.F32 R20, -RZ, R20.H1_H1 ;  /* 0x30000014ff147230 */ /* 0x000fc40000004100 */
[----:B------:R-:W-:Y:S01]  /*14c0*/  FFMA.FTZ R28, R46, R18, R28 ;  /* 0x000000122e1c7223 */ /* 0x000fe2000001001c */
[----:B------:R-:W-:Y:S01]  /*14d0*/  FADD.FTZ R27, R27, R58 ;  /* 0x0000003a1b1b7221 */ /* 0x000fe20000010000 */
[-C--:B------:R-:W-:Y:S01]  /*14e0*/  FFMA.FTZ R26, R47, R58.reuse, R26 ;  /* 0x0000003a2f1a7223 */ /* 0x080fe2000001001a */
[----:B------:R-:W-:Y:S01]  /*14f0*/  STL [R1+0x20], R13 ;  /* 0x0000200d01007387 */ /* 0x000fe20000100800 */
[----:B------:R-:W-:Y:S01]  /*1500*/  FMUL.FTZ R58, R2, R58 ;  /* 0x0000003a023a7220 */ /* 0x000fe20000410000 */
[----:B------:R-:W-:Y:S01]  /*1510*/  FFMA.FTZ R11, R42, R59, R11 ;  /* 0x0000003b2a0b7223 */ /* 0x000fe2000001000b */
[----:B---3--:R-:W-:Y:S01]  /*1520*/  FMUL.FTZ R7, R6, R48 ;  /* 0x0000003006077220 */ /* 0x008fe20000410000 */
[----:B------:R-:W3:Y:S01]  /*1530*/  LDL.LU R46, [R1+0x68] ;  /* 0x00006800012e7983 */ /* 0x000ee20000300800 */
[----:B------:R-:W-:-:S03]  /*1540*/  HADD2.F32 R54, -RZ, R24.H0_H0 ;  /* 0x20000018ff367230 */ /* 0x000fc60000004100 */
[----:B------:R-:W-:Y:S01]  /*1550*/  STL [R1+0x1c], R12 ;  /* 0x00001c0c01007387 */ /* 0x000fe20000100800 */
[----:B------:R-:W-:Y:S01]  /*1560*/  FFMA.FTZ R32, R42, R19, R32 ;  /* 0x000000132a207223 */ /* 0x000fe20000010020 */
[----:B------:R-:W-:Y:S02]  /*1570*/  FMUL.FTZ R57, R3, R20 ;  /* 0x0000001403397220 */ /* 0x000fe40000410000 */
[----:B------:R-:W-:Y:S01]  /*1580*/  STL [R1+0xb8], R61 ;  /* 0x0000b83d01007387 */ /* 0x000fe20000100800 */
[----:B------:R-:W-:-:S03]  /*1590*/  FFMA.FTZ R11, R47, R58, R11 ;  /* 0x0000003a2f0b7223 */ /* 0x000fc6000001000b */
[----:B------:R-:W2:Y:S01]  /*15a0*/  LDL.LU R43, [R1+0x6c] ;  /* 0x00006c00012b7983 */ /* 0x000ea20000300800 */
[----:B------:R-:W-:-:S03]  /*15b0*/  FADD.FTZ R9, R27, R54 ;  /* 0x000000361b097221 */ /* 0x000fc60000010000 */
[----:B------:R-:W-:Y:S01]  /*15c0*/  STL [R1+0xbc], R60 ;  /* 0x0000bc3c01007387 */ /* 0x000fe20000100800 */
[----:B------:R-:W-:-:S03]  /*15d0*/  FFMA.FTZ R28, R38, R20, R28 ;  /* 0x00000014261c7223 */ /* 0x000fc6000001001c */
[----:B------:R-:W2:Y:S01]  /*15e0*/  LDL.LU R42, [R1+0x74] ;  /* 0x00007400012a7983 */ /* 0x000ea20000300800 */
[----:B------:R-:W-:-:S03]  /*15f0*/  FFMA.FTZ R27, R38, R57, R11 ;  /* 0x00000039261b7223 */ /* 0x000fc6000001000b */
[----:B------:R-:W-:Y:S04]  /*1600*/  STL [R1+0x10], R7 ;  /* 0x0000100701007387 */ /* 0x000fe80000100800 */
[----:B------:R0:W-:Y:S04]  /*1610*/  STL [R1+0xc0], R59 ;  /* 0x0000c03b01007387 */ /* 0x0001e80000100800 */
[----:B------:R-:W-:Y:S04]  /*1620*/  STL [R1+0xc4], R58 ;  /* 0x0000c43a01007387 */ /* 0x000fe80000100800 */
[----:B------:R-:W2:Y:S01]  /*1630*/  LDL.LU R38, [R1+0x78] ;  /* 0x0000780001267983 */ /* 0x000ea20000300800 */
[----:B----4-:R-:W-:-:S05]  /*1640*/  FMUL.FTZ R0, R6, R44 ;  /* 0x0000002c06007220 */ /* 0x010fca0000410000 */
[----:B------:R1:W-:Y:S04]  /*1650*/  STL [R1+0x14], R0 ;  /* 0x0000140001007387 */ /* 0x0003e80000100800 */
[----:B------:R-:W4:Y:S04]  /*1660*/  LDL.LU R49, [R1+0x84] ;  /* 0x0000840001317983 */ /* 0x000f280000300800 */
[----:B------:R-:W4:Y:S01]  /*1670*/  LDL.LU R48, [R1+0x90] ;  /* 0x0000900001307983 */ /* 0x000f220000300800 */
[--C-:B------:R-:W-:Y:S02]  /*1680*/  HADD2.F32 R56, -RZ, R21.reuse.H0_H0 ;  /* 0x20000015ff387230 */ /* 0x100fe40000004100 */
[----:B------:R-:W-:-:S03]  /*1690*/  HADD2.F32 R21, -RZ, R21.H1_H1 ;  /* 0x30000015ff157230 */ /* 0x000fc60000004100 */
[----:B------:R-:W-:Y:S01]  /*16a0*/  FADD.FTZ R31, R31, R56 ;  /* 0x000000381f1f7221 */ /* 0x000fe20000010000 */
[-C--:B------:R-:W-:Y:S01]  /*16b0*/  FFMA.FTZ R30, R39, R56.reuse, R30 ;  /* 0x00000038271e7223 */ /* 0x080fe2000001001e */
[----:B------:R-:W-:Y:S01]  /*16c0*/  FMUL.FTZ R56, R4, R56 ;  /* 0x0000003804387220 */ /* 0x000fe20000410000 */
[----:B------:R-:W-:-:S03]  /*16d0*/  FMUL.FTZ R55, R5, R21 ;  /* 0x0000001505377220 */ /* 0x000fc60000410000 */
[----:B------:R-:W-:Y:S01]  /*16e0*/  FFMA.FTZ R27, R39, R56, R27 ;  /* 0x00000038271b7223 */ /* 0x000fe2000001001b */
[----:B------:R-:W-:Y:S02]  /*16f0*/  HADD2.F32 R24, -RZ, R24.H1_H1 ;  /* 0x30000018ff187230 */ /* 0x000fe40000004100 */
[-C--:B------:R-:W-:Y:S01]  /*1700*/  FFMA.FTZ R8, R16, R54.reuse, R26 ;  /* 0x0000003610087223 */ /* 0x080fe2000001001a */
[----:B------:R-:W-:Y:S01]  /*1710*/  FMUL.FTZ R54, R2, R54 ;  /* 0x0000003602367220 */ /* 0x000fe20000410000 */
[----:B------:R-:W-:Y:S01]  /*1720*/  FFMA.FTZ R27, R17, R55, R27 ;  /* 0x00000037111b7223 */ /* 0x000fe2000001001b */
[----:B------:R-:W-:Y:S01]  /*1730*/  FADD.FTZ R10, R10, R40 ;  /* 0x000000280a0a7221 */ /* 0x000fe20000010000 */
[----:B------:R-:W-:Y:S02]  /*1740*/  FMUL.FTZ R53, R3, R24 ;  /* 0x0000001803357220 */ /* 0x000fe40000410000 */
[----:B------:R-:W-:Y:S01]  /*1750*/  FFMA.FTZ R27, R16, R54, R27 ;  /* 0x00000036101b7223 */ /* 0x000fe2000001001b */
[----:B------:R-:W-:Y:S01]  /*1760*/  FADD.FTZ R31, R31, R52 ;  /* 0x000000341f1f7221 */ /* 0x000fe20000010000 */
[-C--:B------:R-:W-:Y:S01]  /*1770*/  FFMA.FTZ R30, R13, R52.reuse, R30 ;  /* 0x000000340d1e7223 */ /* 0x080fe2000001001e */
[----:B------:R-:W-:Y:S01]  /*1780*/  FMUL.FTZ R52, R4, R52 ;  /* 0x0000003404347220 */ /* 0x000fe20000410000 */
[----:B------:R-:W-:Y:S01]  /*1790*/  FADD.FTZ R10, R10, R61 ;  /* 0x0000003d0a0a7221 */ /* 0x000fe20000010000 */
[----:B------:R-:W-:Y:S01]  /*17a0*/  FFMA.FTZ R27, R15, R53, R27 ;  /* 0x000000350f1b7223 */ /* 0x000fe2000001001b */
[----:B------:R-:W-:-:S02]  /*17b0*/  HADD2.F32 R50, -RZ, R34.H0_H0 ;  /* 0x20000022ff327230 */ /* 0x000fc40000004100 */
[----:B------:R-:W-:Y:S01]  /*17c0*/  FADD.FTZ R33, R33, R19 ;  /* 0x0000001321217221 */ /* 0x000fe20000010000 */
[----:B------:R-:W-:Y:S01]  /*17d0*/  FMUL.FTZ R51, R5, R25 ;  /* 0x0000001905337220 */ /* 0x000fe20000410000 */
[----:B------:R-:W-:Y:S01]  /*17e0*/  FADD.FTZ R10, R10, R60 ;  /* 0x0000003c0a0a7221 */ /* 0x000fe20000010000 */
[----:B------:R-:W-:Y:S01]  /*17f0*/  FFMA.FTZ R27, R13, R52, R27 ;  /* 0x000000340d1b7223 */ /* 0x000fe2000001001b */
[----:B------:R-:W-:Y:S01]  /*1800*/  FADD.FTZ R29, R29, R18 ;  /* 0x000000121d1d7221 */ /* 0x000fe20000010000 */
[----:B------:R-:W-:Y:S02]  /*1810*/  HADD2.F32 R34, -RZ, R34.H1_H1 ;  /* 0x30000022ff227230 */ /* 0x000fe40000004100 */
[----:B------:R-:W-:Y:S01]  /*1820*/  FADD.FTZ R9, R9, R50 ;  /* 0x0000003209097221 */ /* 0x000fe20000010000 */
[-C--:B------:R-:W-:Y:S01]  /*1830*/  FFMA.FTZ R8, R7, R50.reuse, R8 ;  /* 0x0000003207087223 */ /* 0x080fe20000010008 */
[----:B------:R-:W-:Y:S01]  /*1840*/  FADD.FTZ R33, R33, R21 ;  /* 0x0000001521217221 */ /* 0x000fe20000010000 */
[----:B------:R-:W-:Y:S01]  /*1850*/  FFMA.FTZ R32, R17, R21, R32 ;  /* 0x0000001511207223 */ /* 0x000fe20000010020 */
[----:B------:R-:W-:Y:S01]  /*1860*/  FADD.FTZ R10, R10, R59 ;  /* 0x0000003b0a0a7221 */ /* 0x000fe20000010000 */
[----:B------:R-:W-:Y:S01]  /*1870*/  FMUL.FTZ R50, R2, R50 ;  /* 0x0000003202327220 */ /* 0x000fe20000410000 */
[----:B------:R-:W-:Y:S01]  /*1880*/  FFMA.FTZ R27, R12, R51, R27 ;  /* 0x000000330c1b7223 */ /* 0x000fe2000001001b */
[----:B0-----:R-:W4:Y:S01]  /*1890*/  LDL.LU R59, [R1+0x7c] ;  /* 0x00007c00013b7983 */ /* 0x001f220000300800 */
[----:B------:R-:W-:-:S02]  /*18a0*/  HADD2.F32 R45, -RZ, R35.H0_H0 ;  /* 0x20000023ff2d7230 */ /* 0x000fc40000004100 */
[----:B------:R-:W-:Y:S01]  /*18b0*/  FADD.FTZ R29, R29, R20 ;  /* 0x000000141d1d7221 */ /* 0x000fe20000010000 */
[----:B------:R-:W-:Y:S01]  /*18c0*/  FFMA.FTZ R28, R15, R24, R28 ;  /* 0x000000180f1c7223 */ /* 0x000fe2000001001c */
[----:B------:R-:W4:Y:S01]  /*18d0*/  LDL.LU R60, [R1+0x80] ;  /* 0x00008000013c7983 */ /* 0x000f220000300800 */
[----:B------:R-:W-:Y:S02]  /*18e0*/  HADD2.F32 R35, -RZ, R35.H1_H1 ;  /* 0x30000023ff237230 */ /* 0x000fe40000004100 */
[----:B------:R-:W-:Y:S01]  /*18f0*/  FADD.FTZ R33, R33, R25 ;  /* 0x0000001921217221 */ /* 0x000fe20000010000 */
[----:B------:R-:W-:Y:S01]  /*1900*/  HADD2.F32 R41, -RZ, R36.H0_H0 ;  /* 0x20000024ff297230 */ /* 0x000fe20000004100 */
[----:B------:R-:W4:Y:S01]  /*1910*/  LDL.LU R15, [R1+0x94] ;  /* 0x00009400010f7983 */ /* 0x000f220000300800 */
[----:B------:R-:W-:Y:S01]  /*1920*/  FFMA.FTZ R32, R12, R25, R32 ;  /* 0x000000190c207223 */ /* 0x000fe20000010020 */
[----:B------:R-:W-:Y:S01]  /*1930*/  FMUL.FTZ R47, R3, R34 ;  /* 0x00000022032f7220 */ /* 0x000fe20000410000 */
[C---:B---3--:R-:W-:Y:S01]  /*1940*/  FMUL.FTZ R46, R6.reuse, R46 ;  /* 0x0000002e062e7220 */ /* 0x048fe20000410000 */
[----:B--2---:R-:W-:Y:S01]  /*1950*/  FMUL.FTZ R44, R6, R43 ;  /* 0x0000002b062c7220 */ /* 0x004fe20000410000 */
[----:B------:R-:W-:Y:S01]  /*1960*/  FFMA.FTZ R27, R7, R50, R27 ;  /* 0x00000032071b7223 */ /* 0x000fe2000001001b */
[----:B------:R-:W-:Y:S01]  /*1970*/  FADD.FTZ R29, R29, R24 ;  /* 0x000000181d1d7221 */ /* 0x000fe20000010000 */
[----:B------:R-:W-:-:S02]  /*1980*/  HADD2.F32 R14, -RZ, R37.H0_H0 ;  /* 0x20000025ff0e7230 */ /* 0x000fc40000004100 */
[C---:B------:R-:W-:Y:S01]  /*1990*/  FMUL.FTZ R42, R6.reuse, R42 ;  /* 0x0000002a062a7220 */ /* 0x040fe20000410000 */
[----:B------:R-:W-:Y:S01]  /*19a0*/  FMUL.FTZ R40, R6, R38 ;  /* 0x0000002606287220 */ /* 0x000fe20000410000 */
[----:B------:R-:W2:Y:S01]  /*19b0*/  LDL.LU R61, [R1+0x88] ;  /* 0x00008800013d7983 */ /* 0x000ea20000300800 */
[----:B------:R-:W-:Y:S01]  /*19c0*/  FFMA.FTZ R28, R0, R34, R28 ;  /* 0x00000022001c7223 */ /* 0x000fe2000001001c */
[----:B------:R-:W-:Y:S01]  /*19d0*/  FADD.FTZ R31, R31, R45 ;  /* 0x0000002d1f1f7221 */ /* 0x000fe20000010000 */
[----:B------:R-:W-:Y:S01]  /*19e0*/  FFMA.FTZ R30, R46, R45, R30 ;  /* 0x0000002d2e1e7223 */ /* 0x000fe2000001001e */
[----:B------:R-:W-:Y:S01]  /*19f0*/  FADD.FTZ R33, R33, R35 ;  /* 0x0000002321217221 */ /* 0x000fe20000010000 */
[-C--:B------:R-:W-:Y:S01]  /*1a00*/  FFMA.FTZ R32, R44, R35.reuse, R32 ;  /* 0x000000232c207223 */ /* 0x080fe20000010020 */
[----:B------:R-:W-:Y:S01]  /*1a10*/  FMUL.FTZ R43, R5, R35 ;  /* 0x00000023052b7220 */ /* 0x000fe20000410000 */
[----:B------:R-:W-:Y:S01]  /*1a20*/  FFMA.FTZ R27, R0, R47, R27 ;  /* 0x0000002f001b7223 */ /* 0x000fe2000001001b */
[----:B------:R-:W3:Y:S01]  /*1a30*/  LDL.LU R16, [R1+0x98] ;  /* 0x0000980001107983 */ /* 0x000ee20000300800 */
[----:B------:R-:W-:Y:S01]  /*1a40*/  FADD.FTZ R35, R9, R41 ;  /* 0x0000002909237221 */ /* 0x000fe20000010000 */
[----:B------:R-:W-:-:S02]  /*1a50*/  FADD.FTZ R29, R29, R34 ;  /* 0x000000221d1d7221 */ /* 0x000fc40000010000 */
[----:B-1----:R-:W3:Y:S01]  /*1a60*/  LDL.LU R0, [R1+0x8c] ;  /* 0x00008c0001007983 */ /* 0x002ee20000300800 */
[----:B------:R-:W-:Y:S01]  /*1a70*/  FFMA.FTZ R34, R42, R41, R8 ;  /* 0x000000292a227223 */ /* 0x000fe20000010008 */
[----:B------:R-:W-:Y:S01]  /*1a80*/  FADD.FTZ R31, R31, R14 ;  /* 0x0000000e1f1f7221 */ /* 0x000fe20000010000 */
[----:B------:R-:W-:Y:S01]  /*1a90*/  FMUL.FTZ R8, R4, R14 ;  /* 0x0000000e04087220 */ /* 0x000fe20000410000 */
[----:B------:R-:W-:Y:S01]  /*1aa0*/  FADD.FTZ R10, R10, R58 ;  /* 0x0000003a0a0a7221 */ /* 0x000fe20000010000 */
[C---:B------:R-:W-:Y:S01]  /*1ab0*/  FMUL.FTZ R18, R6.reuse, R23 ;  /* 0x0000001706127220 */ /* 0x040fe20000410000 */
[C---:B----4-:R-:W-:Y:S02]  /*1ac0*/  FMUL.FTZ R38, R6.reuse, R49 ;  /* 0x0000003106267220 */ /* 0x050fe40000410000 */
[----:B------:R-:W4:Y:S01]  /*1ad0*/  LDL.LU R49, [R1+0x9c] ;  /* 0x00009c0001317983 */ /* 0x000f220000300800 */
[----:B------:R-:W-:Y:S01]  /*1ae0*/  FMUL.FTZ R9, R6, R48 ;  /* 0x0000003006097220 */ /* 0x000fe20000410000 */
[----:B------:R-:W-:-:S02]  /*1af0*/  FFMA.FTZ R30, R38, R14, R30 ;  /* 0x0000000e261e7223 */ /* 0x000fc4000001001e */
[----:B------:R-:W4:Y:S01]  /*1b00*/  LDL.LU R48, [R1+0xa0] ;  /* 0x0000a00001307983 */ /* 0x000f220000300800 */
[----:B------:R-:W-:-:S03]  /*1b10*/  FMUL.FTZ R14, R6, R22 ;  /* 0x00000016060e7220 */ /* 0x000fc60000410000 */
[----:B------:R-:W4:Y:S04]  /*1b20*/  LDL.LU R25, [R1+0xa4] ;  /* 0x0000a40001197983 */ /* 0x000f280000300800 */
[----:B------:R-:W4:Y:S04]  /*1b30*/  LDL.LU R24, [R1+0xa8] ;  /* 0x0000a80001187983 */ /* 0x000f280000300800 */
[----:B------:R-:W4:Y:S04]  /*1b40*/  LDL.LU R22, [R1+0xcc] ;  /* 0x0000cc0001167983 */ /* 0x000f280000300800 */
[----:B------:R-:W4:Y:S04]  /*1b50*/  LDL.LU R58, [R1+0x70] ;  /* 0x00007000013a7983 */ /* 0x000f280000300800 */
[----:B------:R-:W4:Y:S01]  /*1b60*/  LDL.LU R23, [R1+0xc8] ;  /* 0x0000c80001177983 */ /* 0x000f220000300800 */
[----:B------:R-:W-:-:S04]  /*1b70*/  FADD.FTZ R26, R10, R57 ;  /* 0x000000390a1a7221 */ /* 0x000fc80000010000 */
[----:B------:R-:W-:-:S04]  /*1b80*/  FADD.FTZ R26, R26, R56 ;  /* 0x000000381a1a7221 */ /* 0x000fc80000010000 */
[----:B------:R-:W-:-:S04]  /*1b90*/  FADD.FTZ R26, R26, R55 ;  /* 0x000000371a1a7221 */ /* 0x000fc80000010000 */
[----:B------:R-:W-:-:S04]  /*1ba0*/  FADD.FTZ R26, R26, R54 ;  /* 0x000000361a1a7221 */ /* 0x000fc80000010000 */
[----:B------:R-:W-:-:S04]  /*1bb0*/  FADD.FTZ R26, R26, R53 ;  /* 0x000000351a1a7221 */ /* 0x000fc80000010000 */
[----:B------:R-:W-:-:S04]  /*1bc0*/  FADD.FTZ R26, R26, R52 ;  /* 0x000000341a1a7221 */ /* 0x000fc80000010000 */
[----:B------:R-:W-:-:S04]  /*1bd0*/  FADD.FTZ R26, R26, R51 ;  /* 0x000000331a1a7221 */ /* 0x000fc80000010000 */
[----:B------:R-:W-:Y:S01]  /*1be0*/  FADD.FTZ R26, R26, R50 ;  /* 0x000000321a1a7221 */ /* 0x000fe20000010000 */
[----:B------:R-:W-:-:S03]  /*1bf0*/  FMUL.FTZ R45, R4, R45 ;  /* 0x0000002d042d7220 */ /* 0x000fc60000410000 */
[----:B------:R-:W-:Y:S01]  /*1c00*/  FADD.FTZ R26, R26, R47 ;  /* 0x0000002f1a1a7221 */ /* 0x000fe20000010000 */
[----:B------:R-:W-:-:S03]  /*1c10*/  FFMA.FTZ R27, R46, R45, R27 ;  /* 0x0000002d2e1b7223 */ /* 0x000fc6000001001b */
[----:B------:R-:W-:Y:S01]  /*1c20*/  FADD.FTZ R26, R26, R45 ;  /* 0x0000002d1a1a7221 */ /* 0x000fe20000010000 */
[----:B------:R-:W-:Y:S02]  /*1c30*/  HADD2.F32 R36, -RZ, R36.H1_H1 ;  /* 0x30000024ff247230 */ /* 0x000fe40000004100 */
[----:B------:R-:W-:Y:S01]  /*1c40*/  FMUL.FTZ R41, R2, R41 ;  /* 0x0000002902297220 */ /* 0x000fe20000410000 */
[----:B------:R-:W-:Y:S01]  /*1c50*/  FFMA.FTZ R27, R44, R43, R27 ;  /* 0x0000002b2c1b7223 */ /* 0x000fe2000001001b */
[----:B------:R-:W-:Y:S01]  /*1c60*/  FADD.FTZ R26, R26, R43 ;  /* 0x0000002b1a1a7221 */ /* 0x000fe20000010000 */
[----:B------:R-:W-:Y:S02]  /*1c70*/  FMUL.FTZ R39, R3, R36 ;  /* 0x0000002403277220 */ /* 0x000fe40000410000 */
[----:B------:R-:W-:Y:S01]  /*1c80*/  FFMA.FTZ R27, R42, R41, R27 ;  /* 0x000000292a1b7223 */ /* 0x000fe2000001001b */
[----:B------:R-:W-:Y:S01]  /*1c90*/  FADD.FTZ R26, R26, R41 ;  /* 0x000000291a1a7221 */ /* 0x000fe20000010000 */
[----:B------:R-:W-:-:S02]  /*1ca0*/  HADD2.F32 R37, -RZ, R37.H1_H1 ;  /* 0x30000025ff257230 */ /* 0x000fc40000004100 */
[----:B------:R-:W-:Y:S01]  /*1cb0*/  FFMA.FTZ R27, R40, R39, R27 ;  /* 0x00000027281b7223 */ /* 0x000fe2000001001b */
[----:B------:R-:W-:Y:S02]  /*1cc0*/  FADD.FTZ R26, R26, R39 ;  /* 0x000000271a1a7221 */ /* 0x000fe40000010000 */
[----:B------:R-:W-:Y:S01]  /*1cd0*/  FMUL.FTZ R10, R5, R37 ;  /* 0x00000025050a7220 */ /* 0x000fe20000410000 */
[----:B------:R-:W-:Y:S01]  /*1ce0*/  FFMA.FTZ R27, R38, R8, R27 ;  /* 0x00000008261b7223 */ /* 0x000fe2000001001b */
[----:B------:R-:W-:Y:S01]  /*1cf0*/  FADD.FTZ R26, R26, R8 ;  /* 0x000000081a1a7221 */ /* 0x000fe20000010000 */
[----:B------:R-:W-:Y:S01]  /*1d00*/  FMUL.FTZ R11, R2, R59 ;  /* 0x0000003b020b7220 */ /* 0x000fe20000410000 */
[----:B------:R-:W-:Y:S01]  /*1d10*/  FMUL.FTZ R12, R6, R15 ;  /* 0x0000000f060c7220 */ /* 0x000fe20000410000 */
[----:B------:R-:W-:Y:S01]  /*1d20*/  FFMA.FTZ R27, R9, R10, R27 ;  /* 0x0000000a091b7223 */ /* 0x000fe2000001001b */
[----:B------:R-:W-:Y:S01]  /*1d30*/  FADD.FTZ R26, R26, R10 ;  /* 0x0000000a1a1a7221 */ /* 0x000fe20000010000 */
[----:B------:R-:W-:-:S02]  /*1d40*/  FMUL.FTZ R13, R3, R60 ;  /* 0x0000003c030d7220 */ /* 0x000fc40000410000 */
[----:B------:R-:W-:Y:S01]  /*1d50*/  FFMA.FTZ R27, R12, R11, R27 ;  /* 0x0000000b0c1b7223 */ /* 0x000fe2000001001b */
[----:B------:R-:W-:Y:S01]  /*1d60*/  FADD.FTZ R26, R26, R11 ;  /* 0x0000000b1a1a7221 */ /* 0x000fe20000010000 */
[----:B--2---:R-:W-:Y:S01]  /*1d70*/  FMUL.FTZ R15, R4, R61 ;  /* 0x0000003d040f7220 */ /* 0x004fe20000410000 */
[----:B---3--:R-:W-:Y:S01]  /*1d80*/  FMUL.FTZ R16, R6, R16 ;  /* 0x0000001006107220 */ /* 0x008fe20000410000 */
[----:B------:R-:W-:Y:S01]  /*1d90*/  FFMA.FTZ R27, R14, R13, R27 ;  /* 0x0000000d0e1b7223 */ /* 0x000fe2000001001b */
[----:B------:R-:W-:Y:S01]  /*1da0*/  FADD.FTZ R26, R26, R13 ;  /* 0x0000000d1a1a7221 */ /* 0x000fe20000010000 */
[----:B------:R-:W-:Y:S01]  /*1db0*/  FADD.FTZ R29, R29, R36 ;  /* 0x000000241d1d7221 */ /* 0x000fe20000010000 */
[----:B------:R-:W-:Y:S01]  /*1dc0*/  FFMA.FTZ R28, R40, R36, R28 ;  /* 0x00000024281c7223 */ /* 0x000fe2000001001c */
[----:B------:R-:W-:Y:S01]  /*1dd0*/  FMUL.FTZ R17, R5, R0 ;  /* 0x0000000005117220 */ /* 0x000fe20000410000 */
        /* <DEDUP_REMOVED lines=8> */
[----:B------:R-:W-:Y:S01]  /*1e60*/  FADD.FTZ R31, R31, R61 ;  /* 0x0000003d1f1f7221 */ /* 0x000fe20000010000 */
[----:B------:R-:W-:Y:S01]  /*1e70*/  FFMA.FTZ R30, R16, R61, R30 ;  /* 0x0000003d101e7223 */ /* 0x000fe2000001001e */
[----:B------:R-:W-:Y:S01]  /*1e80*/  FADD.FTZ R33, R33, R0 ;  /* 0x0000000021217221 */ /* 0x000fe20000010000 */
[----:B------:R-:W-:Y:S01]  /*1e90*/  FFMA.FTZ R32, R18, R0, R32 ;  /* 0x0000000012207223 */ /* 0x000fe20000010020 */
[C---:B----4-:R-:W-:Y:S01]  /*1ea0*/  FMUL.FTZ R19, R6.reuse, R49 ;  /* 0x0000003106137220 */ /* 0x050fe20000410000 */
[----:B------:R-:W-:Y:S01]  /*1eb0*/  FMUL.FTZ R7, R6, R48 ;  /* 0x0000003006077220 */ /* 0x000fe20000410000 */
[----:B------:R-:W-:-:S02]  /*1ec0*/  HADD2.F32 R36, -RZ, R22.H0_H0 ;  /* 0x20000016ff247230 */ /* 0x000fc40000004100 */
[----:B------:R-:W-:-:S03]  /*1ed0*/  HADD2.F32 R37, -RZ, R22.H1_H1 ;  /* 0x30000016ff257230 */ /* 0x000fc60000004100 */
[----:B------:R-:W-:Y:S02]  /*1ee0*/  FMUL.FTZ R20, R2, R36 ;  /* 0x0000002402147220 */ /* 0x000fe40000410000 */
[----:B------:R-:W-:Y:S01]  /*1ef0*/  FMUL.FTZ R21, R3, R37 ;  /* 0x0000002503157220 */ /* 0x000fe20000410000 */
[--C-:B------:R-:W-:Y:S02]  /*1f00*/  HADD2.F32 R48, -RZ, R23.reuse.H0_H0 ;  /* 0x20000017ff307230 */ /* 0x100fe40000004100 */
[----:B------:R-:W-:Y:S01]  /*1f10*/  FADD.FTZ R26, R26, R20 ;  /* 0x000000141a1a7221 */ /* 0x000fe20000010000 */
[----:B------:R-:W-:Y:S01]  /*1f20*/  FFMA.FTZ R27, R19, R20, R27 ;  /* 0x00000014131b7223 */ /* 0x000fe2000001001b */
[----:B------:R-:W-:Y:S02]  /*1f30*/  HADD2.F32 R49, -RZ, R23.H1_H1 ;  /* 0x30000017ff317230 */ /* 0x000fe40000004100 */
[----:B------:R-:W-:Y:S01]  /*1f40*/  FMUL.FTZ R22, R6, R25 ;  /* 0x0000001906167220 */ /* 0x000fe20000410000 */
[----:B------:R-:W-:Y:S01]  /*1f50*/  FADD.FTZ R26, R26, R21 ;  /* 0x000000151a1a7221 */ /* 0x000fe20000010000 */
[----:B------:R-:W-:Y:S01]  /*1f60*/  FFMA.FTZ R27, R7, R21, R27 ;  /* 0x00000015071b7223 */ /* 0x000fe2000001001b */
[----:B------:R-:W-:Y:S01]  /*1f70*/  FMUL.FTZ R23, R4, R48 ;  /* 0x0000003004177220 */ /* 0x000fe20000410000 */
[----:B------:R-:W-:Y:S01]  /*1f80*/  FMUL.FTZ R24, R6, R24 ;  /* 0x0000001806187220 */ /* 0x000fe20000410000 */
[----:B------:R-:W-:-:S02]  /*1f90*/  FMUL.FTZ R25, R5, R49 ;  /* 0x0000003105197220 */ /* 0x000fc40000410000 */
[----:B------:R-:W-:Y:S01]  /*1fa0*/  FADD.FTZ R26, R26, R23 ;  /* 0x000000171a1a7221 */ /* 0x000fe20000010000 */
[----:B------:R-:W-:-:S03]  /*1fb0*/  FFMA.FTZ R27, R22, R23, R27 ;  /* 0x00000017161b7223 */ /* 0x000fc6000001001b */
[----:B------:R-:W-:Y:S01]  /*1fc0*/  FADD.FTZ R26, R26, R25 ;  /* 0x000000191a1a7221 */ /* 0x000fe20000010000 */
[----:B------:R-:W-:Y:S01]  /*1fd0*/  FFMA.FTZ R27, R24, R25, R27 ;  /* 0x00000019181b7223 */ /* 0x000fe2000001001b */
[----:B------:R-:W-:Y:S04]  /*1fe0*/  STL [R1+0x18], R7 ;  /* 0x0000180701007387 */ /* 0x000fe80000100800 */
[----:B------:R0:W-:Y:S01]  /*1ff0*/  STS.64 [R58], R26 ;  /* 0x0000001a3a007388 */ /* 0x0001e20000000a00 */
[----:B------:R-:W-:-:S03]  /*2000*/  FFMA.FTZ R28, R7, R37, R28 ;  /* 0x00000025071c7223 */ /* 0x000fc6000001001c */
[----:B0-----:R0:W5:Y:S01]  /*2010*/  LDL.LU R58, [R1+0xc4] ;  /* 0x0000c400013a7983 */ /* 0x0011620000300800 */
[----:B------:R-:W-:Y:S01]  /*2020*/  FADD.FTZ R27, R35, R59 ;  /* 0x0000003b231b7221 */ /* 0x000fe20000010000 */
[----:B------:R-:W-:Y:S02]  /*2030*/  FFMA.FTZ R26, R12, R59, R34 ;  /* 0x0000003b0c1a7223 */ /* 0x000fe40000010022 */
[----:B------:R0:W5:Y:S04]  /*2040*/  LDL.LU R59, [R1+0xc0] ;  /* 0x0000c000013b7983 */ /* 0x0001680000300800 */
[----:B------:R0:W5:Y:S04]  /*2050*/  LDL.LU R60, [R1+0xbc] ;  /* 0x0000bc00013c7983 */ /* 0x0001680000300800 */
[----:B------:R0:W5:Y:S04]  /*2060*/  LDL.LU R61, [R1+0xb8] ;  /* 0x0000b800013d7983 */ /* 0x0001680000300800 */
[----:B------:R0:W5:Y:S04]  /*2070*/  LDL.LU R0, [R1+0xb4] ;  /* 0x0000b40001007983 */ /* 0x0001680000300800 */
[----:B------:R0:W5:Y:S01]  /*2080*/  LDL.LU R7, [R1+0xb0] ;  /* 0x0000b00001077983 */ /* 0x0001620000300800 */
[----:B------:R-:W-:-:S02]  /*2090*/  UIADD3 UR10, UP0, UPT, UR10, 0x28, URZ ;  /* 0x000000280a0a7890 */ /* 0x000fc4000ff1e0ff */
[----:B------:R-:W-:Y:S02]  /*20a0*/  USHF.L.U32 UR13, UR16, 0x2, URZ ;  /* 0x00000002100d7899 */ /* 0x000fe400080006ff */
[----:B------:R-:W-:Y:S02]  /*20b0*/  UIADD3.X UR5, UPT, UPT, URZ, UR5, URZ, UP0, !UPT ;  /* 0x00000005ff057290 */ /* 0x000fe400087fe4ff */
[----:B------:R-:W-:Y:S02]  /*20c0*/  USHF.L.U64.HI UR12, UR16, 0x2, UR17 ;  /* 0x00000002100c7899 */ /* 0x000fe40008010211 */
[----:B------:R-:W-:-:S04]  /*20d0*/  UISETP.GE.U32.AND UP0, UPT, UR10, UR13, UPT ;  /* 0x0000000d0a00728c */ /* 0x000fc8000bf06070 */
[----:B------:R-:W-:Y:S01]  /*20e0*/  UISETP.GE.AND.EX UP0, UPT, UR5, UR12, UPT, UP0 ;  /* 0x0000000c0500728c */ /* 0x000fe2000bf06300 */
[----:B------:R-:W-:Y:S01]  /*20f0*/  FADD.FTZ R27, R27, R36 ;  /* 0x000000241b1b7221 */ /* 0x000fe20000010000 */
[----:B------:R-:W-:Y:S01]  /*2100*/  FFMA.FTZ R26, R19, R36, R26 ;  /* 0x00000024131a7223 */ /* 0x000fe2000001001a */
[----:B------:R-:W-:Y:S01]  /*2110*/  FADD.FTZ R29, R29, R37 ;  /* 0x000000251d1d7221 */ /* 0x000fe20000010000 */
[----:B------:R-:W-:Y:S01]  /*2120*/  FADD.FTZ R31, R31, R48 ;  /* 0x000000301f1f7221 */ /* 0x000fe20000010000 */
[----:B------:R-:W-:Y:S01]  /*2130*/  FFMA.FTZ R30, R22, R48, R30 ;  /* 0x00000030161e7223 */ /* 0x000fe2000001001e */
[----:B------:R-:W-:Y:S01]  /*2140*/  FADD.FTZ R33, R33, R49 ;  /* 0x0000003121217221 */ /* 0x000fe20000010000 */
[----:B------:R-:W-:Y:S01]  /*2150*/  FFMA.FTZ R32, R24, R49, R32 ;  /* 0x0000003118207223 */ /* 0x000fe20000010020 */
[----:B------:R-:W-:Y:S06]  /*2160*/  BAR.SYNC.DEFER_BLOCKING 0x0 ;  /* 0x0000000000007b1d */ /* 0x000fec0000010000 */
        /* <DEDUP_REMOVED lines=50> */
.L_x_1100:
[----:B0-----:R-:W0:Y:S01]  /*2490*/  S2R R37, SR_TID.X ;  /* 0x0000000000257919 */ /* 0x001e220000002100 */
[----:B------:R-:W-:Y:S01]  /*24a0*/  BSSY.RECONVERGENT B0, `(.L_x_1101) ;  /* 0x000006a000007945 */ /* 0x000fe20003800200 */
[----:B------:R-:W-:Y:S02]  /*24b0*/  CS2R R34, SRZ ;  /* 0x0000000000227805 */ /* 0x000fe4000001ff00 */
[----:B0-----:R-:W-:-:S13]  /*24c0*/  ISETP.GT.U32.AND P0, PT, R37, 0x1f, PT ;  /* 0x0000001f2500780c */ /* 0x001fda0003f04070 */
[----:B------:R-:W-:Y:S05]  /*24d0*/  @P0 BRA `(.L_x_1102) ;  /* 0x0000000400980947 */ /* 0x000fea0003800000 */
[----:B------:R-:W0:Y:S01]  /*24e0*/  S2R R36, SR_CgaCtaId ;  /* 0x0000000000247919 */ /* 0x000e220000008800 */
[----:B------:R-:W-:Y:S01]  /*24f0*/  USHF.L.U32 UR6, UR8, 0x3, URZ ;  /* 0x0000000308067899 */ /* 0x000fe200080006ff */
[----:B------:R-:W-:Y:S01]  /*2500*/  HFMA2 R34, -RZ, RZ, 0, 2.384185791015625e-06 ;  /* 0x00000028ff227431 */ /* 0x000fe200000001ff */
        /* <DEDUP_REMOVED lines=99> */
.L_x_1102:
[----:B------:R-:W-:Y:S05]  /*2b40*/  BSYNC.RECONVERGENT B0 ;  /* 0x0000000000007941 */ /* 0x000fea0003800200 */
.L_x_1101:
        /* <DEDUP_REMOVED lines=22> */
.L_x_1104:
[----:B------:R-:W-:Y:S05]  /*2cb0*/  BSYNC.RECONVERGENT B0 ;  /* 0x0000000000007941 */ /* 0x000fea0003800200 */
.L_x_1103:
        /* <DEDUP_REMOVED lines=23> */
.L_x_1107:
[----:B------:R-:W2:Y:S04]  /*2e30*/  LD.E.STRONG.GPU R37, desc[UR14][R34.64+0xa0] ;  /* 0x0000a00e22257980 */ /* 0x000ea8000c10f900 */
[----:B--2---:R-:W-:Y:S01]  /*2e40*/  CCTL.IVALL ;  /* 0x00000000ff00798f */ /* 0x004fe20002000000 */
[----:B------:R-:W-:Y:S05]  /*2e50*/  YIELD ;  /* 0x0000000000007946 */ /* 0x000fea0003800000 */
[----:B-----5:R-:W-:-:S04]  /*2e60*/  LOP3.LUT R37, R37, R36, RZ, 0x3c, !PT ;  /* 0x0000002425257212 */ /* 0x020fc800078e3cff */
[----:B------:R-:W-:-:S13]  /*2e70*/  ISETP.GT.AND P0, PT, R37, -0x1, PT ;  /* 0xffffffff2500780c */ /* 0x000fda0003f04270 */
[----:B------:R-:W-:Y:S05]  /*2e80*/  @P0 BRA `(.L_x_1107) ;  /* 0xfffffffc00e80947 */ /* 0x000fea000383ffff */
.L_x_1106:
[----:B------:R-:W-:Y:S05]  /*2e90*/  WARPSYNC.ALL ;  /* 0x0000000000007948 */ /* 0x000fea0003800000 */
[----:B------:R-:W-:Y:S06]  /*2ea0*/  BAR.SYNC.DEFER_BLOCKING 0x0 ;  /* 0x0000000000007b1d */ /* 0x000fec0000010000 */
[----:B------:R-:W-:Y:S05]  /*2eb0*/  BRA `(.L_x_1108) ;  /* 0x0000000000587947 */ /* 0x000fea0003800000 */
.L_x_1105:
        /* <DEDUP_REMOVED lines=14> */
.L_x_1110:
[----:B------:R-:W2:Y:S04]  /*2fa0*/  LD.E.STRONG.GPU R37, desc[UR14][R34.64] ;  /* 0x0000000e22257980 */ /* 0x000ea8000c10f900 */
[----:B--2---:R-:W-:Y:S01]  /*2fb0*/  CCTL.IVALL ;  /* 0x00000000ff00798f */ /* 0x004fe20002000000 */
[----:B------:R-:W-:Y:S05]  /*2fc0*/  YIELD ;  /* 0x0000000000007946 */ /* 0x000fea0003800000 */
[----:B-----5:R-:W-:-:S04]  /*2fd0*/  LOP3.LUT R37, R37, R36, RZ, 0x3c, !PT ;  /* 0x0000002425257212 */ /* 0x020fc800078e3cff */
[----:B------:R-:W-:-:S13]  /*2fe0*/  ISETP.GT.AND P0, PT, R37, -0x1, PT ;  /* 0xffffffff2500780c */ /* 0x000fda0003f04270 */
[----:B------:R-:W-:Y:S05]  /*2ff0*/  @P0 BRA `(.L_x_1110) ;  /* 0xfffffffc00e80947 */ /* 0x000fea000383ffff */
.L_x_1109:
[----:B------:R-:W-:Y:S05]  /*3000*/  WARPSYNC.ALL ;  /* 0x0000000000007948 */ /* 0x000fea0003800000 */
[----:B------:R-:W-:Y:S06]  /*3010*/  BAR.SYNC.DEFER_BLOCKING 0x0 ;  /* 0x0000000000007b1d */ /* 0x000fec0000010000 */
.L_x_1108:
[----:B------:R-:W2:Y:S04]  /*3020*/  LDL.LU R49, [R1+0x4] ;  /* 0x0000040001317983 */ /* 0x000ea80000300800 */
[----:B------:R-:W3:Y:S04]  /*3030*/  LDL.LU R48, [R1] ;  /* 0x0000000001307983 */ /* 0x000ee80000300800 */
[----:B------:R1:W-:Y:S04]  /*3040*/  STL [R1+0xe4], R22 ;  /* 0x0000e41601007387 */ /* 0x0003e80000100800 */
[----:B-1----:R-:W4:Y:S04]  /*3050*/  LDL.LU R22, [R1+0x8] ;  /* 0x0000080001167983 */ /* 0x002f280000300800 */
[----:B------:R1:W-:Y:S04]  /*3060*/  STL [R1+0xe0], R24 ;  /* 0x0000e01801007387 */ /* 0x0003e80000100800 */
[----:B-1----:R-:W3:Y:S04]  /*3070*/  LDL.LU R24, [R1+0xc] ;  /* 0x00000c0001187983 */ /* 0x002ee80000300800 */
[----:B------:R1:W-:Y:S04]  /*3080*/  STL [R1+0xdc], R33 ;  /* 0x0000dc2101007387 */ /* 0x0003e80000100800 */
[----:B-1----:R-:W2:Y:S01]  /*3090*/  LDL R33, [R1+0xac] ;  /* 0x0000ac0001217983 */ /* 0x002ea20000100800 */
[----:B0-----:R-:W-:-:S03]  /*30a0*/  MOV R35, UR4 ;  /* 0x0000000400237c02 */ /* 0x001fc60008000f00 */
[----:B------:R0:W-:Y:S04]  /*30b0*/  STL [R1+0xd8], R32 ;  /* 0x0000d82001007387 */ /* 0x0001e80000100800 */
[----:B------:R-:W-:Y:S04]  /*30c0*/  STL [R1+0xd4], R31 ;  /* 0x0000d41f01007387 */ /* 0x000fe80000100800 */
[----:B------:R-:W-:Y:S01]  /*30d0*/  STL [R1+0xd0], R30 ;  /* 0x0000d01e01007387 */ /* 0x000fe20000100800 */
[----:B0-----:R-:W0:Y:S03]  /*30e0*/  S2R R32, SR_TID.X ;  /* 0x0000000000207919 */ /* 0x001e260000002100 */
[----:B------:R-:W-:Y:S04]  /*30f0*/  STL [R1+0xcc], R29 ;  /* 0x0000cc1d01007387 */ /* 0x000fe80000100800 */
[----:B------:R-:W-:Y:S04]  /*3100*/  STL [R1+0xc8], R28 ;  /* 0x0000c81c01007387 */ /* 0x000fe80000100800 */
[----:B------:R-:W-:Y:S04]  /*3110*/  STL [R1+0xc4], R27 ;  /* 0x0000c41b01007387 */ /* 0x000fe80000100800 */
[----:B------:R-:W-:Y:S04]  /*3120*/  STL [R1+0xc0], R26 ;  /* 0x0000c01a01007387 */ /* 0x000fe80000100800 */
[----:B------:R-:W-:Y:S04]  /*3130*/  STL [R1+0xbc], R5 ;  /* 0x0000bc0501007387 */ /* 0x000fe80000100800 */
[----:B------:R-:W-:Y:S04]  /*3140*/  STL [R1+0xb8], R4 ;  /* 0x0000b80401007387 */ /* 0x000fe80000100800 */
[----:B------:R-:W-:Y:S01]  /*3150*/  STL [R1+0xb4], R3 ;  /* 0x0000b40301007387 */ /* 0x000fe20000100800 */
[----:B0-----:R-:W-:-:S03]  /*3160*/  ISETP.GT.U32.AND P0, PT, R32, 0x3f, PT ;  /* 0x0000003f2000780c */ /* 0x001fc60003f04070 */
[----:B------:R0:W-:Y:S04]  /*3170*/  STL [R1+0xb0], R2 ;  /* 0x0000b00201007387 */ /* 0x0001e80000100800 */
[----:B0-----:R-:W3:Y:S06]  /*3180*/  LDL.LU R2, [R1+0x54] ;  /* 0x0000540001027983 */ /* 0x001eec0000300800 */
[----:B------:R-:W0:Y:S08]  /*3190*/  @!P0 LDC R34, c[0x0][0x374] ;  /* 0x0000dd00ff228b82 */ /* 0x000e300000000800 */
[----:B------:R-:W1:Y:S01]  /*31a0*/  @!P0 LDC.64 R36, c[0x0][0x3d0] ;  /* 0x0000f400ff248b82 */ /* 0x000e620000000a00 */
[----:B0-----:R-:W-:Y:S01]  /*31b0*/  @!P0 IMAD R34, R34, R35, UR8 ;  /* 0x0000000822228e24 */ /* 0x001fe2000f8e0223 */
[----:B------:R-:W-:-:S04]  /*31c0*/  @!P0 SHF.L.U32 R35, R32, 0x1, RZ ;  /* 0x0000000120238819 */ /* 0x000fc800000006ff */
[----:B------:R-:W-:-:S04]  /*31d0*/  @!P0 LOP3.LUT R35, R35, 0x7e, RZ, 0xc0, !PT ;  /* 0x0000007e23238812 */ /* 0x000fc800078ec0ff */
[----:B------:R-:W-:-:S05]  /*31e0*/  @!P0 LEA R34, R34, R35, 0x7 ;  /* 0x0000002322228211 */ /* 0x000fca00078e38ff */
[----:B-1----:R-:W-:-:S06]  /*31f0*/  @!P0 IMAD.WIDE.U32 R34, R34, 0x4, R36 ;  /* 0x0000000422228825 */ /* 0x002fcc00078e0024 */
[----:B------:R-:W4:Y:S01]  /*3200*/  @!P0 LDG.E.64 R34, desc[UR14][R34.64] ;  /* 0x0000000e22228981 */ /* 0x000f22000c1e1b00 */
[----:B------:R-:W-:Y:S01]  /*3210*/  HFMA2 R36, -RZ, RZ, 0, 0 ;  /* 0x00000000ff247431 */ /* 0x000fe200000001ff */
[----:B------:R-:W0:Y:S01]  /*3220*/  S2UR UR7, SR_CgaCtaId ;  /* 0x00000000000779c3 */ /* 0x000e220000008800 */
[----:B------:R-:W-:Y:S01]  /*3230*/  UMOV UR6, 0x400 ;  /* 0x0000040000067882 */ /* 0x000fe20000000000 */
[----:B------:R-:W-:Y:S02]  /*3240*/  USHF.L.U32 UR9, UR8, 0x3, URZ ;  /* 0x0000000308097899 */ /* 0x000fe400080006ff */
[----:B------:R-:W-:Y:S02]  /*3250*/  UIADD3 UR6, UPT, UPT, UR6, 0x3480, URZ ;  /* 0x0000348006067890 */ /* 0x000fe4000fffe0ff */
[----:B------:R-:W-:Y:S02]  /*3260*/  ULOP3.LUT UR9, UR9, 0x18, URZ, 0xc0, !UPT ;  /* 0x0000001809097892 */ /* 0x000fe4000f8ec0ff */
[----:B0-----:R-:W-:Y:S01]  /*3270*/  ULEA UR6, UR7, UR6, 0x18 ;  /* 0x0000000607067291 */ /* 0x001fe2000f8ec0ff */
[----:B----4-:R-:W-:Y:S01]  /*3280*/  @!P0 FADD.FTZ R36, RZ, R34 ;  /* 0x00000022ff248221 */ /* 0x010fe20000010000 */
[----:B------:R-:W-:Y:S01]  /*3290*/  MOV R34, RZ ;  /* 0x000000ff00227202 */ /* 0x000fe20000000f00 */
[----:B------:R-:W-:Y:S01]  /*32a0*/  @!P0 FADD.FTZ R34, RZ, R35 ;  /* 0x00000023ff228221 */ /* 0x000fe20000010000 */
[----:B------:R-:W-:-:S02]  /*32b0*/  LOP3.LUT P0, RZ, R32, 0x3c7, RZ, 0xc0, !PT ;  /* 0x000003c720ff7812 */ /* 0x000fc4000780c0ff */
        /* <DEDUP_REMOVED lines=9> */
[----:B0-----:R-:W-:Y:S02]  /*3350*/  FADD.FTZ R34, R34, R36 ;  /* 0x0000002422227221 */ /* 0x001fe40000010000 */
[----:B------:R-:W0:Y:S02]  /*3360*/  SHFL.BFLY PT, R36, R35, 0x1, 0x1f ;  /* 0x0c201f0023247f89 */ /* 0x000e2400000e0000 */
[----:B------:R-:W-:Y:S01]  /*3370*/  @!P0 FMUL.FTZ R34, R34, 9.7656251455191522837e-05 ;  /* 0x38cccccd22228820 */ /* 0x000fe20000410000 */
[----:B0-----:R-:W-:-:S04]  /*3380*/  FADD.FTZ R35, R35, R36 ;  /* 0x0000002423237221 */ /* 0x001fc80000010000 */
[----:B------:R-:W-:-:S05]  /*3390*/  @!P0 FMUL.FTZ R35, R35, 9.7656251455191522837e-05 ;  /* 0x38cccccd23238820 */ /* 0x000fca0000410000 */
[----:B------:R2:W-:Y:S02]  /*33a0*/  @!P0 STS.64 [R32+UR6], R34 ;  /* 0x0000002220008988 */ /* 0x0005e40008000a06 */
[----:B--2---:R-:W-:-:S04]  /*33b0*/  IADD3 R34, PT, PT, R33, -UR9, RZ ;  /* 0x8000000921227c10 */ /* 0x004fc8000fffe0ff */
[----:B------:R-:W-:Y:S01]  /*33c0*/  LEA R34, R34, UR6, 0x3 ;  /* 0x0000000622227c11 */ /* 0x000fe2000f8e18ff */
[----:B------:R-:W-:Y:S06]  /*33d0*/  BAR.SYNC.DEFER_BLOCKING 0x0 ;  /* 0x0000000000007b1d */ /* 0x000fec0000010000 */
[----:B------:R-:W0:Y:S01]  /*33e0*/  LDCU.64 UR6, c[0x0][0x380] ;  /* 0x00007000ff0677ac */ /* 0x000e220008000a00 */
[----:B------:R-:W1:Y:S02]  /*33f0*/  LDS.64 R34, [R34] ;  /* 0x0000000022227984 */ /* 0x000e640000000a00 */
[--C-:B-1---5:R-:W-:Y:S01]  /*3400*/  FADD.FTZ R7, R7, -R34.reuse ;  /* 0x8000002207077221 */ /* 0x122fe20000010000 */
[--C-:B------:R-:W-:Y:S01]  /*3410*/  FADD.FTZ R36, R22, -R34.reuse ;  /* 0x8000002216247221 */ /* 0x100fe20000010000 */
[--C-:B------:R-:W-:Y:S01]  /*3420*/  FADD.FTZ R37, R49, -R34.reuse ;  /* 0x8000002231257221 */ /* 0x100fe20000010000 */
[----:B------:R-:W2:Y:S01]  /*3430*/  LDL.LU R22, [R1+0x50] ;  /* 0x0000500001167983 */ /* 0x000ea20000300800 */
[-C--:B------:R-:W-:Y:S01]  /*3440*/  FFMA.FTZ R0, R0, -R35.reuse, R7 ;  /* 0x8000002300007223 */ /* 0x080fe20000010007 */
[--C-:B---3--:R-:W-:Y:S01]  /*3450*/  FADD.FTZ R7, R24, -R34.reuse ;  /* 0x8000002218077221 */ /* 0x108fe20000010000 */
[----:B------:R-:W-:Y:S01]  /*3460*/  FADD.FTZ R48, R48, -R34 ;  /* 0x8000002230307221 */ /* 0x000fe20000010000 */
[----:B------:R-:W3:Y:S04]  /*3470*/  LDL.LU R24, [R1+0x4c] ;  /* 0x00004c0001187983 */ /* 0x000ee80000300800 */
[----:B------:R-:W4:Y:S04]  /*3480*/  LDL.LU R33, [R1+0x48] ;  /* 0x0000480001217983 */ /* 0x000f280000300800 */
[----:B------:R-:W4:Y:S04]  /*3490*/  LDL.LU R32, [R1+0x44] ;  /* 0x0000440001207983 */ /* 0x000f280000300800 */
[----:B------:R-:W4:Y:S04]  /*34a0*/  LDL.LU R31, [R1+0x40] ;  /* 0x00004000011f7983 */ /* 0x000f280000300800 */
[----:B------:R-:W4:Y:S04]  /*34b0*/  LDL.LU R30, [R1+0x3c] ;  /* 0x00003c00011e7983 */ /* 0x000f280000300800 */
[----:B------:R-:W4:Y:S04]  /*34c0*/  LDL.LU R29, [R1+0x38] ;  /* 0x00003800011d7983 */ /* 0x000f280000300800 */
[----:B------:R-:W4:Y:S04]  /*34d0*/  LDL.LU R28, [R1+0x34] ;  /* 0x00003400011c7983 */ /* 0x000f280000300800 */
[----:B------:R-:W4:Y:S01]  /*34e0*/  LDL.LU R27, [R1+0x30] ;  /* 0x00003000011b7983 */ /* 0x000f220000300800 */
[----:B------:R-:W-:-:S03]  /*34f0*/  FFMA.FTZ R7, R2, -R35, R7 ;  /* 0x8000002302077223 */ /* 0x000fc60000010007 */
[----:B------:R-:W4:Y:S04]  /*3500*/  LDL.LU R26, [R1+0x2c] ;  /* 0x00002c00011a7983 */ /* 0x000f280000300800 */
[----:B------:R-:W4:Y:S04]  /*3510*/  LDL.LU R5, [R1+0x28] ;  /* 0x0000280001057983 */ /* 0x000f280000300800 */
[----:B------:R-:W4:Y:S04]  /*3520*/  LDL.LU R4, [R1+0x24] ;  /* 0x0000240001047983 */ /* 0x000f280000300800 */
[----:B------:R-:W4:Y:S04]  /*3530*/  LDL.LU R3, [R1+0x20] ;  /* 0x0000200001037983 */ /* 0x000f280000300800 */
[----:B------:R-:W4:Y:S01]  /*3540*/  LDL.LU R2, [R1+0x1c] ;  /* 0x00001c0001027983 */ /* 0x000f220000300800 */
        /* <DEDUP_REMOVED lines=27> */
[----:B------:R-:W4:Y:S04]  /*3700*/  LDL.LU R49, [R1+0x10] ;  /* 0x0000100001317983 */ /* 0x000f280000300800 */
[----:B------:R-:W4:Y:S01]  /*3710*/  LDL.LU R34, [R1+0x14] ;  /* 0x0000140001227983 */ /* 0x000f220000300800 */
[-C--:B------:R-:W-:Y:S01]  /*3720*/  FFMA.FTZ R45, R46, -R35.reuse, R45 ;  /* 0x800000232e2d7223 */ /* 0x080fe2000001002d */
[-C--:B------:R-:W-:Y:S01]  /*3730*/  FFMA.FTZ R43, R44, -R35.reuse, R43 ;  /* 0x800000232c2b7223 */ /* 0x080fe2000001002b */
[-C--:B------:R-:W-:Y:S01]  /*3740*/  FFMA.FTZ R41, R42, -R35.reuse, R41 ;  /* 0x800000232a297223 */ /* 0x080fe20000010029 */
[----:B--2---:R-:W-:-:S02]  /*3750*/  FFMA.FTZ R36, R22, -R35, R36 ;  /* 0x8000002316247223 */ /* 0x004fc40000010024 */
[----:B------:R-:W2:Y:S01]  /*3760*/  LDL.LU R22, [R1+0xe4] ;  /* 0x0000e40001167983 */ /* 0x000ea20000300800 */
[----:B---3--:R-:W-:-:S03]  /*3770*/  FFMA.FTZ R37, R24, -R35, R37 ;  /* 0x8000002318257223 */ /* 0x008fc60000010025 */
[----:B------:R-:W3:Y:S01]  /*3780*/  LDL.LU R24, [R1+0xe0] ;  /* 0x0000e00001187983 */ /* 0x000ee20000300800 */
[----:B----4-:R-:W-:-:S03]  /*3790*/  FFMA.FTZ R48, R33, -R35, R48 ;  /* 0x8000002321307223 */ /* 0x010fc60000010030 */
[----:B------:R1:W5:Y:S01]  /*37a0*/  LDL.LU R33, [R1+0xdc] ;  /* 0x0000dc0001217983 */ /* 0x0003620000300800 */
[----:B------:R-:W-:-:S03]  /*37b0*/  FFMA.FTZ R61, R32, -R35, R61 ;  /* 0x80000023203d7223 */ /* 0x000fc6000001003d */
        /* <DEDUP_REMOVED lines=20> */
[----:B------:R1:W5:Y:S04]  /*3900*/  LDL.LU R2, [R1+0xb0] ;  /* 0x0000b00001027983 */ /* 0x0003680000300800 */
[----:B------:R-:W4:Y:S04]  /*3910*/  LDL.LU R46, [R1+0x64] ;  /* 0x00006400012e7983 */ /* 0x000f280000300800 */
[----:B------:R-:W4:Y:S04]  /*3920*/  LDL.LU R44, [R1+0x18] ;  /* 0x00001800012c7983 */ /* 0x000f280000300800 */
[----:B------:R-:W0:Y:S01]  /*3930*/  LDL.LU R42, [R1+0x60] ;  /* 0x00006000012a7983 */ /* 0x000e220000300800 */
[----:B------:R-:W-:Y:S01]  /*3940*/  FFMA.FTZ R12, R12, -R35, R11 ;  /* 0x800000230c0c7223 */ /* 0x000fe2000001000b */
[C---:B------:R-:W-:Y:S01]  /*3950*/  FMUL.FTZ R0, R6.reuse, R0 ;  /* 0x0000000006007220 */ /* 0x040fe20000410000 */
[----:B------:R-:W-:Y:S01]  /*3960*/  FMUL.FTZ R11, R6, R7 ;  /* 0x00000007060b7220 */ /* 0x000fe20000410000 */
        /* <DEDUP_REMOVED lines=10> */
[----:B------:R-:W-:Y:S01]  /*3a10*/  FFMA.FTZ R34, R9, -R35, R10 ;  /* 0x8000002309227223 */ /* 0x000fe2000001000a */
[----:B------:R-:W-:Y:S01]  /*3a20*/  F2FP.F16.F32.PACK_AB R10, R11, R0 ;  /* 0x000000000b0a723e */ /* 0x000fe200000000ff */
        /* <DEDUP_REMOVED lines=27> */
[----:B------:R-:W-:Y:S02]  /*3be0*/  F2FP.F16.F32.PACK_AB R54, R53, R54 ;  /* 0x000000363536723e */ /* 0x000fe400000000ff */
[----:B------:R-:W-:Y:S02]  /*3bf0*/  F2FP.F16.F32.PACK_AB R55, R51, R52 ;  /* 0x000000343337723e */ /* 0x000fe400000000ff */
[----:B------:R-:W-:Y:S01]  /*3c00*/  F2FP.F16.F32.PACK_AB R45, R0, R45 ;  /* 0x0000002d002d723e */ /* 0x000fe200000000ff */
[----:B------:R-:W-:Y:S01]  /*3c10*/  ULOP3.LUT UR4, UR4, 0x1, URZ, 0x3c, !UPT ;  /* 0x0000000104047892 */ /* 0x000fe2000f8e3cff */
[-C--:B--2---:R-:W-:Y:S01]  /*3c20*/  FFMA.FTZ R23, R22, -R35.reuse, R23 ;  /* 0x8000002316177223 */ /* 0x084fe20000010017 */
[----:B---3--:R-:W-:-:S03]  /*3c30*/  FFMA.FTZ R25, R24, -R35, R25 ;  /* 0x8000002318197223 */ /* 0x008fc60000010019 */
[----:B------:R-:W-:Y:S01]  /*3c40*/  FMUL.FTZ R23, R6, R23 ;  /* 0x0000001706177220 */ /* 0x000fe20000410000 */
[----:B----4-:R-:W-:Y:S01]  /*3c50*/  FFMA.FTZ R7, R44, -R35, R21 ;  /* 0x800000232c077223 */ /* 0x010fe20000010015 */
[C---:B------:R-:W-:Y:S01]  /*3c60*/  FMUL.FTZ R21, R6.reuse, R56 ;  /* 0x0000003806157220 */ /* 0x040fe20000410000 */
[C---:B------:R-:W-:Y:S02]  /*3c70*/  FMUL.FTZ R35, R6.reuse, R34 ;  /* 0x0000002206237220 */ /* 0x040fe40000410000 */
[----:B------:R-:W-:Y:S02]  /*3c80*/  FMUL.FTZ R22, R6, R7 ;  /* 0x0000000706167220 */ /* 0x000fe40000410000 */
[----:B------:R-:W-:Y:S01]  /*3c90*/  F2FP.F16.F32.PACK_AB R21, R16, R21 ;  /* 0x000000151015723e */ /* 0x000fe200000000ff */
[C---:B------:R-:W-:Y:S01]  /*3ca0*/  FMUL.FTZ R16, R6.reuse, R17 ;  /* 0x0000001106107220 */ /* 0x040fe20000410000 */
[----:B------:R-:W-:Y:S01]  /*3cb0*/  FMUL.FTZ R6, R6, R25 ;  /* 0x0000001906067220 */ /* 0x000fe20000410000 */
[----:B0-----:R-:W-:-:S02]  /*3cc0*/  IADD3 R8, P0, PT, R42, UR6, RZ ;  /* 0x000000062a087c10 */ /* 0x001fc4000ff1e0ff */
[----:B------:R-:W-:Y:S02]  /*3cd0*/  F2FP.F16.F32.PACK_AB R44, R47, R50 ;  /* 0x000000322f2c723e */ /* 0x000fe400000000ff */
[----:B------:R-:W-:Y:S02]  /*3ce0*/  IADD3.X R9, PT, PT, R46, UR7, RZ, P0, !PT ;  /* 0x000000072e097c10 */ /* 0x000fe400087fe4ff */
[----:B------:R-:W-:Y:S02]  /*3cf0*/  F2FP.F16.F32.PACK_AB R34, R14, R41 ;  /* 0x000000290e22723e */ /* 0x000fe400000000ff */
[----:B------:R-:W-:Y:S02]  /*3d00*/  F2FP.F16.F32.PACK_AB R35, R35, R38 ;  /* 0x000000262323723e */ /* 0x000fe400000000ff */
[----:B------:R-:W-:Y:S02]  /*3d10*/  F2FP.F16.F32.PACK_AB R13, R16, R15 ;  /* 0x0000000f100d723e */ /* 0x000fe400000000ff */
[----:B------:R-:W-:-:S02]  /*3d20*/  F2FP.F16.F32.PACK_AB R22, R22, R49 ;  /* 0x000000311616723e */ /* 0x000fc400000000ff */
[----:B------:R-:W-:Y:S01]  /*3d30*/  F2FP.F16.F32.PACK_AB R23, R6, R23 ;  /* 0x000000170617723e */ /* 0x000fe200000000ff */
        /* <DEDUP_REMOVED lines=9> */
.L_x_1099:
        /* <DEDUP_REMOVED lines=58> */
.L_x_1123:
        /* <DEDUP_REMOVED lines=26> */
.L_x_1116:
        /* <DEDUP_REMOVED lines=33> */
.L_x_1115:
[----:B------:R-:W-:Y:S05]  /*4520*/  BSYNC.RECONVERGENT B1 ;  /* 0x0000000000017941 */ /* 0x000fea0003800200 */
.L_x_1114:
        /* <DEDUP_REMOVED lines=25> */
.L_x_1118:
[----:B------:R-:W-:Y:S05]  /*46c0*/  BSYNC.RECONVERGENT B1 ;  /* 0x0000000000017941 */ /* 0x000fea0003800200 */
.L_x_1117:
        /* <DEDUP_REMOVED lines=28> */
.L_x_1113:
[----:B------:R-:W-:Y:S05]  /*4890*/  BSYNC.RECONVERGENT B0 ;  /* 0x0000000000007941 */ /* 0x000fea0003800200 */
.L_x_1112:
[----:B------:R0:W-:Y:S01]  /*48a0*/  STS [R26], R35 ;  /* 0x000000231a007388 */ /* 0x0001e20000000800 */
[----:B------:R-:W1:Y:S01]  /*48b0*/  LDC.64 R6, c[0x0][0x388] ;  /* 0x0000e200ff067b82 */ /* 0x000e620000000a00 */
[----:B------:R-:W-:Y:S02]  /*48c0*/  ISETP.GT.U32.AND P1, PT, R40, 0x9, PT ;  /* 0x000000092800780c */ /* 0x000fe40003f24070 */
[----:B------:R0:W-:Y:S01]  /*48d0*/  STS [R26+0x500], R36 ;  /* 0x000500241a007388 */ /* 0x0001e20000000800 */
[----:B------:R-:W-:-:S04]  /*48e0*/  MOV R8, R28 ;  /* 0x0000001c00087202 */ /* 0x000fc80000000f00 */
[----:B------:R-:W2:Y:S08]  /*48f0*/  LDC.64 R4, c[0x0][0x390] ;  /* 0x0000e400ff047b82 */ /* 0x000eb00000000a00 */
[----:B0-----:R-:W-:Y:S06]  /*4900*/  BAR.SYNC.DEFER_BLOCKING 0x0 ;  /* 0x0000000000007b1d */ /* 0x001fec0000010000 */
.L_x_1122:
        /* <DEDUP_REMOVED lines=32> */
.L_x_1133:
        /* <DEDUP_REMOVED lines=10> */
.L_x_1121:
[----:B------:R-:W-:Y:S05]  /*4bb0*/  BSYNC.RECONVERGENT B0 ;  /* 0x0000000000007941 */ /* 0x000fea0003800200 */
.L_x_1120:
        /* <DEDUP_REMOVED lines=9> */
.L_x_1119:
        /* <DEDUP_REMOVED lines=8> */
.L_x_1125:
[----:B------:R-:W-:Y:S05]  /*4cd0*/  BSYNC B0 ;  /* 0x0000000000007941 */ /* 0x000fea0003800000 */
.L_x_1124:
        /* <DEDUP_REMOVED lines=8> */
.L_x_1126:
[----:B------:R-:W-:Y:S01]  /*4d60*/  FADD.FTZ R12, R12, R9 ;  /* 0x000000090c0c7221 */ /* 0x000fe20000010000 */
[----:B------:R-:W-:-:S04]  /*4d70*/  HFMA2 R19, -RZ, RZ, 0, 2.384185791015625e-07 ;  /* 0x00000004ff137431 */ /* 0x000fc800000001ff */
[----:B------:R-:W-:Y:S02]  /*4d80*/  MOV R20, R12 ;  /* 0x0000000c00147202 */ /* 0x000fe40000000f00 */
[----:B------:R-:W-:-:S07]  /*4d90*/  MOV R11, R18 ;  /* 0x00000012000b7202 */ /* 0x000fce0000000f00 */
[----:B------:R-:W-:Y:S05]  /*4da0*/  WARPSYNC.COLLECTIVE R17, `(.L_x_1127) ;  /* 0x0000000011087348 */ /* 0x000fea0003c00000 */
[----:B------:R0:W1:Y:S02]  /*4db0*/  SHFL.BFLY P3, R18, R20, R19, R22 ;  /* 0x0c00001314127389 */ /* 0x0000640000060016 */
[----:B01----:R-:W-:Y:S05]  /*4dc0*/  ENDCOLLECTIVE ;  /* 0x000000000000791b */ /* 0x003fea0003800000 */
.L_x_1127:
[----:B------:R-:W-:-:S05]  /*4dd0*/  FADD.FTZ R11, R11, R10 ;  /* 0x0000000a0b0b7221 */ /* 0x000fca0000010000 */
[----:B------:R-:W-:Y:S02]  /*4de0*/  MOV R20, R11 ;  /* 0x0000000b00147202 */ /* 0x000fe40000000f00 */
[----:B------:R-:W-:-:S07]  /*4df0*/  MOV R13, R18 ;  /* 0x00000012000d7202 */ /* 0x000fce0000000f00 */
[----:B------:R-:W-:Y:S05]  /*4e00*/  WARPSYNC.COLLECTIVE R17, `(.L_x_1128) ;  /* 0x0000000011087348 */ /* 0x000fea0003c00000 */
[----:B------:R0:W1:Y:S02]  /*4e10*/  SHFL.BFLY P3, R18, R20, R19, R22 ;  /* 0x0c00001314127389 */ /* 0x0000640000060016 */
[----:B01----:R-:W-:Y:S05]  /*4e20*/  ENDCOLLECTIVE ;  /* 0x000000000000791b */ /* 0x003fea0003800000 */
.L_x_1128:
[----:B------:R-:W-:Y:S01]  /*4e30*/  FADD.FTZ R13, R12, R13 ;  /* 0x0000000d0c0d7221 */ /* 0x000fe20000010000 */
[----:B------:R-:W-:-:S04]  /*4e40*/  HFMA2 R19, -RZ, RZ, 0, 1.1920928955078125e-07 ;  /* 0x00000002ff137431 */ /* 0x000fc800000001ff */
[----:B------:R-:W-:Y:S02]  /*4e50*/  MOV R20, R13 ;  /* 0x0000000d00147202 */ /* 0x000fe40000000f00 */
[----:B------:R-:W-:-:S07]  /*4e60*/  MOV R14, R18 ;  /* 0x00000012000e7202 */ /* 0x000fce0000000f00 */
[----:B------:R-:W-:Y:S05]  /*4e70*/  WARPSYNC.COLLECTIVE R17, `(.L_x_1129) ;  /* 0x0000000011087348 */ /* 0x000fea0003c00000 */
[----:B------:R0:W1:Y:S02]  /*4e80*/  SHFL.BFLY P3, R18, R20, R19, R22 ;  /* 0x0c00001314127389 */ /* 0x0000640000060016 */
[----:B01----:R-:W-:Y:S05]  /*4e90*/  ENDCOLLECTIVE ;  /* 0x000000000000791b */ /* 0x003fea0003800000 */
.L_x_1129:
[----:B------:R-:W-:-:S05]  /*4ea0*/  FADD.FTZ R14, R11, R14 ;  /* 0x0000000e0b0e7221 */ /* 0x000fca0000010000 */
[----:B------:R-:W-:Y:S02]  /*4eb0*/  MOV R20, R14 ;  /* 0x0000000e00147202 */ /* 0x000fe40000000f00 */
[----:B------:R-:W-:-:S07]  /*4ec0*/  MOV R16, R18 ;  /* 0x0000001200107202 */ /* 0x000fce0000000f00 */
[----:B------:R-:W-:Y:S05]  /*4ed0*/  WARPSYNC.COLLECTIVE R17, `(.L_x_1130) ;  /* 0x0000000011087348 */ /* 0x000fea0003c00000 */
[----:B------:R0:W1:Y:S02]  /*4ee0*/  SHFL.BFLY P3, R18, R20, R19, R22 ;  /* 0x0c00001314127389 */ /* 0x0000640000060016 */
[----:B01----:R-:W-:Y:S05]  /*4ef0*/  ENDCOLLECTIVE ;  /* 0x000000000000791b */ /* 0x003fea0003800000 */
.L_x_1130:
[----:B------:R-:W-:Y:S01]  /*4f00*/  FADD.FTZ R16, R13, R16 ;  /* 0x000000100d107221 */ /* 0x000fe20000010000 */
[----:B------:R-:W-:-:S04]  /*4f10*/  HFMA2 R19, -RZ, RZ, 0, 5.9604644775390625e-08 ;  /* 0x00000001ff137431 */ /* 0x000fc800000001ff */
[----:B------:R-:W-:Y:S02]  /*4f20*/  MOV R20, R16 ;  /* 0x0000001000147202 */ /* 0x000fe40000000f00 */
[----:B------:R-:W-:-:S07]  /*4f30*/  MOV R9, R18 ;  /* 0x0000001200097202 */ /* 0x000fce0000000f00 */
[----:B------:R-:W-:Y:S05]  /*4f40*/  WARPSYNC.COLLECTIVE R17, `(.L_x_1131) ;  /* 0x0000000011087348 */ /* 0x000fea0003c00000 */
[----:B------:R0:W1:Y:S02]  /*4f50*/  SHFL.BFLY P3, R18, R20, R19, R22 ;  /* 0x0c00001314127389 */ /* 0x0000640000060016 */
[----:B01----:R-:W-:Y:S05]  /*4f60*/  ENDCOLLECTIVE ;  /* 0x000000000000791b */ /* 0x003fea0003800000 */
.L_x_1131:
[----:B------:R-:W-:-:S05]  /*4f70*/  FADD.FTZ R9, R14, R9 ;  /* 0x000000090e097221 */ /* 0x000fca0000010000 */
[----:B------:R-:W-:Y:S02]  /*4f80*/  MOV R20, R9 ;  /* 0x0000000900147202 */ /* 0x000fe40000000f00 */
[----:B------:R-:W-:-:S07]  /*4f90*/  MOV R15, R18 ;  /* 0x00000012000f7202 */ /* 0x000fce0000000f00 */
[----:B------:R-:W-:Y:S05]  /*4fa0*/  WARPSYNC.COLLECTIVE R17, `(.L_x_1132) ;  /* 0x0000000011087348 */ /* 0x000fea0003c00000 */
[----:B------:R0:W1:Y:S02]  /*4fb0*/  SHFL.BFLY P3, R18, R20, R19, R22 ;  /* 0x0c00001314127389 */ /* 0x0000640000060016 */
[----:B01----:R-:W-:Y:S05]  /*4fc0*/  ENDCOLLECTIVE ;  /* 0x000000000000791b */ /* 0x003fea0003800000 */
.L_x_1132:
[----:B------:R-:W-:Y:S01]  /*4fd0*/  FADD.FTZ R15, R16, R15 ;  /* 0x0000000f100f7221 */ /* 0x000fe20000010000 */
[----:B------:R-:W-:Y:S01]  /*4fe0*/  MOV R10, R18 ;  /* 0x00000012000a7202 */ /* 0x000fe20000000f00 */
[----:B------:R-:W-:Y:S06]  /*4ff0*/  BRA `(.L_x_1133) ;  /* 0xfffffff800c47947 */ /* 0x000fec000383ffff */
.L_x_1134:
        /* <DEDUP_REMOVED lines=16> */
.L_x_1698:


//--------------------- .text._ZN13group_norm_v218gn_bwd_cuda_kernelI6__halfLi320ELi2ELi32ELi40ELi256ELb0ELb1ELi32ELi320ELi320ELi4ELb1ELi36ELb0ELb0ELNS_15WgradSyncMethodE3ENS_16CompileConditionILi1000EEEEEvPT_S6_S6_PKS5_S8_S8_S8_PKfflPfPj --------------------------
	.section	.text._ZN13group_norm_v218gn_bwd_cuda_kernelI6__halfLi320ELi2ELi32ELi40ELi256ELb0ELb1ELi32ELi320ELi320ELi4ELb1ELi36ELb0ELb0ELNS_15WgradSyncMethodE3ENS_16CompileConditionILi1000EEEEEvPT_S6_S6_PKS5_S8_S8_S8_PKfflPfPj,"ax",@progbits
	.align	128
        .global         _ZN13group_norm_v218gn_bwd_cuda_kernelI6__halfLi320ELi2ELi32ELi40ELi256ELb0ELb1ELi32ELi320ELi320ELi4ELb1ELi36ELb0ELb0ELNS_15WgradSyncMethodE3ENS_16CompileConditionILi1000EEEEEvPT_S6_S6_PKS5_S8_S8_S8_PKfflPfPj
        .type           _ZN13group_norm_v218gn_bwd_cuda_kernelI6__halfLi320ELi2ELi32ELi40ELi256ELb0ELb1ELi32ELi320ELi320ELi4ELb1ELi36ELb0ELb0ELNS_15WgradSyncMethodE3ENS_16CompileConditionILi1000EEEEEvPT_S6_S6_PKS5_S8_S8_S8_PKfflPfPj,@function
        .size           _ZN13group_norm_v218gn_bwd_cuda_kernelI6__halfLi320ELi2ELi32ELi40ELi256ELb0ELb1ELi32ELi320ELi320ELi4ELb1ELi36ELb0ELb0ELNS_15WgradSyncMethodE3ENS_16CompileConditionILi1000EEEEEvPT_S6_S6_PKS5_S8_S8_S8_PKfflPfPj,(.L_x_1699 - _ZN13group_norm_v218gn_bwd_cuda_kernelI6__halfLi320ELi2ELi32ELi40ELi256ELb0ELb1ELi32ELi320ELi320ELi4ELb1ELi36ELb0ELb0ELNS_15WgradSyncMethodE3ENS_16CompileConditionILi1000EEEEEvPT_S6_S6_PKS5_S8_S8_S8_PKfflPfPj)
        .other          _ZN13group_norm_v218gn_bwd_cuda_kernelI6__halfLi320ELi2ELi32ELi40ELi256ELb0ELb1ELi32ELi320ELi320ELi4ELb1ELi36ELb0ELb0ELNS_15WgradSyncMethodE3ENS_16CompileConditionILi1000EEEEEvPT_S6_S6_PKS5_S8_S8_S8_PKfflPfPj,@"STO_CUDA_ENTRY STV_DEFAULT"
_ZN13group_norm_v218gn_bwd_cuda_kernelI6__halfLi320ELi2ELi32ELi40ELi256ELb0ELb1ELi32ELi320ELi320ELi4ELb1ELi36ELb0ELb0ELNS_15WgradSyncMethodE3ENS_16CompileConditionILi1000EEEEEvPT_S6_S6_PKS5_S8_S8_S8_PKfflPfPj:
.text._ZN13group_norm_v218gn_bwd_cuda_kernelI6__halfLi320ELi2ELi32ELi40ELi256ELb0ELb1ELi32ELi320ELi320ELi4ELb1ELi36ELb0ELb0ELNS_15WgradSyncMethodE3ENS_16CompileConditionILi1000EEEEEvPT_S6_S6_PKS5_S8_S8_S8_PKfflPfPj:
        /* <DEDUP_REMOVED lines=27> */
.L_x_1137:
[----:B0-----:R-:W2:Y:S04]  /*01b0*/  LD.E.STRONG.GPU R5, desc[UR14][R2.64+0x90] ;  /* 0x0000900e02057980 */ /* 0x001ea8000c10f900 */
[----:B--2---:R-:W-:Y:S01]  /*01c0*/  CCTL.IVALL ;  /* 0x00000000ff00798f */ /* 0x004fe20002000000 */
[----:B------:R-:W-:Y:S05]  /*01d0*/  YIELD ;  /* 0x0000000000007946 */ /* 0x000fea0003800000 */
[----:B-----5:R-:W-:-:S04]  /*01e0*/  LOP3.LUT R5, R5, R0, RZ, 0x3c, !PT ;  /* 0x0000000005057212 */ /* 0x020fc800078e3cff */
[----:B------:R-:W-:-:S13]  /*01f0*/  ISETP.GT.AND P0, PT, R5, -0x1, PT ;  /* 0xffffffff0500780c */ /* 0x000fda0003f04270 */
[----:B------:R-:W-:Y:S05]  /*0200*/  @P0 BRA `(.L_x_1137) ;  /* 0xfffffffc00e80947 */ /* 0x000fea000383ffff */
.L_x_1136:
[----:B------:R-:W-:Y:S05]  /*0210*/  WARPSYNC.ALL ;  /* 0x0000000000007948 */ /* 0x000fea0003800000 */
[----:B------:R-:W-:Y:S06]  /*0220*/  BAR.SYNC.DEFER_BLOCKING 0x0 ;  /* 0x0000000000007b1d */ /* 0x000fec0000010000 */
[----:B------:R-:W-:Y:S05]  /*0230*/  BRA `(.L_x_1138) ;  /* 0x0000003000107947 */ /* 0x000fea0003800000 */
.L_x_1135:
        /* <DEDUP_REMOVED lines=30> */
.L_x_1150:
        /* <DEDUP_REMOVED lines=73> */
[----:B------:R-:W-:-:S04]  /*08b0*/  UISETP.GE.U32.AND UP0, UPT, UR10, UR13, UPT ;  /* 0x0000000d0a00728c */ /* 0x000fc8000bf06070 */
[----:B------:R-:W-:Y:S01]  /*08c0*/  UISETP.GE.AND.EX UP0, UPT, UR5, UR12, UPT, UP0 ;  /* 0x0000000c0500728c */ /* 0x000fe2000bf06300 */
[----:B--2---:R-:W-:Y:S02]  /*08d0*/  HADD2.F32 R73, -RZ, R31.H0_H0 ;  /* 0x2000001fff497230 */ /* 0x004fe40000004100 */
[--C-:B------:R-:W-:Y:S02]  /*08e0*/  HADD2.F32 R77, -RZ, R30.reuse.H1_H1 ;  /* 0x3000001eff4d7230 */ /* 0x100fe40000004100 */
[----:B----4-:R-:W-:Y:S02]  /*08f0*/  HADD2.F32 R71, -RZ, R25.H0_H0 ;  /* 0x20000019ff477230 */ /* 0x010fe40000004100 */
[----:B------:R-:W-:Y:S02]  /*0900*/  HADD2.F32 R81, -RZ, R30.H0_H0 ;  /* 0x2000001eff517230 */ /* 0x000fe40000004100 */
[----:B-----5:R-:W-:Y:S02]  /*0910*/  HADD2.F32 R79, -RZ, R22.H1_H1 ;  /* 0x30000016ff4f7230 */ /* 0x020fe40000004100 */
[----:B0-----:R-:W-:-:S04]  /*0920*/  FADD.FTZ R15, R15, UR6 ;  /* 0x000000060f0f7e21 */ /* 0x001fc80008010000 */
[----:B------:R-:W0:Y:S01]  /*0930*/  MUFU.RSQ R66, R15 ;  /* 0x0000000f00427308 */ /* 0x000e220000001400 */
[--C-:B------:R-:W-:Y:S02]  /*0940*/  HADD2.F32 R67, -RZ, R24.reuse.H0_H0 ;  /* 0x20000018ff437230 */ /* 0x100fe40000004100 */
[C---:B------:R-:W-:Y:S01]  /*0950*/  FADD.FTZ R73, -R14.reuse, R73 ;  /* 0x000000490e497221 */ /* 0x040fe20000010100 */
[----:B------:R-:W-:Y:S02]  /*0960*/  HADD2.F32 R65, -RZ, R24.H1_H1 ;  /* 0x30000018ff417230 */ /* 0x000fe40000004100 */
[----:B------:R-:W-:Y:S02]  /*0970*/  HADD2.F32 R75, -RZ, R22.H0_H0 ;  /* 0x20000016ff4b7230 */ /* 0x000fe40000004100 */
[----:B------:R-:W-:Y:S01]  /*0980*/  FADD.FTZ R77, -R14, R77 ;  /* 0x0000004d0e4d7221 */ /* 0x000fe20000010100 */
[--C-:B------:R-:W-:Y:S02]  /*0990*/  HADD2.F32 R22, -RZ, R18.reuse.H0_H0 ;  /* 0x20000012ff167230 */ /* 0x100fe40000004100 */
[----:B------:R-:W-:-:S02]  /*09a0*/  HADD2.F32 R24, -RZ, R18.H1_H1 ;  /* 0x30000012ff187230 */ /* 0x000fc40000004100 */
[C---:B------:R-:W-:Y:S01]  /*09b0*/  FADD.FTZ R18, -R14.reuse, R71 ;  /* 0x000000470e127221 */ /* 0x040fe20000010100 */
[----:B------:R-:W-:Y:S02]  /*09c0*/  HADD2.F32 R69, -RZ, R31.H1_H1 ;  /* 0x3000001fff457230 */ /* 0x000fe40000004100 */
[--C-:B------:R-:W-:Y:S02]  /*09d0*/  HADD2.F32 R83, -RZ, R10.reuse.H0_H0 ;  /* 0x2000000aff537230 */ /* 0x100fe40000004100 */
[----:B------:R-:W-:Y:S02]  /*09e0*/  HADD2.F32 R55, -RZ, R10.H1_H1 ;  /* 0x3000000aff377230 */ /* 0x000fe40000004100 */
[C---:B------:R-:W-:Y:S01]  /*09f0*/  FADD.FTZ R10, -R14.reuse, R79 ;  /* 0x0000004f0e0a7221 */ /* 0x040fe20000010100 */
[----:B------:R-:W-:Y:S02]  /*0a00*/  HADD2.F32 R71, -RZ, R63.H0_H0 ;  /* 0x2000003fff477230 */ /* 0x000fe40000004100 */
[----:B------:R-:W-:Y:S01]  /*0a10*/  FADD.FTZ R81, -R14, R81 ;  /* 0x000000510e517221 */ /* 0x000fe20000010100 */
[----:B------:R-:W-:-:S02]  /*0a20*/  HADD2.F32 R79, -RZ, R62.H0_H0 ;  /* 0x2000003eff4f7230 */ /* 0x000fc40000004100 */
[C---:B0-----:R-:W-:Y:S01]  /*0a30*/  FMUL.FTZ R73, R66.reuse, R73 ;  /* 0x0000004942497220 */ /* 0x041fe20000410000 */
[----:B------:R-:W-:Y:S02]  /*0a40*/  HADD2.F32 R63, -RZ, R63.H1_H1 ;  /* 0x3000003fff3f7230 */ /* 0x000fe40000004100 */
[----:B------:R-:W-:Y:S01]  /*0a50*/  FMUL.FTZ R77, R66, R77 ;  /* 0x0000004d424d7220 */ /* 0x000fe20000410000 */
[----:B------:R-:W-:Y:S02]  /*0a60*/  HADD2.F32 R62, -RZ, R62.H1_H1 ;  /* 0x3000003eff3e7230 */ /* 0x000fe40000004100 */
[C---:B------:R-:W-:Y:S01]  /*0a70*/  FADD.FTZ R69, -R14.reuse, R69 ;  /* 0x000000450e457221 */ /* 0x040fe20000010100 */
[--C-:B------:R-:W-:Y:S02]  /*0a80*/  HADD2.F32 R87, -RZ, R23.reuse.H0_H0 ;  /* 0x20000017ff577230 */ /* 0x100fe40000004100 */
[----:B------:R-:W-:Y:S01]  /*0a90*/  FADD.FTZ R67, -R14, R67 ;  /* 0x000000430e437221 */ /* 0x000fe20000010100 */
[----:B------:R-:W-:-:S02]  /*0aa0*/  HADD2.F32 R23, -RZ, R23.H1_H1 ;  /* 0x30000017ff177230 */ /* 0x000fc40000004100 */
[----:B------:R-:W-:Y:S01]  /*0ab0*/  FMUL.FTZ R81, R66, R81 ;  /* 0x0000005142517220 */ /* 0x000fe20000410000 */
[--C-:B------:R-:W-:Y:S02]  /*0ac0*/  HADD2.F32 R89, -RZ, R20.reuse.H0_H0 ;  /* 0x20000014ff597230 */ /* 0x100fe40000004100 */
[----:B------:R-:W-:Y:S01]  /*0ad0*/  FFMA.FTZ R52, R73, R71, R42 ;  /* 0x0000004749347223 */ /* 0x000fe2000001002a */
[----:B------:R-:W-:Y:S02]  /*0ae0*/  HADD2.F32 R91, -RZ, R20.H1_H1 ;  /* 0x30000014ff5b7230 */ /* 0x000fe40000004100 */
[----:B------:R-:W-:Y:S01]  /*0af0*/  FADD.FTZ R65, -R14, R65 ;  /* 0x000000410e417221 */ /* 0x000fe20000010100 */
[----:B------:R-:W-:Y:S02]  /*0b00*/  HADD2.F32 R25, -RZ, R25.H1_H1 ;  /* 0x30000019ff197230 */ /* 0x000fe40000004100 */
[----:B------:R-:W-:Y:S01]  /*0b10*/  FADD.FTZ R36, R79, R47 ;  /* 0x0000002f4f247221 */ /* 0x000fe20000010000 */
[----:B------:R-:W-:-:S02]  /*0b20*/  HADD2.F32 R20, -RZ, R21.H0_H0 ;  /* 0x20000015ff147230 */ /* 0x000fc40000004100 */
[----:B------:R-:W-:Y:S01]  /*0b30*/  FADD.FTZ R42, R63, R41 ;  /* 0x000000293f2a7221 */ /* 0x000fe20000010000 */
[--C-:B------:R-:W-:Y:S02]  /*0b40*/  HADD2.F32 R84, -RZ, R6.reuse.H0_H0 ;  /* 0x20000006ff547230 */ /* 0x100fe40000004100 */
[----:B------:R-:W-:Y:S01]  /*0b50*/  FFMA.FTZ R54, R77, R62, R44 ;  /* 0x0000003e4d367223 */ /* 0x000fe2000001002c */
[----:B------:R-:W-:Y:S02]  /*0b60*/  HADD2.F32 R82, -RZ, R6.H1_H1 ;  /* 0x30000006ff527230 */ /* 0x000fe40000004100 */
[----:B------:R-:W-:Y:S01]  /*0b70*/  FMUL.FTZ R69, R66, R69 ;  /* 0x0000004542457220 */ /* 0x000fe20000410000 */
[--C-:B------:R-:W-:Y:S02]  /*0b80*/  HADD2.F32 R39, -RZ, R12.reuse.H0_H0 ;  /* 0x2000000cff277230 */ /* 0x100fe40000004100 */
[----:B------:R-:W-:Y:S01]  /*0b90*/  FADD.FTZ R44, R71, R43 ;  /* 0x0000002b472c7221 */ /* 0x000fe20000010000 */
[----:B------:R-:W-:-:S02]  /*0ba0*/  HADD2.F32 R57, -RZ, R12.H1_H1 ;  /* 0x3000000cff397230 */ /* 0x000fc40000004100 */
[----:B------:R-:W-:Y:S01]  /*0bb0*/  FADD.FTZ R12, -R14, R75 ;  /* 0x0000004b0e0c7221 */ /* 0x000fe20000010100 */
[----:B------:R-:W-:Y:S02]  /*0bc0*/  HADD2.F32 R6, -RZ, R7.H0_H0 ;  /* 0x20000007ff067230 */ /* 0x000fe40000004100 */
[--C-:B------:R-:W-:Y:S02]  /*0bd0*/  HADD2.F32 R47, -RZ, R2.reuse.H0_H0 ;  /* 0x20000002ff2f7230 */ /* 0x100fe40000004100 */
[----:B------:R-:W-:Y:S02]  /*0be0*/  HADD2.F32 R41, -RZ, R2.H1_H1 ;  /* 0x30000002ff297230 */ /* 0x000fe40000004100 */
[----:B------:R-:W-:Y:S01]  /*0bf0*/  FMUL.FTZ R2, R66, R18 ;  /* 0x0000001242027220 */ /* 0x000fe20000410000 */
[----:B------:R-:W-:Y:S02]  /*0c00*/  HADD2.F32 R21, -RZ, R21.H1_H1 ;  /* 0x30000015ff157230 */ /* 0x000fe40000004100 */
[----:B------:R-:W-:Y:S01]  /*0c10*/  FFMA.FTZ R56, R81, R79, R46 ;  /* 0x0000004f51387223 */ /* 0x000fe2000001002e */
[----:B------:R-:W-:-:S02]  /*0c20*/  HADD2.F32 R27, -RZ, R19.H0_H0 ;  /* 0x20000013ff1b7230 */ /* 0x000fc40000004100 */
[----:B------:R-:W-:Y:S01]  /*0c30*/  FADD.FTZ R38, R62, R45 ;  /* 0x0000002d3e267221 */ /* 0x000fe20000010000 */
[----:B------:R-:W-:Y:S02]  /*0c40*/  HADD2.F32 R29, -RZ, R19.H1_H1 ;  /* 0x30000013ff1d7230 */ /* 0x000fe40000004100 */
[----:B------:R-:W-:Y:S01]  /*0c50*/  FMUL.FTZ R75, R76, R62 ;  /* 0x0000003e4c4b7220 */ /* 0x000fe20000410000 */
[--C-:B------:R-:W-:Y:S02]  /*0c60*/  HADD2.F32 R31, -RZ, R16.reuse.H0_H0 ;  /* 0x20000010ff1f7230 */ /* 0x100fe40000004100 */
[----:B------:R-:W-:Y:S01]  /*0c70*/  FMUL.FTZ R64, R66, R67 ;  /* 0x0000004342407220 */ /* 0x000fe20000410000 */
[----:B------:R-:W-:Y:S02]  /*0c80*/  HADD2.F32 R33, -RZ, R16.H1_H1 ;  /* 0x30000010ff217230 */ /* 0x000fe40000004100 */
[--C-:B------:R-:W-:Y:S02]  /*0c90*/  HADD2.F32 R35, -RZ, R17.reuse.H0_H0 ;  /* 0x20000011ff237230 */ /* 0x100fe40000004100 */
[----:B------:R-:W-:-:S02]  /*0ca0*/  HADD2.F32 R37, -RZ, R17.H1_H1 ;  /* 0x30000011ff257230 */ /* 0x000fc40000004100 */
[--C-:B------:R-:W-:Y:S02]  /*0cb0*/  HADD2.F32 R61, -RZ, R13.reuse.H0_H0 ;  /* 0x2000000dff3d7230 */ /* 0x100fe40000004100 */
[----:B------:R-:W-:Y:S02]  /*0cc0*/  HADD2.F32 R85, -RZ, R13.H1_H1 ;  /* 0x3000000dff557230 */ /* 0x000fe40000004100 */
[--C-:B------:R-:W-:Y:S02]  /*0cd0*/  HADD2.F32 R53, -RZ, R11.reuse.H0_H0 ;  /* 0x2000000bff357230 */ /* 0x100fe40000004100 */
[----:B------:R-:W-:Y:S02]  /*0ce0*/  HADD2.F32 R51, -RZ, R11.H1_H1 ;  /* 0x3000000bff337230 */ /* 0x000fe40000004100 */
[----:B------:R-:W-:Y:S01]  /*0cf0*/  FADD.FTZ R11, -R14, R23 ;  /* 0x000000170e0b7221 */ /* 0x000fe20000010100 */
[----:B------:R-:W-:Y:S01]  /*0d00*/  FMUL.FTZ R62, R66, R65 ;  /* 0x00000041423e7220 */ /* 0x000fe20000410000 */
[C---:B------:R-:W-:Y:S01]  /*0d10*/  FADD.FTZ R16, -R14.reuse, R25 ;  /* 0x000000190e107221 */ /* 0x040fe20000010100 */
[C---:B------:R-:W-:Y:S01]  /*0d20*/  FADD.FTZ R15, -R14.reuse, R87 ;  /* 0x000000570e0f7221 */ /* 0x040fe20000010100 */
[C---:B------:R-:W-:Y:S01]  /*0d30*/  FADD.FTZ R19, -R14.reuse, R20 ;  /* 0x000000140e137221 */ /* 0x040fe20000010100 */
[----:B------:R-:W-:Y:S01]  /*0d40*/  FADD.FTZ R23, -R14, R22 ;  /* 0x000000160e177221 */ /* 0x000fe20000010100 */
[----:B------:R-:W-:-:S02]  /*0d50*/  HADD2.F32 R60, -RZ, R7.H1_H1 ;  /* 0x30000007ff3c7230 */ /* 0x000fc40000004100 */
[----:B------:R-:W-:Y:S01]  /*0d60*/  FFMA.FTZ R46, R69, R63, R40 ;  /* 0x0000003f452e7223 */ /* 0x000fe20000010028 */
[--C-:B------:R-:W-:Y:S02]  /*0d70*/  HADD2.F32 R43, -RZ, R3.reuse.H0_H0 ;  /* 0x20000003ff2b7230 */ /* 0x100fe40000004100 */
[----:B------:R-:W-:Y:S01]  /*0d80*/  FADD.FTZ R44, R44, R6 ;  /* 0x000000062c2c7221 */ /* 0x000fe20000010000 */
[----:B------:R-:W-:Y:S02]  /*0d90*/  HADD2.F32 R45, -RZ, R3.H1_H1 ;  /* 0x30000003ff2d7230 */ /* 0x000fe40000004100 */
[-C--:B------:R-:W-:Y:S01]  /*0da0*/  FFMA.FTZ R52, R2, R6.reuse, R52 ;  /* 0x0000000602347223 */ /* 0x080fe20000010034 */
[----:B------:R-:W-:Y:S02]  /*0db0*/  HADD2.F32 R7, -RZ, R4.H0_H0 ;  /* 0x20000004ff077230 */ /* 0x000fe40000004100 */
[----:B------:R-:W-:Y:S01]  /*0dc0*/  FMUL.FTZ R3, R74, R6 ;  /* 0x000000064a037220 */ /* 0x000fe20000410000 */
[----:B------:R-:W-:-:S02]  /*0dd0*/  HADD2.F32 R20, -RZ, R9.H0_H0 ;  /* 0x20000009ff147230 */ /* 0x000fc40000004100 */
[C---:B------:R-:W-:Y:S01]  /*0de0*/  FADD.FTZ R13, -R14.reuse, R89 ;  /* 0x000000590e0d7221 */ /* 0x040fe20000010100 */
        /* <DEDUP_REMOVED lines=18> */
[----:B------:R-:W-:-:S02]  /*0f10*/  HADD2.F32 R40, -RZ, R4.H1_H1 ;  /* 0x30000004ff287230 */ /* 0x000fc40000004100 */
[----:B------:R-:W-:Y:S01]  /*0f20*/  FFMA.FTZ R9, R64, R84, R56 ;  /* 0x0000005440097223 */ /* 0x000fe20000010038 */
[--C-:B------:R-:W-:Y:S02]  /*0f30*/  HADD2.F32 R32, -RZ, R8.reuse.H0_H0 ;  /* 0x20000008ff207230 */ /* 0x100fe40000004100 */
[----:B------:R-:W-:Y:S01]  /*0f40*/  FMUL.FTZ R6, R66, R12 ;  /* 0x0000000c42067220 */ /* 0x000fe20000410000 */
[----:B------:R-:W-:Y:S02]  /*0f50*/  HADD2.F32 R30, -RZ, R8.H1_H1 ;  /* 0x30000008ff1e7230 */ /* 0x000fe40000004100 */
[----:B------:R-:W-:Y:S01]  /*0f60*/  FADD.FTZ R38, R38, R82 ;  /* 0x0000005226267221 */ /* 0x000fe20000010000 */
[--C-:B------:R-:W-:Y:S02]  /*0f70*/  HADD2.F32 R14, -RZ, R5.reuse.H0_H0 ;  /* 0x20000005ff0e7230 */ /* 0x100fe40000004100 */
[----:B------:R-:W-:Y:S01]  /*0f80*/  FFMA.FTZ R54, R62, R82, R54 ;  /* 0x000000523e367223 */ /* 0x000fe20000010036 */
[C---:B------:R-:W-:Y:S01]  /*0f90*/  FMUL.FTZ R8, R66.reuse, R10 ;  /* 0x0000000a42087220 */ /* 0x040fe20000410000 */
[C---:B------:R-:W-:Y:S01]  /*0fa0*/  FMUL.FTZ R4, R66.reuse, R16 ;  /* 0x0000001042047220 */ /* 0x040fe20000410000 */
[----:B------:R-:W-:Y:S01]  /*0fb0*/  FMUL.FTZ R10, R66, R15 ;  /* 0x0000000f420a7220 */ /* 0x000fe20000410000 */
[----:B------:R-:W-:Y:S01]  /*0fc0*/  FADD.FTZ R36, R36, R84 ;  /* 0x0000005424247221 */ /* 0x000fe20000010000 */
[----:B------:R-:W-:Y:S01]  /*0fd0*/  FFMA.FTZ R16, R6, R7, R9 ;  /* 0x0000000706107223 */ /* 0x000fe20000010009 */
[----:B------:R-:W-:-:S02]  /*0fe0*/  HADD2.F32 R34, -RZ, R5.H1_H1 ;  /* 0x30000005ff227230 */ /* 0x000fc40000004100 */
[----:B------:R-:W-:Y:S01]  /*0ff0*/  FADD.FTZ R38, R38, R40 ;  /* 0x0000002826267221 */ /* 0x000fe20000010000 */
[-C--:B------:R-:W-:Y:S01]  /*1000*/  FFMA.FTZ R18, R8, R40.reuse, R54 ;  /* 0x0000002808127223 */ /* 0x080fe20000010036 */
        /* <DEDUP_REMOVED lines=9> */
[----:B------:R-:W-:Y:S01]  /*10a0*/  FMUL.FTZ R14, R66, R13 ;  /* 0x0000000d420e7220 */ /* 0x000fe20000410000 */
[----:B------:R-:W-:-:S02]  /*10b0*/  HADD2.F32 R91, -RZ, R58.H0_H0 ;  /* 0x2000003aff5b7230 */ /* 0x000fc40000004100 */
[----:B------:R-:W-:Y:S01]  /*10c0*/  FADD.FTZ R56, R42, R34 ;  /* 0x000000222a387221 */ /* 0x000fe20000010000 */
[----:B------:R-:W-:Y:S02]  /*10d0*/  HADD2.F32 R89, -RZ, R58.H1_H1 ;  /* 0x3000003aff597230 */ /* 0x000fe40000004100 */
[-C--:B------:R-:W-:Y:S01]  /*10e0*/  FFMA.FTZ R58, R12, R34.reuse, R46 ;  /* 0x000000220c3a7223 */ /* 0x080fe2000001002e */
[----:B------:R-:W-:Y:S01]  /*10f0*/  FMUL.FTZ R13, R72, R34 ;  /* 0x00000022480d7220 */ /* 0x000fe20000410000 */
[----:B------:R-:W-:Y:S01]  /*1100*/  FADD.FTZ R90, R36, R32 ;  /* 0x00000020245a7221 */ /* 0x000fe20000010000 */
[-C--:B------:R-:W-:Y:S01]  /*1110*/  FFMA.FTZ R46, R14, R32.reuse, R16 ;  /* 0x000000200e2e7223 */ /* 0x080fe20000010010 */
[----:B------:R-:W-:Y:S01]  /*1120*/  FMUL.FTZ R15, R78, R32 ;  /* 0x000000204e0f7220 */ /* 0x000fe20000410000 */
[----:B------:R-:W-:Y:S01]  /*1130*/  FFMA.FTZ R34, R81, R79, RZ ;  /* 0x0000004f51227223 */ /* 0x000fe200000100ff */
[----:B------:R-:W-:Y:S01]  /*1140*/  FADD.FTZ R32, RZ, R79 ;  /* 0x0000004fff207221 */ /* 0x000fe20000010000 */
        /* <DEDUP_REMOVED lines=10> */
[----:B------:R-:W-:Y:S01]  /*11f0*/  FMUL.FTZ R63, R76, R82 ;  /* 0x000000524c3f7220 */ /* 0x000fe20000410000 */
[----:B------:R-:W-:Y:S01]  /*1200*/  FFMA.FTZ R52, R16, R30, R18 ;  /* 0x0000001e10347223 */ /* 0x000fe20000010012 */
[----:B------:R-:W-:Y:S01]  /*1210*/  FFMA.FTZ R34, R64, R65, R34 ;  /* 0x0000004140227223 */ /* 0x000fe20000010022 */
[----:B------:R-:W-:Y:S01]  /*1220*/  FADD.FTZ R32, R32, R65 ;  /* 0x0000004120207221 */ /* 0x000fe20000010000 */
[----:B------:R-:W-:-:S02]  /*1230*/  FMUL.FTZ R18, R66, R19 ;  /* 0x0000001342127220 */ /* 0x000fc40000410000 */
[----:B------:R-:W-:Y:S01]  /*1240*/  FFMA.FTZ R34, R62, R63, R34 ;  /* 0x0000003f3e227223 */ /* 0x000fe20000010022 */
[----:B------:R-:W-:Y:S01]  /*1250*/  FADD.FTZ R32, R32, R63 ;  /* 0x0000003f20207221 */ /* 0x000fe20000010000 */
[----:B------:R-:W-:Y:S01]  /*1260*/  FADD.FTZ R42, R44, R20 ;  /* 0x000000142c2a7221 */ /* 0x000fe20000010000 */
[-C--:B------:R-:W-:Y:S01]  /*1270*/  FFMA.FTZ R36, R18, R20.reuse, R40 ;  /* 0x0000001412247223 */ /* 0x080fe20000010028 */
[----:B------:R-:W-:Y:S01]  /*1280*/  FMUL.FTZ R19, R74, R20 ;  /* 0x000000144a137220 */ /* 0x000fe20000410000 */
[----:B------:R-:W-:Y:S01]  /*1290*/  FMUL.FTZ R20, R66, R21 ;  /* 0x0000001542147220 */ /* 0x000fe20000410000 */
[----:B------:R-:W-:Y:S01]  /*12a0*/  FMUL.FTZ R5, R72, R60 ;  /* 0x0000003c48057220 */ /* 0x000fe20000410000 */
[----:B------:R-:W-:Y:S01]  /*12b0*/  FFMA.FTZ R34, R2, R3, R34 ;  /* 0x0000000302227223 */ /* 0x000fe20000010022 */
[----:B------:R-:W-:Y:S01]  /*12c0*/  FADD.FTZ R32, R32, R3 ;  /* 0x0000000320207221 */ /* 0x000fe20000010000 */
[----:B------:R-:W-:Y:S01]  /*12d0*/  FADD.FTZ R54, R38, R30 ;  /* 0x0000001e26367221 */ /* 0x000fe20000010000 */
[----:B------:R-:W-:-:S02]  /*12e0*/  HADD2.F32 R24, -RZ, R92.H0_H0 ;  /* 0x2000005cff187230 */ /* 0x000fc40000004100 */
[----:B------:R-:W-:Y:S01]  /*12f0*/  FADD.FTZ R44, R56, R22 ;  /* 0x00000016382c7221 */ /* 0x000fe20000010000 */
[-C--:B------:R-:W-:Y:S01]  /*1300*/  FFMA.FTZ R38, R20, R22.reuse, R58 ;  /* 0x0000001614267223 */ /* 0x080fe2000001003a */
[----:B------:R-:W-:Y:S01]  /*1310*/  FMUL.FTZ R21, R72, R22 ;  /* 0x0000001648157220 */ /* 0x000fe20000410000 */
        /* <DEDUP_REMOVED lines=8> */
[----:B------:R-:W-:Y:S01]  /*13a0*/  FFMA.FTZ R34, R6, R7, R34 ;  /* 0x0000000706227223 */ /* 0x000fe20000010022 */
[----:B------:R-:W-:Y:S01]  /*13b0*/  FMUL.FTZ R24, R66, R25 ;  /* 0x0000001942187220 */ /* 0x000fe20000410000 */
[----:B------:R-:W-:Y:S01]  /*13c0*/  FADD.FTZ R32, R32, R7 ;  /* 0x0000000720207221 */ /* 0x000fe20000010000 */
[----:B------:R-:W-:-:S02]  /*13d0*/  HADD2.F32 R28, -RZ, R93.H0_H0 ;  /* 0x2000005dff1c7230 */ /* 0x000fc40000004100 */
[----:B------:R-:W-:Y:S01]  /*13e0*/  FFMA.FTZ R34, R8, R9, R34 ;  /* 0x0000000908227223 */ /* 0x000fe20000010022 */
[----:B------:R-:W-:Y:S01]  /*13f0*/  FADD.FTZ R54, R54, R26 ;  /* 0x0000001a36367221 */ /* 0x000fe20000010000 */
[-C--:B------:R-:W-:Y:S01]  /*1400*/  FFMA.FTZ R52, R24, R26.reuse, R52 ;  /* 0x0000001a18347223 */ /* 0x080fe20000010034 */
[----:B------:R-:W-:Y:S01]  /*1410*/  FMUL.FTZ R25, R76, R26 ;  /* 0x0000001a4c197220 */ /* 0x000fe20000410000 */
[----:B------:R-:W-:Y:S01]  /*1420*/  FADD.FTZ R32, R32, R9 ;  /* 0x0000000920207221 */ /* 0x000fe20000010000 */
[----:B------:R-:W-:Y:S01]  /*1430*/  FMUL.FTZ R26, R66, R27 ;  /* 0x0000001b421a7220 */ /* 0x000fe20000410000 */
[----:B------:R-:W-:Y:S01]  /*1440*/  FFMA.FTZ R34, R10, R11, R34 ;  /* 0x0000000b0a227223 */ /* 0x000fe20000010022 */
[----:B------:R-:W-:Y:S02]  /*1450*/  HADD2.F32 R93, -RZ, R93.H1_H1 ;  /* 0x3000005dff5d7230 */ /* 0x000fe40000004100 */
        /* <DEDUP_REMOVED lines=12> */
[----:B------:R-:W-:-:S03]  /*1520*/  FADD.FTZ R32, R32, R15 ;  /* 0x0000000f20207221 */ /* 0x000fc60000010000 */
[----:B------:R-:W-:Y:S01]  /*1530*/  FFMA.FTZ R93, R16, R17, R93 ;  /* 0x00000011105d7223 */ /* 0x000fe2000001005d */
[----:B------:R-:W-:-:S03]  /*1540*/  FADD.FTZ R32, R32, R17 ;  /* 0x0000001120207221 */ /* 0x000fc60000010000 */
[----:B------:R-:W-:Y:S01]  /*1550*/  FFMA.FTZ R93, R18, R19, R93 ;  /* 0x00000013125d7223 */ /* 0x000fe2000001005d */
[----:B------:R-:W-:-:S03]  /*1560*/  FADD.FTZ R34, R32, R19 ;  /* 0x0000001320227221 */ /* 0x000fc60000010000 */
[----:B------:R-:W-:Y:S01]  /*1570*/  FFMA.FTZ R93, R20, R21, R93 ;  /* 0x00000015145d7223 */ /* 0x000fe2000001005d */
[----:B------:R-:W-:-:S03]  /*1580*/  FADD.FTZ R34, R34, R21 ;  /* 0x0000001522227221 */ /* 0x000fc60000010000 */
[----:B------:R-:W-:Y:S01]  /*1590*/  FFMA.FTZ R93, R22, R23, R93 ;  /* 0x00000017165d7223 */ /* 0x000fe2000001005d */
[----:B------:R-:W-:Y:S01]  /*15a0*/  FADD.FTZ R40, R34, R23 ;  /* 0x0000001722287221 */ /* 0x000fe20000010000 */
[--C-:B------:R-:W-:Y:S02]  /*15b0*/  HADD2.F32 R87, -RZ, R59.reuse.H0_H0 ;  /* 0x2000003bff577230 */ /* 0x100fe40000004100 */
[----:B------:R-:W-:Y:S01]  /*15c0*/  FFMA.FTZ R93, R24, R25, R93 ;  /* 0x00000019185d7223 */ /* 0x000fe2000001005d */
[----:B------:R-:W-:Y:S01]  /*15d0*/  FADD.FTZ R40, R40, R25 ;  /* 0x0000001928287221 */ /* 0x000fe20000010000 */
[C---:B------:R-:W-:Y:S01]  /*15e0*/  FMUL.FTZ R30, R66.reuse, R31 ;  /* 0x0000001f421e7220 */ /* 0x040fe20000410000 */
[----:B------:R-:W-:Y:S01]  /*15f0*/  FMUL.FTZ R34, R66, R35 ;  /* 0x0000002342227220 */ /* 0x000fe20000410000 */
[----:B------:R-:W-:Y:S01]  /*1600*/  FFMA.FTZ R93, R26, R27, R93 ;  /* 0x0000001b1a5d7223 */ /* 0x000fe2000001005d */
[----:B------:R-:W-:Y:S01]  /*1610*/  FADD.FTZ R40, R40, R27 ;  /* 0x0000001b28287221 */ /* 0x000fe20000010000 */
[----:B------:R-:W-:Y:S01]  /*1620*/  FADD.FTZ R90, R90, R91 ;  /* 0x0000005b5a5a7221 */ /* 0x000fe20000010000 */
[-C--:B------:R-:W-:Y:S01]  /*1630*/  FFMA.FTZ R46, R30, R91.reuse, R46 ;  /* 0x0000005b1e2e7223 */ /* 0x080fe2000001002e */
[----:B------:R-:W-:Y:S01]  /*1640*/  FMUL.FTZ R31, R78, R91 ;  /* 0x0000005b4e1f7220 */ /* 0x000fe20000410000 */
[----:B------:R-:W-:Y:S01]  /*1650*/  FADD.FTZ R42, R42, R87 ;  /* 0x000000572a2a7221 */ /* 0x000fe20000010000 */
[-C--:B------:R-:W-:Y:S01]  /*1660*/  FFMA.FTZ R91, R34, R87.reuse, R36 ;  /* 0x00000057225b7223 */ /* 0x080fe20000010024 */
[----:B------:R-:W-:Y:S01]  /*1670*/  FMUL.FTZ R35, R74, R87 ;  /* 0x000000574a237220 */ /* 0x000fe20000410000 */
[----:B------:R-:W-:Y:S01]  /*1680*/  FFMA.FTZ R87, R28, R29, R93 ;  /* 0x0000001d1c577223 */ /* 0x000fe2000001005d */
[----:B------:R-:W-:Y:S01]  /*1690*/  FADD.FTZ R40, R40, R29 ;  /* 0x0000001d28287221 */ /* 0x000fe20000010000 */
[----:B------:R-:W-:Y:S01]  /*16a0*/  FMUL.FTZ R32, R66, R33 ;  /* 0x0000002142207220 */ /* 0x000fe20000410000 */
[----:B------:R-:W-:Y:S01]  /*16b0*/  FMUL.FTZ R33, R76, R89 ;  /* 0x000000594c217220 */ /* 0x000fe20000410000 */
[----:B------:R-:W-:Y:S01]  /*16c0*/  FFMA.FTZ R87, R30, R31, R87 ;  /* 0x0000001f1e577223 */ /* 0x000fe20000010057 */
[----:B------:R-:W-:Y:S01]  /*16d0*/  FADD.FTZ R40, R40, R31 ;  /* 0x0000001f28287221 */ /* 0x000fe20000010000 */
[----:B------:R-:W-:-:S02]  /*16e0*/  HADD2.F32 R59, -RZ, R59.H1_H1 ;  /* 0x3000003bff3b7230 */ /* 0x000fc40000004100 */
[----:B------:R-:W-:Y:S01]  /*16f0*/  FFMA.FTZ R87, R32, R33, R87 ;  /* 0x0000002120577223 */ /* 0x000fe20000010057 */
[----:B------:R-:W-:Y:S01]  /*1700*/  FADD.FTZ R40, R40, R33 ;  /* 0x0000002128287221 */ /* 0x000fe20000010000 */
[----:B------:R-:W-:Y:S01]  /*1710*/  FMUL.FTZ R36, R66, R37 ;  /* 0x0000002542247220 */ /* 0x000fe20000410000 */
[----:B------:R-:W-:Y:S01]  /*1720*/  FMUL.FTZ R37, R72, R59 ;  /* 0x0000003b48257220 */ /* 0x000fe20000410000 */
[----:B------:R-:W-:Y:S01]  /*1730*/  FFMA.FTZ R87, R34, R35, R87 ;  /* 0x0000002322577223 */ /* 0x000fe20000010057 */
[----:B------:R-:W-:Y:S01]  /*1740*/  FADD.FTZ R40, R40, R35 ;  /* 0x0000002328287221 */ /* 0x000fe20000010000 */
[----:B------:R-:W-:Y:S01]  /*1750*/  FFMA.FTZ R93, R36, R59, R38 ;  /* 0x0000003b245d7223 */ /* 0x000fe20000010026 */
[----:B------:R-:W-:Y:S01]  /*1760*/  FMUL.FTZ R38, R66, R39 ;  /* 0x0000002742267220 */ /* 0x000fe20000410000 */
        /* <DEDUP_REMOVED lines=8> */
[----:B------:R-:W-:Y:S01]  /*17f0*/  FMUL.FTZ R59, R74, R43 ;  /* 0x0000002b4a3b7220 */ /* 0x000fe20000410000 */
[----:B------:R-:W-:Y:S01]  /*1800*/  FMUL.FTZ R58, R66, R61 ;  /* 0x0000003d423a7220 */ /* 0x000fe20000410000 */
[----:B------:R-:W-:Y:S01]  /*1810*/  FFMA.FTZ R87, R56, R57, R87 ;  /* 0x0000003938577223 */ /* 0x000fe20000010057 */
[----:B------:R-:W-:Y:S01]  /*1820*/  FADD.FTZ R40, R40, R57 ;  /* 0x0000003928287221 */ /* 0x000fe20000010000 */
[----:B------:R-:W-:-:S02]  /*1830*/  HADD2.F32 R92, -RZ, R48.H0_H0 ;  /* 0x20000030ff5c7230 */ /* 0x000fc40000004100 */
[----:B------:R-:W-:Y:S01]  /*1840*/  FMUL.FTZ R61, R72, R45 ;  /* 0x0000002d483d7220 */ /* 0x000fe20000410000 */
        /* <DEDUP_REMOVED lines=8> */
[----:B------:R-:W-:Y:S01]  /*18d0*/  FMUL.FTZ R82, R66, R55 ;  /* 0x0000003742527220 */ /* 0x000fe20000410000 */
[----:B------:R-:W-:-:S02]  /*18e0*/  HADD2.F32 R55, -RZ, R49.H0_H0 ;  /* 0x20000031ff377230 */ /* 0x000fc40000004100 */
[----:B------:R-:W-:Y:S01]  /*18f0*/  FFMA.FTZ R87, R84, R85, R87 ;  /* 0x0000005554577223 */ /* 0x000fe20000010057 */
[----:B------:R-:W-:Y:S01]  /*1900*/  FMUL.FTZ R83, R76, R48 ;  /* 0x000000304c537220 */ /* 0x000fe20000410000 */
[----:B------:R-:W-:Y:S01]  /*1910*/  FADD.FTZ R40, R40, R85 ;  /* 0x0000005528287221 */ /* 0x000fe20000010000 */
[----:B------:R-:W-:Y:S01]  /*1920*/  FADD.FTZ R54, R54, R89 ;  /* 0x0000005936367221 */ /* 0x000fe20000010000 */
[----:B------:R-:W-:Y:S01]  /*1930*/  FFMA.FTZ R52, R32, R89, R52 ;  /* 0x0000005920347223 */ /* 0x000fe20000010034 */
[----:B------:R-:W-:Y:S02]  /*1940*/  HADD2.F32 R49, -RZ, R49.H1_H1 ;  /* 0x30000031ff317230 */ /* 0x000fe40000004100 */
[----:B------:R-:W-:Y:S01]  /*1950*/  FMUL.FTZ R88, R66, R53 ;  /* 0x0000003542587220 */ /* 0x000fe20000410000 */
[----:B------:R-:W-:Y:S01]  /*1960*/  FFMA.FTZ R87, R82, R83, R87 ;  /* 0x0000005352577223 */ /* 0x000fe20000010057 */
[----:B------:R-:W-:Y:S01]  /*1970*/  FMUL.FTZ R89, R74, R55 ;  /* 0x000000374a597220 */ /* 0x000fe20000410000 */
[----:B------:R-:W-:Y:S01]  /*1980*/  FADD.FTZ R40, R40, R83 ;  /* 0x0000005328287221 */ /* 0x000fe20000010000 */
[----:B------:R-:W-:Y:S01]  /*1990*/  FADD.FTZ R54, R54, R41 ;  /* 0x0000002936367221 */ /* 0x000fe20000010000 */
[----:B------:R-:W-:Y:S01]  /*19a0*/  FFMA.FTZ R52, R56, R41, R52 ;  /* 0x0000002938347223 */ /* 0x000fe20000010034 */
[----:B------:R-:W-:Y:S01]  /*19b0*/  FFMA.FTZ R41, R88, R89, R87 ;  /* 0x0000005958297223 */ /* 0x000fe20000010057 */
[----:B------:R-:W-:Y:S01]  /*19c0*/  FMUL.FTZ R86, R66, R51 ;  /* 0x0000003342567220 */ /* 0x000fe20000410000 */
[----:B------:R-:W-:Y:S01]  /*19d0*/  FADD.FTZ R40, R40, R89 ;  /* 0x0000005928287221 */ /* 0x000fe20000010000 */
[----:B------:R-:W-:-:S04]  /*19e0*/  FMUL.FTZ R87, R72, R49 ;  /* 0x0000003148577220 */ /* 0x000fc80000410000 */
[----:B------:R-:W-:Y:S01]  /*19f0*/  FADD.FTZ R40, R40, R87 ;  /* 0x0000005728287221 */ /* 0x000fe20000010000 */
[----:B------:R-:W-:-:S05]  /*1a00*/  FFMA.FTZ R41, R86, R87, R41 ;  /* 0x0000005756297223 */ /* 0x000fca0000010029 */
[----:B------:R0:W-:Y:S01]  /*1a10*/  STS.64 [R50], R40 ;  /* 0x0000002832007388 */ /* 0x0001e20000000a00 */
[----:B------:R-:W-:Y:S01]  /*1a20*/  FADD.FTZ R42, R42, R43 ;  /* 0x0000002b2a2a7221 */ /* 0x000fe20000010000 */
[----:B------:R-:W-:Y:S01]  /*1a30*/  FADD.FTZ R90, R90, R47 ;  /* 0x0000002f5a5a7221 */ /* 0x000fe20000010000 */
[----:B------:R-:W-:Y:S01]  /*1a40*/  FFMA.FTZ R46, R38, R47, R46 ;  /* 0x0000002f262e7223 */ /* 0x000fe2000001002e */
[----:B------:R-:W-:Y:S01]  /*1a50*/  FFMA.FTZ R91, R58, R43, R91 ;  /* 0x0000002b3a5b7223 */ /* 0x000fe2000001005b */
[----:B------:R-:W-:Y:S01]  /*1a60*/  FADD.FTZ R51, R44, R45 ;  /* 0x0000002d2c337221 */ /* 0x000fe20000010000 */
[----:B------:R-:W-:Y:S01]  /*1a70*/  FFMA.FTZ R93, R60, R45, R93 ;  /* 0x0000002d3c5d7223 */ /* 0x000fe2000001005d */
[----:B------:R-:W-:Y:S01]  /*1a80*/  FADD.FTZ R43, R42, R55 ;  /* 0x000000372a2b7221 */ /* 0x000fe20000010000 */
[----:B------:R-:W-:Y:S01]  /*1a90*/  FADD.FTZ R47, R90, R92 ;  /* 0x0000005c5a2f7221 */ /* 0x000fe20000010000 */
[----:B------:R-:W-:Y:S01]  /*1aa0*/  FFMA.FTZ R46, R84, R92, R46 ;  /* 0x0000005c542e7223 */ /* 0x000fe2000001002e */
[----:B------:R-:W-:Y:S01]  /*1ab0*/  BAR.SYNC.DEFER_BLOCKING 0x0 ;  /* 0x0000000000007b1d */ /* 0x000fe20000010000 */
[----:B------:R-:W-:Y:S01]  /*1ac0*/  ISETP.GT.U32.AND P0, PT, R0, 0x1f, PT ;  /* 0x0000001f0000780c */ /* 0x000fe20003f04070 */
[----:B------:R-:W-:Y:S01]  /*1ad0*/  FADD.FTZ R45, R54, R48 ;  /* 0x00000030362d7221 */ /* 0x000fe20000010000 */
[----:B------:R-:W-:Y:S01]  /*1ae0*/  FFMA.FTZ R44, R82, R48, R52 ;  /* 0x00000030522c7223 */ /* 0x000fe20000010034 */
[----:B------:R-:W-:Y:S01]  /*1af0*/  FFMA.FTZ R42, R88, R55, R91 ;  /* 0x00000037582a7223 */ /* 0x000fe2000001005b */
[----:B0-----:R-:W-:Y:S01]  /*1b00*/  FADD.FTZ R41, R51, R49 ;  /* 0x0000003133297221 */ /* 0x001fe20000010000 */
[----:B------:R-:W-:Y:S01]  /*1b10*/  FFMA.FTZ R40, R86, R49, R93 ;  /* 0x0000003156287223 */ /* 0x000fe2000001005d */
[----:B------:R-:W-:Y:S07]  /*1b20*/  BRA.U !UP0, `(.L_x_1139) ;  /* 0x0000000108c07547 */ /* 0x000fee000b800000 */
        /* <DEDUP_REMOVED lines=48> */
.L_x_1139:
        /* <DEDUP_REMOVED lines=84> */
.L_x_1141:
[----:B------:R-:W-:Y:S05]  /*2370*/  BSYNC.RECONVERGENT B0 ;  /* 0x0000000000007941 */ /* 0x000fea0003800200 */
.L_x_1140:
        /* <DEDUP_REMOVED lines=21> */
.L_x_1143:
[----:B------:R-:W-:Y:S05]  /*24d0*/  BSYNC.RECONVERGENT B0 ;  /* 0x0000000000007941 */ /* 0x000fea0003800200 */
.L_x_1142:
        /* <DEDUP_REMOVED lines=22> */
.L_x_1146:
[----:B0-----:R-:W2:Y:S04]  /*2640*/  LD.E.STRONG.GPU R51, desc[UR14][R48.64+0x90] ;  /* 0x0000900e30337980 */ /* 0x001ea8000c10f900 */
[----:B--2---:R-:W-:Y:S01]  /*2650*/  CCTL.IVALL ;  /* 0x00000000ff00798f */ /* 0x004fe20002000000 */
[----:B------:R-:W-:Y:S05]  /*2660*/  YIELD ;  /* 0x0000000000007946 */ /* 0x000fea0003800000 */
[----:B-----5:R-:W-:-:S04]  /*2670*/  LOP3.LUT R51, R51, R50, RZ, 0x3c, !PT ;  /* 0x0000003233337212 */ /* 0x020fc800078e3cff */
[----:B------:R-:W-:-:S13]  /*2680*/  ISETP.GT.AND P0, PT, R51, -0x1, PT ;  /* 0xffffffff3300780c */ /* 0x000fda0003f04270 */
[----:B------:R-:W-:Y:S05]  /*2690*/  @P0 BRA `(.L_x_1146) ;  /* 0xfffffffc00e80947 */ /* 0x000fea000383ffff */
.L_x_1145:
[----:B------:R-:W-:Y:S05]  /*26a0*/  WARPSYNC.ALL ;  /* 0x0000000000007948 */ /* 0x000fea0003800000 */
[----:B------:R-:W-:Y:S06]  /*26b0*/  BAR.SYNC.DEFER_BLOCKING 0x0 ;  /* 0x0000000000007b1d */ /* 0x000fec0000010000 */
[----:B------:R-:W-:Y:S05]  /*26c0*/  BRA `(.L_x_1147) ;  /* 0x00000000005c7947 */ /* 0x000fea0003800000 */
.L_x_1144:
        /* <DEDUP_REMOVED lines=15> */
.L_x_1149:
[----:B------:R-:W2:Y:S04]  /*27c0*/  LD.E.STRONG.GPU R50, desc[UR14][R48.64] ;  /* 0x0000000e30327980 */ /* 0x000ea8000c10f900 */
[----:B--2---:R-:W-:Y:S01]  /*27d0*/  CCTL.IVALL ;  /* 0x00000000ff00798f */ /* 0x004fe20002000000 */
[----:B------:R-:W-:Y:S05]  /*27e0*/  YIELD ;  /* 0x0000000000007946 */ /* 0x000fea0003800000 */
[----:B-----5:R-:W-:-:S04]  /*27f0*/  LOP3.LUT R50, R50, R51, RZ, 0x3c, !PT ;  /* 0x0000003332327212 */ /* 0x020fc800078e3cff */
[----:B------:R-:W-:-:S13]  /*2800*/  ISETP.GT.AND P0, PT, R50, -0x1, PT ;  /* 0xffffffff3200780c */ /* 0x000fda0003f04270 */
[----:B------:R-:W-:Y:S05]  /*2810*/  @P0 BRA `(.L_x_1149) ;  /* 0xfffffffc00e80947 */ /* 0x000fea000383ffff */
.L_x_1148:
[----:B------:R-:W-:Y:S05]  /*2820*/  WARPSYNC.ALL ;  /* 0x0000000000007948 */ /* 0x000fea0003800000 */
[----:B------:R-:W-:Y:S06]  /*2830*/  BAR.SYNC.DEFER_BLOCKING 0x0 ;  /* 0x0000000000007b1d */ /* 0x000fec0000010000 */
.L_x_1147:
        /* <DEDUP_REMOVED lines=56> */
[-C--:B------:R-:W-:Y:S01]  /*2bc0*/  FFMA.FTZ R3, R2, -R51.reuse, R3 ;  /* 0x8000003302037223 */ /* 0x080fe20000010003 */
[-C--:B------:R-:W-:Y:S01]  /*2bd0*/  FFMA.FTZ R49, R4, -R51.reuse, R5 ;  /* 0x8000003304317223 */ /* 0x080fe20000010005 */
[-C--:B------:R-:W-:Y:S01]  /*2be0*/  FFMA.FTZ R7, R6, -R51.reuse, R7 ;  /* 0x8000003306077223 */ /* 0x080fe20000010007 */
[-C--:B------:R-:W-:Y:S01]  /*2bf0*/  FFMA.FTZ R9, R8, -R51.reuse, R9 ;  /* 0x8000003308097223 */ /* 0x080fe20000010009 */
[-C--:B------:R-:W-:Y:S01]  /*2c00*/  FFMA.FTZ R11, R10, -R51.reuse, R11 ;  /* 0x800000330a0b7223 */ /* 0x080fe2000001000b */
[----:B------:R-:W-:Y:S01]  /*2c10*/  FFMA.FTZ R13, R12, -R51, R13 ;  /* 0x800000330c0d7223 */ /* 0x000fe2000001000d */
[--C-:B------:R-:W-:Y:S01]  /*2c20*/  FADD.FTZ R17, R17, -R50.reuse ;  /* 0x8000003211117221 */ /* 0x100fe20000010000 */
[C---:B------:R-:W-:Y:S01]  /*2c30*/  FMUL.FTZ R73, R66.reuse, R73 ;  /* 0x0000004942497220 */ /* 0x040fe20000410000 */
[C---:B------:R-:W-:Y:S01]  /*2c40*/  FMUL.FTZ R6, R66.reuse, R69 ;  /* 0x0000004542067220 */ /* 0x040fe20000410000 */
        /* <DEDUP_REMOVED lines=20> */
[----:B------:R-:W-:Y:S01]  /*2d90*/  FMUL.FTZ R8, R66, R63 ;  /* 0x0000003f42087220 */ /* 0x000fe20000410000 */
[----:B------:R-:W-:Y:S01]  /*2da0*/  FADD.FTZ R87, R87, -R50 ;  /* 0x8000003257577221 */ /* 0x000fe20000010000 */
[----:B------:R-:W-:Y:S01]  /*2db0*/  FFMA.FTZ R15, R14, -R51, R15 ;  /* 0x800000330e0f7223 */ /* 0x000fe2000001000f */
        /* <DEDUP_REMOVED lines=27> */
[----:B------:R-:W-:Y:S01]  /*2f70*/  FFMA.FTZ R87, R86, -R51, R87 ;  /* 0x8000003356577223 */ /* 0x000fe20000010057 */
[----:B------:R-:W-:Y:S01]  /*2f80*/  F2FP.F16.F32.PACK_AB R6, R8, R65 ;  /* 0x000000410806723e */ /* 0x000fe200000000ff */
[C---:B------:R-:W-:Y:S01]  /*2f90*/  FMUL.FTZ R15, R66.reuse, R15 ;  /* 0x0000000f420f7220 */ /* 0x040fe20000410000 */
[----:B------:R-:W-:Y:S01]  /*2fa0*/  F2FP.F16.F32.PACK_AB R7, R49, R10 ;  /* 0x0000000a3107723e */ /* 0x000fe200000000ff */
        /* <DEDUP_REMOVED lines=24> */
[----:B------:R-:W-:Y:S02]  /*3130*/  F2FP.F16.F32.PACK_AB R10, R10, R15 ;  /* 0x0000000f0a0a723e */ /* 0x000fe400000000ff */
[----:B------:R-:W-:Y:S02]  /*3140*/  F2FP.F16.F32.PACK_AB R11, R12, R19 ;  /* 0x000000130c0b723e */ /* 0x000fe400000000ff */
[----:B------:R-:W-:Y:S02]  /*3150*/  F2FP.F16.F32.PACK_AB R14, R14, R23 ;  /* 0x000000170e0e723e */ /* 0x000fe400000000ff */
[----:B------:R-:W-:Y:S02]  /*3160*/  F2FP.F16.F32.PACK_AB R15, R16, R27 ;  /* 0x0000001b100f723e */ /* 0x000fe400000000ff */
[----:B------:R-:W-:Y:S02]  /*3170*/  IADD3.X R5, PT, PT, R70, UR7, RZ, P0, !PT ;  /* 0x0000000746057c10 */ /* 0x000fe400087fe4ff */
        /* <DEDUP_REMOVED lines=12> */
[----:B------:R0:W-:Y:S04]  /*3240*/  STG.E.64 desc[UR14][R4.64+0xc800], R18 ;  /* 0x00c8001204007986 */ /* 0x0001e8000c101b0e */
[----:B------:R0:W-:Y:S04]  /*3250*/  STG.E.64 desc[UR14][R4.64+0xf000], R22 ;  /* 0x00f0001604007986 */ /* 0x0001e8000c101b0e */
[----:B------:R0:W-:Y:S01]  /*3260*/  STG.E.64 desc[UR14][R4.64+0x11800], R26 ;  /* 0x0118001a04007986 */ /* 0x0001e2000c101b0e */
[----:B------:R-:W-:Y:S05]  /*3270*/  BRA.U !UP0, `(.L_x_1150) ;  /* 0xffffffd108687547 */ /* 0x000fea000b83ffff */
.L_x_1138:
        /* <DEDUP_REMOVED lines=22> */
[----:B0-----:R-:W-:Y:S02]  /*33e0*/  SHF.R.U32.HI R0, RZ, 0x5, R15 ;  /* 0x00000005ff007819 */ /* 0x001fe4000001160f */
[C---:B------:R-:W-:Y:S02]  /*33f0*/  LOP3.LUT R11, R15.reuse, 0x1f, RZ, 0xc0, !PT ;  /* 0x0000001f0f0b7812 */ /* 0x040fe400078ec0ff */
[----:B------:R-:W-:Y:S02]  /*3400*/  LOP3.LUT R4, RZ, R0, RZ, 0x33, !PT ;  /* 0x00000000ff047212 */ /* 0x000fe400078e33ff */
[C---:B------:R-:W-:Y:S02]  /*3410*/  LOP3.LUT R42, R15.reuse, 0xf, RZ, 0xc0, !PT ;  /* 0x0000000f0f2a7812 */ /* 0x040fe400078ec0ff */
[----:B------:R-:W-:Y:S01]  /*3420*/  IADD3 R4, P0, PT, R4, UR10, RZ ;  /* 0x0000000a04047c10 */ /* 0x000fe2000ff1e0ff */
[----:B--2---:R-:W-:Y:S01]  /*3430*/  UIADD3 UR4, UP0, UPT, UR4, 0x6d000, URZ ;  /* 0x0006d00004047890 */ /* 0x004fe2000ff1e0ff */
        /* <DEDUP_REMOVED lines=30> */
.L_x_1162:
        /* <DEDUP_REMOVED lines=28> */
.L_x_1155:
        /* <DEDUP_REMOVED lines=33> */
.L_x_1154:
[----:B------:R-:W-:Y:S05]  /*39f0*/  BSYNC.RECONVERGENT B1 ;  /* 0x0000000000017941 */ /* 0x000fea0003800200 */
.L_x_1153:
        /* <DEDUP_REMOVED lines=25> */
.L_x_1157:
[----:B------:R-:W-:Y:S05]  /*3b90*/  BSYNC.RECONVERGENT B1 ;  /* 0x0000000000017941 */ /* 0x000fea0003800200 */
.L_x_1156:
        /* <DEDUP_REMOVED lines=26> */
.L_x_1152:
[----:B------:R-:W-:Y:S05]  /*3d40*/  BSYNC.RECONVERGENT B0 ;  /* 0x0000000000007941 */ /* 0x000fea0003800200 */
.L_x_1151:
[----:B------:R0:W-:Y:S01]  /*3d50*/  STS [R9], R27 ;  /* 0x0000001b09007388 */ /* 0x0001e20000000800 */
[----:B------:R-:W1:Y:S01]  /*3d60*/  LDC.64 R6, c[0x0][0x388] ;  /* 0x0000e200ff067b82 */ /* 0x000e620000000a00 */
[----:B------:R-:W-:Y:S02]  /*3d70*/  ISETP.GT.U32.AND P1, PT, R42, 0x9, PT ;  /* 0x000000092a00780c */ /* 0x000fe40003f24070 */
[----:B------:R0:W-:Y:S01]  /*3d80*/  STS [R9+0x500], R24 ;  /* 0x0005001809007388 */ /* 0x0001e20000000800 */
[----:B------:R-:W-:-:S04]  /*3d90*/  MOV R17, R8 ;  /* 0x0000000800117202 */ /* 0x000fc80000000f00 */
[----:B------:R-:W2:Y:S08]  /*3da0*/  LDC.64 R18, c[0x0][0x390] ;  /* 0x0000e400ff127b82 */ /* 0x000eb00000000a00 */
[----:B0-----:R-:W-:Y:S06]  /*3db0*/  BAR.SYNC.DEFER_BLOCKING 0x0 ;  /* 0x0000000000007b1d */ /* 0x001fec0000010000 */
.L_x_1161:
        /* <DEDUP_REMOVED lines=31> */
.L_x_1172:
        /* <DEDUP_REMOVED lines=11> */
.L_x_1160:
[----:B------:R-:W-:Y:S05]  /*4060*/  BSYNC.RECONVERGENT B0 ;  /* 0x0000000000007941 */ /* 0x000fea0003800200 */
.L_x_1159:
        /* <DEDUP_REMOVED lines=9> */
.L_x_1158:
        /* <DEDUP_REMOVED lines=8> */
.L_x_1164:
[----:B------:R-:W-:Y:S05]  /*4180*/  BSYNC B0 ;  /* 0x0000000000007941 */ /* 0x000fea0003800000 */
.L_x_1163:
        /* <DEDUP_REMOVED lines=8> */
.L_x_1165:
[----:B------:R-:W-:Y:S01]  /*4210*/  FADD.FTZ R23, R23, R20 ;  /* 0x0000001417177221 */ /* 0x000fe20000010000 */
[----:B------:R-:W-:-:S04]  /*4220*/  HFMA2 R31, -RZ, RZ, 0, 2.384185791015625e-07 ;  /* 0x00000004ff1f7431 */ /* 0x000fc800000001ff */
[----:B------:R-:W-:Y:S02]  /*4230*/  MOV R32, R23 ;  /* 0x0000001700207202 */ /* 0x000fe40000000f00 */
[----:B------:R-:W-:-:S07]  /*4240*/  MOV R22, R30 ;  /* 0x0000001e00167202 */ /* 0x000fce0000000f00 */
[----:B------:R-:W-:Y:S05]  /*4250*/  WARPSYNC.COLLECTIVE R29, `(.L_x_1166) ;  /* 0x000000001d087348 */ /* 0x000fea0003c00000 */
[----:B------:R0:W1:Y:S02]  /*4260*/  SHFL.BFLY P3, R30, R32, R31, R34 ;  /* 0x0c00001f201e7389 */ /* 0x0000640000060022 */
[----:B01----:R-:W-:Y:S05]  /*4270*/  ENDCOLLECTIVE ;  /* 0x000000000000791b */ /* 0x003fea0003800000 */
.L_x_1166:
[----:B------:R-:W-:-:S05]  /*4280*/  FADD.FTZ R22, R22, R21 ;  /* 0x0000001516167221 */ /* 0x000fca0000010000 */
[----:B------:R-:W-:Y:S02]  /*4290*/  MOV R32, R22 ;  /* 0x0000001600207202 */ /* 0x000fe40000000f00 */
[----:B------:R-:W-:-:S07]  /*42a0*/  MOV R24, R30 ;  /* 0x0000001e00187202 */ /* 0x000fce0000000f00 */
[----:B------:R-:W-:Y:S05]  /*42b0*/  WARPSYNC.COLLECTIVE R29, `(.L_x_1167) ;  /* 0x000000001d087348 */ /* 0x000fea0003c00000 */
[----:B------:R0:W1:Y:S02]  /*42c0*/  SHFL.BFLY P3, R30, R32, R31, R34 ;  /* 0x0c00001f201e7389 */ /* 0x0000640000060022 */
[----:B01----:R-:W-:Y:S05]  /*42d0*/  ENDCOLLECTIVE ;  /* 0x000000000000791b */ /* 0x003fea0003800000 */
.L_x_1167:
[----:B------:R-:W-:Y:S01]  /*42e0*/  FADD.FTZ R24, R23, R24 ;  /* 0x0000001817187221 */ /* 0x000fe20000010000 */
[----:B------:R-:W-:-:S04]  /*42f0*/  HFMA2 R31, -RZ, RZ, 0, 1.1920928955078125e-07 ;  /* 0x00000002ff1f7431 */ /* 0x000fc800000001ff */
[----:B------:R-:W-:Y:S02]  /*4300*/  MOV R32, R24 ;  /* 0x0000001800207202 */ /* 0x000fe40000000f00 */
[----:B------:R-:W-:-:S07]  /*4310*/  MOV R25, R30 ;  /* 0x0000001e00197202 */ /* 0x000fce0000000f00 */
[----:B------:R-:W-:Y:S05]  /*4320*/  WARPSYNC.COLLECTIVE R29, `(.L_x_1168) ;  /* 0x000000001d087348 */ /* 0x000fea0003c00000 */
[----:B------:R0:W1:Y:S02]  /*4330*/  SHFL.BFLY P3, R30, R32, R31, R34 ;  /* 0x0c00001f201e7389 */ /* 0x0000640000060022 */
[----:B01----:R-:W-:Y:S05]  /*4340*/  ENDCOLLECTIVE ;  /* 0x000000000000791b */ /* 0x003fea0003800000 */
.L_x_1168:
[----:B------:R-:W-:-:S05]  /*4350*/  FADD.FTZ R25, R22, R25 ;  /* 0x0000001916197221 */ /* 0x000fca0000010000 */
[----:B------:R-:W-:Y:S02]  /*4360*/  MOV R32, R25 ;  /* 0x0000001900207202 */ /* 0x000fe40000000f00 */
[----:B------:R-:W-:-:S07]  /*4370*/  MOV R27, R30 ;  /* 0x0000001e001b7202 */ /* 0x000fce0000000f00 */
[----:B------:R-:W-:Y:S05]  /*4380*/  WARPSYNC.COLLECTIVE R29, `(.L_x_1169) ;  /* 0x000000001d087348 */ /* 0x000fea0003c00000 */
[----:B------:R0:W1:Y:S02]  /*4390*/  SHFL.BFLY P3, R30, R32, R31, R34 ;  /* 0x0c00001f201e7389 */ /* 0x0000640000060022 */
[----:B01----:R-:W-:Y:S05]  /*43a0*/  ENDCOLLECTIVE ;  /* 0x000000000000791b */ /* 0x003fea0003800000 */
.L_x_1169:
[----:B------:R-:W-:Y:S01]  /*43b0*/  FADD.FTZ R27, R24, R27 ;  /* 0x0000001b181b7221 */ /* 0x000fe20000010000 */
[----:B------:R-:W-:-:S04]  /*43c0*/  HFMA2 R31, -RZ, RZ, 0, 5.9604644775390625e-08 ;  /* 0x00000001ff1f7431 */ /* 0x000fc800000001ff */
[----:B------:R-:W-:Y:S02]  /*43d0*/  MOV R32, R27 ;  /* 0x0000001b00207202 */ /* 0x000fe40000000f00 */
[----:B------:R-:W-:-:S07]  /*43e0*/  MOV R20, R30 ;  /* 0x0000001e00147202 */ /* 0x000fce0000000f00 */
[----:B------:R-:W-:Y:S05]  /*43f0*/  WARPSYNC.COLLECTIVE R29, `(.L_x_1170) ;  /* 0x000000001d087348 */ /* 0x000fea0003c00000 */
[----:B------:R0:W1:Y:S02]  /*4400*/  SHFL.BFLY P3, R30, R32, R31, R34 ;  /* 0x0c00001f201e7389 */ /* 0x0000640000060022 */
[----:B01----:R-:W-:Y:S05]  /*4410*/  ENDCOLLECTIVE ;  /* 0x000000000000791b */ /* 0x003fea0003800000 */
.L_x_1170:
[----:B------:R-:W-:-:S05]  /*4420*/  FADD.FTZ R20, R25, R20 ;  /* 0x0000001419147221 */ /* 0x000fca0000010000 */
[----:B------:R-:W-:Y:S02]  /*4430*/  MOV R32, R20 ;  /* 0x0000001400207202 */ /* 0x000fe40000000f00 */
[----:B------:R-:W-:-:S07]  /*4440*/  MOV R28, R30 ;  /* 0x0000001e001c7202 */ /* 0x000fce0000000f00 */
[----:B------:R-:W-:Y:S05]  /*4450*/  WARPSYNC.COLLECTIVE R29, `(.L_x_1171) ;  /* 0x000000001d087348 */ /* 0x000fea0003c00000 */
[----:B------:R0:W1:Y:S02]  /*4460*/  SHFL.BFLY P3, R30, R32, R31, R34 ;  /* 0x0c00001f201e7389 */ /* 0x0000640000060022 */
[----:B01----:R-:W-:Y:S05]  /*4470*/  ENDCOLLECTIVE ;  /* 0x000000000000791b */ /* 0x003fea0003800000 */
.L_x_1171:
[----:B------:R-:W-:Y:S01]  /*4480*/  FADD.FTZ R28, R27, R28 ;  /* 0x0000001c1b1c7221 */ /* 0x000fe20000010000 */
[----:B------:R-:W-:Y:S01]  /*4490*/  MOV R21, R30 ;  /* 0x0000001e00157202 */ /* 0x000fe20000000f00 */
[----:B------:R-:W-:Y:S06]  /*44a0*/  BRA `(.L_x_1172) ;  /* 0xfffffff800c07947 */ /* 0x000fec000383ffff */
.L_x_1173:
        /* <DEDUP_REMOVED lines=13> */
.L_x_1699:


//--------------------- .text._ZN13group_norm_v218gn_bwd_cuda_kernelI6__halfLi320ELi3ELi16ELi80ELi256ELb1ELb1ELi4ELi320ELi320ELi4ELb1ELi5ELb0ELb0ELNS_15WgradSyncMethodE2ENS_16CompileConditionILi1000EEEEEvPT_S6_S6_PKS5_S8_S8_S8_PKfflPfPj --------------------------
	.section	.text._ZN13group_norm_v218gn_bwd_cuda_kernelI6__halfLi320ELi3ELi16ELi80ELi256ELb1ELb1ELi4ELi320ELi320ELi4ELb1ELi5ELb0ELb0ELNS_15WgradSyncMethodE2ENS_16CompileConditionILi1000EEEEEvPT_S6_S6_PKS5_S8_S8_S8_PKfflPfPj,"ax",@progbits
	.align	128
        .global         _ZN13group_norm_v218gn_bwd_cuda_kernelI6__halfLi320ELi3ELi16ELi80ELi256ELb1ELb1ELi4ELi320ELi320ELi4ELb1ELi5ELb0ELb0ELNS_15WgradSyncMethodE2ENS_16CompileConditionILi1000EEEEEvPT_S6_S6_PKS5_S8_S8_S8_PKfflPfPj
        .type           _ZN13group_norm_v218gn_bwd_cuda_kernelI6__halfLi320ELi3ELi16ELi80ELi256ELb1ELb1ELi4ELi320ELi320ELi4ELb1ELi5ELb0ELb0ELNS_15WgradSyncMethodE2ENS_16CompileConditionILi1000EEEEEvPT_S6_S6_PKS5_S8_S8_S8_PKfflPfPj,@function
        .size           _ZN13group_norm_v218gn_bwd_cuda_kernelI6__halfLi320ELi3ELi16ELi80ELi256ELb1ELb1ELi4ELi320ELi320ELi4ELb1ELi5ELb0ELb0ELNS_15WgradSyncMethodE2ENS_16CompileConditionILi1000EEEEEvPT_S6_S6_PKS5_S8_S8_S8_PKfflPfPj,(.L_x_1700 - _ZN13group_norm_v218gn_bwd_cuda_kernelI6__halfLi320ELi3ELi16ELi80ELi256ELb1ELb1ELi4ELi320ELi320ELi4ELb1ELi5ELb0ELb0ELNS_15WgradSyncMethodE2ENS_16CompileConditionILi1000EEEEEvPT_S6_S6_PKS5_S8_S8_S8_PKfflPfPj)
        .other          _ZN13group_norm_v218gn_bwd_cuda_kernelI6__halfLi320ELi3ELi16ELi80ELi256ELb1ELb1ELi4ELi320ELi320ELi4ELb1ELi5ELb0ELb0ELNS_15WgradSyncMethodE2ENS_16CompileConditionILi1000EEEEEvPT_S6_S6_PKS5_S8_S8_S8_PKfflPfPj,@"STO_CUDA_ENTRY STV_DEFAULT"
_ZN13group_norm_v218gn_bwd_cuda_kernelI6__halfLi320ELi3ELi16ELi80ELi256ELb1ELb1ELi4ELi320ELi320ELi4ELb1ELi5ELb0ELb0ELNS_15WgradSyncMethodE2ENS_16CompileConditionILi1000EEEEEvPT_S6_S6_PKS5_S8_S8_S8_PKfflPfPj:
.text._ZN13group_norm_v218gn_bwd_cuda_kernelI6__halfLi320ELi3ELi16ELi80ELi256ELb1ELb1ELi4ELi320ELi320ELi4ELb1ELi5ELb0ELb0ELNS_15WgradSyncMethodE2ENS_16CompileConditionILi1000EEEEEvPT_S6_S6_PKS5_S8_S8_S8_PKfflPfPj:
        /* <DEDUP_REMOVED lines=25> */
.L_x_1176:
[----:B------:R-:W2:Y:S04]  /*0190*/  LD.E.STRONG.GPU R0, desc[UR10][R54.64] ;  /* 0x0000000a36007980 */ /* 0x000ea8000c10f900 */
[----:B--2---:R-:W-:Y:S01]  /*01a0*/  CCTL.IVALL ;  /* 0x00000000ff00798f */ /* 0x004fe20002000000 */
[----:B------:R-:W-:Y:S05]  /*01b0*/  YIELD ;  /* 0x0000000000007946 */ /* 0x000fea0003800000 */
[----:B-----5:R-:W-:-:S04]  /*01c0*/  LOP3.LUT R0, R0, R3, RZ, 0x3c, !PT ;  /* 0x0000000300007212 */ /* 0x020fc800078e3cff */
[----:B------:R-:W-:-:S13]  /*01d0*/  ISETP.GT.AND P0, PT, R0, -0x1, PT ;  /* 0xffffffff0000780c */ /* 0x000fda0003f04270 */
[----:B------:R-:W-:Y:S05]  /*01e0*/  @P0 BRA `(.L_x_1176) ;  /* 0xfffffffc00e80947 */ /* 0x000fea000383ffff */
.L_x_1175:
[----:B------:R-:W-:Y:S05]  /*01f0*/  WARPSYNC.ALL ;  /* 0x0000000000007948 */ /* 0x000fea0003800000 */
[----:B------:R-:W-:Y:S06]  /*0200*/  BAR.SYNC.DEFER_BLOCKING 0x0 ;  /* 0x0000000000007b1d */ /* 0x000fec0000010000 */
[----:B------:R-:W-:Y:S05]  /*0210*/  BRA `(.L_x_1177) ;  /* 0x0000001c00787947 */ /* 0x000fea0003800000 */
.L_x_1174:
[----:B------:R-:W0:Y:S01]  /*0220*/  S2R R43, SR_TID.X ;  /* 0x00000000002b7919 */ /* 0x000e220000002100 */
[----:B------:R-:W-:Y:S01]  /*0230*/  MOV R2, 0x400 ;  /* 0x0000040000027802 */ /* 0x000fe20000000f00 */
[----:B------:R-:W-:Y:S01]  /*0240*/  HFMA2 R17, -RZ, RZ, 0, 0 ;  /* 0x00000000ff117431 */ /* 0x000fe200000001ff */
[C---:B------:R-:W-:Y:S01]  /*0250*/  LEA R50, P0, R45.reuse, R50, 0x2 ;  /* 0x000000322d327211 */ /* 0x040fe200078010ff */
[----:B------:R-:W1:Y:S01]  /*0260*/  S2R R5, SR_CgaCtaId ;  /* 0x0000000000057919 */ /* 0x000e620000008800 */
[----:B------:R-:W-:Y:S01]  /*0270*/  IMAD.MOV.U32 R16, RZ, RZ, R45 ;  /* 0x000000ffff107224 */ /* 0x000fe200078e002d */
[----:B------:R-:W-:Y:S01]  /*0280*/  MOV R15, RZ ;  /* 0x000000ff000f7202 */ /* 0x000fe20000000f00 */
        /* <DEDUP_REMOVED lines=8> */
[----:B------:R-:W-:Y:S02]  /*0310*/  SHF.R.U32.HI R42, RZ, 0x10, R0 ;  /* 0x00000010ff2a7819 */ /* 0x000fe40000011600 */
[----:B------:R-:W-:-:S02]  /*0320*/  SHF.L.U32 R4, R4, 0x3, RZ ;  /* 0x0000000304047819 */ /* 0x000fc400000006ff */
[----:B------:R-:W-:Y:S02]  /*0330*/  PRMT R0, R42, 0x9910, RZ ;  /* 0x000099102a007816 */ /* 0x000fe400000000ff */
[----:B------:R-:W-:-:S03]  /*0340*/  LOP3.LUT R4, R4, 0x18, RZ, 0xc0, !PT ;  /* 0x0000001804047812 */ /* 0x000fc600078ec0ff */
[----:B------:R-:W-:Y:S01]  /*0350*/  IMAD R0, R0, 0x50, RZ ;  /* 0x0000005000007824 */ /* 0x000fe200078e02ff */
[----:B------:R-:W-:-:S04]  /*0360*/  IADD3 R3, PT, PT, R4, R3, RZ ;  /* 0x0000000304037210 */ /* 0x000fc80007ffe0ff */
[----:B------:R-:W-:Y:S01]  /*0370*/  IADD3 R6, PT, PT, RZ, -R0, RZ ;  /* 0x80000000ff067210 */ /* 0x000fe20007ffe0ff */
[----:B------:R-:W-:Y:S01]  /*0380*/  VIADD R0, R2, 0x2800 ;  /* 0x0000280002007836 */ /* 0x000fe20000000000 */
[----:B------:R-:W-:Y:S02]  /*0390*/  LEA R14, R18, R3, 0x5 ;  /* 0x00000003120e7211 */ /* 0x000fe400078e28ff */
[----:B------:R-:W-:Y:S02]  /*03a0*/  PRMT R6, R6, 0x7710, RZ ;  /* 0x0000771006067816 */ /* 0x000fe400000000ff */
[----:B------:R-:W-:Y:S02]  /*03b0*/  LEA R0, R5, R0, 0x18 ;  /* 0x0000000005007211 */ /* 0x000fe400078ec0ff */
[----:B------:R-:W-:-:S04]  /*03c0*/  IADD3 R19, PT, PT, R6, R43, RZ ;  /* 0x0000002b06137210 */ /* 0x000fc80007ffe0ff */
[----:B------:R-:W-:-:S05]  /*03d0*/  LOP3.LUT R19, R19, 0xffff, RZ, 0xc0, !PT ;  /* 0x0000ffff13137812 */ /* 0x000fca00078ec0ff */
[----:B------:R-:W-:-:S05]  /*03e0*/  IMAD R13, R19, 0x28, R0 ;  /* 0x00000028130d7824 */ /* 0x000fca00078e0200 */
[----:B--2---:R-:W-:-:S07]  /*03f0*/  LEA R13, R42, R13, 0x3 ;  /* 0x0000000d2a0d7211 */ /* 0x004fce00078e18ff */
.L_x_1186:
        /* <DEDUP_REMOVED lines=8> */
[----:B------:R-:W-:Y:S01]  /*0480*/  MOV R7, RZ ;  /* 0x000000ff00077202 */ /* 0x000fe20000000f00 */
[----:B------:R-:W-:Y:S01]  /*0490*/  IMAD R9, R19, 0x4, R30 ;  /* 0x0000000413097824 */ /* 0x000fe200078e021e */
[----:B------:R-:W-:Y:S01]  /*04a0*/  IADD3 R6, PT, PT, R42, R3, RZ ;  /* 0x000000032a067210 */ /* 0x000fe20007ffe0ff */
[----:B------:R-:W3:Y:S01]  /*04b0*/  LDCU UR4, c[0x0][0x3c0] ;  /* 0x00007800ff0477ac */ /* 0x000ee20008000800 */
[----:B------:R-:W-:Y:S01]  /*04c0*/  SHF.R.U32.HI R31, RZ, 0x2, R15 ;  /* 0x00000002ff1f7819 */ /* 0x000fe2000001160f */
[----:B------:R-:W-:-:S04]  /*04d0*/  IMAD.HI.U32 R12, R9, -0x33333333, RZ ;  /* 0xcccccccd090c7827 */ /* 0x000fc800078e00ff */
[----:B------:R-:W-:Y:S01]  /*04e0*/  IMAD R6, R6, 0x500, RZ ;  /* 0x0000050006067824 */ /* 0x000fe200078e02ff */
[----:B------:R-:W-:Y:S01]  /*04f0*/  SHF.R.U32.HI R12, RZ, 0x6, R12 ;  /* 0x00000006ff0c7819 */ /* 0x000fe2000001160c */
[----:B------:R-:W-:Y:S02]  /*0500*/  IMAD R21, R31, 0x50000, RZ ;  /* 0x000500001f157824 */ /* 0x000fe400078e02ff */
[----:B------:R-:W-:Y:S01]  /*0510*/  IMAD.WIDE.U32 R6, R32, 0x50000, R6 ;  /* 0x0005000020067825 */ /* 0x000fe200078e0006 */
[----:B------:R-:W-:-:S04]  /*0520*/  SHF.L.U32 R3, R12, 0x1, RZ ;  /* 0x000000010c037819 */ /* 0x000fc800000006ff */
[C---:B------:R-:W-:Y:S02]  /*0530*/  LEA R0, P0, R32.reuse, R3, 0x5 ;  /* 0x0000000320007211 */ /* 0x040fe400078028ff */
[----:B------:R-:W4:Y:S01]  /*0540*/  LDC.64 R2, c[0x0][0x3a8] ;  /* 0x0000ea00ff027b82 */ /* 0x000f220000000a00 */
[----:B------:R-:W-:Y:S02]  /*0550*/  IADD3 R10, P1, PT, R9, R6, RZ ;  /* 0x00000006090a7210 */ /* 0x000fe40007f3e0ff */
[----:B------:R-:W-:Y:S02]  /*0560*/  LEA.HI.X R11, R32, RZ, R31, 0x5, P0 ;  /* 0x000000ff200b7211 */ /* 0x000fe400000f2c1f */
[C---:B0-----:R-:W-:Y:S02]  /*0570*/  LEA R22, P0, R0.reuse, UR6, 0x2 ;  /* 0x0000000600167c11 */ /* 0x041fe4000f8010ff */
[----:B------:R-:W-:Y:S02]  /*0580*/  IADD3.X R7, PT, PT, R7, R21, RZ, P1, !PT ;  /* 0x0000001507077210 */ /* 0x000fe40000ffe4ff */
[----:B------:R-:W-:Y:S01]  /*0590*/  LEA.HI.X R23, R0, UR7, R11, 0x2, P0 ;  /* 0x0000000700177c11 */ /* 0x000fe200080f140b */
[C---:B------:R-:W-:Y:S01]  /*05a0*/  IMAD.SHL.U32 R11, R10.reuse, 0x2, RZ ;  /* 0x000000020a0b7824 */ /* 0x040fe200078e00ff */
[----:B------:R-:W-:Y:S01]  /*05b0*/  SHF.L.U64.HI R10, R10, 0x1, R7 ;  /* 0x000000010a0a7819 */ /* 0x000fe20000010207 */
[----:B------:R-:W0:Y:S03]  /*05c0*/  LDCU.64 UR6, c[0x0][0x398] ;  /* 0x00007300ff0677ac */ /* 0x000e260008000a00 */
[----:B------:R-:W3:Y:S01]  /*05d0*/  LDG.E.64.CONSTANT R22, desc[UR10][R22.64] ;  /* 0x0000000a16167981 */ /* 0x000ee2000c1e9b00 */
[----:B--2---:R-:W-:-:S04]  /*05e0*/  IADD3 R6, P0, PT, R11, UR12, RZ ;  /* 0x0000000c0b067c10 */ /* 0x004fc8000ff1e0ff */
[----:B------:R-:W-:Y:S01]  /*05f0*/  IADD3.X R7, PT, PT, R10, UR13, RZ, P0, !PT ;  /* 0x0000000d0a077c10 */ /* 0x000fe200087fe4ff */
[----:B------:R-:W2:Y:S01]  /*0600*/  LDCU.64 UR12, c[0x0][0x3d0] ;  /* 0x00007a00ff0c77ac */ /* 0x000ea20008000a00 */
[----:B----4-:R-:W-:-:S04]  /*0610*/  IMAD.WIDE.U32 R24, R9, 0x2, R2 ;  /* 0x0000000209187825 */ /* 0x010fc800078e0002 */
[----:B------:R-:W4:Y:S01]  /*0620*/  LDG.E.64.CONSTANT R6, desc[UR10][R6.64] ;  /* 0x0000000a06067981 */ /* 0x000f22000c1e9b00 */
[----:B-1----:R-:W-:-:S03]  /*0630*/  IMAD.WIDE.U32 R2, R9, 0x2, R4 ;  /* 0x0000000209027825 */ /* 0x002fc600078e0004 */
[----:B------:R-:W5:Y:S04]  /*0640*/  LDG.E.64.CONSTANT R4, desc[UR10][R24.64] ;  /* 0x0000000a18047981 */ /* 0x000f68000c1e9b00 */
[----:B------:R-:W2:Y:S01]  /*0650*/  LDG.E.64.CONSTANT R2, desc[UR10][R2.64] ;  /* 0x0000000a02027981 */ /* 0x000ea2000c1e9b00 */
[----:B0-----:R-:W-:-:S04]  /*0660*/  IADD3 R20, P0, PT, R11, UR6, RZ ;  /* 0x000000060b147c10 */ /* 0x001fc8000ff1e0ff */
[----:B------:R-:W-:-:S06]  /*0670*/  IADD3.X R21, PT, PT, R10, UR7, RZ, P0, !PT ;  /* 0x000000070a157c10 */ /* 0x000fcc00087fe4ff */
[----:B------:R-:W2:Y:S01]  /*0680*/  LDG.E.64.CONSTANT R20, desc[UR10][R20.64] ;  /* 0x0000000a14147981 */ /* 0x000ea2000c1e9b00 */
[----:B------:R-:W0:Y:S01]  /*0690*/  S2UR UR6, SR_CgaCtaId ;  /* 0x00000000000679c3 */ /* 0x000e220000008800 */
[----:B------:R-:W-:Y:S01]  /*06a0*/  SHF.L.U32 R41, R32, 0x6, RZ ;  /* 0x0000000620297819 */ /* 0x000fe200000006ff */
[----:B------:R-:W-:Y:S01]  /*06b0*/  IMAD.SHL.U32 R47, R16, 0x4, RZ ;  /* 0x00000004102f7824 */ /* 0x000fe200078e00ff */
[----:B------:R-:W-:Y:S01]  /*06c0*/  SHF.L.U64.HI R31, R32, 0x6, R31 ;  /* 0x00000006201f7819 */ /* 0x000fe2000001021f */
[----:B------:R-:W-:Y:S01]  /*06d0*/  BSSY.RECONVERGENT B0, `(.L_x_1178) ;  /* 0x0000106000007945 */ /* 0x000fe20003800200 */
[----:B------:R-:W-:Y:S02]  /*06e0*/  LOP3.LUT R41, R41, 0x3f, R44, 0xf8, !PT ;  /* 0x0000003f29297812 */ /* 0x000fe400078ef82c */
[----:B------:R-:W-:Y:S01]  /*06f0*/  ISETP.GT.U32.AND P0, PT, R43, 0xf, PT ;  /* 0x0000000f2b00780c */ /* 0x000fe20003f04070 */
[----:B------:R-:W-:Y:S01]  /*0700*/  IMAD R31, R31, 0x500, RZ ;  /* 0x000005001f1f7824 */ /* 0x000fe200078e02ff */
[----:B------:R-:W-:-:S02]  /*0710*/  MOV R32, RZ ;  /* 0x000000ff00207202 */ /* 0x000fc40000000f00 */
[----:B------:R-:W-:Y:S01]  /*0720*/  LOP3.LUT R47, R47, 0xc, RZ, 0xc0, !PT ;  /* 0x0000000c2f2f7812 */ /* 0x000fe200078ec0ff */
[----:B---3--:R-:W-:Y:S01]  /*0730*/  FADD.FTZ R8, R23, UR4 ;  /* 0x0000000417087e21 */ /* 0x008fe20008010000 */
[----:B------:R-:W-:Y:S02]  /*0740*/  UMOV UR4, 0x400 ;  /* 0x0000040000047882 */ /* 0x000fe40000000000 */
[----:B0-----:R-:W-:-:S03]  /*0750*/  ULEA UR7, UR6, UR4, 0x18 ;  /* 0x0000000406077291 */ /* 0x001fc6000f8ec0ff */
[----:B------:R-:W0:Y:S01]  /*0760*/  MUFU.RSQ R8, R8 ;  /* 0x0000000800087308 */ /* 0x000e220000001400 */
[--C-:B----4-:R-:W-:Y:S02]  /*0770*/  HADD2.F32 R9, -RZ, R6.reuse.H0_H0 ;  /* 0x20000006ff097230 */ /* 0x110fe40000004100 */
[----:B------:R-:W-:Y:S02]  /*0780*/  HADD2.F32 R27, -RZ, R6.H1_H1 ;  /* 0x30000006ff1b7230 */ /* 0x000fe40000004100 */
[----:B------:R-:W-:Y:S02]  /*0790*/  HADD2.F32 R29, -RZ, R7.H0_H0 ;  /* 0x20000007ff1d7230 */ /* 0x000fe40000004100 */
[C---:B------:R-:W-:Y:S01]  /*07a0*/  FADD.FTZ R23, -R22.reuse, R9 ;  /* 0x0000000916177221 */ /* 0x040fe20000010100 */
[----:B-----5:R-:W-:Y:S02]  /*07b0*/  HADD2.F32 R9, -RZ, R4.H0_H0 ;  /* 0x20000004ff097230 */ /* 0x020fe40000004100 */
[----:B------:R-:W-:Y:S01]  /*07c0*/  FADD.FTZ R27, -R22, R27 ;  /* 0x0000001b161b7221 */ /* 0x000fe20000010100 */
[----:B--2---:R-:W-:-:S02]  /*07d0*/  HADD2.F32 R25, -RZ, R2.H0_H0 ;  /* 0x20000002ff197230 */ /* 0x004fc40000004100 */
[----:B------:R-:W-:Y:S01]  /*07e0*/  FADD.FTZ R29, -R22, R29 ;  /* 0x0000001d161d7221 */ /* 0x000fe20000010100 */
[----:B------:R-:W-:Y:S02]  /*07f0*/  HADD2.F32 R33, -RZ, R7.H1_H1 ;  /* 0x30000007ff217230 */ /* 0x000fe40000004100 */
[C---:B0-----:R-:W-:Y:S01]  /*0800*/  FMUL.FTZ R6, R8.reuse, R23 ;  /* 0x0000001708067220 */ /* 0x041fe20000410000 */
[----:B------:R-:W-:Y:S02]  /*0810*/  HADD2.F32 R7, -RZ, R4.H1_H1 ;  /* 0x30000004ff077230 */ /* 0x000fe40000004100 */
[----:B------:R-:W-:Y:S01]  /*0820*/  FMUL.FTZ R4, R8, R27 ;  /* 0x0000001b08047220 */ /* 0x000fe20000410000 */
[----:B------:R-:W-:Y:S02]  /*0830*/  HADD2.F32 R23, -RZ, R2.H1_H1 ;  /* 0x30000002ff177230 */ /* 0x000fe40000004100 */
[----:B------:R-:W-:Y:S01]  /*0840*/  FFMA.FTZ R24, R6, R9, R25 ;  /* 0x0000000906187223 */ /* 0x000fe20000010019 */
[----:B------:R-:W-:Y:S01]  /*0850*/  FADD.FTZ R35, -R22, R33 ;  /* 0x0000002116237221 */ /* 0x000fe20000010100 */
[----:B------:R-:W-:-:S02]  /*0860*/  HADD2.F32 R25, -RZ, R5.H0_H0 ;  /* 0x20000005ff197230 */ /* 0x000fc40000004100 */
[----:B------:R-:W-:Y:S01]  /*0870*/  FMUL.FTZ R2, R8, R29 ;  /* 0x0000001d08027220 */ /* 0x000fe20000410000 */
[----:B------:R-:W-:Y:S02]  /*0880*/  HADD2.F32 R33, -RZ, R3.H0_H0 ;  /* 0x20000003ff217230 */ /* 0x000fe40000004100 */
[----:B------:R-:W-:Y:S01]  /*0890*/  FMUL.FTZ R26, R24, -1.4426950216293334961 ;  /* 0xbfb8aa3b181a7820 */ /* 0x000fe20000410000 */
[----:B------:R-:W-:Y:S01]  /*08a0*/  FFMA.FTZ R22, R4, R7, R23 ;  /* 0x0000000704167223 */ /* 0x000fe20000010017 */
[----:B------:R-:W-:Y:S02]  /*08b0*/  HADD2.F32 R23, -RZ, R5.H1_H1 ;  /* 0x30000005ff177230 */ /* 0x000fe40000004100 */
[----:B------:R-:W-:Y:S01]  /*08c0*/  FMUL.FTZ R0, R8, R35 ;  /* 0x0000002308007220 */ /* 0x000fe20000410000 */
[----:B------:R-:W-:Y:S02]  /*08d0*/  HADD2.F32 R5, -RZ, R3.H1_H1 ;  /* 0x30000003ff057230 */ /* 0x000fe40000004100 */
[----:B------:R-:W-:Y:S01]  /*08e0*/  FMUL.FTZ R27, R22, -1.4426950216293334961 ;  /* 0xbfb8aa3b161b7820 */ /* 0x000fe20000410000 */
[----:B------:R-:W-:Y:S01]  /*08f0*/  FFMA.FTZ R33, R2, R25, R33 ;  /* 0x0000001902217223 */ /* 0x000fe20000010021 */
[----:B------:R-:W0:Y:S01]  /*0900*/  MUFU.EX2 R26, R26 ;  /* 0x0000001a001a7308 */ /* 0x000e220000000800 */
[----:B------:R-:W-:-:S02]  /*0910*/  FFMA.FTZ R29, R0, R23, R5 ;  /* 0x00000017001d7223 */ /* 0x000fc40000010005 */
[----:B------:R-:W-:Y:S02]  /*0920*/  FMUL.FTZ R3, R33, -1.4426950216293334961 ;  /* 0xbfb8aa3b21037820 */ /* 0x000fe40000410000 */
[----:B------:R-:W-:-:S03]  /*0930*/  FMUL.FTZ R34, R29, -1.4426950216293334961 ;  /* 0xbfb8aa3b1d227820 */ /* 0x000fc60000410000 */
        /* <DEDUP_REMOVED lines=10> */
[----:B-1----:R-:W-:-:S04]  /*09e0*/  FADD.FTZ R3, -R26, 1 ;  /* 0x3f8000001a037421 */ /* 0x002fc80000010100 */
[----:B------:R-:W-:Y:S01]  /*09f0*/  FFMA.FTZ R3, R24, R3, 1 ;  /* 0x3f80000018037423 */ /* 0x000fe20000010003 */
[--C-:B------:R-:W-:Y:S02]  /*0a00*/  HADD2.F32 R24, -RZ, R20.reuse.H0_H0 ;  /* 0x20000014ff187230 */ /* 0x100fe40000004100 */
[----:B------:R-:W1:Y:S01]  /*0a10*/  MUFU.RCP R35, R35 ;  /* 0x0000002300237308 */ /* 0x000e620000001000 */
[C---:B--2---:R-:W-:Y:S01]  /*0a20*/  FADD.FTZ R27, -R5.reuse, 1 ;  /* 0x3f800000051b7421 */ /* 0x044fe20000010100 */
[----:B------:R-:W-:Y:S01]  /*0a30*/  FMUL.FTZ R3, R26, R3 ;  /* 0x000000031a037220 */ /* 0x000fe20000410000 */
[----:B------:R-:W-:Y:S02]  /*0a40*/  HADD2.F32 R26, -RZ, R20.H1_H1 ;  /* 0x30000014ff1a7230 */ /* 0x000fe40000004100 */
[----:B------:R-:W-:Y:S01]  /*0a50*/  FFMA.FTZ R22, R22, R27, 1 ;  /* 0x3f80000016167423 */ /* 0x000fe2000001001b */
[----:B------:R-:W-:Y:S01]  /*0a60*/  FMUL.FTZ R24, R24, R3 ;  /* 0x0000000318187220 */ /* 0x000fe20000410000 */
[----:B------:R-:W-:Y:S01]  /*0a70*/  HADD2.F32 R27, -RZ, R21.H0_H0 ;  /* 0x20000015ff1b7230 */ /* 0x000fe20000004100 */
[----:B------:R-:W-:Y:S01]  /*0a80*/  SHF.L.U32 R3, R18, 0x3, RZ ;  /* 0x0000000312037819 */ /* 0x000fe200000006ff */
[----:B0-----:R-:W-:Y:S01]  /*0a90*/  FADD.FTZ R34, -R28, 1 ;  /* 0x3f8000001c227421 */ /* 0x001fe20000010100 */
[----:B------:R-:W-:Y:S01]  /*0aa0*/  FMUL.FTZ R5, R5, R22 ;  /* 0x0000001605057220 */ /* 0x000fe20000410000 */
[----:B------:R-:W-:-:S02]  /*0ab0*/  FMUL.FTZ R9, R9, R24 ;  /* 0x0000001809097220 */ /* 0x000fc40000410000 */
[----:B------:R-:W-:Y:S01]  /*0ac0*/  FFMA.FTZ R33, R33, R34, 1 ;  /* 0x3f80000021217423 */ /* 0x000fe20000010022 */
[----:B------:R-:W-:Y:S01]  /*0ad0*/  FMUL.FTZ R26, R26, R5 ;  /* 0x000000051a1a7220 */ /* 0x000fe20000410000 */
[----:B------:R-:W-:Y:S01]  /*0ae0*/  FADD.FTZ R20, RZ, R9 ;  /* 0x00000009ff147221 */ /* 0x000fe20000010000 */
[----:B------:R-:W-:Y:S01]  /*0af0*/  IADD3 R34, PT, PT, R30, R43, RZ ;  /* 0x0000002b1e227210 */ /* 0x000fe20007ffe0ff */
[----:B-1----:R-:W-:Y:S01]  /*0b00*/  FADD.FTZ R36, -R35, 1 ;  /* 0x3f80000023247421 */ /* 0x002fe20000010100 */
[----:B------:R-:W-:Y:S01]  /*0b10*/  FMUL.FTZ R28, R28, R33 ;  /* 0x000000211c1c7220 */ /* 0x000fe20000410000 */
[----:B------:R-:W-:Y:S01]  /*0b20*/  LOP3.LUT R33, R3, 0x18, RZ, 0xc0, !PT ;  /* 0x0000001803217812 */ /* 0x000fe200078ec0ff */
[----:B------:R-:W-:Y:S01]  /*0b30*/  FMUL.FTZ R7, R7, R26 ;  /* 0x0000001a07077220 */ /* 0x000fe20000410000 */
[----:B------:R-:W-:Y:S01]  /*0b40*/  FFMA.FTZ R36, R29, R36, 1 ;  /* 0x3f8000001d247423 */ /* 0x000fe20000010024 */
[----:B------:R-:W-:Y:S02]  /*0b50*/  HADD2.F32 R29, -RZ, R21.H1_H1 ;  /* 0x30000015ff1d7230 */ /* 0x000fe40000004100 */
[----:B------:R-:W-:Y:S01]  /*0b60*/  FMUL.FTZ R27, R27, R28 ;  /* 0x0000001c1b1b7220 */ /* 0x000fe20000410000 */
[----:B------:R-:W-:Y:S01]  /*0b70*/  FFMA.FTZ R3, R6, R9, RZ ;  /* 0x0000000906037223 */ /* 0x000fe200000100ff */
[----:B------:R-:W-:Y:S01]  /*0b80*/  FMUL.FTZ R36, R35, R36 ;  /* 0x0000002423247220 */ /* 0x000fe20000410000 */
[----:B------:R-:W-:Y:S01]  /*0b90*/  FADD.FTZ R20, R20, R7 ;  /* 0x0000000714147221 */ /* 0x000fe20000010000 */
[----:B------:R-:W-:Y:S01]  /*0ba0*/  FMUL.FTZ R5, R25, R27 ;  /* 0x0000001b19057220 */ /* 0x000fe20000410000 */
[----:B------:R-:W-:Y:S01]  /*0bb0*/  FFMA.FTZ R21, R4, R7, R3 ;  /* 0x0000000704157223 */ /* 0x000fe20000010003 */
[----:B------:R-:W-:Y:S01]  /*0bc0*/  FMUL.FTZ R29, R29, R36 ;  /* 0x000000241d1d7220 */ /* 0x000fe20000410000 */
[----:B------:R-:W-:Y:S01]  /*0bd0*/  LEA R28, R43, UR7, 0x5 ;  /* 0x000000072b1c7c11 */ /* 0x000fe2000f8e28ff */
[----:B------:R-:W-:Y:S01]  /*0be0*/  FADD.FTZ R20, R20, R5 ;  /* 0x0000000514147221 */ /* 0x000fe20000010000 */
[----:B------:R-:W-:Y:S01]  /*0bf0*/  FFMA.FTZ R21, R2, R5, R21 ;  /* 0x0000000502157223 */ /* 0x000fe20000010015 */
[----:B------:R-:W-:Y:S01]  /*0c00*/  FMUL.FTZ R3, R23, R29 ;  /* 0x0000001d17037220 */ /* 0x000fe20000410000 */
[----:B------:R-:W-:-:S02]  /*0c10*/  LOP3.LUT R25, R33, 0x8, RZ, 0x3c, !PT ;  /* 0x0000000821197812 */ /* 0x000fc400078e3cff */
[C---:B------:R-:W-:Y:S01]  /*0c20*/  LOP3.LUT R39, R33.reuse, 0x18, RZ, 0x3c, !PT ;  /* 0x0000001821277812 */ /* 0x040fe200078e3cff */
[----:B------:R-:W-:Y:S01]  /*0c30*/  FADD.FTZ R22, R20, R3 ;  /* 0x0000000314167221 */ /* 0x000fe20000010000 */
[----:B------:R-:W-:Y:S01]  /*0c40*/  FFMA.FTZ R23, R0, R3, R21 ;  /* 0x0000000300177223 */ /* 0x000fe20000010015 */
[----:B------:R-:W-:Y:S01]  /*0c50*/  LOP3.LUT R35, R33, 0x10, RZ, 0x3c, !PT ;  /* 0x0000001021237812 */ /* 0x000fe200078e3cff */
[----:B------:R-:W-:Y:S01]  /*0c60*/  FFMA.FTZ R20, R6, R24, RZ ;  /* 0x0000001806147223 */ /* 0x000fe200000100ff */
[C---:B------:R-:W-:Y:S01]  /*0c70*/  IADD3 R36, PT, PT, R28.reuse, R25, RZ ;  /* 0x000000191c247210 */ /* 0x040fe20007ffe0ff */
[----:B------:R-:W-:Y:S01]  /*0c80*/  FADD.FTZ R21, RZ, R24 ;  /* 0x00000018ff157221 */ /* 0x000fe20000010000 */
[----:B------:R-:W-:Y:S01]  /*0c90*/  STS.64 [R13], R22 ;  /* 0x000000160d007388 */ /* 0x000fe20000000a00 */
[----:B------:R-:W-:Y:S01]  /*0ca0*/  IADD3 R33, PT, PT, R28, R33, RZ ;  /* 0x000000211c217210 */ /* 0x000fe20007ffe0ff */
[----:B------:R-:W-:Y:S01]  /*0cb0*/  FFMA.FTZ R24, R4, R26, RZ ;  /* 0x0000001a04187223 */ /* 0x000fe200000100ff */
[----:B------:R-:W-:Y:S01]  /*0cc0*/  FADD.FTZ R25, RZ, R26 ;  /* 0x0000001aff197221 */ /* 0x000fe20000010000 */
[----:B------:R-:W-:Y:S01]  /*0cd0*/  BAR.SYNC.DEFER_BLOCKING 0x0 ;  /* 0x0000000000007b1d */ /* 0x000fe20000010000 */
[C---:B------:R-:W-:Y:S01]  /*0ce0*/  IADD3 R37, PT, PT, R28.reuse, R35, RZ ;  /* 0x000000231c257210 */ /* 0x040fe20007ffe0ff */
[----:B------:R-:W-:-:S02]  /*0cf0*/  IMAD.IADD R39, R28, 0x1, R39 ;  /* 0x000000011c277824 */ /* 0x000fc400078e0227 */
[----:B------:R-:W-:Y:S01]  /*0d00*/  FFMA.FTZ R26, R2, R27, RZ ;  /* 0x0000001b021a7223 */ /* 0x000fe200000100ff */
[----:B------:R-:W-:Y:S01]  /*0d10*/  FADD.FTZ R27, RZ, R27 ;  /* 0x0000001bff1b7221 */ /* 0x000fe20000010000 */
[----:B------:R-:W-:Y:S01]  /*0d20*/  FFMA.FTZ R28, R0, R29, RZ ;  /* 0x0000001d001c7223 */ /* 0x000fe200000100ff */
[----:B------:R-:W-:Y:S01]  /*0d30*/  FADD.FTZ R29, RZ, R29 ;  /* 0x0000001dff1d7221 */ /* 0x000fe20000010000 */
[----:B------:R-:W-:Y:S01]  /*0d40*/  MOV R35, RZ ;  /* 0x000000ff00237202 */ /* 0x000fe20000000f00 */
[----:B------:R0:W-:Y:S04]  /*0d50*/  STS.64 [R33], R20 ;  /* 0x0000001421007388 */ /* 0x0001e80000000a00 */
[----:B------:R1:W-:Y:S04]  /*0d60*/  STS.64 [R36], R24 ;  /* 0x0000001824007388 */ /* 0x0003e80000000a00 */
[----:B------:R1:W-:Y:S04]  /*0d70*/  STS.64 [R37], R26 ;  /* 0x0000001a25007388 */ /* 0x0003e80000000a00 */
[----:B------:R1:W-:Y:S01]  /*0d80*/  STS.64 [R39], R28 ;  /* 0x0000001c27007388 */ /* 0x0003e20000000a00 */
[----:B0-----:R-:W-:Y:S01]  /*0d90*/  IMAD.WIDE.U32 R20, R41, 0x500, R34 ;  /* 0x0000050029147825 */ /* 0x001fe200078e0022 */
[----:B------:R-:W-:Y:S04]  /*0da0*/  BAR.SYNC.DEFER_BLOCKING 0x0 ;  /* 0x0000000000007b1d */ /* 0x000fe80000010000 */
[----:B------:R-:W-:-:S02]  /*0db0*/  IADD3 R21, PT, PT, R21, R31, RZ ;  /* 0x0000001f15157210 */ /* 0x000fc40007ffe0ff */
[C---:B------:R-:W-:Y:S02]  /*0dc0*/  LEA R48, P1, R20.reuse, UR12, 0x3 ;  /* 0x0000000c14307c11 */ /* 0x040fe4000f8218ff */
        /* <DEDUP_REMOVED lines=10> */
[C---:B------:R-:W-:Y:S01]  /*0e70*/  VIADD R30, R21.reuse, 0x14 ;  /* 0x00000014151e7836 */ /* 0x040fe20000000000 */
[C---:B-1----:R-:W-:Y:S01]  /*0e80*/  IADD3 R25, PT, PT, R21.reuse, 0x4, RZ ;  /* 0x0000000415197810 */ /* 0x042fe20007ffe0ff */
[C---:B------:R-:W-:Y:S01]  /*0e90*/  VIADD R58, R21.reuse, 0x28 ;  /* 0x00000028153a7836 */ /* 0x040fe20000000000 */
[----:B------:R-:W-:Y:S01]  /*0ea0*/  SHF.R.U32.HI R20, RZ, 0x2, R21 ;  /* 0x00000002ff147819 */ /* 0x000fe20000011615 */
[----:B------:R-:W-:Y:S01]  /*0eb0*/  IMAD.U32 R33, RZ, RZ, UR7 ;  /* 0x00000007ff217e24 */ /* 0x000fe2000f8e00ff */
[C---:B------:R-:W-:Y:S01]  /*0ec0*/  IADD3 R27, PT, PT, R21.reuse, 0x8, RZ ;  /* 0x00000008151b7810 */ /* 0x040fe20007ffe0ff */
[C---:B------:R-:W-:Y:S01]  /*0ed0*/  VIADD R41, R21.reuse, 0x3c ;  /* 0x0000003c15297836 */ /* 0x040fe20000000000 */
[----:B------:R-:W-:Y:S01]  /*0ee0*/  SHF.R.U32.HI R26, RZ, 0x2, R25 ;  /* 0x00000002ff1a7819 */ /* 0x000fe20000011619 */
[----:B------:R-:W-:Y:S01]  /*0ef0*/  IMAD R25, R20, 0x28, R33 ;  /* 0x0000002814197824 */ /* 0x000fe200078e0221 */
[----:B------:R-:W-:-:S02]  /*0f00*/  IADD3 R28, PT, PT, R21, 0xc, RZ ;  /* 0x0000000c151c7810 */ /* 0x000fc40007ffe0ff */
[----:B------:R-:W-:Y:S01]  /*0f10*/  IADD3 R31, PT, PT, R21, 0x10, RZ ;  /* 0x00000010151f7810 */ /* 0x000fe20007ffe0ff */
[----:B------:R-:W-:Y:S01]  /*0f20*/  IMAD.IADD R25, R25, 0x1, R46 ;  /* 0x0000000119197824 */ /* 0x000fe200078e022e */
        /* <DEDUP_REMOVED lines=14> */
[----:B------:R-:W-:Y:S02]  /*1010*/  SHF.R.U32.HI R20, RZ, 0x2, R28 ;  /* 0x00000002ff147819 */ /* 0x000fe4000001161c */
[----:B------:R-:W-:Y:S01]  /*1020*/  SHF.R.U32.HI R31, RZ, 0x2, R31 ;  /* 0x00000002ff1f7819 */ /* 0x000fe2000001161f */
[--C-:B------:R-:W-:Y:S01]  /*1030*/  IMAD R21, R21, 0x28, R33.reuse ;  /* 0x0000002815157824 */ /* 0x100fe200078e0221 */
[C---:B------:R-:W-:Y:S02]  /*1040*/  IADD3 R28, PT, PT, R46.reuse, R27, RZ ;  /* 0x0000001b2e1c7210 */ /* 0x040fe40007ffe0ff */
[----:B------:R1:W2:Y:S01]  /*1050*/  LDS.64 R26, [R25] ;  /* 0x00000000191a7984 */ /* 0x0002a20000000a00 */
[----:B------:R-:W-:Y:S01]  /*1060*/  SHF.R.U32.HI R24, RZ, 0x2, R24 ;  /* 0x00000002ff187819 */ /* 0x000fe20000011618 */
[--C-:B------:R-:W-:Y:S01]  /*1070*/  IMAD R31, R31, 0x28, R33.reuse ;  /* 0x000000281f1f7824 */ /* 0x100fe200078e0221 */
[----:B------:R-:W-:Y:S01]  /*1080*/  IADD3 R21, PT, PT, R46, R21, RZ ;  /* 0x000000152e157210 */ /* 0x000fe20007ffe0ff */
[----:B------:R-:W3:Y:S01]  /*1090*/  LDS.64 R28, [R28] ;  /* 0x000000001c1c7984 */ /* 0x000ee20000000a00 */
[----:B------:R-:W-:Y:S01]  /*10a0*/  SHF.R.U32.HI R60, RZ, 0x2, R60 ;  /* 0x00000002ff3c7819 */ /* 0x000fe2000001163c */
[--C-:B------:R-:W-:Y:S01]  /*10b0*/  IMAD R35, R24, 0x28, R33.reuse ;  /* 0x0000002818237824 */ /* 0x100fe200078e0221 */
[----:B------:R-:W-:Y:S01]  /*10c0*/  SHF.R.U32.HI R30, RZ, 0x2, R30 ;  /* 0x00000002ff1e7819 */ /* 0x000fe2000001161e */
[--C-:B-1----:R-:W-:Y:S01]  /*10d0*/  IMAD R25, R20, 0x28, R33.reuse ;  /* 0x0000002814197824 */ /* 0x102fe200078e0221 */
[----:B------:R-:W-:Y:S01]  /*10e0*/  SHF.R.U32.HI R38, RZ, 0x2, R38 ;  /* 0x00000002ff267819 */ /* 0x000fe20000011626 */
[----:B------:R-:W1:Y:S01]  /*10f0*/  LDS.64 R20, [R21] ;  /* 0x0000000015147984 */ /* 0x000e620000000a00 */
[--C-:B------:R-:W-:Y:S01]  /*1100*/  IMAD R39, R60, 0x28, R33.reuse ;  /* 0x000000283c277824 */ /* 0x100fe200078e0221 */
[----:B------:R-:W-:Y:S01]  /*1110*/  SHF.R.U32.HI R40, RZ, 0x2, R40 ;  /* 0x00000002ff287819 */ /* 0x000fe20000011628 */
[--C-:B------:R-:W-:Y:S01]  /*1120*/  IMAD R30, R30, 0x28, R33.reuse ;  /* 0x000000281e1e7824 */ /* 0x100fe200078e0221 */
[----:B------:R-:W-:Y:S01]  /*1130*/  IADD3 R25, PT, PT, R46, R25, RZ ;  /* 0x000000192e197210 */ /* 0x000fe20007ffe0ff */
[--C-:B------:R-:W-:Y:S01]  /*1140*/  IMAD R38, R38, 0x28, R33.reuse ;  /* 0x0000002826267824 */ /* 0x100fe200078e0221 */
[----:B------:R-:W-:Y:S01]  /*1150*/  SHF.R.U32.HI R36, RZ, 0x2, R36 ;  /* 0x00000002ff247819 */ /* 0x000fe20000011624 */
[----:B------:R-:W-:Y:S01]  /*1160*/  IMAD.IADD R30, R46, 0x1, R30 ;  /* 0x000000012e1e7824 */ /* 0x000fe200078e021e */
[----:B------:R-:W-:Y:S01]  /*1170*/  SHF.R.U32.HI R58, RZ, 0x2, R58 ;  /* 0x00000002ff3a7819 */ /* 0x000fe2000001163a */
[--C-:B------:R-:W-:Y:S01]  /*1180*/  IMAD R40, R40, 0x28, R33.reuse ;  /* 0x0000002828287824 */ /* 0x100fe200078e0221 */
[----:B------:R-:W4:Y:S01]  /*1190*/  LDS.64 R24, [R25] ;  /* 0x0000000019187984 */ /* 0x000f220000000a00 */
        /* <DEDUP_REMOVED lines=13> */
[--C-:B------:R-:W-:Y:S01]  /*1270*/  IMAD R41, R41, 0x28, R33.reuse ;  /* 0x0000002829297824 */ /* 0x100fe200078e0221 */
[----:B------:R-:W-:Y:S01]  /*1280*/  SHF.R.U32.HI R34, RZ, 0x2, R34 ;  /* 0x00000002ff227819 */ /* 0x000fe20000011622 */
[--C-:B------:R-:W-:Y:S01]  /*1290*/  IMAD R53, R56, 0x28, R33.reuse ;  /* 0x0000002838357824 */ /* 0x100fe200078e0221 */
[----:B------:R-:W-:Y:S01]  /*12a0*/  IADD3 R35, PT, PT, R46, R35, RZ ;  /* 0x000000232e237210 */ /* 0x000fe20007ffe0ff */
[----:B------:R-:W-:Y:S01]  /*12b0*/  IMAD R37, R52, 0x28, R33 ;  /* 0x0000002834257824 */ /* 0x000fe200078e0221 */
[C---:B------:R-:W-:Y:S01]  /*12c0*/  IADD3 R40, PT, PT, R46.reuse, R40, RZ ;  /* 0x000000282e287210 */ /* 0x040fe20007ffe0ff */
[----:B--2---:R-:W-:Y:S01]  /*12d0*/  FADD.FTZ R60, RZ, R27 ;  /* 0x0000001bff3c7221 */ /* 0x004fe20000010000 */
[----:B------:R-:W-:Y:S01]  /*12e0*/  FADD.FTZ R26, RZ, R26 ;  /* 0x0000001aff1a7221 */ /* 0x000fe20000010000 */
[----:B------:R-:W-:Y:S01]  /*12f0*/  IADD3 R27, PT, PT, R46, R31, RZ ;  /* 0x0000001f2e1b7210 */ /* 0x000fe20007ffe0ff */
[----:B------:R-:W-:Y:S01]  /*1300*/  IMAD R33, R34, 0x28, R33 ;  /* 0x0000002822217824 */ /* 0x000fe200078e0221 */
[----:B------:R-:W-:Y:S01]  /*1310*/  LDS.64 R30, [R30] ;  /* 0x000000001e1e7984 */ /* 0x000fe20000000a00 */
[----:B---3--:R-:W-:Y:S01]  /*1320*/  FADD.FTZ R28, R26, R28 ;  /* 0x0000001c1a1c7221 */ /* 0x008fe20000010000 */
[----:B------:R-:W-:Y:S01]  /*1330*/  FADD.FTZ R60, R60, R29 ;  /* 0x0000001d3c3c7221 */ /* 0x000fe20000010000 */
[C---:B------:R-:W-:Y:S01]  /*1340*/  IMAD.IADD R58, R46.reuse, 0x1, R58 ;  /* 0x000000012e3a7824 */ /* 0x040fe200078e023a */
[----:B------:R-:W2:Y:S01]  /*1350*/  LDS.64 R26, [R27] ;  /* 0x000000001b1a7984 */ /* 0x000ea20000000a00 */
[----:B------:R-:W-:Y:S01]  /*1360*/  IADD3 R57, PT, PT, R46, R57, RZ ;  /* 0x000000392e397210 */ /* 0x000fe20007ffe0ff */
[----:B-1----:R-:W-:Y:S01]  /*1370*/  FADD.FTZ R29, R28, R20 ;  /* 0x000000141c1d7221 */ /* 0x002fe20000010000 */
[----:B------:R-:W-:Y:S01]  /*1380*/  IADD3 R20, PT, PT, R46, R38, RZ ;  /* 0x000000262e147210 */ /* 0x000fe20007ffe0ff */
[----:B------:R-:W1:Y:S01]  /*1390*/  LDS.64 R34, [R35] ;  /* 0x0000000023227984 */ /* 0x000e620000000a00 */
[----:B------:R-:W-:Y:S01]  /*13a0*/  FADD.FTZ R60, R60, R21 ;  /* 0x000000153c3c7221 */ /* 0x000fe20000010000 */
[----:B------:R-:W-:-:S02]  /*13b0*/  IADD3 R28, PT, PT, R46, R32, RZ ;  /* 0x000000202e1c7210 */ /* 0x000fc40007ffe0ff */
[C---:B------:R-:W-:Y:S01]  /*13c0*/  IADD3 R32, PT, PT, R46.reuse, R61, RZ ;  /* 0x0000003d2e207210 */ /* 0x040fe20007ffe0ff */
[----:B------:R-:W3:Y:S01]  /*13d0*/  LDS.64 R20, [R20] ;  /* 0x0000000014147984 */ /* 0x000ee20000000a00 */
[C---:B------:R-:W-:Y:S01]  /*13e0*/  IADD3 R56, PT, PT, R46.reuse, R59, RZ ;  /* 0x0000003b2e387210 */ /* 0x040fe20007ffe0ff */
[----:B----4-:R-:W-:Y:S01]  /*13f0*/  FADD.FTZ R29, R29, R24 ;  /* 0x000000181d1d7221 */ /* 0x010fe20000010000 */
[C---:B------:R-:W-:Y:S01]  /*1400*/  IADD3 R24, PT, PT, R46.reuse, R36, RZ ;  /* 0x000000242e187210 */ /* 0x040fe20007ffe0ff */
[----:B------:R-:W-:Y:S02]  /*1410*/  IMAD.IADD R36, R46, 0x1, R41 ;  /* 0x000000012e247824 */ /* 0x000fe400078e0229 */
[----:B------:R-:W-:Y:S01]  /*1420*/  FADD.FTZ R60, R60, R25 ;  /* 0x000000193c3c7221 */ /* 0x000fe20000010000 */
[----:B------:R-:W4:Y:S01]  /*1430*/  LDS.64 R40, [R40] ;  /* 0x0000000028287984 */ /* 0x000f220000000a00 */
[C---:B------:R-:W-:Y:S02]  /*1440*/  IADD3 R38, PT, PT, R46.reuse, R39, RZ ;  /* 0x000000272e267210 */ /* 0x040fe40007ffe0ff */
[C---:B------:R-:W-:Y:S01]  /*1450*/  IADD3 R53, PT, PT, R46.reuse, R53, RZ ;  /* 0x000000352e357210 */ /* 0x040fe20007ffe0ff */
[----:B------:R-:W5:Y:S01]  /*1460*/  LDS.64 R24, [R24] ;  /* 0x0000000018187984 */ /* 0x000f620000000a00 */
[----:B------:R-:W-:-:S02]  /*1470*/  IADD3 R52, PT, PT, R46, R37, RZ ;  /* 0x000000252e347210 */ /* 0x000fc40007ffe0ff */
[----:B------:R-:W-:Y:S01]  /*1480*/  IADD3 R46, PT, PT, R46, R33, RZ ;  /* 0x000000212e2e7210 */ /* 0x000fe20007ffe0ff */
[----:B------:R-:W-:Y:S01]  /*1490*/  LDS.64 R38, [R38] ;  /* 0x0000000026267984 */ /* 0x000fe20000000a00 */
[----:B--2---:R-:W-:Y:S01]  /*14a0*/  FADD.FTZ R29, R29, R26 ;  /* 0x0000001a1d1d7221 */ /* 0x004fe20000010000 */
[----:B------:R-:W-:Y:S02]  /*14b0*/  FADD.FTZ R60, R60, R27 ;  /* 0x0000001b3c3c7221 */ /* 0x000fe40000010000 */
[----:B------:R-:W2:Y:S01]  /*14c0*/  LDS.64 R26, [R58] ;  /* 0x000000003a1a7984 */ /* 0x000ea20000000a00 */
[----:B------:R-:W-:Y:S01]  /*14d0*/  FADD.FTZ R33, R29, R30 ;  /* 0x0000001e1d217221 */ /* 0x000fe20000010000 */
[----:B------:R-:W-:Y:S02]  /*14e0*/  FADD.FTZ R60, R60, R31 ;  /* 0x0000001f3c3c7221 */ /* 0x000fe40000010000 */
[----:B------:R-:W0:Y:S01]  /*14f0*/  LDS.64 R28, [R28] ;  /* 0x000000001c1c7984 */ /* 0x000e220000000a00 */
[----:B-1----:R-:W-:Y:S01]  /*1500*/  FADD.FTZ R37, R33, R34 ;  /* 0x0000002221257221 */ /* 0x002fe20000010000 */
[----:B------:R-:W-:-:S02]  /*1510*/  FADD.FTZ R60, R60, R35 ;  /* 0x000000233c3c7221 */ /* 0x000fc40000010000 */
[----:B------:R-:W1:Y:S01]  /*1520*/  LDS.64 R30, [R57] ;  /* 0x00000000391e7984 */ /* 0x000e620000000a00 */
[----:B---3--:R-:W-:Y:S01]  /*1530*/  FADD.FTZ R59, R37, R20 ;  /* 0x00000014253b7221 */ /* 0x008fe20000010000 */
[----:B------:R-:W-:Y:S02]  /*1540*/  FADD.FTZ R60, R60, R21 ;  /* 0x000000153c3c7221 */ /* 0x000fe40000010000 */
[----:B------:R-:W3:Y:S01]  /*1550*/  LDS.64 R32, [R32] ;  /* 0x0000000020207984 */ /* 0x000ee20000000a00 */
[----:B----4-:R-:W-:Y:S01]  /*1560*/  FADD.FTZ R59, R59, R40 ;  /* 0x000000283b3b7221 */ /* 0x010fe20000010000 */
[----:B------:R-:W-:Y:S02]  /*1570*/  FADD.FTZ R60, R60, R41 ;  /* 0x000000293c3c7221 */ /* 0x000fe40000010000 */
[----:B------:R-:W4:Y:S01]  /*1580*/  LDS.64 R34, [R56] ;  /* 0x0000000038227984 */ /* 0x000f220000000a00 */
[----:B-----5:R-:W-:Y:S01]  /*1590*/  FADD.FTZ R59, R59, R24 ;  /* 0x000000183b3b7221 */ /* 0x020fe20000010000 */
[----:B------:R-:W-:-:S02]  /*15a0*/  FADD.FTZ R60, R60, R25 ;  /* 0x000000193c3c7221 */ /* 0x000fc40000010000 */
[----:B------:R-:W5:Y:S04]  /*15b0*/  LDS.64 R36, [R36] ;  /* 0x0000000024247984 */ /* 0x000f680000000a00 */
[----:B------:R-:W5:Y:S04]  /*15c0*/  LDS.64 R20, [R53] ;  /* 0x0000000035147984 */ /* 0x000f680000000a00 */
[----:B------:R-:W5:Y:S04]  /*15d0*/  LDS.64 R40, [R52] ;  /* 0x0000000034287984 */ /* 0x000f680000000a00 */
[----:B------:R-:W5:Y:S01]  /*15e0*/  LDS.64 R24, [R46] ;  /* 0x000000002e187984 */ /* 0x000f620000000a00 */
[----:B--2---:R-:W-:Y:S01]  /*15f0*/  FADD.FTZ R59, R59, R26 ;  /* 0x0000001a3b3b7221 */ /* 0x004fe20000010000 */
[----:B------:R-:W-:-:S03]  /*1600*/  FADD.FTZ R60, R60, R27 ;  /* 0x0000001b3c3c7221 */ /* 0x000fc60000010000 */
[----:B0-----:R-:W-:Y:S01]  /*1610*/  FADD.FTZ R59, R59, R28 ;  /* 0x0000001c3b3b7221 */ /* 0x001fe20000010000 */
[----:B------:R-:W-:-:S03]  /*1620*/  FADD.FTZ R60, R60, R29 ;  /* 0x0000001d3c3c7221 */ /* 0x000fc60000010000 */
        /* <DEDUP_REMOVED lines=16> */
.L_x_1179:
[----:B------:R-:W-:Y:S05]  /*1730*/  BSYNC.RECONVERGENT B0 ;  /* 0x0000000000007941 */ /* 0x000fea0003800200 */
.L_x_1178:
[----:B-1----:R-:W1:Y:S01]  /*1740*/  SHFL.BFLY PT, R29, R32, 0x2, 0x1f ;  /* 0x0c401f00201d7f89 */ /* 0x002e6200000e0000 */
        /* <DEDUP_REMOVED lines=8> */
[----:B------:R-:W-:-:S02]  /*17d0*/  @!P0 IMAD.SHL.U32 R32, R44, 0x2, RZ ;  /* 0x000000022c208824 */ /* 0x000fc400078e00ff */
[----:B--2---:R-:W-:Y:S02]  /*17e0*/  FADD.FTZ R33, R28, R31 ;  /* 0x0000001f1c217221 */ /* 0x004fe40000010000 */
[----:B------:R-:W1:Y:S01]  /*17f0*/  SHFL.BFLY PT, R35, R30, 0x1, 0x1f ;  /* 0x0c201f001e237f89 */ /* 0x000e6200000e0000 */
[----:B------:R-:W2:Y:S01]  /*1800*/  @!P0 LDC.64 R28, c[0x0][0x3d0] ;  /* 0x0000f400ff1c8b82 */ /* 0x000ea20000000a00 */
[----:B0-----:R-:W-:Y:S01]  /*1810*/  FADD.FTZ R31, RZ, R22 ;  /* 0x00000016ff1f7221 */ /* 0x001fe20000010000 */
[----:B------:R-:W-:Y:S01]  /*1820*/  @!P0 LOP3.LUT R32, R32, 0x7e, RZ, 0xc0, !PT ;  /* 0x0000007e20208812 */ /* 0x000fe200078ec0ff */
[----:B------:R-:W0:Y:S01]  /*1830*/  SHFL.BFLY PT, R34, R33, 0x1, 0x1f ;  /* 0x0c201f0021227f89 */ /* 0x000e2200000e0000 */
[----:B------:R-:W-:Y:S01]  /*1840*/  FADD.FTZ R22, RZ, R23 ;  /* 0x00000017ff167221 */ /* 0x000fe20000010000 */
[----:B------:R-:W-:Y:S01]  /*1850*/  @!P0 IMAD R23, R17, UR8, R45 ;  /* 0x0000000811178c24 */ /* 0x000fe2000f8e022d */
[----:B------:R-:W-:-:S04]  /*1860*/  @!P0 LEA R32, R43, R32, 0x5 ;  /* 0x000000202b208211 */ /* 0x000fc800078e28ff */
[----:B------:R-:W-:Y:S01]  /*1870*/  @!P0 LEA R23, R23, R32, 0x9 ;  /* 0x0000002017178211 */ /* 0x000fe200078e48ff */
        /* <DEDUP_REMOVED lines=24> */
.L_x_1182:
[----:B0-----:R-:W2:Y:S04]  /*1a00*/  LD.E.STRONG.GPU R21, desc[UR10][R54.64] ;  /* 0x0000000a36157980 */ /* 0x001ea8000c10f900 */
[----:B--2---:R-:W-:Y:S01]  /*1a10*/  CCTL.IVALL ;  /* 0x00000000ff00798f */ /* 0x004fe20002000000 */
[----:B------:R-:W-:Y:S05]  /*1a20*/  YIELD ;  /* 0x0000000000007946 */ /* 0x000fea0003800000 */
[----:B-----5:R-:W-:-:S04]  /*1a30*/  LOP3.LUT R21, R21, R20, RZ, 0x3c, !PT ;  /* 0x0000001415157212 */ /* 0x020fc800078e3cff */
[----:B------:R-:W-:-:S13]  /*1a40*/  ISETP.GT.AND P1, PT, R21, -0x1, PT ;  /* 0xffffffff1500780c */ /* 0x000fda0003f24270 */
[----:B------:R-:W-:Y:S05]  /*1a50*/  @P1 BRA `(.L_x_1182) ;  /* 0xfffffffc00e81947 */ /* 0x000fea000383ffff */
.L_x_1181:
[----:B------:R-:W-:Y:S05]  /*1a60*/  WARPSYNC.ALL ;  /* 0x0000000000007948 */ /* 0x000fea0003800000 */
[----:B------:R-:W-:Y:S06]  /*1a70*/  BAR.SYNC.DEFER_BLOCKING 0x0 ;  /* 0x0000000000007b1d */ /* 0x000fec0000010000 */
[----:B------:R-:W-:Y:S05]  /*1a80*/  BRA `(.L_x_1183) ;  /* 0x0000000000487947 */ /* 0x000fea0003800000 */
.L_x_1180:
        /* <DEDUP_REMOVED lines=10> */
.L_x_1185:
[----:B------:R-:W2:Y:S04]  /*1b30*/  LD.E.STRONG.GPU R20, desc[UR10][R50.64] ;  /* 0x0000000a32147980 */ /* 0x000ea8000c10f900 */
[----:B--2---:R-:W-:Y:S01]  /*1b40*/  CCTL.IVALL ;  /* 0x00000000ff00798f */ /* 0x004fe20002000000 */
[----:B------:R-:W-:Y:S05]  /*1b50*/  YIELD ;  /* 0x0000000000007946 */ /* 0x000fea0003800000 */
[----:B-----5:R-:W-:-:S04]  /*1b60*/  LOP3.LUT R20, R20, R21, RZ, 0x3c, !PT ;  /* 0x0000001514147212 */ /* 0x020fc800078e3cff */
[----:B------:R-:W-:-:S13]  /*1b70*/  ISETP.GT.AND P1, PT, R20, -0x1, PT ;  /* 0xffffffff1400780c */ /* 0x000fda0003f24270 */
[----:B------:R-:W-:Y:S05]  /*1b80*/  @P1 BRA `(.L_x_1185) ;  /* 0xfffffffc00e81947 */ /* 0x000fea000383ffff */
.L_x_1184:
[----:B------:R-:W-:Y:S05]  /*1b90*/  WARPSYNC.ALL ;  /* 0x0000000000007948 */ /* 0x000fea0003800000 */
[----:B------:R-:W-:Y:S06]  /*1ba0*/  BAR.SYNC.DEFER_BLOCKING 0x0 ;  /* 0x0000000000007b1d */ /* 0x000fec0000010000 */
.L_x_1183:
[----:B------:R-:W-:-:S13]  /*1bb0*/  ISETP.GT.U32.AND P1, PT, R43, 0x7f, PT ;  /* 0x0000007f2b00780c */ /* 0x000fda0003f24070 */
[----:B------:R-:W1:Y:S01]  /*1bc0*/  @!P1 LDC.64 R20, c[0x0][0x3d0] ;  /* 0x0000f400ff149b82 */ /* 0x000e620000000a00 */
[----:B------:R-:W-:Y:S01]  /*1bd0*/  @!P1 SHF.L.U32 R22, R43, 0x1, RZ ;  /* 0x000000012b169819 */ /* 0x000fe200000006ff */
[----:B------:R-:W-:Y:S01]  /*1be0*/  @!P1 IMAD R25, R17, UR8, R45 ;  /* 0x0000000811199c24 */ /* 0x000fe2000f8e022d */
[----:B------:R-:W-:Y:S02]  /*1bf0*/  @!P1 LOP3.LUT R23, R43, 0x1f, RZ, 0xc0, !PT ;  /* 0x0000001f2b179812 */ /* 0x000fe400078ec0ff */
[----:B------:R-:W-:-:S04]  /*1c00*/  @!P1 LOP3.LUT R22, R22, 0xc0, RZ, 0xc0, !PT ;  /* 0x000000c016169812 */ /* 0x000fc800078ec0ff */
[----:B------:R-:W-:-:S04]  /*1c10*/  @!P1 LEA R22, R25, R22, 0x8 ;  /* 0x0000001619169211 */ /* 0x000fc800078e40ff */
[----:B------:R-:W-:-:S04]  /*1c20*/  @!P1 IADD3 R22, PT, PT, R22, R23, RZ ;  /* 0x0000001716169210 */ /* 0x000fc80007ffe0ff */
[----:B------:R-:W-:-:S05]  /*1c30*/  @!P1 SHF.L.U32 R25, R22, 0x1, RZ ;  /* 0x0000000116199819 */ /* 0x000fca00000006ff */
[C---:B------:R-:W-:Y:S02]  /*1c40*/  @!P1 VIADD R23, R25.reuse, 0x40 ;  /* 0x0000004019179836 */ /* 0x040fe40000000000 */
        /* <DEDUP_REMOVED lines=54> */
[----:B------:R-:W-:Y:S02]  /*1fb0*/  F2FP.F16.F32.PACK_AB R4, R0, R9 ;  /* 0x000000090004723e */ /* 0x000fe400000000ff */
[----:B------:R-:W-:Y:S02]  /*1fc0*/  IADD3.X R3, PT, PT, R10, UR7, RZ, P1, !PT ;  /* 0x000000070a037c10 */ /* 0x000fe40008ffe4ff */
[----:B------:R-:W-:-:S05]  /*1fd0*/  F2FP.F16.F32.PACK_AB R5, R8, R5 ;  /* 0x000000050805723e */ /* 0x000fca00000000ff */
[----:B------:R1:W-:Y:S01]  /*1fe0*/  STG.E.64 desc[UR10][R2.64], R4 ;  /* 0x0000000402007986 */ /* 0x0003e2000c101b0a */
[----:B------:R-:W-:Y:S05]  /*1ff0*/  @!P0 BRA `(.L_x_1186) ;  /* 0xffffffe400008947 */ /* 0x000fea000383ffff */
.L_x_1177:
[----:B------:R-:W-:-:S04]  /*2000*/  LEA R29, R45, R44, 0x6 ;  /* 0x0000002c2d1d7211 */ /* 0x000fc800078e30ff */
        /* <DEDUP_REMOVED lines=26> */
[----:B------:R-:W-:Y:S02]  /*21b0*/  MOV R6, R5 ;  /* 0x0000000500067202 */ /* 0x000fe40000000f00 */
[----:B------:R-:W-:Y:S01]  /*21c0*/  LOP3.LUT R5, R0, 0x1f, R25, 0x78, !PT ;  /* 0x0000001f00057812 */ /* 0x000fe200078e7819 */
[----:B------:R-:W-:Y:S01]  /*21d0*/  IMAD.X R7, RZ, RZ, RZ, P0 ;  /* 0x000000ffff077224 */ /* 0x000fe200000e06ff */
[----:B------:R-:W-:Y:S02]  /*21e0*/  IADD3 RZ, P0, PT, R3, R4, RZ ;  /* 0x0000000403ff7210 */ /* 0x000fe40007f1e0ff */
[----:B------:R-:W-:-:S03]  /*21f0*/  LEA R30, R5, R30, 0x2 ;  /* 0x0000001e051e7211 */ /* 0x000fc600078e10ff */
[----:B------:R-:W-:-:S05]  /*2200*/  IMAD.WIDE.U32.X R2, R32, -0x33333334, R6, P0 ;  /* 0xcccccccc20027825 */ /* 0x000fca00000e0406 */
        /* <DEDUP_REMOVED lines=15> */
.L_x_1198:
        /* <DEDUP_REMOVED lines=11> */
[----:B------:R-:W-:Y:S01]  /*23b0*/  IMAD.MOV.U32 R37, RZ, RZ, RZ ;  /* 0x000000ffff257224 */ /* 0x000fe200078e00ff */
[----:B------:R-:W-:Y:S02]  /*23c0*/  IADD3 R4, P3, PT, R28, R29, RZ ;  /* 0x0000001d1c047210 */ /* 0x000fe40007f7e0ff */
[----:B------:R-:W-:-:S02]  /*23d0*/  ISETP.NE.AND.EX P1, PT, RZ, RZ, PT, P1 ;  /* 0x000000ffff00720c */ /* 0x000fc40003f25310 */
[----:B------:R-:W-:Y:S02]  /*23e0*/  SHF.R.S32.HI R43, RZ, 0x1f, R29 ;  /* 0x0000001fff2b7819 */ /* 0x000fe4000001141d */
[----:B------:R-:W-:-:S05]  /*23f0*/  MOV R41, R36 ;  /* 0x0000002400297202 */ /* 0x000fca0000000f00 */
        /* <DEDUP_REMOVED lines=9> */
.L_x_1191:
        /* <DEDUP_REMOVED lines=14> */
[----:B-1----:R-:W-:-:S05]  /*2570*/  IADD3 R6, P5, PT, R6, 0xc8000, RZ ;  /* 0x000c800006067810 */ /* 0x002fca0007fbe0ff */
        /* <DEDUP_REMOVED lines=18> */
.L_x_1190:
[----:B------:R-:W-:Y:S05]  /*26a0*/  BSYNC.RECONVERGENT B1 ;  /* 0x0000000000017941 */ /* 0x000fea0003800200 */
.L_x_1189:
[----:B------:R-:W-:Y:S01]  /*26b0*/  IADD3.X R5, PT, PT, RZ, R43, RZ, P3, !PT ;  /* 0x0000002bff057210 */ /* 0x000fe20001ffe4ff */
        /* <DEDUP_REMOVED lines=24> */
.L_x_1193:
[----:B------:R-:W-:Y:S05]  /*2840*/  BSYNC.RECONVERGENT B1 ;  /* 0x0000000000017941 */ /* 0x000fea0003800200 */
.L_x_1192:
        /* <DEDUP_REMOVED lines=28> */
.L_x_1188:
[----:B------:R-:W-:Y:S05]  /*2a10*/  BSYNC.RECONVERGENT B0 ;  /* 0x0000000000007941 */ /* 0x000fea0003800200 */
.L_x_1187:
[----:B------:R1:W-:Y:S01]  /*2a20*/  STS [R30], R37 ;  /* 0x000000251e007388 */ /* 0x0003e20000000800 */
[----:B------:R-:W2:Y:S01]  /*2a30*/  LDC.64 R6, c[0x0][0x388] ;  /* 0x0000e200ff067b82 */ /* 0x000ea20000000a00 */
[----:B------:R-:W-:Y:S01]  /*2a40*/  ISETP.GT.U32.AND P1, PT, R40, 0x9, PT ;  /* 0x000000092800780c */ /* 0x000fe20003f24070 */
[----:B------:R-:W-:Y:S01]  /*2a50*/  IMAD.MOV.U32 R8, RZ, RZ, R31 ;  /* 0x000000ffff087224 */ /* 0x000fe200078e001f */
[----:B------:R1:W-:Y:S05]  /*2a60*/  STS [R30+0x500], R38 ;  /* 0x000500261e007388 */ /* 0x0003ea0000000800 */
[----:B------:R-:W3:Y:S08]  /*2a70*/  LDC.64 R4, c[0x0][0x390] ;  /* 0x0000e400ff047b82 */ /* 0x000ef00000000a00 */
[----:B-1----:R-:W-:Y:S06]  /*2a80*/  BAR.SYNC.DEFER_BLOCKING 0x0 ;  /* 0x0000000000007b1d */ /* 0x002fec0000010000 */
.L_x_1197:
        /* <DEDUP_REMOVED lines=32> */
.L_x_1208:
        /* <DEDUP_REMOVED lines=10> */
.L_x_1196:
[----:B------:R-:W-:Y:S05]  /*2d30*/  BSYNC.RECONVERGENT B0 ;  /* 0x0000000000007941 */ /* 0x000fea0003800200 */
.L_x_1195:
        /* <DEDUP_REMOVED lines=9> */
.L_x_1194:
[----:B------:R-:W-:Y:S01]  /*2dd0*/  BSSY B0, `(.L_x_1199) ;  /* 0x0000008000007945 */ /* 0x000fe20003800000 */
[----:B----4-:R-:W-:Y:S01]  /*2de0*/  IMAD.MOV.U32 R20, RZ, RZ, R9 ;  /* 0x000000ffff147224 */ /* 0x010fe200078e0009 */
[----:B------:R-:W-:Y:S02]  /*2df0*/  MOV R19, 0x8 ;  /* 0x0000000800137802 */ /* 0x000fe40000000f00 */
[----:B------:R-:W-:Y:S02]  /*2e00*/  MOV R22, 0x101f ;  /* 0x0000101f00167802 */ /* 0x000fe40000000f00 */
[----:B------:R-:W-:-:S07]  /*2e10*/  MOV R17, 0xffff ;  /* 0x0000ffff00117802 */ /* 0x000fce0000000f00 */
[----:B0123--:R-:W-:Y:S05]  /*2e20*/  WARPSYNC.COLLECTIVE R17, `(.L_x_1200) ;  /* 0x0000000011087348 */ /* 0x00ffea0003c00000 */
[----:B------:R4:W0:Y:S02]  /*2e30*/  SHFL.BFLY P3, R18, R20, R19, R22 ;  /* 0x0c00001314127389 */ /* 0x0008240000060016 */
[----:B01234-:R-:W-:Y:S05]  /*2e40*/  ENDCOLLECTIVE ;  /* 0x000000000000791b */ /* 0x01ffea0003800000 */
.L_x_1200:
[----:B------:R-:W-:Y:S05]  /*2e50*/  BSYNC B0 ;  /* 0x0000000000007941 */ /* 0x000fea0003800000 */
.L_x_1199:
        /* <DEDUP_REMOVED lines=8> */
.L_x_1201:
[----:B------:R-:W-:Y:S01]  /*2ee0*/  FADD.FTZ R12, R12, R9 ;  /* 0x000000090c0c7221 */ /* 0x000fe20000010000 */
[----:B------:R-:W-:-:S03]  /*2ef0*/  HFMA2 R19, -RZ, RZ, 0, 2.384185791015625e-07 ;  /* 0x00000004ff137431 */ /* 0x000fc600000001ff */
[----:B------:R-:W-:Y:S01]  /*2f00*/  IMAD.MOV.U32 R20, RZ, RZ, R12 ;  /* 0x000000ffff147224 */ /* 0x000fe200078e000c */
[----:B------:R-:W-:-:S07]  /*2f10*/  MOV R11, R18 ;  /* 0x00000012000b7202 */ /* 0x000fce0000000f00 */
[----:B------:R-:W-:Y:S05]  /*2f20*/  WARPSYNC.COLLECTIVE R17, `(.L_x_1202) ;  /* 0x0000000011087348 */ /* 0x000fea0003c00000 */
[----:B------:R0:W1:Y:S02]  /*2f30*/  SHFL.BFLY P3, R18, R20, R19, R22 ;  /* 0x0c00001314127389 */ /* 0x0000640000060016 */
[----:B01----:R-:W-:Y:S05]  /*2f40*/  ENDCOLLECTIVE ;  /* 0x000000000000791b */ /* 0x003fea0003800000 */
.L_x_1202:
[----:B------:R-:W-:-:S05]  /*2f50*/  FADD.FTZ R11, R11, R10 ;  /* 0x0000000a0b0b7221 */ /* 0x000fca0000010000 */
[----:B------:R-:W-:Y:S02]  /*2f60*/  MOV R20, R11 ;  /* 0x0000000b00147202 */ /* 0x000fe40000000f00 */
[----:B------:R-:W-:-:S07]  /*2f70*/  MOV R13, R18 ;  /* 0x00000012000d7202 */ /* 0x000fce0000000f00 */
[----:B------:R-:W-:Y:S05]  /*2f80*/  WARPSYNC.COLLECTIVE R17, `(.L_x_1203) ;  /* 0x0000000011087348 */ /* 0x000fea0003c00000 */
[----:B------:R0:W1:Y:S02]  /*2f90*/  SHFL.BFLY P3, R18, R20, R19, R22 ;  /* 0x0c00001314127389 */ /* 0x0000640000060016 */
[----:B01----:R-:W-:Y:S05]  /*2fa0*/  ENDCOLLECTIVE ;  /* 0x000000000000791b */ /* 0x003fea0003800000 */
.L_x_1203:
[----:B------:R-:W-:Y:S01]  /*2fb0*/  FADD.FTZ R13, R12, R13 ;  /* 0x0000000d0c0d7221 */ /* 0x000fe20000010000 */
[----:B------:R-:W-:-:S03]  /*2fc0*/  HFMA2 R19, -RZ, RZ, 0, 1.1920928955078125e-07 ;  /* 0x00000002ff137431 */ /* 0x000fc600000001ff */
[----:B------:R-:W-:Y:S01]  /*2fd0*/  IMAD.MOV.U32 R20, RZ, RZ, R13 ;  /* 0x000000ffff147224 */ /* 0x000fe200078e000d */
[----:B------:R-:W-:-:S07]  /*2fe0*/  MOV R14, R18 ;  /* 0x00000012000e7202 */ /* 0x000fce0000000f00 */
[----:B------:R-:W-:Y:S05]  /*2ff0*/  WARPSYNC.COLLECTIVE R17, `(.L_x_1204) ;  /* 0x0000000011087348 */ /* 0x000fea0003c00000 */
[----:B------:R0:W1:Y:S02]  /*3000*/  SHFL.BFLY P3, R18, R20, R19, R22 ;  /* 0x0c00001314127389 */ /* 0x0000640000060016 */
[----:B01----:R-:W-:Y:S05]  /*3010*/  ENDCOLLECTIVE ;  /* 0x000000000000791b */ /* 0x003fea0003800000 */
.L_x_1204:
[----:B------:R-:W-:-:S05]  /*3020*/  FADD.FTZ R14, R11, R14 ;  /* 0x0000000e0b0e7221 */ /* 0x000fca0000010000 */
[----:B------:R-:W-:Y:S02]  /*3030*/  MOV R20, R14 ;  /* 0x0000000e00147202 */ /* 0x000fe40000000f00 */
[----:B------:R-:W-:-:S07]  /*3040*/  MOV R16, R18 ;  /* 0x0000001200107202 */ /* 0x000fce0000000f00 */
[----:B------:R-:W-:Y:S05]  /*3050*/  WARPSYNC.COLLECTIVE R17, `(.L_x_1205) ;  /* 0x0000000011087348 */ /* 0x000fea0003c00000 */
[----:B------:R0:W1:Y:S02]  /*3060*/  SHFL.BFLY P3, R18, R20, R19, R22 ;  /* 0x0c00001314127389 */ /* 0x0000640000060016 */
[----:B01----:R-:W-:Y:S05]  /*3070*/  ENDCOLLECTIVE ;  /* 0x000000000000791b */ /* 0x003fea0003800000 */
.L_x_1205:
[----:B------:R-:W-:Y:S01]  /*3080*/  FADD.FTZ R16, R13, R16 ;  /* 0x000000100d107221 */ /* 0x000fe20000010000 */
[----:B------:R-:W-:-:S03]  /*3090*/  HFMA2 R19, -RZ, RZ, 0, 5.9604644775390625e-08 ;  /* 0x00000001ff137431 */ /* 0x000fc600000001ff */
[----:B------:R-:W-:Y:S01]  /*30a0*/  IMAD.MOV.U32 R20, RZ, RZ, R16 ;  /* 0x000000ffff147224 */ /* 0x000fe200078e0010 */
[----:B------:R-:W-:-:S07]  /*30b0*/  MOV R9, R18 ;  /* 0x0000001200097202 */ /* 0x000fce0000000f00 */
[----:B------:R-:W-:Y:S05]  /*30c0*/  WARPSYNC.COLLECTIVE R17, `(.L_x_1206) ;  /* 0x0000000011087348 */ /* 0x000fea0003c00000 */
[----:B------:R0:W1:Y:S02]  /*30d0*/  SHFL.BFLY P3, R18, R20, R19, R22 ;  /* 0x0c00001314127389 */ /* 0x0000640000060016 */
[----:B01----:R-:W-:Y:S05]  /*30e0*/  ENDCOLLECTIVE ;  /* 0x000000000000791b */ /* 0x003fea0003800000 */
.L_x_1206:
[----:B------:R-:W-:-:S05]  /*30f0*/  FADD.FTZ R9, R14, R9 ;  /* 0x000000090e097221 */ /* 0x000fca0000010000 */
[----:B------:R-:W-:Y:S02]  /*3100*/  MOV R20, R9 ;  /* 0x0000000900147202 */ /* 0x000fe40000000f00 */
[----:B------:R-:W-:-:S07]  /*3110*/  MOV R15, R18 ;  /* 0x00000012000f7202 */ /* 0x000fce0000000f00 */
[----:B------:R-:W-:Y:S05]  /*3120*/  WARPSYNC.COLLECTIVE R17, `(.L_x_1207) ;  /* 0x0000000011087348 */ /* 0x000fea0003c00000 */
[----:B------:R0:W1:Y:S02]  /*3130*/  SHFL.BFLY P3, R18, R20, R19, R22 ;  /* 0x0c00001314127389 */ /* 0x0000640000060016 */
[----:B01----:R-:W-:Y:S05]  /*3140*/  ENDCOLLECTIVE ;  /* 0x000000000000791b */ /* 0x003fea0003800000 */
.L_x_1207:
[----:B------:R-:W-:Y:S01]  /*3150*/  FADD.FTZ R15, R16, R15 ;  /* 0x0000000f100f7221 */ /* 0x000fe20000010000 */
[----:B------:R-:W-:Y:S01]  /*3160*/  MOV R10, R18 ;  /* 0x00000012000a7202 */ /* 0x000fe20000000f00 */
[----:B------:R-:W-:Y:S06]  /*3170*/  BRA `(.L_x_1208) ;  /* 0xfffffff800c47947 */ /* 0x000fec000383ffff */
.L_x_1209:
        /* <DEDUP_REMOVED lines=16> */
.L_x_1700:


//--------------------- .text._ZN13group_norm_v218gn_bwd_cuda_kernelI6__halfLi320ELi1ELi16ELi80ELi256ELb1ELb1ELi8ELi320ELi320ELi4ELb1ELi4ELb0ELb0ELNS_15WgradSyncMethodE3ENS_16CompileConditionILi1000EEEEEvPT_S6_S6_PKS5_S8_S8_S8_PKfflPfPj --------------------------
	.section	.text._ZN13group_norm_v218gn_bwd_cuda_kernelI6__halfLi320ELi1ELi16ELi80ELi256ELb1ELb1ELi8ELi320ELi320ELi4ELb1ELi4ELb0ELb0ELNS_15WgradSyncMethodE3ENS_16CompileConditionILi1000EEEEEvPT_S6_S6_PKS5_S8_S8_S8_PKfflPfPj,"ax",@progbits
	.align	128
        .global         _ZN13group_norm_v218gn_bwd_cuda_kernelI6__halfLi320ELi1ELi16ELi80ELi256ELb1ELb1ELi8ELi320ELi320ELi4ELb1ELi4ELb0ELb0ELNS_15WgradSyncMethodE3ENS_16CompileConditionILi1000EEEEEvPT_S6_S6_PKS5_S8_S8_S8_PKfflPfPj
        .type           _ZN13group_norm_v218gn_bwd_cuda_kernelI6__halfLi320ELi1ELi16ELi80ELi256ELb1ELb1ELi8ELi320ELi320ELi4ELb1ELi4ELb0ELb0ELNS_15WgradSyncMethodE3ENS_16CompileConditionILi1000EEEEEvPT_S6_S6_PKS5_S8_S8_S8_PKfflPfPj,@function
        .size           _ZN13group_norm_v218gn_bwd_cuda_kernelI6__halfLi320ELi1ELi16ELi80ELi256ELb1ELb1ELi8ELi320ELi320ELi4ELb1ELi4ELb0ELb0ELNS_15WgradSyncMethodE3ENS_16CompileConditionILi1000EEEEEvPT_S6_S6_PKS5_S8_S8_S8_PKfflPfPj,(.L_x_1701 - _ZN13group_norm_v218gn_bwd_cuda_kernelI6__halfLi320ELi1ELi16ELi80ELi256ELb1ELb1ELi8ELi320ELi320ELi4ELb1ELi4ELb0ELb0ELNS_15WgradSyncMethodE3ENS_16CompileConditionILi1000EEEEEvPT_S6_S6_PKS5_S8_S8_S8_PKfflPfPj)
        .other          _ZN13group_norm_v218gn_bwd_cuda_kernelI6__halfLi320ELi1ELi16ELi80ELi256ELb1ELb1ELi8ELi320ELi320ELi4ELb1ELi4ELb0ELb0ELNS_15WgradSyncMethodE3ENS_16CompileConditionILi1000EEEEEvPT_S6_S6_PKS5_S8_S8_S8_PKfflPfPj,@"STO_CUDA_ENTRY STV_DEFAULT"
_ZN13group_norm_v218gn_bwd_cuda_kernelI6__halfLi320ELi1ELi16ELi80ELi256ELb1ELb1ELi8ELi320ELi320ELi4ELb1ELi4ELb0ELb0ELNS_15WgradSyncMethodE3ENS_16CompileConditionILi1000EEEEEvPT_S6_S6_PKS5_S8_S8_S8_PKfflPfPj:
.text._ZN13group_norm_v218gn_bwd_cuda_kernelI6__halfLi320ELi1ELi16ELi80ELi256ELb1ELb1ELi8ELi320ELi320ELi4ELb1ELi4ELb0ELb0ELNS_15WgradSyncMethodE3ENS_16CompileConditionILi1000EEEEEvPT_S6_S6_PKS5_S8_S8_S8_PKfflPfPj:
        /* <DEDUP_REMOVED lines=26> */
.L_x_1212:
[----:B------:R-:W2:Y:S04]  /*01a0*/  LD.E.STRONG.GPU R8, desc[UR10][R6.64+0x10] ;  /* 0x0000100a06087980 */ /* 0x000ea8000c10f900 */
[----:B--2---:R-:W-:Y:S01]  /*01b0*/  CCTL.IVALL ;  /* 0x00000000ff00798f */ /* 0x004fe20002000000 */
[----:B------:R-:W-:Y:S05]  /*01c0*/  YIELD ;  /* 0x0000000000007946 */ /* 0x000fea0003800000 */
[----:B-----5:R-:W-:-:S04]  /*01d0*/  LOP3.LUT R8, R8, R3, RZ, 0x3c, !PT ;  /* 0x0000000308087212 */ /* 0x020fc800078e3cff */
[----:B------:R-:W-:-:S13]  /*01e0*/  ISETP.GT.AND P0, PT, R8, -0x1, PT ;  /* 0xffffffff0800780c */ /* 0x000fda0003f04270 */
[----:B------:R-:W-:Y:S05]  /*01f0*/  @P0 BRA `(.L_x_1212) ;  /* 0xfffffffc00e80947 */ /* 0x000fea000383ffff */
.L_x_1211:
[----:B------:R-:W-:Y:S05]  /*0200*/  WARPSYNC.ALL ;  /* 0x0000000000007948 */ /* 0x000fea0003800000 */
[----:B------:R-:W-:Y:S06]  /*0210*/  BAR.SYNC.DEFER_BLOCKING 0x0 ;  /* 0x0000000000007b1d */ /* 0x000fec0000010000 */
[----:B------:R-:W-:Y:S05]  /*0220*/  BRA `(.L_x_1213) ;  /* 0x0000002000c87947 */ /* 0x000fea0003800000 */
.L_x_1210:
        /* <DEDUP_REMOVED lines=24> */
[----:B------:R-:W-:Y:S02]  /*03b0*/  SHF.L.U32 R3, R0, 0x3, RZ ;  /* 0x0000000300037819 */ /* 0x000fe400000006ff */
[----:B------:R-:W-:Y:S02]  /*03c0*/  LOP3.LUT P1, RZ, R7, R2, RZ, 0xfc, !PT ;  /* 0x0000000207ff7212 */ /* 0x000fe4000782fcff */
[----:B------:R-:W-:-:S02]  /*03d0*/  LOP3.LUT R3, R3, 0x7ffe0, RZ, 0xc0, !PT ;  /* 0x0007ffe003037812 */ /* 0x000fc400078ec0ff */
[--C-:B------:R-:W-:Y:S01]  /*03e0*/  SHF.R.U32.HI R7, RZ, 0x2, R5.reuse ;  /* 0x00000002ff077819 */ /* 0x100fe20000011605 */
[----:B------:R-:W-:Y:S01]  /*03f0*/  UIADD3 UR5, UPT, UPT, UR4, 0x2800, URZ ;  /* 0x0000280004057890 */ /* 0x000fe2000fffe0ff */
[----:B------:R-:W-:Y:S01]  /*0400*/  LOP3.LUT R10, R3, 0x1f, R2, 0xf8, !PT ;  /* 0x0000001f030a7812 */ /* 0x000fe200078ef802 */
[----:B---3--:R-:W-:Y:S01]  /*0410*/  ULEA UR8, UR6, UR4, 0x18 ;  /* 0x0000000406087291 */ /* 0x008fe2000f8ec0ff */
[----:B------:R-:W-:Y:S02]  /*0420*/  LEA R13, R4, R7, 0x2 ;  /* 0x00000007040d7211 */ /* 0x000fe400078e10ff */
[----:B------:R-:W-:Y:S01]  /*0430*/  SHF.L.U32 R46, R5, 0x1, RZ ;  /* 0x00000001052e7819 */ /* 0x000fe200000006ff */
[----:B------:R-:W-:Y:S01]  /*0440*/  ULEA UR5, UR6, UR5, 0x18 ;  /* 0x0000000506057291 */ /* 0x000fe2000f8ec0ff */
[----:B------:R-:W-:Y:S02]  /*0450*/  IMAD R3, R10, 0x500, R5 ;  /* 0x000005000a037824 */ /* 0x000fe400078e0205 */
[----:B------:R-:W-:Y:S01]  /*0460*/  LOP3.LUT R14, R46, 0x18, RZ, 0xc0, !PT ;  /* 0x000000182e0e7812 */ /* 0x000fe200078ec0ff */
[----:B------:R-:W-:Y:S01]  /*0470*/  IMAD R13, R13, 0x50, -R12 ;  /* 0x000000500d0d7824 */ /* 0x000fe200078e0a0c */
[----:B------:R-:W-:-:S02]  /*0480*/  LEA R11, R5, UR8, 0x5 ;  /* 0x00000008050b7c11 */ /* 0x000fc4000f8e28ff */
[----:B------:R-:W-:Y:S02]  /*0490*/  LOP3.LUT R16, R14, 0x8, RZ, 0x3c, !PT ;  /* 0x000000080e107812 */ /* 0x000fe400078e3cff */
[----:B------:R-:W-:Y:S02]  /*04a0*/  IADD3 R12, PT, PT, R3, R12, RZ ;  /* 0x0000000c030c7210 */ /* 0x000fe40007ffe0ff */
[----:B------:R-:W-:Y:S02]  /*04b0*/  MOV R61, UR5 ;  /* 0x00000005003d7c02 */ /* 0x000fe40008000f00 */
[----:B------:R-:W-:Y:S02]  /*04c0*/  SHF.R.U32.HI R3, RZ, 0x2, R13 ;  /* 0x00000002ff037819 */ /* 0x000fe4000001160d */
[----:B------:R-:W-:Y:S02]  /*04d0*/  LOP3.LUT R18, R46, 0x18, RZ, 0xc, !PT ;  /* 0x000000182e127812 */ /* 0x000fe400078e0cff */
[----:B------:R-:W-:-:S02]  /*04e0*/  IADD3 R8, PT, PT, R11, R14, RZ ;  /* 0x0000000e0b087210 */ /* 0x000fc40007ffe0ff */
[C---:B------:R-:W-:Y:S02]  /*04f0*/  IADD3 R35, PT, PT, R13.reuse, 0x30, RZ ;  /* 0x000000300d237810 */ /* 0x040fe40007ffe0ff */
[C---:B------:R-:W-:Y:S02]  /*0500*/  IADD3 R41, PT, PT, R13.reuse, 0x38, RZ ;  /* 0x000000380d297810 */ /* 0x040fe40007ffe0ff */
[----:B------:R-:W-:Y:S02]  /*0510*/  LOP3.LUT R14, R14, 0x10, RZ, 0x3c, !PT ;  /* 0x000000100e0e7812 */ /* 0x000fe400078e3cff */
[----:B------:R-:W-:Y:S02]  /*0520*/  IADD3 R53, PT, PT, R13, 0x4c, RZ ;  /* 0x0000004c0d357810 */ /* 0x000fe40007ffe0ff */
[----:B------:R-:W-:Y:S02]  /*0530*/  IADD3 R10, PT, PT, R11, R16, RZ ;  /* 0x000000100b0a7210 */ /* 0x000fe40007ffe0ff */
[----:B------:R-:W-:-:S02]  /*0540*/  LOP3.LUT R15, R13, 0x4, RZ, 0xfc, !PT ;  /* 0x000000040d0f7812 */ /* 0x000fc400078efcff */
        /* <DEDUP_REMOVED lines=14> */
[----:B------:R-:W-:Y:S01]  /*0630*/  IADD3 R51, PT, PT, R13, 0x48, RZ ;  /* 0x000000480d337810 */ /* 0x000fe20007ffe0ff */
[----:B------:R-:W-:Y:S01]  /*0640*/  IMAD R13, R3, 0x28, R61 ;  /* 0x00000028030d7824 */ /* 0x000fe200078e023d */
[----:B------:R-:W-:Y:S02]  /*0650*/  IADD3 R9, PT, PT, R11, R18, RZ ;  /* 0x000000120b097210 */ /* 0x000fe40007ffe0ff */
[----:B------:R-:W-:Y:S02]  /*0660*/  SHF.R.U32.HI R38, RZ, 0x2, R35 ;  /* 0x00000002ff267819 */ /* 0x000fe40000011623 */
[----:B------:R-:W-:-:S02]  /*0670*/  SHF.R.U32.HI R44, RZ, 0x2, R41 ;  /* 0x00000002ff2c7819 */ /* 0x000fc40000011629 */
[----:B------:R-:W-:Y:S02]  /*0680*/  IADD3 R11, PT, PT, R11, R14, RZ ;  /* 0x0000000e0b0b7210 */ /* 0x000fe40007ffe0ff */
[----:B------:R-:W-:Y:S02]  /*0690*/  SHF.R.U32.HI R3, RZ, 0x2, R53 ;  /* 0x00000002ff037819 */ /* 0x000fe40000011635 */
[----:B------:R-:W-:Y:S01]  /*06a0*/  SHF.L.U32 R14, R5, 0x3, RZ ;  /* 0x00000003050e7819 */ /* 0x000fe200000006ff */
[----:B------:R-:W-:Y:S01]  /*06b0*/  IMAD R41, R38, 0x28, R61 ;  /* 0x0000002826297824 */ /* 0x000fe200078e023d */
[----:B------:R-:W-:Y:S02]  /*06c0*/  SHF.R.U32.HI R26, RZ, 0x2, R25 ;  /* 0x00000002ff1a7819 */ /* 0x000fe40000011619 */
[----:B------:R-:W-:Y:S01]  /*06d0*/  SHF.R.U32.HI R50, RZ, 0x2, R47 ;  /* 0x00000002ff327819 */ /* 0x000fe2000001162f */
[----:B------:R-:W-:Y:S01]  /*06e0*/  IMAD R47, R44, 0x28, R61 ;  /* 0x000000282c2f7824 */ /* 0x000fe200078e023d */
[----:B------:R-:W-:Y:S01]  /*06f0*/  SHF.R.U32.HI R32, RZ, 0x2, R31 ;  /* 0x00000002ff207819 */ /* 0x000fe2000001161f */
[----:B------:R-:W-:Y:S01]  /*0700*/  IMAD R57, R3, 0x28, R61 ;  /* 0x0000002803397824 */ /* 0x000fe200078e023d */
[----:B------:R-:W-:-:S02]  /*0710*/  LOP3.LUT R38, R14, 0x18, RZ, 0xc0, !PT ;  /* 0x000000180e267812 */ /* 0x000fc400078ec0ff */
[----:B------:R-:W-:Y:S02]  /*0720*/  SHF.L.U32 R3, R2, 0x3, RZ ;  /* 0x0000000302037819 */ /* 0x000fe400000006ff */
[----:B------:R-:W-:Y:S01]  /*0730*/  SHF.R.U32.HI R28, RZ, 0x2, R27 ;  /* 0x00000002ff1c7819 */ /* 0x000fe2000001161b */
[--C-:B------:R-:W-:Y:S01]  /*0740*/  IMAD R27, R26, 0x28, R61.reuse ;  /* 0x000000281a1b7824 */ /* 0x100fe200078e023d */
[----:B------:R-:W-:Y:S01]  /*0750*/  IADD3 R26, PT, PT, R38, R47, RZ ;  /* 0x0000002f261a7210 */ /* 0x000fe20007ffe0ff */
[----:B------:R-:W-:Y:S01]  /*0760*/  IMAD R35, R32, 0x28, R61 ;  /* 0x0000002820237824 */ /* 0x000fe200078e023d */
[----:B------:R-:W-:Y:S02]  /*0770*/  LOP3.LUT R32, R3, 0xf8, RZ, 0xc0, !PT ;  /* 0x000000f803207812 */ /* 0x000fe400078ec0ff */
[----:B------:R-:W-:Y:S02]  /*0780*/  SHF.R.U32.HI R44, RZ, 0x4, R5 ;  /* 0x00000004ff2c7819 */ /* 0x000fe40000011605 */
[----:B------:R-:W-:-:S02]  /*0790*/  LOP3.LUT R47, R6, 0xffff, RZ, 0xc0, !PT ;  /* 0x0000ffff062f7812 */ /* 0x000fc400078ec0ff */
[----:B------:R-:W-:Y:S02]  /*07a0*/  SHF.L.U32 R3, R12, 0x1, RZ ;  /* 0x000000010c037819 */ /* 0x000fe400000006ff */
[----:B------:R-:W-:Y:S01]  /*07b0*/  LOP3.LUT R44, R44, R5, RZ, 0x3c, !PT ;  /* 0x000000052c2c7212 */ /* 0x000fe200078e3cff */
[----:B------:R-:W-:Y:S01]  /*07c0*/  IMAD R47, R47, 0x667, RZ ;  /* 0x000006672f2f7824 */ /* 0x000fe200078e02ff */
[----:B------:R-:W-:Y:S01]  /*07d0*/  SHF.R.U32.HI R15, RZ, 0x2, R15 ;  /* 0x00000002ff0f7819 */ /* 0x000fe2000001160f */
[----:B----4-:R-:W-:Y:S01]  /*07e0*/  IMAD.WIDE.U32 R106, R3, 0x4, R106 ;  /* 0x00000004036a7825 */ /* 0x010fe200078e006a */
[----:B------:R-:W-:Y:S02]  /*07f0*/  SHF.R.U32.HI R16, RZ, 0x2, R16 ;  /* 0x00000002ff107819 */ /* 0x000fe40000011610 */
[----:B------:R-:W-:Y:S02]  /*0800*/  SHF.R.U32.HI R18, RZ, 0x2, R17 ;  /* 0x00000002ff127819 */ /* 0x000fe40000011611 */
[----:B------:R-:W-:-:S02]  /*0810*/  SHF.R.U32.HI R20, RZ, 0x2, R19 ;  /* 0x00000002ff147819 */ /* 0x000fc40000011613 */
[----:B------:R-:W-:Y:S02]  /*0820*/  SHF.R.U32.HI R24, RZ, 0x2, R23 ;  /* 0x00000002ff187819 */ /* 0x000fe40000011617 */
[----:B------:R-:W-:Y:S02]  /*0830*/  SHF.R.U32.HI R34, RZ, 0x2, R34 ;  /* 0x00000002ff227819 */ /* 0x000fe40000011622 */
[----:B------:R-:W-:Y:S02]  /*0840*/  SHF.R.U32.HI R22, RZ, 0x2, R21 ;  /* 0x00000002ff167819 */ /* 0x000fe40000011615 */
[----:B------:R-:W-:Y:S02]  /*0850*/  SHF.R.U32.HI R30, RZ, 0x2, R29 ;  /* 0x00000002ff1e7819 */ /* 0x000fe4000001161d */
[----:B------:R-:W-:Y:S02]  /*0860*/  SHF.R.U32.HI R40, RZ, 0x2, R39 ;  /* 0x00000002ff287819 */ /* 0x000fe40000011627 */
[----:B------:R-:W-:-:S02]  /*0870*/  SHF.L.U32 R3, R2, 0x1, RZ ;  /* 0x0000000102037819 */ /* 0x000fc400000006ff */
[----:B------:R-:W-:Y:S02]  /*0880*/  SHF.R.U32.HI R48, RZ, 0x2, R45 ;  /* 0x00000002ff307819 */ /* 0x000fe4000001162d */
[----:B------:R-:W-:Y:S02]  /*0890*/  SHF.R.U32.HI R52, RZ, 0x2, R49 ;  /* 0x00000002ff347819 */ /* 0x000fe40000011631 */
[----:B------:R-:W-:Y:S02]  /*08a0*/  SHF.R.U32.HI R54, RZ, 0x2, R51 ;  /* 0x00000002ff367819 */ /* 0x000fe40000011633 */
[----:B------:R-:W-:Y:S01]  /*08b0*/  SHF.L.U32 R44, R44, 0x3, RZ ;  /* 0x000000032c2c7819 */ /* 0x000fe200000006ff */
[----:B------:R-:W-:Y:S01]  /*08c0*/  IMAD R15, R15, 0x28, R61 ;  /* 0x000000280f0f7824 */ /* 0x000fe200078e023d */
[----:B0-----:R-:W-:Y:S01]  /*08d0*/  LEA R108, P0, R0, R108, 0x2 ;  /* 0x0000006c006c7211 */ /* 0x001fe200078010ff */
[----:B------:R-:W-:Y:S01]  /*08e0*/  UIADD3 UR4, UPT, UPT, UR4, 0x3480, URZ ;  /* 0x0000348004047890 */ /* 0x000fe2000fffe0ff */
[----:B------:R-:W-:Y:S01]  /*08f0*/  SHF.R.U32.HI R47, RZ, 0x11, R47 ;  /* 0x00000011ff2f7819 */ /* 0x000fe2000001162f */
[--C-:B------:R-:W-:Y:S01]  /*0900*/  IMAD R17, R16, 0x28, R61.reuse ;  /* 0x0000002810117824 */ /* 0x100fe200078e023d */
[----:B------:R-:W-:Y:S01]  /*0910*/  LOP3.LUT R78, R3, 0x3e, RZ, 0xc0, !PT ;  /* 0x0000003e034e7812 */ /* 0x000fe200078ec0ff */
[--C-:B------:R-:W-:Y:S01]  /*0920*/  IMAD R19, R18, 0x28, R61.reuse ;  /* 0x0000002812137824 */ /* 0x100fe200078e023d */
[----:B------:R-:W-:Y:S01]  /*0930*/  LOP3.LUT R3, R44, 0x18, RZ, 0xc0, !PT ;  /* 0x000000182c037812 */ /* 0x000fe200078ec0ff */
[----:B------:R-:W-:-:S02]  /*0940*/  IMAD R21, R20, 0x28, R61 ;  /* 0x0000002814157824 */ /* 0x000fc400078e023d */
[--C-:B------:R-:W-:Y:S02]  /*0950*/  IMAD R25, R24, 0x28, R61.reuse ;  /* 0x0000002818197824 */ /* 0x100fe400078e023d */
[--C-:B------:R-:W-:Y:S02]  /*0960*/  IMAD R39, R34, 0x28, R61.reuse ;  /* 0x0000002822277824 */ /* 0x100fe400078e023d */
[--C-:B------:R-:W-:Y:S02]  /*0970*/  IMAD R23, R22, 0x28, R61.reuse ;  /* 0x0000002816177824 */ /* 0x100fe400078e023d */
[--C-:B------:R-:W-:Y:S02]  /*0980*/  IMAD R29, R28, 0x28, R61.reuse ;  /* 0x000000281c1d7824 */ /* 0x100fe400078e023d */
[--C-:B------:R-:W-:Y:S02]  /*0990*/  IMAD R31, R30, 0x28, R61.reuse ;  /* 0x000000281e1f7824 */ /* 0x100fe400078e023d */
[----:B------:R-:W-:-:S02]  /*09a0*/  IMAD R45, R40, 0x28, R61 ;  /* 0x00000028282d7824 */ /* 0x000fc400078e023d */
[--C-:B------:R-:W-:Y:S01]  /*09b0*/  IMAD R34, R59, 0x28, R61.reuse ;  /* 0x000000283b227824 */ /* 0x100fe200078e023d */
[----:B------:R-:W-:Y:S01]  /*09c0*/  IADD3 R12, PT, PT, R13, R38, RZ ;  /* 0x000000260d0c7210 */ /* 0x000fe20007ffe0ff */
[--C-:B------:R-:W-:Y:S01]  /*09d0*/  IMAD R49, R48, 0x28, R61.reuse ;  /* 0x0000002830317824 */ /* 0x100fe200078e023d */
[----:B------:R-:W-:Y:S01]  /*09e0*/  LEA.HI.X R109, R0, R109, RZ, 0x2, P0 ;  /* 0x0000006d006d7211 */ /* 0x000fe200000f14ff */
[--C-:B------:R-:W-:Y:S01]  /*09f0*/  IMAD R51, R50, 0x28, R61.reuse ;  /* 0x0000002832337824 */ /* 0x100fe200078e023d */
[----:B------:R-:W-:Y:S01]  /*0a00*/  ULEA UR4, UR6, UR4, 0x18 ;  /* 0x0000000406047291 */ /* 0x000fe2000f8ec0ff */
[--C-:B------:R-:W-:Y:S02]  /*0a10*/  IMAD R53, R52, 0x28, R61.reuse ;  /* 0x0000002834357824 */ /* 0x100fe400078e023d */
[----:B------:R-:W-:Y:S01]  /*0a20*/  IMAD R55, R54, 0x28, R61 ;  /* 0x0000002836377824 */ /* 0x000fe200078e023d */
[----:B------:R-:W-:Y:S01]  /*0a30*/  IADD3 R13, PT, PT, R38, R15, RZ ;  /* 0x0000000f260d7210 */ /* 0x000fe20007ffe0ff */
[----:B------:R-:W-:Y:S01]  /*0a40*/  IMAD R81, R4, -0x4, R47 ;  /* 0xfffffffc04517824 */ /* 0x000fe200078e022f */
[----:B------:R-:W-:-:S02]  /*0a50*/  ISETP.NE.AND P0, PT, R2, RZ, PT ;  /* 0x000000ff0200720c */ /* 0x000fc40003f05270 */
[----:B------:R-:W-:Y:S02]  /*0a60*/  MOV R79, 0x7fffffe1 ;  /* 0x7fffffe1004f7802 */ /* 0x000fe40000000f00 */
[C---:B------:R-:W-:Y:S02]  /*0a70*/  IADD3 R14, PT, PT, R38.reuse, R17, RZ ;  /* 0x00000011260e7210 */ /* 0x040fe40007ffe0ff */
[C---:B------:R-:W-:Y:S02]  /*0a80*/  IADD3 R15, PT, PT, R38.reuse, R19, RZ ;  /* 0x00000013260f7210 */ /* 0x040fe40007ffe0ff */
[C---:B------:R-:W-:Y:S02]  /*0a90*/  IADD3 R16, PT, PT, R38.reuse, R21, RZ ;  /* 0x0000001526107210 */ /* 0x040fe40007ffe0ff */
[C---:B------:R-:W-:Y:S02]  /*0aa0*/  IADD3 R18, PT, PT, R38.reuse, R25, RZ ;  /* 0x0000001926127210 */ /* 0x040fe40007ffe0ff */
[----:B------:R-:W-:-:S02]  /*0ab0*/  IADD3 R24, PT, PT, R38, R41, RZ ;  /* 0x0000002926187210 */ /* 0x000fc40007ffe0ff */
[----:B------:R-:W-:Y:S02]  /*0ac0*/  IADD3 R32, PT, PT, R33, R32, RZ ;  /* 0x0000002021207210 */ /* 0x000fe40007ffe0ff */
[----:B------:R-:W-:Y:S02]  /*0ad0*/  IADD3 R80, PT, PT, R3, UR8, RZ ;  /* 0x0000000803507c10 */ /* 0x000fe4000fffe0ff */
[C---:B------:R-:W-:Y:S02]  /*0ae0*/  IADD3 R17, PT, PT, R38.reuse, R23, RZ ;  /* 0x0000001726117210 */ /* 0x040fe40007ffe0ff */
[C---:B------:R-:W-:Y:S02]  /*0af0*/  IADD3 R19, PT, PT, R38.reuse, R27, RZ ;  /* 0x0000001b26137210 */ /* 0x040fe40007ffe0ff */
[C---:B------:R-:W-:Y:S02]  /*0b00*/  IADD3 R20, PT, PT, R38.reuse, R29, RZ ;  /* 0x0000001d26147210 */ /* 0x040fe40007ffe0ff */
[----:B------:R-:W-:-:S02]  /*0b10*/  IADD3 R21, PT, PT, R38, R31, RZ ;  /* 0x0000001f26157210 */ /* 0x000fc40007ffe0ff */
[C---:B------:R-:W-:Y:S02]  /*0b20*/  IADD3 R22, PT, PT, R38.reuse, R35, RZ ;  /* 0x0000002326167210 */ /* 0x040fe40007ffe0ff */
[C---:B------:R-:W-:Y:S01]  /*0b30*/  IADD3 R25, PT, PT, R38.reuse, R45, RZ ;  /* 0x0000002d26197210 */ /* 0x040fe20007ffe0ff */
[----:B------:R-:W-:Y:S01]  /*0b40*/  HFMA2 R45, -RZ, RZ, 0, 0 ;  /* 0x00000000ff2d7431 */ /* 0x000fe200000001ff */
[----:B------:R-:W-:Y:S02]  /*0b50*/  LEA R33, R33, R34, 0x3 ;  /* 0x0000002221217211 */ /* 0x000fe400078e18ff */
[C---:B------:R-:W-:Y:S02]  /*0b60*/  IADD3 R23, PT, PT, R38.reuse, R39, RZ ;  /* 0x0000002726177210 */ /* 0x040fe40007ffe0ff */
[C---:B------:R-:W-:Y:S02]  /*0b70*/  IADD3 R27, PT, PT, R38.reuse, R49, RZ ;  /* 0x00000031261b7210 */ /* 0x040fe40007ffe0ff */
[----:B------:R-:W-:-:S02]  /*0b80*/  IADD3 R28, PT, PT, R38, R51, RZ ;  /* 0x00000033261c7210 */ /* 0x000fc40007ffe0ff */
[C---:B------:R-:W-:Y:S02]  /*0b90*/  IADD3 R29, PT, PT, R38.reuse, R53, RZ ;  /* 0x00000035261d7210 */ /* 0x040fe40007ffe0ff */
[C---:B------:R-:W-:Y:S02]  /*0ba0*/  IADD3 R30, PT, PT, R38.reuse, R55, RZ ;  /* 0x00000037261e7210 */ /* 0x040fe40007ffe0ff */
[----:B------:R-:W-:Y:S02]  /*0bb0*/  IADD3 R31, PT, PT, R38, R57, RZ ;  /* 0x00000039261f7210 */ /* 0x000fe40007ffe0ff */
[----:B------:R-:W-:Y:S02]  /*0bc0*/  CS2R R50, SRZ ;  /* 0x0000000000327805 */ /* 0x000fe4000001ff00 */
[----:B------:R-:W-:Y:S02]  /*0bd0*/  SEL R44, R79, 0x1, !P0 ;  /* 0x000000014f2c7807 */ /* 0x000fe40004000000 */
[----:B------:R-:W-:-:S02]  /*0be0*/  CS2R R52, SRZ ;  /* 0x0000000000347805 */ /* 0x000fc4000001ff00 */
[----:B------:R-:W-:Y:S02]  /*0bf0*/  CS2R R54, SRZ ;  /* 0x0000000000367805 */ /* 0x000fe4000001ff00 */
[----:B------:R-:W-:Y:S01]  /*0c00*/  CS2R R56, SRZ ;  /* 0x0000000000387805 */ /* 0x000fe2000001ff00 */
[----:B-----5:R-:W-:Y:S01]  /*0c10*/  IMAD.WIDE.U32 R104, R4, 0x4, R104 ;  /* 0x0000000404687825 */ /* 0x020fe200078e0068 */
[----:B------:R-:W-:Y:S02]  /*0c20*/  LOP3.LUT R46, R46, 0xfe, RZ, 0xc0, !PT ;  /* 0x000000fe2e2e7812 */ /* 0x000fe400078ec0ff */
[----:B------:R-:W-:Y:S02]  /*0c30*/  LEA R78, R5, R78, 0x4 ;  /* 0x0000004e054e7211 */ /* 0x000fe400078e20ff */
[----:B------:R-:W-:Y:S02]  /*0c40*/  SEL R79, R79, 0x1, !P1 ;  /* 0x000000014f4f7807 */ /* 0x000fe40004800000 */
[----:B------:R-:W-:-:S02]  /*0c50*/  LEA R80, R7, R80, 0x5 ;  /* 0x0000005007507211 */ /* 0x000fc400078e28ff */
[----:B------:R-:W-:Y:S01]  /*0c60*/  LEA R81, R81, UR4, 0x3 ;  /* 0x0000000451517c11 */ /* 0x000fe2000f8e18ff */
[----:B------:R-:W0:Y:S01]  /*0c70*/  LDCU UR5, c[0x0][0x374] ;  /* 0x00006e80ff0577ac */ /* 0x000e220008000800 */
[--C-:B--2---:R-:W-:Y:S02]  /*0c80*/  HADD2.F32 R41, -RZ, R43.reuse.H0_H0 ;  /* 0x2000002bff297230 */ /* 0x104fe40000004100 */
[----:B------:R-:W-:Y:S02]  /*0c90*/  HADD2.F32 R40, -RZ, R43.H1_H1 ;  /* 0x3000002bff287230 */ /* 0x000fe40000004100 */
[----:B------:R-:W-:Y:S02]  /*0ca0*/  HFMA2 R43, -RZ, RZ, 0, 0 ;  /* 0x00000000ff2b7431 */ /* 0x000fe400000001ff */
[--C-:B------:R-:W-:Y:S02]  /*0cb0*/  HADD2.F32 R34, -RZ, R36.reuse.H0_H0 ;  /* 0x20000024ff227230 */ /* 0x100fe40000004100 */
[----:B------:R-:W-:-:S02]  /*0cc0*/  HADD2.F32 R35, -RZ, R36.H1_H1 ;  /* 0x30000024ff237230 */ /* 0x000fc40000004100 */
[--C-:B------:R-:W-:Y:S02]  /*0cd0*/  HADD2.F32 R36, -RZ, R37.reuse.H0_H0 ;  /* 0x20000025ff247230 */ /* 0x100fe40000004100 */
[--C-:B------:R-:W-:Y:S02]  /*0ce0*/  HADD2.F32 R39, -RZ, R42.reuse.H0_H0 ;  /* 0x2000002aff277230 */ /* 0x100fe40000004100 */
[----:B------:R-:W-:Y:S01]  /*0cf0*/  HADD2.F32 R38, -RZ, R42.H1_H1 ;  /* 0x3000002aff267230 */ /* 0x000fe20000004100 */
[----:B------:R-:W-:Y:S01]  /*0d00*/  MOV R42, R0 ;  /* 0x00000000002a7202 */ /* 0x000fe20000000f00 */
[----:B0-----:R-:W-:-:S07]  /*0d10*/  HADD2.F32 R37, -RZ, R37.H1_H1 ;  /* 0x30000025ff257230 */ /* 0x001fce0000004100 */
.L_x_1225:
        /* <DEDUP_REMOVED lines=30> */
[----:B------:R-:W-:Y:S02]  /*0f00*/  ISETP.GE.U32.AND P0, PT, R42, UR9, PT ;  /* 0x000000092a007c0c */ /* 0x000fe4000bf06070 */
[----:B------:R-:W-:Y:S02]  /*0f10*/  IADD3.X R45, PT, PT, RZ, R45, RZ, P1, !PT ;  /* 0x0000002dff2d7210 */ /* 0x000fe40000ffe4ff */
[----:B------:R-:W-:Y:S02]  /*0f20*/  ISETP.GT.U32.AND P1, PT, R5, 0xf, PT ;  /* 0x0000000f0500780c */ /* 0x000fe40003f24070 */
[----:B------:R-:W-:Y:S01]  /*0f30*/  ISETP.GE.AND.EX P0, PT, R45, UR7, PT, P0 ;  /* 0x000000072d007c0c */ /* 0x000fe2000bf06300 */
[----:B--2---:R-:W-:-:S06]  /*0f40*/  FADD.FTZ R84, R49, UR6 ;  /* 0x0000000631547e21 */ /* 0x004fcc0008010000 */
[----:B------:R-:W1:Y:S01]  /*0f50*/  MUFU.RSQ R84, R84 ;  /* 0x0000005400547308 */ /* 0x000e620000001400 */
[--C-:B---3--:R-:W-:Y:S02]  /*0f60*/  HADD2.F32 R69, -RZ, R59.reuse.H0_H0 ;  /* 0x2000003bff457230 */ /* 0x108fe40000004100 */
[----:B0-----:R-:W-:Y:S02]  /*0f70*/  HADD2.F32 R67, -RZ, R59.H1_H1 ;  /* 0x3000003bff437230 */ /* 0x001fe40000004100 */
[----:B------:R-:W-:Y:S02]  /*0f80*/  HADD2.F32 R49, -RZ, R58.H1_H1 ;  /* 0x3000003aff317230 */ /* 0x000fe40000004100 */
[C---:B------:R-:W-:Y:S01]  /*0f90*/  FADD.FTZ R69, -R48.reuse, R69 ;  /* 0x0000004530457221 */ /* 0x040fe20000010100 */
[----:B----4-:R-:W-:Y:S02]  /*0fa0*/  HADD2.F32 R71, -RZ, R60.H0_H0 ;  /* 0x2000003cff477230 */ /* 0x010fe40000004100 */
[----:B------:R-:W-:Y:S01]  /*0fb0*/  FADD.FTZ R67, -R48, R67 ;  /* 0x0000004330437221 */ /* 0x000fe20000010100 */
[----:B------:R-:W-:-:S02]  /*0fc0*/  HADD2.F32 R3, -RZ, R58.H0_H0 ;  /* 0x2000003aff037230 */ /* 0x000fc40000004100 */
[----:B------:R-:W-:Y:S01]  /*0fd0*/  FADD.FTZ R85, -R48, R49 ;  /* 0x0000003130557221 */ /* 0x000fe20000010100 */
[----:B------:R-:W-:Y:S02]  /*0fe0*/  HADD2.F32 R73, -RZ, R60.H1_H1 ;  /* 0x3000003cff497230 */ /* 0x000fe40000004100 */
[C---:B-1----:R-:W-:Y:S01]  /*0ff0*/  FMUL.FTZ R87, R84.reuse, R69 ;  /* 0x0000004554577220 */ /* 0x042fe20000410000 */
[C---:B------:R-:W-:Y:S01]  /*1000*/  FMUL.FTZ R89, R84.reuse, R67 ;  /* 0x0000004354597220 */ /* 0x040fe20000410000 */
[--C-:B------:R-:W-:Y:S02]  /*1010*/  HADD2.F32 R75, -RZ, R61.reuse.H0_H0 ;  /* 0x2000003dff4b7230 */ /* 0x100fe40000004100 */
[----:B------:R-:W-:Y:S01]  /*1020*/  FMUL.FTZ R85, R84, R85 ;  /* 0x0000005554557220 */ /* 0x000fe20000410000 */
[----:B------:R-:W-:Y:S01]  /*1030*/  FADD.FTZ R71, -R48, R71 ;  /* 0x0000004730477221 */ /* 0x000fe20000010100 */
[----:B------:R-:W-:Y:S01]  /*1040*/  FFMA.FTZ R66, R36, R87, R41 ;  /* 0x0000005724427223 */ /* 0x000fe20000010029 */
[----:B------:R-:W-:Y:S01]  /*1050*/  FFMA.FTZ R67, R37, R89, R40 ;  /* 0x0000005925437223 */ /* 0x000fe20000010028 */
[C---:B------:R-:W-:Y:S01]  /*1060*/  FADD.FTZ R3, -R48.reuse, R3 ;  /* 0x0000000330037221 */ /* 0x040fe20000010100 */
[----:B------:R-:W-:Y:S01]  /*1070*/  FADD.FTZ R73, -R48, R73 ;  /* 0x0000004930497221 */ /* 0x000fe20000010100 */
[----:B------:R-:W-:-:S02]  /*1080*/  HADD2.F32 R77, -RZ, R61.H1_H1 ;  /* 0x3000003dff4d7230 */ /* 0x000fc40000004100 */
[----:B------:R-:W-:Y:S01]  /*1090*/  FADD.FTZ R61, -R48, R75 ;  /* 0x0000004b303d7221 */ /* 0x000fe20000010100 */
[----:B------:R-:W-:Y:S01]  /*10a0*/  FFMA.FTZ R58, R35, R85, R38 ;  /* 0x00000055233a7223 */ /* 0x000fe20000010026 */
[----:B------:R-:W-:Y:S01]  /*10b0*/  FMUL.FTZ R88, R84, R71 ;  /* 0x0000004754587220 */ /* 0x000fe20000410000 */
[----:B------:R-:W-:Y:S01]  /*10c0*/  FMUL.FTZ R60, R66, -1.4426950216293334961 ;  /* 0xbfb8aa3b423c7820 */ /* 0x000fe20000410000 */
[----:B------:R-:W-:Y:S01]  /*10d0*/  FMUL.FTZ R71, R67, -1.4426950216293334961 ;  /* 0xbfb8aa3b43477820 */ /* 0x000fe20000410000 */
[C---:B------:R-:W-:Y:S01]  /*10e0*/  FMUL.FTZ R3, R84.reuse, R3 ;  /* 0x0000000354037220 */ /* 0x040fe20000410000 */
[C---:B------:R-:W-:Y:S01]  /*10f0*/  FMUL.FTZ R86, R84.reuse, R73 ;  /* 0x0000004954567220 */ /* 0x040fe20000410000 */
[----:B------:R-:W-:Y:S01]  /*1100*/  FMUL.FTZ R90, R84, R61 ;  /* 0x0000003d545a7220 */ /* 0x000fe20000410000 */
[----:B------:R-:W-:Y:S01]  /*1110*/  FMUL.FTZ R69, R58, -1.4426950216293334961 ;  /* 0xbfb8aa3b3a457820 */ /* 0x000fe20000410000 */
[----:B------:R0:W1:Y:S01]  /*1120*/  MUFU.EX2 R70, R60 ;  /* 0x0000003c00467308 */ /* 0x0000620000000800 */
[----:B------:R-:W-:Y:S01]  /*1130*/  FFMA.FTZ R49, R34, R3, R39 ;  /* 0x0000000322317223 */ /* 0x000fe20000010027 */
[----:B------:R-:W-:Y:S01]  /*1140*/  FADD.FTZ R77, -R48, R77 ;  /* 0x0000004d304d7221 */ /* 0x000fe20000010100 */
[----:B------:R-:W-:-:S02]  /*1150*/  FFMA.FTZ R48, R36, R90, R41 ;  /* 0x0000005a24307223 */ /* 0x000fc40000010029 */
[----:B------:R-:W-:Y:S01]  /*1160*/  FMUL.FTZ R59, R49, -1.4426950216293334961 ;  /* 0xbfb8aa3b313b7820 */ /* 0x000fe20000410000 */
[----:B------:R-:W-:Y:S01]  /*1170*/  FMUL.FTZ R92, R84, R77 ;  /* 0x0000004d545c7220 */ /* 0x000fe20000410000 */
[----:B------:R-:W-:Y:S01]  /*1180*/  FMUL.FTZ R77, R48, -1.4426950216293334961 ;  /* 0xbfb8aa3b304d7820 */ /* 0x000fe20000410000 */
[----:B------:R-:W-:Y:S01]  /*1190*/  MUFU.EX2 R71, R71 ;  /* 0x0000004700477308 */ /* 0x000fe20000000800 */
[----:B0-----:R-:W-:Y:S01]  /*11a0*/  FFMA.FTZ R60, R35, R86, R38 ;  /* 0x00000056233c7223 */ /* 0x001fe20000010026 */
[----:B------:R-:W-:-:S03]  /*11b0*/  FFMA.FTZ R61, R37, R92, R40 ;  /* 0x0000005c253d7223 */ /* 0x000fc60000010028 */
[----:B------:R-:W-:Y:S01]  /*11c0*/  FMUL.FTZ R73, R60, -1.4426950216293334961 ;  /* 0xbfb8aa3b3c497820 */ /* 0x000fe20000410000 */
[----:B------:R-:W-:Y:S02]  /*11d0*/  FMUL.FTZ R93, R61, -1.4426950216293334961 ;  /* 0xbfb8aa3b3d5d7820 */ /* 0x000fe40000410000 */
[----:B------:R-:W0:Y:S01]  /*11e0*/  MUFU.EX2 R69, R69 ;  /* 0x0000004500457308 */ /* 0x000e220000000800 */
[----:B-1----:R-:W-:-:S07]  /*11f0*/  FADD.FTZ R70, R70, 1 ;  /* 0x3f80000046467421 */ /* 0x002fce0000010000 */
[----:B------:R1:W2:Y:S08]  /*1200*/  MUFU.EX2 R68, R59 ;  /* 0x0000003b00447308 */ /* 0x0002b00000000800 */
[----:B------:R3:W4:Y:S01]  /*1210*/  MUFU.EX2 R76, R73 ;  /* 0x00000049004c7308 */ /* 0x0007220000000800 */
[----:B-1----:R-:W-:Y:S01]  /*1220*/  FFMA.FTZ R59, R34, R88, R39 ;  /* 0x00000058223b7223 */ /* 0x002fe20000010027 */
[----:B0-----:R-:W-:-:S03]  /*1230*/  FADD.FTZ R69, R69, 1 ;  /* 0x3f80000045457421 */ /* 0x001fc60000010000 */
[----:B------:R-:W-:-:S03]  /*1240*/  FMUL.FTZ R72, R59, -1.4426950216293334961 ;  /* 0xbfb8aa3b3b487820 */ /* 0x000fc60000410000 */
[----:B------:R4:W0:Y:S01]  /*1250*/  MUFU.EX2 R91, R77 ;  /* 0x0000004d005b7308 */ /* 0x0008220000000800 */
[----:B---3--:R-:W-:Y:S01]  /*1260*/  FADD.FTZ R73, R71, 1 ;  /* 0x3f80000047497421 */ /* 0x008fe20000010000 */
[----:B--2---:R-:W-:-:S06]  /*1270*/  FADD.FTZ R68, R68, 1 ;  /* 0x3f80000044447421 */ /* 0x004fcc0000010000 */
[----:B------:R-:W1:Y:S01]  /*1280*/  MUFU.EX2 R75, R72 ;  /* 0x00000048004b7308 */ /* 0x000e620000000800 */
[----:B----4-:R-:W-:-:S07]  /*1290*/  FADD.FTZ R77, R76, 1 ;  /* 0x3f8000004c4d7421 */ /* 0x010fce0000010000 */
[----:B------:R-:W2:Y:S01]  /*12a0*/  MUFU.RCP R74, R73 ;  /* 0x00000049004a7308 */ /* 0x000ea20000001000 */
[----:B0-----:R-:W-:-:S07]  /*12b0*/  FADD.FTZ R91, R91, 1 ;  /* 0x3f8000005b5b7421 */ /* 0x001fce0000010000 */
[----:B------:R-:W0:Y:S01]  /*12c0*/  MUFU.RCP R69, R69 ;  /* 0x0000004500457308 */ /* 0x000e220000001000 */
[----:B-1----:R-:W-:-:S07]  /*12d0*/  FADD.FTZ R75, R75, 1 ;  /* 0x3f8000004b4b7421 */ /* 0x002fce0000010000 */
[----:B------:R-:W1:Y:S01]  /*12e0*/  MUFU.EX2 R93, R93 ;  /* 0x0000005d005d7308 */ /* 0x000e620000000800 */
[----:B--2---:R-:W-:-:S04]  /*12f0*/  FADD.FTZ R76, -R74, 1 ;  /* 0x3f8000004a4c7421 */ /* 0x004fc80000010100 */
[----:B------:R-:W-:-:S03]  /*1300*/  FFMA.FTZ R67, R67, R76, 1 ;  /* 0x3f80000043437423 */ /* 0x000fc6000001004c */
[----:B------:R-:W2:Y:S01]  /*1310*/  MUFU.RCP R72, R70 ;  /* 0x0000004600487308 */ /* 0x000ea20000001000 */
[----:B0-----:R-:W-:Y:S01]  /*1320*/  FADD.FTZ R71, -R69, 1 ;  /* 0x3f80000045477421 */ /* 0x001fe20000010100 */
[----:B------:R-:W-:-:S03]  /*1330*/  FMUL.FTZ R74, R74, R67 ;  /* 0x000000434a4a7220 */ /* 0x000fc60000410000 */
[----:B------:R-:W-:-:S03]  /*1340*/  FFMA.FTZ R58, R58, R71, 1 ;  /* 0x3f8000003a3a7423 */ /* 0x000fc60000010047 */
[----:B------:R-:W0:Y:S01]  /*1350*/  MUFU.RCP R77, R77 ;  /* 0x0000004d004d7308 */ /* 0x000e220000001000 */
[----:B-1----:R-:W-:Y:S01]  /*1360*/  FADD.FTZ R93, R93, 1 ;  /* 0x3f8000005d5d7421 */ /* 0x002fe20000010000 */
[----:B------:R-:W-:-:S06]  /*1370*/  FMUL.FTZ R69, R69, R58 ;  /* 0x0000003a45457220 */ /* 0x000fcc0000410000 */
[----:B------:R-:W1:Y:S01]  /*1380*/  MUFU.RCP R91, R91 ;  /* 0x0000005b005b7308 */ /* 0x000e620000001000 */
[----:B--2---:R-:W-:-:S04]  /*1390*/  FADD.FTZ R73, -R72, 1 ;  /* 0x3f80000048497421 */ /* 0x004fc80000010100 */
        /* <DEDUP_REMOVED lines=10> */
[C---:B--2---:R-:W-:Y:S01]  /*1440*/  FADD.FTZ R70, -R68.reuse, 1 ;  /* 0x3f80000044467421 */ /* 0x044fe20000010100 */
[----:B------:R-:W-:Y:S01]  /*1450*/  FMUL.FTZ R66, R91, R48 ;  /* 0x000000305b427220 */ /* 0x000fe20000410000 */
[--C-:B-----5:R-:W-:Y:S02]  /*1460*/  HADD2.F32 R48, -RZ, R62.reuse.H0_H0 ;  /* 0x2000003eff307230 */ /* 0x120fe40000004100 */
[----:B------:R-:W-:Y:S01]  /*1470*/  FFMA.FTZ R49, R49, R70, 1 ;  /* 0x3f80000031317423 */ /* 0x000fe20000010046 */
[----:B------:R-:W-:Y:S02]  /*1480*/  HADD2.F32 R62, -RZ, R62.H1_H1 ;  /* 0x3000003eff3e7230 */ /* 0x000fe40000004100 */
[----:B0-----:R-:W-:Y:S01]  /*1490*/  FADD.FTZ R58, -R75, 1 ;  /* 0x3f8000004b3a7421 */ /* 0x001fe20000010100 */
[----:B------:R-:W-:Y:S02]  /*14a0*/  FMUL.FTZ R49, R68, R49 ;  /* 0x0000003144317220 */ /* 0x000fe40000410000 */
[----:B------:R-:W-:Y:S01]  /*14b0*/  FMUL.FTZ R62, R62, R69 ;  /* 0x000000453e3e7220 */ /* 0x000fe20000410000 */
[----:B------:R-:W-:Y:S01]  /*14c0*/  FFMA.FTZ R58, R59, R58, 1 ;  /* 0x3f8000003b3a7423 */ /* 0x000fe2000001003a */
[----:B------:R-:W-:Y:S01]  /*14d0*/  FMUL.FTZ R48, R48, R49 ;  /* 0x0000003130307220 */ /* 0x000fe20000410000 */
[----:B------:R-:W-:-:S02]  /*14e0*/  HADD2.F32 R49, -RZ, R64.H0_H0 ;  /* 0x20000040ff317230 */ /* 0x000fc40000004100 */
[----:B------:R-:W-:Y:S01]  /*14f0*/  FMUL.FTZ R95, R35, R62 ;  /* 0x0000003e235f7220 */ /* 0x000fe20000410000 */
[----:B------:R-:W-:Y:S01]  /*1500*/  FMUL.FTZ R60, R75, R58 ;  /* 0x0000003a4b3c7220 */ /* 0x000fe20000410000 */
[--C-:B------:R-:W-:Y:S02]  /*1510*/  HADD2.F32 R58, -RZ, R63.reuse.H0_H0 ;  /* 0x2000003fff3a7230 */ /* 0x100fe40000004100 */
[-C--:B------:R-:W-:Y:S01]  /*1520*/  FMUL.FTZ R91, R34, R48.reuse ;  /* 0x00000030225b7220 */ /* 0x080fe20000410000 */
[----:B-1----:R-:W-:Y:S01]  /*1530*/  FADD.FTZ R68, -R93, 1 ;  /* 0x3f8000005d447421 */ /* 0x002fe20000010100 */
[----:B------:R-:W-:Y:S02]  /*1540*/  HADD2.F32 R63, -RZ, R63.H1_H1 ;  /* 0x3000003fff3f7230 */ /* 0x000fe40000004100 */
[C---:B------:R-:W-:Y:S01]  /*1550*/  FFMA.FTZ R59, R3.reuse, R48, R50 ;  /* 0x00000030033b7223 */ /* 0x040fe20000010032 */
[----:B------:R-:W-:Y:S01]  /*1560*/  FADD.FTZ R51, R48, R51 ;  /* 0x0000003330337221 */ /* 0x000fe20000010000 */
[----:B------:R-:W-:Y:S01]  /*1570*/  FMUL.FTZ R58, R58, R73 ;  /* 0x000000493a3a7220 */ /* 0x000fe20000410000 */
[----:B------:R-:W-:Y:S01]  /*1580*/  FADD.FTZ R48, RZ, R91 ;  /* 0x0000005bff307221 */ /* 0x000fe20000010000 */
[----:B------:R-:W-:Y:S01]  /*1590*/  FFMA.FTZ R50, R3, R91, RZ ;  /* 0x0000005b03327223 */ /* 0x000fe200000100ff */
[----:B------:R-:W-:Y:S01]  /*15a0*/  FFMA.FTZ R68, R61, R68, 1 ;  /* 0x3f8000003d447423 */ /* 0x000fe20000010044 */
[----:B------:R-:W-:Y:S01]  /*15b0*/  FMUL.FTZ R60, R49, R60 ;  /* 0x0000003c313c7220 */ /* 0x000fe20000410000 */
[----:B------:R-:W-:Y:S01]  /*15c0*/  FMUL.FTZ R74, R63, R74 ;  /* 0x0000004a3f4a7220 */ /* 0x000fe20000410000 */
[----:B------:R-:W-:Y:S01]  /*15d0*/  FMUL.FTZ R94, R36, R58 ;  /* 0x0000003a245e7220 */ /* 0x000fe20000410000 */
[----:B------:R-:W-:Y:S01]  /*15e0*/  FADD.FTZ R49, R48, R95 ;  /* 0x0000005f30317221 */ /* 0x000fe20000010000 */
[----:B------:R-:W-:Y:S01]  /*15f0*/  FFMA.FTZ R50, R85, R95, R50 ;  /* 0x0000005f55327223 */ /* 0x000fe20000010032 */
[----:B------:R-:W-:Y:S01]  /*1600*/  FMUL.FTZ R68, R93, R68 ;  /* 0x000000445d447220 */ /* 0x000fe20000410000 */
[----:B------:R-:W-:-:S02]  /*1610*/  HADD2.F32 R64, -RZ, R64.H1_H1 ;  /* 0x30000040ff407230 */ /* 0x000fc40000004100 */
[----:B------:R-:W-:Y:S01]  /*1620*/  FMUL.FTZ R93, R37, R74 ;  /* 0x0000004a255d7220 */ /* 0x000fe20000410000 */
        /* <DEDUP_REMOVED lines=58> */
.L_x_1214:
        /* <DEDUP_REMOVED lines=62> */
.L_x_1216:
[----:B------:R-:W-:Y:S05]  /*1db0*/  BSYNC.RECONVERGENT B0 ;  /* 0x0000000000007941 */ /* 0x000fea0003800200 */
.L_x_1215:
        /* <DEDUP_REMOVED lines=24> */
.L_x_1219:
[----:B------:R-:W2:Y:S04]  /*1f40*/  LD.E.STRONG.GPU R49, desc[UR10][R104.64+0x10] ;  /* 0x0000100a68317980 */ /* 0x000ea8000c10f900 */
[----:B--2---:R-:W-:Y:S01]  /*1f50*/  CCTL.IVALL ;  /* 0x00000000ff00798f */ /* 0x004fe20002000000 */
[----:B------:R-:W-:Y:S05]  /*1f60*/  YIELD ;  /* 0x0000000000007946 */ /* 0x000fea0003800000 */
[----:B-----5:R-:W-:-:S04]  /*1f70*/  LOP3.LUT R49, R49, R48, RZ, 0x3c, !PT ;  /* 0x0000003031317212 */ /* 0x020fc800078e3cff */
[----:B------:R-:W-:-:S13]  /*1f80*/  ISETP.GT.AND P1, PT, R49, -0x1, PT ;  /* 0xffffffff3100780c */ /* 0x000fda0003f24270 */
[----:B------:R-:W-:Y:S05]  /*1f90*/  @P1 BRA `(.L_x_1219) ;  /* 0xfffffffc00e81947 */ /* 0x000fea000383ffff */
.L_x_1218:
[----:B------:R-:W-:Y:S05]  /*1fa0*/  WARPSYNC.ALL ;  /* 0x0000000000007948 */ /* 0x000fea0003800000 */
[----:B------:R-:W-:Y:S06]  /*1fb0*/  BAR.SYNC.DEFER_BLOCKING 0x0 ;  /* 0x0000000000007b1d */ /* 0x000fec0000010000 */
[----:B------:R-:W-:Y:S05]  /*1fc0*/  BRA `(.L_x_1220) ;  /* 0x00000000003c7947 */ /* 0x000fea0003800000 */
.L_x_1217:
[----:B------:R-:W-:Y:S01]  /*1fd0*/  BAR.SYNC.DEFER_BLOCKING 0x0 ;  /* 0x0000000000007b1d */ /* 0x000fe20000010000 */
[----:B------:R-:W-:-:S13]  /*1fe0*/  ISETP.NE.AND P1, PT, R5, RZ, PT ;  /* 0x000000ff0500720c */ /* 0x000fda0003f25270 */
[----:B------:R-:W-:Y:S05]  /*1ff0*/  @P1 BRA `(.L_x_1221) ;  /* 0x0000000000281947 */ /* 0x000fea0003800000 */
[----:B------:R-:W-:Y:S06]  /*2000*/  MEMBAR.ALL.GPU ;  /* 0x0000000000007992 */ /* 0x000fec000000a000 */
[----:B------:R-:W-:-:S00]  /*2010*/  ERRBAR ;  /* 0x00000000000079ab */ /* 0x000fc00000000000 */
[----:B------:R-:W-:Y:S06]  /*2020*/  CGAERRBAR ;  /* 0x00000000000075ab */ /* 0x000fec0000000000 */
[----:B------:R0:W5:Y:S02]  /*2030*/  ATOM.E.ADD.STRONG.GPU PT, R48, desc[UR10][R108.64], R44 ;  /* 0x8000002c6c30798a */ /* 0x00016400081ef10a */
.L_x_1222:
[----:B------:R-:W2:Y:S04]  /*2040*/  LD.E.STRONG.GPU R49, desc[UR10][R108.64] ;  /* 0x0000000a6c317980 */ /* 0x000ea8000c10f900 */
[----:B--2---:R-:W-:Y:S01]  /*2050*/  CCTL.IVALL ;  /* 0x00000000ff00798f */ /* 0x004fe20002000000 */
[----:B------:R-:W-:Y:S05]  /*2060*/  YIELD ;  /* 0x0000000000007946 */ /* 0x000fea0003800000 */
[----:B-----5:R-:W-:-:S04]  /*2070*/  LOP3.LUT R49, R49, R48, RZ, 0x3c, !PT ;  /* 0x0000003031317212 */ /* 0x020fc800078e3cff */
[----:B------:R-:W-:-:S13]  /*2080*/  ISETP.GT.AND P1, PT, R49, -0x1, PT ;  /* 0xffffffff3100780c */ /* 0x000fda0003f24270 */
[----:B------:R-:W-:Y:S05]  /*2090*/  @P1 BRA `(.L_x_1222) ;  /* 0xfffffffc00e81947 */ /* 0x000fea000383ffff */
.L_x_1221:
[----:B------:R-:W-:Y:S05]  /*20a0*/  WARPSYNC.ALL ;  /* 0x0000000000007948 */ /* 0x000fea0003800000 */
[----:B------:R-:W-:Y:S06]  /*20b0*/  BAR.SYNC.DEFER_BLOCKING 0x0 ;  /* 0x0000000000007b1d */ /* 0x000fec0000010000 */
.L_x_1220:
        /* <DEDUP_REMOVED lines=11> */
.L_x_1224:
[----:B------:R-:W-:Y:S05]  /*2170*/  BSYNC.RECONVERGENT B0 ;  /* 0x0000000000007941 */ /* 0x000fea0003800200 */
.L_x_1223:
        /* <DEDUP_REMOVED lines=61> */
.L_x_1213:
        /* <DEDUP_REMOVED lines=57> */
.L_x_1237:
        /* <DEDUP_REMOVED lines=25> */
.L_x_1230:
        /* <DEDUP_REMOVED lines=33> */
.L_x_1229:
[----:B------:R-:W-:Y:S05]  /*2c80*/  BSYNC.RECONVERGENT B1 ;  /* 0x0000000000017941 */ /* 0x000fea0003800200 */
.L_x_1228:
        /* <DEDUP_REMOVED lines=25> */
.L_x_1232:
[----:B------:R-:W-:Y:S05]  /*2e20*/  BSYNC.RECONVERGENT B1 ;  /* 0x0000000000017941 */ /* 0x000fea0003800200 */
.L_x_1231:
        /* <DEDUP_REMOVED lines=26> */
.L_x_1227:
[----:B------:R-:W-:Y:S05]  /*2fd0*/  BSYNC.RECONVERGENT B0 ;  /* 0x0000000000007941 */ /* 0x000fea0003800200 */
.L_x_1226:
[----:B------:R0:W-:Y:S01]  /*2fe0*/  STS [R10], R25 ;  /* 0x000000190a007388 */ /* 0x0001e20000000800 */
[----:B------:R-:W2:Y:S01]  /*2ff0*/  LDC.64 R20, c[0x0][0x388] ;  /* 0x0000e200ff147b82 */ /* 0x000ea20000000a00 */
[----:B------:R-:W-:Y:S02]  /*3000*/  ISETP.GT.U32.AND P1, PT, R45, 0x9, PT ;  /* 0x000000092d00780c */ /* 0x000fe40003f24070 */
[----:B------:R0:W-:Y:S01]  /*3010*/  STS [R10+0x500], R24 ;  /* 0x000500180a007388 */ /* 0x0001e20000000800 */
[----:B------:R-:W-:-:S04]  /*3020*/  MOV R26, R9 ;  /* 0x00000009001a7202 */ /* 0x000fc80000000f00 */
[----:B------:R-:W3:Y:S08]  /*3030*/  LDC.64 R12, c[0x0][0x390] ;  /* 0x0000e400ff0c7b82 */ /* 0x000ef00000000a00 */
[----:B0-----:R-:W-:Y:S06]  /*3040*/  BAR.SYNC.DEFER_BLOCKING 0x0 ;  /* 0x0000000000007b1d */ /* 0x001fec0000010000 */
.L_x_1236:
        /* <DEDUP_REMOVED lines=31> */
.L_x_1247:
[----:B------:R-:W-:Y:S01]  /*3240*/  BSSY.RECONVERGENT B0, `(.L_x_1234) ;  /* 0x000000b000007945 */ /* 0x000fe20003800200 */
[----:B-1----:R-:W-:-:S03]  /*3250*/  FADD.FTZ R23, R22, R23 ;  /* 0x0000001716177221 */ /* 0x002fc60000010000 */
[----:B------:R-:W-:Y:S05]  /*3260*/  @P2 BRA `(.L_x_1235) ;  /* 0x0000000000202947 */ /* 0x000fea0003800000 */
[----:B------:R-:W-:Y:S02]  /*3270*/  F2FP.F16.F32.PACK_AB R22, R23, R30 ;  /* 0x0000001e1716723e */ /* 0x000fe400000000ff */
[----:B------:R-:W-:Y:S02]  /*3280*/  IADD3 R25, PT, PT, R26, R11, RZ ;  /* 0x0000000b1a197210 */ /* 0x000fe40007ffe0ff */
[C---:B------:R-:W-:Y:S02]  /*3290*/  PRMT R27, R22.reuse, 0x7610, R27 ;  /* 0x00007610161b7816 */ /* 0x040fe4000000001b */
[----:B------:R-:W-:Y:S01]  /*32a0*/  PRMT R28, R22, 0x7632, R28 ;  /* 0x00007632161c7816 */ /* 0x000fe2000000001c */
[----:B--2---:R-:W-:-:S04]  /*32b0*/  IMAD.WIDE R22, R25, 0x2, R20 ;  /* 0x0000000219167825 */ /* 0x004fc800078e0214 */
[----:B---3--:R-:W-:Y:S01]  /*32c0*/  IMAD.WIDE R24, R25, 0x2, R12 ;  /* 0x0000000219187825 */ /* 0x008fe200078e020c */
[----:B------:R0:W-:Y:S04]  /*32d0*/  STG.E.U16 desc[UR10][R22.64], R27 ;  /* 0x0000001b16007986 */ /* 0x0001e8000c10150a */
[----:B------:R0:W-:Y:S02]  /*32e0*/  STG.E.U16 desc[UR10][R24.64], R28 ;  /* 0x0000001c18007986 */ /* 0x0001e4000c10150a */
.L_x_1235:
[----:B------:R-:W-:Y:S05]  /*32f0*/  BSYNC.RECONVERGENT B0 ;  /* 0x0000000000007941 */ /* 0x000fea0003800200 */
.L_x_1234:
        /* <DEDUP_REMOVED lines=9> */
.L_x_1233:
        /* <DEDUP_REMOVED lines=8> */
.L_x_1239:
[----:B------:R-:W-:Y:S05]  /*3410*/  BSYNC B0 ;  /* 0x0000000000007941 */ /* 0x000fea0003800000 */
.L_x_1238:
        /* <DEDUP_REMOVED lines=8> */
.L_x_1240:
[----:B------:R-:W-:Y:S01]  /*34a0*/  FADD.FTZ R25, R25, R22 ;  /* 0x0000001619197221 */ /* 0x000fe20000010000 */
[----:B------:R-:W-:-:S04]  /*34b0*/  HFMA2 R33, -RZ, RZ, 0, 2.384185791015625e-07 ;  /* 0x00000004ff217431 */ /* 0x000fc800000001ff */
[----:B------:R-:W-:Y:S02]  /*34c0*/  MOV R34, R25 ;  /* 0x0000001900227202 */ /* 0x000fe40000000f00 */
[----:B------:R-:W-:-:S07]  /*34d0*/  MOV R24, R32 ;  /* 0x0000002000187202 */ /* 0x000fce0000000f00 */
[----:B------:R-:W-:Y:S05]  /*34e0*/  WARPSYNC.COLLECTIVE R31, `(.L_x_1241) ;  /* 0x000000001f087348 */ /* 0x000fea0003c00000 */
[----:B------:R0:W1:Y:S02]  /*34f0*/  SHFL.BFLY P3, R32, R34, R33, R36 ;  /* 0x0c00002122207389 */ /* 0x0000640000060024 */
[----:B01----:R-:W-:Y:S05]  /*3500*/  ENDCOLLECTIVE ;  /* 0x000000000000791b */ /* 0x003fea0003800000 */
.L_x_1241:
[----:B------:R-:W-:-:S05]  /*3510*/  FADD.FTZ R24, R24, R23 ;  /* 0x0000001718187221 */ /* 0x000fca0000010000 */
[----:B------:R-:W-:Y:S02]  /*3520*/  MOV R34, R24 ;  /* 0x0000001800227202 */ /* 0x000fe40000000f00 */
[----:B------:R-:W-:-:S07]  /*3530*/  MOV R28, R32 ;  /* 0x00000020001c7202 */ /* 0x000fce0000000f00 */
[----:B------:R-:W-:Y:S05]  /*3540*/  WARPSYNC.COLLECTIVE R31, `(.L_x_1242) ;  /* 0x000000001f087348 */ /* 0x000fea0003c00000 */
[----:B------:R0:W1:Y:S02]  /*3550*/  SHFL.BFLY P3, R32, R34, R33, R36 ;  /* 0x0c00002122207389 */ /* 0x0000640000060024 */
[----:B01----:R-:W-:Y:S05]  /*3560*/  ENDCOLLECTIVE ;  /* 0x000000000000791b */ /* 0x003fea0003800000 */
.L_x_1242:
[----:B------:R-:W-:Y:S01]  /*3570*/  FADD.FTZ R28, R25, R28 ;  /* 0x0000001c191c7221 */ /* 0x000fe20000010000 */
[----:B------:R-:W-:-:S04]  /*3580*/  HFMA2 R33, -RZ, RZ, 0, 1.1920928955078125e-07 ;  /* 0x00000002ff217431 */ /* 0x000fc800000001ff */
[----:B------:R-:W-:Y:S02]  /*3590*/  MOV R34, R28 ;  /* 0x0000001c00227202 */ /* 0x000fe40000000f00 */
[----:B------:R-:W-:-:S07]  /*35a0*/  MOV R27, R32 ;  /* 0x00000020001b7202 */ /* 0x000fce0000000f00 */
[----:B------:R-:W-:Y:S05]  /*35b0*/  WARPSYNC.COLLECTIVE R31, `(.L_x_1243) ;  /* 0x000000001f087348 */ /* 0x000fea0003c00000 */
[----:B------:R0:W1:Y:S02]  /*35c0*/  SHFL.BFLY P3, R32, R34, R33, R36 ;  /* 0x0c00002122207389 */ /* 0x0000640000060024 */
[----:B01----:R-:W-:Y:S05]  /*35d0*/  ENDCOLLECTIVE ;  /* 0x000000000000791b */ /* 0x003fea0003800000 */
.L_x_1243:
[----:B------:R-:W-:-:S05]  /*35e0*/  FADD.FTZ R27, R24, R27 ;  /* 0x0000001b181b7221 */ /* 0x000fca0000010000 */
[----:B------:R-:W-:Y:S02]  /*35f0*/  MOV R34, R27 ;  /* 0x0000001b00227202 */ /* 0x000fe40000000f00 */
[----:B------:R-:W-:-:S07]  /*3600*/  MOV R29, R32 ;  /* 0x00000020001d7202 */ /* 0x000fce0000000f00 */
[----:B------:R-:W-:Y:S05]  /*3610*/  WARPSYNC.COLLECTIVE R31, `(.L_x_1244) ;  /* 0x000000001f087348 */ /* 0x000fea0003c00000 */
[----:B------:R0:W1:Y:S02]  /*3620*/  SHFL.BFLY P3, R32, R34, R33, R36 ;  /* 0x0c00002122207389 */ /* 0x0000640000060024 */
[----:B01----:R-:W-:Y:S05]  /*3630*/  ENDCOLLECTIVE ;  /* 0x000000000000791b */ /* 0x003fea0003800000 */
.L_x_1244:
[----:B------:R-:W-:Y:S01]  /*3640*/  FADD.FTZ R29, R28, R29 ;  /* 0x0000001d1c1d7221 */ /* 0x000fe20000010000 */
[----:B------:R-:W-:-:S04]  /*3650*/  HFMA2 R33, -RZ, RZ, 0, 5.9604644775390625e-08 ;  /* 0x00000001ff217431 */ /* 0x000fc800000001ff */
[----:B------:R-:W-:Y:S02]  /*3660*/  MOV R34, R29 ;  /* 0x0000001d00227202 */ /* 0x000fe40000000f00 */
[----:B------:R-:W-:-:S07]  /*3670*/  MOV R22, R32 ;  /* 0x0000002000167202 */ /* 0x000fce0000000f00 */
[----:B------:R-:W-:Y:S05]  /*3680*/  WARPSYNC.COLLECTIVE R31, `(.L_x_1245) ;  /* 0x000000001f087348 */ /* 0x000fea0003c00000 */
[----:B------:R0:W1:Y:S02]  /*3690*/  SHFL.BFLY P3, R32, R34, R33, R36 ;  /* 0x0c00002122207389 */ /* 0x0000640000060024 */
[----:B01----:R-:W-:Y:S05]  /*36a0*/  ENDCOLLECTIVE ;  /* 0x000000000000791b */ /* 0x003fea0003800000 */
.L_x_1245:
[----:B------:R-:W-:-:S05]  /*36b0*/  FADD.FTZ R22, R27, R22 ;  /* 0x000000161b167221 */ /* 0x000fca0000010000 */
[----:B------:R-:W-:Y:S02]  /*36c0*/  MOV R34, R22 ;  /* 0x0000001600227202 */ /* 0x000fe40000000f00 */
[----:B------:R-:W-:-:S07]  /*36d0*/  MOV R30, R32 ;  /* 0x00000020001e7202 */ /* 0x000fce0000000f00 */
[----:B------:R-:W-:Y:S05]  /*36e0*/  WARPSYNC.COLLECTIVE R31, `(.L_x_1246) ;  /* 0x000000001f087348 */ /* 0x000fea0003c00000 */
[----:B------:R0:W1:Y:S02]  /*36f0*/  SHFL.BFLY P3, R32, R34, R33, R36 ;  /* 0x0c00002122207389 */ /* 0x0000640000060024 */
[----:B01----:R-:W-:Y:S05]  /*3700*/  ENDCOLLECTIVE ;  /* 0x000000000000791b */ /* 0x003fea0003800000 */
.L_x_1246:
[----:B------:R-:W-:Y:S01]  /*3710*/  FADD.FTZ R30, R29, R30 ;  /* 0x0000001e1d1e7221 */ /* 0x000fe20000010000 */
[----:B------:R-:W-:Y:S01]  /*3720*/  MOV R23, R32 ;  /* 0x0000002000177202 */ /* 0x000fe20000000f00 */
[----:B------:R-:W-:Y:S06]  /*3730*/  BRA `(.L_x_1247) ;  /* 0xfffffff800c07947 */ /* 0x000fec000383ffff */
.L_x_1248:
        /* <DEDUP_REMOVED lines=12> */
.L_x_1701:


//--------------------- .text._ZN13group_norm_v218gn_bwd_cuda_kernelI6__halfLi320ELi3ELi16ELi80ELi256ELb1ELb1ELi8ELi320ELi320ELi4ELb1ELi8ELb0ELb0ELNS_15WgradSyncMethodE3ENS_16CompileConditionILi1000EEEEEvPT_S6_S6_PKS5_S8_S8_S8_PKfflPfPj --------------------------
	.section	.text._ZN13group_norm_v218gn_bwd_cuda_kernelI6__halfLi320ELi3ELi16ELi80ELi256ELb1ELb1ELi8ELi320ELi320ELi4ELb1ELi8ELb0ELb0ELNS_15WgradSyncMethodE3ENS_16CompileConditionILi1000EEEEEvPT_S6_S6_PKS5_S8_S8_S8_PKfflPfPj,"ax",@progbits
	.align	128
        .global         _ZN13group_norm_v218gn_bwd_cuda_kernelI6__halfLi320ELi3ELi16ELi80ELi256ELb1ELb1ELi8ELi320ELi320ELi4ELb1ELi8ELb0ELb0ELNS_15WgradSyncMethodE3ENS_16CompileConditionILi1000EEEEEvPT_S6_S6_PKS5_S8_S8_S8_PKfflPfPj
        .type           _ZN13group_norm_v218gn_bwd_cuda_kernelI6__halfLi320ELi3ELi16ELi80ELi256ELb1ELb1ELi8ELi320ELi320ELi4ELb1ELi8ELb0ELb0ELNS_15WgradSyncMethodE3ENS_16CompileConditionILi1000EEEEEvPT_S6_S6_PKS5_S8_S8_S8_PKfflPfPj,@function
        .size           _ZN13group_norm_v218gn_bwd_cuda_kernelI6__halfLi320ELi3ELi16ELi80ELi256ELb1ELb1ELi8ELi320ELi320ELi4ELb1ELi8ELb0ELb0ELNS_15WgradSyncMethodE3ENS_16CompileConditionILi1000EEEEEvPT_S6_S6_PKS5_S8_S8_S8_PKfflPfPj,(.L_x_1702 - _ZN13group_norm_v218gn_bwd_cuda_kernelI6__halfLi320ELi3ELi16ELi80ELi256ELb1ELb1ELi8ELi320ELi320ELi4ELb1ELi8ELb0ELb0ELNS_15WgradSyncMethodE3ENS_16CompileConditionILi1000EEEEEvPT_S6_S6_PKS5_S8_S8_S8_PKfflPfPj)
        .other          _ZN13group_norm_v218gn_bwd_cuda_kernelI6__halfLi320ELi3ELi16ELi80ELi256ELb1ELb1ELi8ELi320ELi320ELi4ELb1ELi8ELb0ELb0ELNS_15WgradSyncMethodE3ENS_16CompileConditionILi1000EEEEEvPT_S6_S6_PKS5_S8_S8_S8_PKfflPfPj,@"STO_CUDA_ENTRY STV_DEFAULT"
_ZN13group_norm_v218gn_bwd_cuda_kernelI6__halfLi320ELi3ELi16ELi80ELi256ELb1ELb1ELi8ELi320ELi320ELi4ELb1ELi8ELb0ELb0ELNS_15WgradSyncMethodE3ENS_16CompileConditionILi1000EEEEEvPT_S6_S6_PKS5_S8_S8_S8_PKfflPfPj:
.text._ZN13group_norm_v218gn_bwd_cuda_kernelI6__halfLi320ELi3ELi16ELi80ELi256ELb1ELb1ELi8ELi320ELi320ELi4ELb1ELi8ELb0ELb0ELNS_15WgradSyncMethodE3ENS_16CompileConditionILi1000EEEEEvPT_S6_S6_PKS5_S8_S8_S8_PKfflPfPj:
        /* <DEDUP_REMOVED lines=28> */
.L_x_1251:
[----:B------:R-:W2:Y:S04]  /*01c0*/  LD.E.STRONG.GPU R6, desc[UR10][R4.64+0x20] ;  /* 0x0000200a04067980 */ /* 0x000ea8000c10f900 */
[----:B--2---:R-:W-:Y:S01]  /*01d0*/  CCTL.IVALL ;  /* 0x00000000ff00798f */ /* 0x004fe20002000000 */
[----:B------:R-:W-:Y:S05]  /*01e0*/  YIELD ;  /* 0x0000000000007946 */ /* 0x000fea0003800000 */
[----:B-----5:R-:W-:-:S04]  /*01f0*/  LOP3.LUT R6, R6, R3, RZ, 0x3c, !PT ;  /* 0x0000000306067212 */ /* 0x020fc800078e3cff */
[----:B------:R-:W-:-:S13]  /*0200*/  ISETP.GT.AND P0, PT, R6, -0x1, PT ;  /* 0xffffffff0600780c */ /* 0x000fda0003f04270 */
[----:B------:R-:W-:Y:S05]  /*0210*/  @P0 BRA `(.L_x_1251) ;  /* 0xfffffffc00e80947 */ /* 0x000fea000383ffff */
.L_x_1250:
[----:B------:R-:W-:Y:S05]  /*0220*/  WARPSYNC.ALL ;  /* 0x0000000000007948 */ /* 0x000fea0003800000 */
[----:B------:R-:W-:Y:S06]  /*0230*/  BAR.SYNC.DEFER_BLOCKING 0x0 ;  /* 0x0000000000007b1d */ /* 0x000fec0000010000 */
[----:B------:R-:W-:Y:S05]  /*0240*/  BRA `(.L_x_1252) ;  /* 0x0000002400307947 */ /* 0x000fea0003800000 */
.L_x_1249:
        /* <DEDUP_REMOVED lines=10> */
[----:B------:R-:W-:-:S04]  /*02f0*/  IADD3 R6, PT, PT, R7, R4, RZ ;  /* 0x0000000407067210 */ /* 0x000fc80007ffe0ff */
        /* <DEDUP_REMOVED lines=9> */
[----:B------:R-:W-:Y:S01]  /*0390*/  MOV R15, R0 ;  /* 0x00000000000f7202 */ /* 0x000fe20000000f00 */
[----:B------:R-:W0:Y:S01]  /*03a0*/  S2R R8, SR_CgaCtaId ;  /* 0x0000000000087919 */ /* 0x000e220000008800 */
[----:B------:R-:W-:-:S02]  /*03b0*/  IADD3 R7, PT, PT, R7, 0x2800, RZ ;  /* 0x0000280007077810 */ /* 0x000fc40007ffe0ff */
[----:B------:R-:W-:Y:S02]  /*03c0*/  CS2R R28, SRZ ;  /* 0x00000000001c7805 */ /* 0x000fe4000001ff00 */
[----:B------:R-:W-:Y:S02]  /*03d0*/  CS2R R26, SRZ ;  /* 0x00000000001a7805 */ /* 0x000fe4000001ff00 */
[----:B------:R-:W-:Y:S02]  /*03e0*/  CS2R R24, SRZ ;  /* 0x0000000000187805 */ /* 0x000fe4000001ff00 */
[----:B------:R-:W-:Y:S01]  /*03f0*/  CS2R R22, SRZ ;  /* 0x0000000000167805 */ /* 0x000fe2000001ff00 */
[----:B------:R-:W-:Y:S01]  /*0400*/  UMOV UR4, URZ ;  /* 0x000000ff00047c82 */ /* 0x000fe20008000000 */
[----:B0-----:R-:W-:-:S05]  /*0410*/  LEA R7, R8, R7, 0x18 ;  /* 0x0000000708077211 */ /* 0x001fca00078ec0ff */
[----:B------:R-:W-:-:S05]  /*0420*/  IMAD R18, R18, 0x28, R7 ;  /* 0x0000002812127824 */ /* 0x000fca00078e0207 */
[----:B------:R-:W-:Y:S01]  /*0430*/  LEA R17, R5, R18, 0x3 ;  /* 0x0000001205117211 */ /* 0x000fe200078e18ff */
[--C-:B--2---:R-:W-:Y:S02]  /*0440*/  HADD2.F32 R8, -RZ, R2.reuse.H0_H0 ;  /* 0x20000002ff087230 */ /* 0x104fe40000004100 */
[----:B------:R-:W-:Y:S01]  /*0450*/  HADD2.F32 R7, -RZ, R2.H1_H1 ;  /* 0x30000002ff077230 */ /* 0x000fe20000004100 */
[----:B------:R-:W-:Y:S01]  /*0460*/  LOP3.LUT R2, R6, 0xffff, RZ, 0xc0, !PT ;  /* 0x0000ffff06027812 */ /* 0x000fe200078ec0ff */
[----:B---3--:R-:W-:Y:S02]  /*0470*/  HADD2.F32 R11, -RZ, R12.H0_H0 ;  /* 0x2000000cff0b7230 */ /* 0x008fe40000004100 */
[----:B------:R-:W-:Y:S02]  /*0480*/  HADD2.F32 R14, -RZ, R13.H0_H0 ;  /* 0x2000000dff0e7230 */ /* 0x000fe40000004100 */
[----:B------:R-:W-:Y:S02]  /*0490*/  IMAD R2, R2, 0x667, RZ ;  /* 0x0000066702027824 */ /* 0x000fe400078e02ff */
[----:B------:R-:W-:-:S02]  /*04a0*/  HADD2.F32 R9, -RZ, R3.H0_H0 ;  /* 0x20000003ff097230 */ /* 0x000fc40000004100 */
[----:B------:R-:W-:Y:S01]  /*04b0*/  HADD2.F32 R10, -RZ, R3.H1_H1 ;  /* 0x30000003ff0a7230 */ /* 0x000fe20000004100 */
[----:B------:R-:W-:Y:S01]  /*04c0*/  SHF.R.U32.HI R18, RZ, 0x11, R2 ;  /* 0x00000011ff127819 */ /* 0x000fe20000011602 */
[----:B------:R-:W-:Y:S02]  /*04d0*/  HADD2.F32 R12, -RZ, R12.H1_H1 ;  /* 0x3000000cff0c7230 */ /* 0x000fe40000004100 */
[----:B------:R-:W-:-:S07]  /*04e0*/  HADD2.F32 R13, -RZ, R13.H1_H1 ;  /* 0x3000000dff0d7230 */ /* 0x000fce0000004100 */
.L_x_1264:
[----:B------:R-:W0:Y:S01]  /*04f0*/  S2R R2, SR_CTAID.X ;  /* 0x0000000000027919 */ /* 0x000e220000002500 */
[----:B-1----:R-:W1:Y:S01]  /*0500*/  LDCU.64 UR6, c[0x0][0x3b8] ;  /* 0x00007700ff0677ac */ /* 0x002e620008000a00 */
[--C-:B------:R-:W-:Y:S02]  /*0510*/  SHF.R.U64 R33, R15, 0x2, R16.reuse ;  /* 0x000000020f217819 */ /* 0x100fe40000001210 */
[----:B------:R-:W-:Y:S01]  /*0520*/  SHF.R.U32.HI R34, RZ, 0x2, R16 ;  /* 0x00000002ff227819 */ /* 0x000fe20000011610 */
[----:B------:R-:W2:Y:S01]  /*0530*/  LDCU.64 UR8, c[0x0][0x3a0] ;  /* 0x00007400ff0877ac */ /* 0x000ea20008000a00 */
[C---:B------:R-:W-:Y:S02]  /*0540*/  SHF.L.U32 R20, R33.reuse, 0x5, RZ ;  /* 0x0000000521147819 */ /* 0x040fe400000006ff */
[----:B------:R-:W-:Y:S01]  /*0550*/  SHF.L.U64.HI R21, R33, 0x5, R34 ;  /* 0x0000000521157819 */ /* 0x000fe20000010222 */
[----:B------:R-:W-:Y:S01]  /*0560*/  IMAD R19, R34, 0x50000, RZ ;  /* 0x0005000022137824 */ /* 0x000fe200078e02ff */
[----:B------:R-:W-:Y:S01]  /*0570*/  MOV R31, RZ ;  /* 0x000000ff001f7202 */ /* 0x000fe20000000f00 */
        /* <DEDUP_REMOVED lines=9> */
[----:B-1----:R-:W-:-:S04]  /*0610*/  LEA R30, P0, R20, UR6, 0x2 ;  /* 0x00000006141e7c11 */ /* 0x002fc8000f8010ff */
[----:B------:R-:W-:Y:S01]  /*0620*/  LEA.HI.X R31, R20, UR7, R21, 0x2, P0 ;  /* 0x00000007141f7c11 */ /* 0x000fe200080f1415 */
[----:B------:R-:W0:Y:S01]  /*0630*/  LDCU.64 UR6, c[0x0][0x398] ;  /* 0x00007300ff0677ac */ /* 0x000e220008000a00 */
[----:B------:R-:W-:-:S04]  /*0640*/  IADD3 R3, P1, PT, R3, R32, RZ ;  /* 0x0000002003037210 */ /* 0x000fc80007f3e0ff */
[----:B------:R-:W-:Y:S01]  /*0650*/  IADD3.X R20, PT, PT, R33, R19, RZ, P1, !PT ;  /* 0x0000001321147210 */ /* 0x000fe20000ffe4ff */
[----:B------:R-:W3:Y:S01]  /*0660*/  LDG.E.64.CONSTANT R30, desc[UR10][R30.64] ;  /* 0x0000000a1e1e7981 */ /* 0x000ee2000c1e9b00 */
[C---:B------:R-:W-:Y:S02]  /*0670*/  SHF.L.U32 R19, R3.reuse, 0x1, RZ ;  /* 0x0000000103137819 */ /* 0x040fe400000006ff */
[----:B------:R-:W-:Y:S02]  /*0680*/  SHF.L.U64.HI R20, R3, 0x1, R20 ;  /* 0x0000000103147819 */ /* 0x000fe40000010214 */
[----:B--2---:R-:W-:-:S04]  /*0690*/  IADD3 R40, P0, PT, R19, UR8, RZ ;  /* 0x0000000813287c10 */ /* 0x004fc8000ff1e0ff */
[----:B------:R-:W-:-:S05]  /*06a0*/  IADD3.X R41, PT, PT, R20, UR9, RZ, P0, !PT ;  /* 0x0000000914297c10 */ /* 0x000fca00087fe4ff */
[----:B------:R-:W2:Y:S04]  /*06b0*/  LDG.E.64.CONSTANT R32, desc[UR10][R40.64] ;  /* 0x0000000a28207981 */ /* 0x000ea8000c1e9b00 */
[----:B------:R1:W5:Y:S01]  /*06c0*/  LDG.E.64.CONSTANT R34, desc[UR10][R40.64+0x2800] ;  /* 0x0028000a28227981 */ /* 0x000362000c1e9b00 */
        /* <DEDUP_REMOVED lines=8> */
[----:B------:R-:W-:-:S04]  /*0750*/  ISETP.GE.U32.AND P0, PT, R15, UR8, PT ;  /* 0x000000080f007c0c */ /* 0x000fc8000bf06070 */
[----:B------:R-:W-:Y:S02]  /*0760*/  ISETP.GE.AND.EX P0, PT, R16, UR7, PT, P0 ;  /* 0x0000000710007c0c */ /* 0x000fe4000bf06300 */
[----:B------:R-:W-:Y:S01]  /*0770*/  ISETP.GT.U32.AND P1, PT, R4, 0xf, PT ;  /* 0x0000000f0400780c */ /* 0x000fe20003f24070 */
[----:B---3--:R-:W-:-:S06]  /*0780*/  FADD.FTZ R21, R31, UR5 ;  /* 0x000000051f157e21 */ /* 0x008fcc0008010000 */
[----:B------:R-:W3:Y:S01]  /*0790*/  MUFU.RSQ R21, R21 ;  /* 0x0000001500157308 */ /* 0x000ee20000001400 */
[----:B--2---:R-:W-:-:S05]  /*07a0*/  HADD2.F32 R3, -RZ, R32.H0_H0 ;  /* 0x20000020ff037230 */ /* 0x004fca0000004100 */
[----:B------:R-:W-:Y:S01]  /*07b0*/  FADD.FTZ R44, -R30, R3 ;  /* 0x000000031e2c7221 */ /* 0x000fe20000010100 */
[----:B------:R-:W-:-:S03]  /*07c0*/  HADD2.F32 R31, -RZ, R32.H1_H1 ;  /* 0x30000020ff1f7230 */ /* 0x000fc60000004100 */
[C---:B---3--:R-:W-:Y:S02]  /*07d0*/  FMUL.FTZ R3, R21.reuse, R44 ;  /* 0x0000002c15037220 */ /* 0x048fe40000410000 */
[----:B------:R-:W-:Y:S02]  /*07e0*/  FADD.FTZ R32, -R30, R31 ;  /* 0x0000001f1e207221 */ /* 0x000fe40000010100 */
[----:B-1----:R-:W-:Y:S01]  /*07f0*/  FFMA.FTZ R41, R8, R3, R11 ;  /* 0x0000000308297223 */ /* 0x002fe2000001000b */
[--C-:B------:R-:W-:Y:S02]  /*0800*/  HADD2.F32 R31, -RZ, R33.reuse.H0_H0 ;  /* 0x20000021ff1f7230 */ /* 0x100fe40000004100 */
[----:B0-----:R-:W-:Y:S01]  /*0810*/  FMUL.FTZ R43, R21, R32 ;  /* 0x00000020152b7220 */ /* 0x001fe20000410000 */
[----:B------:R-:W-:Y:S02]  /*0820*/  HADD2.F32 R33, -RZ, R33.H1_H1 ;  /* 0x30000021ff217230 */ /* 0x000fe40000004100 */
[----:B------:R-:W-:Y:S01]  /*0830*/  FMUL.FTZ R50, R41, -1.4426950216293334961 ;  /* 0xbfb8aa3b29327820 */ /* 0x000fe20000410000 */
[----:B-----5:R-:W-:-:S02]  /*0840*/  HADD2.F32 R49, -RZ, R34.H1_H1 ;  /* 0x30000022ff317230 */ /* 0x020fc40000004100 */
[C---:B------:R-:W-:Y:S01]  /*0850*/  FADD.FTZ R32, -R30.reuse, R31 ;  /* 0x0000001f1e207221 */ /* 0x040fe20000010100 */
[----:B------:R-:W-:Y:S01]  /*0860*/  FFMA.FTZ R31, R7, R43, R12 ;  /* 0x0000002b071f7223 */ /* 0x000fe2000001000c */
[C---:B------:R-:W-:Y:S01]  /*0870*/  FADD.FTZ R40, -R30.reuse, R33 ;  /* 0x000000211e287221 */ /* 0x040fe20000010100 */
[----:B------:R-:W-:Y:S01]  /*0880*/  HADD2.F32 R33, -RZ, R34.H0_H0 ;  /* 0x20000022ff217230 */ /* 0x000fe20000004100 */
[----:B------:R-:W0:Y:S01]  /*0890*/  MUFU.EX2 R50, R50 ;  /* 0x0000003200327308 */ /* 0x000e220000000800 */
[C---:B------:R-:W-:Y:S01]  /*08a0*/  FADD.FTZ R42, -R30.reuse, R49 ;  /* 0x000000311e2a7221 */ /* 0x040fe20000010100 */
[----:B------:R-:W-:Y:S01]  /*08b0*/  FMUL.FTZ R57, R31, -1.4426950216293334961 ;  /* 0xbfb8aa3b1f397820 */ /* 0x000fe20000410000 */
[----:B------:R-:W-:Y:S02]  /*08c0*/  HADD2.F32 R49, -RZ, R35.H0_H0 ;  /* 0x20000023ff317230 */ /* 0x000fe40000004100 */
[C---:B------:R-:W-:Y:S01]  /*08d0*/  FMUL.FTZ R47, R21.reuse, R32 ;  /* 0x00000020152f7220 */ /* 0x040fe20000410000 */
[----:B------:R-:W-:Y:S01]  /*08e0*/  FMUL.FTZ R45, R21, R40 ;  /* 0x00000028152d7220 */ /* 0x000fe20000410000 */
[----:B------:R-:W-:-:S02]  /*08f0*/  FADD.FTZ R44, -R30, R33 ;  /* 0x000000211e2c7221 */ /* 0x000fc40000010100 */
[--C-:B------:R-:W-:Y:S01]  /*0900*/  FFMA.FTZ R32, R9, R47, R14.reuse ;  /* 0x0000002f09207223 */ /* 0x100fe2000001000e */
[----:B------:R-:W-:Y:S01]  /*0910*/  FADD.FTZ R46, -R30, R49 ;  /* 0x000000311e2e7221 */ /* 0x000fe20000010100 */
[----:B------:R-:W1:Y:S01]  /*0920*/  MUFU.EX2 R57, R57 ;  /* 0x0000003900397308 */ /* 0x000e620000000800 */
[----:B------:R-:W-:Y:S01]  /*0930*/  FFMA.FTZ R33, R10, R45, R13 ;  /* 0x0000002d0a217223 */ /* 0x000fe2000001000d */
[----:B------:R-:W-:Y:S02]  /*0940*/  HADD2.F32 R49, -RZ, R35.H1_H1 ;  /* 0x30000023ff317230 */ /* 0x000fe40000004100 */
[----:B------:R-:W-:Y:S01]  /*0950*/  FMUL.FTZ R44, R21, R44 ;  /* 0x0000002c152c7220 */ /* 0x000fe20000410000 */
[----:B------:R-:W-:Y:S01]  /*0960*/  FMUL.FTZ R51, R32, -1.4426950216293334961 ;  /* 0xbfb8aa3b20337820 */ /* 0x000fe20000410000 */
[----:B------:R-:W-:Y:S01]  /*0970*/  FMUL.FTZ R52, R33, -1.4426950216293334961 ;  /* 0xbfb8aa3b21347820 */ /* 0x000fe20000410000 */
[C---:B------:R-:W-:Y:S01]  /*0980*/  FMUL.FTZ R46, R21.reuse, R46 ;  /* 0x0000002e152e7220 */ /* 0x040fe20000410000 */
[----:B------:R-:W-:Y:S01]  /*0990*/  FFMA.FTZ R40, R8, R44, R11 ;  /* 0x0000002c08287223 */ /* 0x000fe2000001000b */
[----:B------:R-:W-:Y:S01]  /*09a0*/  FADD.FTZ R48, -R30, R49 ;  /* 0x000000311e307221 */ /* 0x000fe20000010100 */
[----:B0-----:R-:W-:Y:S01]  /*09b0*/  FADD.FTZ R56, R50, 1 ;  /* 0x3f80000032387421 */ /* 0x001fe20000010000 */
[----:B------:R-:W0:Y:S01]  /*09c0*/  MUFU.EX2 R51, R51 ;  /* 0x0000003300337308 */ /* 0x000e220000000800 */
[----:B------:R-:W-:Y:S01]  /*09d0*/  FMUL.FTZ R53, R40, -1.4426950216293334961 ;  /* 0xbfb8aa3b28357820 */ /* 0x000fe20000410000 */
[----:B------:R-:W-:Y:S01]  /*09e0*/  FMUL.FTZ R48, R21, R48 ;  /* 0x0000003015307220 */ /* 0x000fe20000410000 */
[----:B------:R-:W-:-:S05]  /*09f0*/  FFMA.FTZ R35, R9, R46, R14 ;  /* 0x0000002e09237223 */ /* 0x000fca000001000e */
[----:B------:R-:W2:Y:S01]  /*0a00*/  MUFU.EX2 R52, R52 ;  /* 0x0000003400347308 */ /* 0x000ea20000000800 */
[----:B------:R-:W-:Y:S01]  /*0a10*/  FFMA.FTZ R30, R10, R48, R13 ;  /* 0x000000300a1e7223 */ /* 0x000fe2000001000d */
[----:B------:R-:W-:Y:S01]  /*0a20*/  FMUL.FTZ R55, R35, -1.4426950216293334961 ;  /* 0xbfb8aa3b23377820 */ /* 0x000fe20000410000 */
[----:B-1----:R-:W-:Y:S02]  /*0a30*/  FADD.FTZ R50, R57, 1 ;  /* 0x3f80000039327421 */ /* 0x002fe40000010000 */
[----:B------:R-:W-:-:S03]  /*0a40*/  FMUL.FTZ R49, R30, -1.4426950216293334961 ;  /* 0xbfb8aa3b1e317820 */ /* 0x000fc60000410000 */
[----:B------:R-:W1:Y:S01]  /*0a50*/  MUFU.RCP R56, R56 ;  /* 0x0000003800387308 */ /* 0x000e620000001000 */
[----:B------:R-:W-:-:S07]  /*0a60*/  FMUL.FTZ R42, R21, R42 ;  /* 0x0000002a152a7220 */ /* 0x000fce0000410000 */
[----:B------:R-:W3:Y:S01]  /*0a70*/  MUFU.EX2 R53, R53 ;  /* 0x0000003500357308 */ /* 0x000ee20000000800 */
[----:B------:R-:W-:Y:S01]  /*0a80*/  FFMA.FTZ R34, R7, R42, R12 ;  /* 0x0000002a07227223 */ /* 0x000fe2000001000c */
[----:B0-----:R-:W-:-:S06]  /*0a90*/  FADD.FTZ R51, R51, 1 ;  /* 0x3f80000033337421 */ /* 0x001fcc0000010000 */
[----:B------:R-:W0:Y:S01]  /*0aa0*/  MUFU.EX2 R55, R55 ;  /* 0x0000003700377308 */ /* 0x000e220000000800 */
[----:B------:R-:W-:Y:S01]  /*0ab0*/  FMUL.FTZ R54, R34, -1.4426950216293334961 ;  /* 0xbfb8aa3b22367820 */ /* 0x000fe20000410000 */
[----:B--2---:R-:W-:-:S06]  /*0ac0*/  FADD.FTZ R52, R52, 1 ;  /* 0x3f80000034347421 */ /* 0x004fcc0000010000 */
[----:B------:R-:W2:Y:S08]  /*0ad0*/  MUFU.EX2 R49, R49 ;  /* 0x0000003100317308 */ /* 0x000eb00000000800 */
[----:B------:R-:W4:Y:S01]  /*0ae0*/  MUFU.RCP R50, R50 ;  /* 0x0000003200327308 */ /* 0x000f220000001000 */
[----:B-1----:R-:W-:Y:S01]  /*0af0*/  FADD.FTZ R58, -R56, 1 ;  /* 0x3f800000383a7421 */ /* 0x002fe20000010100 */
[----:B---3--:R-:W-:Y:S01]  /*0b00*/  FADD.FTZ R53, R53, 1 ;  /* 0x3f80000035357421 */ /* 0x008fe20000010000 */
[----:B0-----:R-:W-:-:S02]  /*0b10*/  FADD.FTZ R55, R55, 1 ;  /* 0x3f80000037377421 */ /* 0x001fc40000010000 */
[----:B------:R-:W-:-:S03]  /*0b20*/  FFMA.FTZ R41, R41, R58, 1 ;  /* 0x3f80000029297423 */ /* 0x000fc6000001003a */
[----:B------:R-:W0:Y:S01]  /*0b30*/  MUFU.RCP R51, R51 ;  /* 0x0000003300337308 */ /* 0x000e220000001000 */
[----:B------:R-:W-:-:S07]  /*0b40*/  FMUL.FTZ R41, R56, R41 ;  /* 0x0000002938297220 */ /* 0x000fce0000410000 */
[----:B------:R-:W1:Y:S01]  /*0b50*/  MUFU.EX2 R54, R54 ;  /* 0x0000003600367308 */ /* 0x000e620000000800 */
[----:B--2---:R-:W-:-:S07]  /*0b60*/  FADD.FTZ R49, R49, 1 ;  /* 0x3f80000031317421 */ /* 0x004fce0000010000 */
[----:B------:R-:W2:Y:S01]  /*0b70*/  MUFU.RCP R52, R52 ;  /* 0x0000003400347308 */ /* 0x000ea20000001000 */
[----:B----4-:R-:W-:-:S07]  /*0b80*/  FADD.FTZ R56, -R50, 1 ;  /* 0x3f80000032387421 */ /* 0x010fce0000010100 */
[----:B------:R-:W3:Y:S01]  /*0b90*/  MUFU.RCP R53, R53 ;  /* 0x0000003500357308 */ /* 0x000ee20000001000 */
[----:B------:R-:W-:-:S07]  /*0ba0*/  FFMA.FTZ R31, R31, R56, 1 ;  /* 0x3f8000001f1f7423 */ /* 0x000fce0000010038 */
[----:B------:R-:W4:Y:S01]  /*0bb0*/  MUFU.RCP R55, R55 ;  /* 0x0000003700377308 */ /* 0x000f220000001000 */
[----:B------:R-:W-:Y:S01]  /*0bc0*/  FMUL.FTZ R50, R50, R31 ;  /* 0x0000001f32327220 */ /* 0x000fe20000410000 */
[----:B0-----:R-:W-:Y:S01]  /*0bd0*/  FADD.FTZ R31, -R51, 1 ;  /* 0x3f800000331f7421 */ /* 0x001fe20000010100 */
[----:B-1----:R-:W-:Y:S01]  /*0be0*/  FADD.FTZ R54, R54, 1 ;  /* 0x3f80000036367421 */ /* 0x002fe20000010000 */
[----:B--2---:R-:W-:-:S04]  /*0bf0*/  FADD.FTZ R56, -R52, 1 ;  /* 0x3f80000034387421 */ /* 0x004fc80000010100 */
[----:B------:R-:W0:Y:S01]  /*0c00*/  MUFU.RCP R49, R49 ;  /* 0x0000003100317308 */ /* 0x000e220000001000 */
[----:B------:R-:W-:Y:S01]  /*0c10*/  FFMA.FTZ R32, R32, R31, 1 ;  /* 0x3f80000020207423 */ /* 0x000fe2000001001f */
[----:B------:R-:W-:Y:S01]  /*0c20*/  FFMA.FTZ R33, R33, R56, 1 ;  /* 0x3f80000021217423 */ /* 0x000fe20000010038 */
[----:B---3--:R-:W-:Y:S02]  /*0c30*/  FADD.FTZ R31, -R53, 1 ;  /* 0x3f800000351f7421 */ /* 0x008fe40000010100 */
[----:B------:R-:W-:Y:S01]  /*0c40*/  FMUL.FTZ R51, R51, R32 ;  /* 0x0000002033337220 */ /* 0x000fe20000410000 */
[----:B------:R-:W-:Y:S02]  /*0c50*/  FMUL.FTZ R32, R52, R33 ;  /* 0x0000002134207220 */ /* 0x000fe40000410000 */
[----:B------:R-:W1:Y:S01]  /*0c60*/  MUFU.RCP R54, R54 ;  /* 0x0000003600367308 */ /* 0x000e620000001000 */
[----:B------:R-:W-:Y:S01]  /*0c70*/  FFMA.FTZ R52, R40, R31, 1 ;  /* 0x3f80000028347423 */ /* 0x000fe2000001001f */
[----:B----4-:R-:W-:-:S04]  /*0c80*/  FADD.FTZ R40, -R55, 1 ;  /* 0x3f80000037287421 */ /* 0x010fc80000010100 */
[----:B------:R-:W-:Y:S01]  /*0c90*/  FFMA.FTZ R56, R35, R40, 1 ;  /* 0x3f80000023387423 */ /* 0x000fe20000010028 */
[--C-:B------:R-:W-:Y:S02]  /*0ca0*/  HADD2.F32 R40, -RZ, R36.reuse.H0_H0 ;  /* 0x20000024ff287230 */ /* 0x100fe40000004100 */
[----:B0-----:R-:W-:Y:S01]  /*0cb0*/  FADD.FTZ R33, -R49, 1 ;  /* 0x3f80000031217421 */ /* 0x001fe20000010100 */
[----:B------:R-:W-:Y:S02]  /*0cc0*/  HADD2.F32 R35, -RZ, R36.H1_H1 ;  /* 0x30000024ff237230 */ /* 0x000fe40000004100 */
[--C-:B------:R-:W-:Y:S02]  /*0cd0*/  HADD2.F32 R36, -RZ, R37.reuse.H0_H0 ;  /* 0x20000025ff247230 */ /* 0x100fe40000004100 */
[----:B------:R-:W-:Y:S01]  /*0ce0*/  FFMA.FTZ R30, R30, R33, 1 ;  /* 0x3f8000001e1e7423 */ /* 0x000fe20000010021 */
[----:B------:R-:W-:Y:S01]  /*0cf0*/  FMUL.FTZ R41, R40, R41 ;  /* 0x0000002928297220 */ /* 0x000fe20000410000 */
[----:B------:R-:W-:-:S02]  /*0d00*/  HADD2.F32 R37, -RZ, R37.H1_H1 ;  /* 0x30000025ff257230 */ /* 0x000fc40000004100 */
[----:B------:R-:W-:Y:S01]  /*0d10*/  FMUL.FTZ R30, R49, R30 ;  /* 0x0000001e311e7220 */ /* 0x000fe20000410000 */
[--C-:B------:R-:W-:Y:S02]  /*0d20*/  HADD2.F32 R40, -RZ, R38.reuse.H0_H0 ;  /* 0x20000026ff287230 */ /* 0x100fe40000004100 */
[----:B-1----:R-:W-:Y:S01]  /*0d30*/  FADD.FTZ R31, -R54, 1 ;  /* 0x3f800000361f7421 */ /* 0x002fe20000010100 */
[----:B------:R-:W-:Y:S02]  /*0d40*/  HADD2.F32 R49, -RZ, R38.H1_H1 ;  /* 0x30000026ff317230 */ /* 0x000fe40000004100 */
[----:B------:R-:W-:Y:S01]  /*0d50*/  FMUL.FTZ R33, R53, R52 ;  /* 0x0000003435217220 */ /* 0x000fe20000410000 */
[----:B------:R-:W-:Y:S01]  /*0d60*/  FMUL.FTZ R50, R35, R50 ;  /* 0x0000003223327220 */ /* 0x000fe20000410000 */
[----:B------:R-:W-:Y:S01]  /*0d70*/  FMUL.FTZ R38, R36, R51 ;  /* 0x0000003324267220 */ /* 0x000fe20000410000 */
[-C--:B------:R-:W-:Y:S01]  /*0d80*/  FMUL.FTZ R52, R8, R41.reuse ;  /* 0x0000002908347220 */ /* 0x080fe20000410000 */
[----:B------:R-:W-:Y:S01]  /*0d90*/  FMUL.FTZ R32, R37, R32 ;  /* 0x0000002025207220 */ /* 0x000fe20000410000 */
[----:B------:R-:W-:Y:S01]  /*0da0*/  FFMA.FTZ R37, R3, R41, R28 ;  /* 0x0000002903257223 */ /* 0x000fe2000001001c */
[----:B------:R-:W-:Y:S01]  /*0db0*/  FADD.FTZ R36, R41, R29 ;  /* 0x0000001d29247221 */ /* 0x000fe20000010000 */
[----:B------:R-:W-:Y:S01]  /*0dc0*/  FFMA.FTZ R31, R34, R31, 1 ;  /* 0x3f800000221f7423 */ /* 0x000fe2000001001f */
[----:B------:R-:W-:Y:S01]  /*0dd0*/  FFMA.FTZ R35, R43, R50, R26 ;  /* 0x000000322b237223 */ /* 0x000fe2000001001a */
[----:B------:R-:W-:Y:S01]  /*0de0*/  FFMA.FTZ R41, R47, R38, R24 ;  /* 0x000000262f297223 */ /* 0x000fe20000010018 */
[----:B------:R-:W-:Y:S01]  /*0df0*/  FMUL.FTZ R51, R7, R50 ;  /* 0x0000003207337220 */ /* 0x000fe20000410000 */
[----:B------:R-:W-:Y:S01]  /*0e00*/  FADD.FTZ R24, RZ, R52 ;  /* 0x00000034ff187221 */ /* 0x000fe20000010000 */
[----:B------:R-:W-:Y:S01]  /*0e10*/  FFMA.FTZ R26, R3, R52, RZ ;  /* 0x00000034031a7223 */ /* 0x000fe200000100ff */
[----:B------:R-:W-:Y:S01]  /*0e20*/  FMUL.FTZ R34, R54, R31 ;  /* 0x0000001f36227220 */ /* 0x000fe20000410000 */
[----:B------:R-:W-:Y:S01]  /*0e30*/  FADD.FTZ R27, R50, R27 ;  /* 0x0000001b321b7221 */ /* 0x000fe20000010000 */
[----:B------:R-:W-:Y:S01]  /*0e40*/  FMUL.FTZ R50, R9, R38 ;  /* 0x0000002609327220 */ /* 0x000fe20000410000 */
[----:B------:R-:W-:Y:S01]  /*0e50*/  FADD.FTZ R29, R24, R51 ;  /* 0x00000033181d7221 */ /* 0x000fe20000010000 */
[----:B------:R-:W-:Y:S01]  /*0e60*/  FFMA.FTZ R26, R43, R51, R26 ;  /* 0x000000332b1a7223 */ /* 0x000fe2000001001a */
[----:B------:R-:W-:Y:S01]  /*0e70*/  FMUL.FTZ R34, R49, R34 ;  /* 0x0000002231227220 */ /* 0x000fe20000410000 */
[----:B------:R-:W-:Y:S01]  /*0e80*/  FMUL.FTZ R33, R40, R33 ;  /* 0x0000002128217220 */ /* 0x000fe20000410000 */
[----:B------:R-:W-:Y:S01]  /*0e90*/  FMUL.FTZ R49, R10, R32 ;  /* 0x000000200a317220 */ /* 0x000fe20000410000 */
[----:B------:R-:W-:Y:S01]  /*0ea0*/  FADD.FTZ R24, R29, R50 ;  /* 0x000000321d187221 */ /* 0x000fe20000010000 */
[----:B------:R-:W-:Y:S01]  /*0eb0*/  FFMA.FTZ R26, R47, R50, R26 ;  /* 0x000000322f1a7223 */ /* 0x000fe2000001001a */
[----:B------:R-:W-:Y:S01]  /*0ec0*/  FADD.FTZ R25, R38, R25 ;  /* 0x0000001926197221 */ /* 0x000fe20000010000 */
        /* <DEDUP_REMOVED lines=16> */
[----:B------:R-:W-:-:S03]  /*0fd0*/  FFMA.FTZ R29, R46, R55, R29 ;  /* 0x000000372e1d7223 */ /* 0x000fc6000001001d */
[----:B------:R-:W-:Y:S01]  /*0fe0*/  FADD.FTZ R30, R24, R53 ;  /* 0x00000035181e7221 */ /* 0x000fe20000010000 */
[----:B------:R-:W-:Y:S01]  /*0ff0*/  FFMA.FTZ R31, R48, R53, R29 ;  /* 0x00000035301f7223 */ /* 0x000fe2000001001d */
[----:B------:R-:W-:Y:S01]  /*1000*/  FFMA.FTZ R61, R45, R32, R22 ;  /* 0x000000202d3d7223 */ /* 0x000fe20000010016 */
[----:B------:R-:W-:-:S03]  /*1010*/  FADD.FTZ R32, R32, R23 ;  /* 0x0000001720207221 */ /* 0x000fc60000010000 */
[----:B------:R0:W-:Y:S01]  /*1020*/  STS.64 [R17], R30 ;  /* 0x0000001e11007388 */ /* 0x0001e20000000a00 */
        /* <DEDUP_REMOVED lines=8> */
[----:B------:R-:W-:Y:S06]  /*10b0*/  BAR.SYNC.DEFER_BLOCKING 0x0 ;  /* 0x0000000000007b1d */ /* 0x000fec0000010000 */
[----:B------:R-:W-:Y:S05]  /*10c0*/  @!P0 BRA `(.L_x_1253) ;  /* 0x0000000000c48947 */ /* 0x000fea0003800000 */
[----:B------:R-:W1:Y:S01]  /*10d0*/  S2UR UR6, SR_CgaCtaId ;  /* 0x00000000000679c3 */ /* 0x000e620000008800 */
[----:B------:R-:W-:Y:S01]  /*10e0*/  UMOV UR5, 0x400 ;  /* 0x0000040000057882 */ /* 0x000fe20000000000 */
[----:B0-----:R-:W-:Y:S02]  /*10f0*/  SHF.R.U32.HI R31, RZ, 0x4, R4 ;  /* 0x00000004ff1f7819 */ /* 0x001fe40000011604 */
[C---:B------:R-:W-:Y:S02]  /*1100*/  SHF.L.U32 R30, R4.reuse, 0x1, RZ ;  /* 0x00000001041e7819 */ /* 0x040fe400000006ff */
[----:B------:R-:W-:Y:S02]  /*1110*/  SHF.L.U32 R33, R4, 0x3, RZ ;  /* 0x0000000304217819 */ /* 0x000fe400000006ff */
[----:B------:R-:W-:Y:S02]  /*1120*/  LOP3.LUT R32, R31, R4, RZ, 0x3c, !PT ;  /* 0x000000041f207212 */ /* 0x000fe400078e3cff */
[----:B------:R-:W-:-:S02]  /*1130*/  LOP3.LUT R31, R30, 0x18, RZ, 0xc0, !PT ;  /* 0x000000181e1f7812 */ /* 0x000fc400078ec0ff */
[----:B------:R-:W-:Y:S02]  /*1140*/  LOP3.LUT R61, R33, 0x1fe0, RZ, 0xc0, !PT ;  /* 0x00001fe0213d7812 */ /* 0x000fe400078ec0ff */
[C---:B------:R-:W-:Y:S02]  /*1150*/  LOP3.LUT R33, R31.reuse, 0x8, RZ, 0x3c, !PT ;  /* 0x000000081f217812 */ /* 0x040fe400078e3cff */
[C---:B------:R-:W-:Y:S02]  /*1160*/  LOP3.LUT R35, R31.reuse, 0x10, RZ, 0x3c, !PT ;  /* 0x000000101f237812 */ /* 0x040fe400078e3cff */
[----:B------:R-:W-:Y:S02]  /*1170*/  LOP3.LUT R37, R31, 0x18, RZ, 0x3c, !PT ;  /* 0x000000181f257812 */ /* 0x000fe400078e3cff */
[----:B------:R-:W-:Y:S02]  /*1180*/  SHF.L.U32 R32, R32, 0x3, RZ ;  /* 0x0000000320207819 */ /* 0x000fe400000006ff */
[----:B------:R-:W-:Y:S01]  /*1190*/  SHF.L.U32 R0, R0, 0x3, RZ ;  /* 0x0000000300007819 */ /* 0x000fe200000006ff */
[----:B-1----:R-:W-:Y:S01]  /*11a0*/  ULEA UR5, UR6, UR5, 0x18 ;  /* 0x0000000506057291 */ /* 0x002fe2000f8ec0ff */
[----:B------:R-:W-:-:S02]  /*11b0*/  LOP3.LUT R32, R32, 0x18, RZ, 0xc0, !PT ;  /* 0x0000001820207812 */ /* 0x000fc400078ec0ff */
[----:B------:R-:W-:-:S03]  /*11c0*/  LOP3.LUT R0, R0, 0x7ffe0, RZ, 0xc0, !PT ;  /* 0x0007ffe000007812 */ /* 0x000fc600078ec0ff */
[----:B------:R-:W-:Y:S02]  /*11d0*/  LEA R30, R4, UR5, 0x5 ;  /* 0x00000005041e7c11 */ /* 0x000fe4000f8e28ff */
[----:B------:R-:W-:Y:S02]  /*11e0*/  IADD3 R61, PT, PT, R61, UR5, R32 ;  /* 0x000000053d3d7c10 */ /* 0x000fe4000fffe020 */
[C---:B------:R-:W-:Y:S01]  /*11f0*/  IADD3 R38, PT, PT, R30.reuse, R31, RZ ;  /* 0x0000001f1e267210 */ /* 0x040fe20007ffe0ff */
[----:B------:R-:W0:Y:S01]  /*1200*/  S2UR UR5, SR_CTAID.Y ;  /* 0x00000000000579c3 */ /* 0x000e220000002600 */
[C---:B------:R-:W-:Y:S02]  /*1210*/  IADD3 R39, PT, PT, R30.reuse, R33, RZ ;  /* 0x000000211e277210 */ /* 0x040fe40007ffe0ff */
[C---:B------:R-:W-:Y:S01]  /*1220*/  IADD3 R40, PT, PT, R30.reuse, R35, RZ ;  /* 0x000000231e287210 */ /* 0x040fe20007ffe0ff */
[----:B------:R-:W-:Y:S01]  /*1230*/  STS.64 [R38], R28 ;  /* 0x0000001c26007388 */ /* 0x000fe20000000a00 */
[----:B------:R-:W-:-:S03]  /*1240*/  IADD3 R41, PT, PT, R30, R37, RZ ;  /* 0x000000251e297210 */ /* 0x000fc60007ffe0ff */
        /* <DEDUP_REMOVED lines=25> */
.L_x_1253:
[----:B------:R-:W-:Y:S01]  /*13e0*/  BSSY.RECONVERGENT B0, `(.L_x_1254) ;  /* 0x000009c000007945 */ /* 0x000fe20003800200 */
[----:B------:R-:W-:-:S03]  /*13f0*/  CS2R R40, SRZ ;  /* 0x0000000000287805 */ /* 0x000fc6000001ff00 */
[----:B------:R-:W-:Y:S05]  /*1400*/  @P1 BRA `(.L_x_1255) ;  /* 0x0000000800641947 */ /* 0x000fea0003800000 */
[----:B------:R-:W2:Y:S01]  /*1410*/  S2UR UR5, SR_CTAID.Y ;  /* 0x00000000000579c3 */ /* 0x000ea20000002600 */
[----:B------:R-:W3:Y:S01]  /*1420*/  S2R R33, SR_CgaCtaId ;  /* 0x0000000000217919 */ /* 0x000ee20000008800 */
[----:B-1----:R-:W-:-:S04]  /*1430*/  SHF.L.U32 R39, R4, 0x3, RZ ;  /* 0x0000000304277819 */ /* 0x002fc800000006ff */
[----:B------:R-:W-:Y:S02]  /*1440*/  LOP3.LUT R39, R39, 0x18, RZ, 0xc0, !PT ;  /* 0x0000001827277812 */ /* 0x000fe400078ec0ff */
[----:B--2---:R-:W-:-:S04]  /*1450*/  MOV R0, UR5 ;  /* 0x0000000500007c02 */ /* 0x004fc80008000f00 */
        /* <DEDUP_REMOVED lines=8> */
[----:B---3--:R-:W-:-:S04]  /*14e0*/  LEA R38, R33, R30, 0x18 ;  /* 0x0000001e21267211 */ /* 0x008fc800078ec0ff */
        /* <DEDUP_REMOVED lines=8> */
[----:B------:R-:W-:-:S04]  /*1570*/  IADD3 R60, PT, PT, R40, 0x38, RZ ;  /* 0x00000038283c7810 */ /* 0x000fc80007ffe0ff */
[----:B------:R-:W-:Y:S01]  /*1580*/  IADD3 R36, PT, PT, R39, R30, RZ ;  /* 0x0000001e27247210 */ /* 0x000fe20007ffe0ff */
[----:B------:R-:W0:Y:S01]  /*1590*/  LDS.64 R34, [R34] ;  /* 0x0000000022227984 */ /* 0x000e220000000a00 */
[----:B------:R-:W-:Y:S02]  /*15a0*/  LOP3.LUT R30, R40, 0x8, RZ, 0xfc, !PT ;  /* 0x00000008281e7812 */ /* 0x000fe400078efcff */
[----:B------:R-:W-:Y:S02]  /*15b0*/  SHF.R.U32.HI R60, RZ, 0x2, R60 ;  /* 0x00000002ff3c7819 */ /* 0x000fe4000001163c */
[----:B------:R-:W1:Y:S01]  /*15c0*/  LDS.64 R36, [R36] ;  /* 0x0000000024247984 */ /* 0x000e620000000a00 */
[----:B------:R-:W-:Y:S02]  /*15d0*/  SHF.R.U32.HI R31, RZ, 0x2, R30 ;  /* 0x00000002ff1f7819 */ /* 0x000fe4000001161e */
[----:B------:R-:W-:-:S03]  /*15e0*/  IMAD R60, R60, 0x28, R38 ;  /* 0x000000283c3c7824 */ /* 0x000fc600078e0226 */
[----:B------:R-:W-:Y:S01]  /*15f0*/  IMAD R30, R31, 0x28, R38 ;  /* 0x000000281f1e7824 */ /* 0x000fe200078e0226 */
[----:B------:R-:W-:Y:S02]  /*1600*/  LOP3.LUT R31, R40, 0xc, RZ, 0xfc, !PT ;  /* 0x0000000c281f7812 */ /* 0x000fe400078efcff */
[C---:B------:R-:W-:Y:S02]  /*1610*/  IADD3 R60, PT, PT, R39.reuse, R60, RZ ;  /* 0x0000003c273c7210 */ /* 0x040fe40007ffe0ff */
[----:B------:R-:W-:Y:S02]  /*1620*/  IADD3 R30, PT, PT, R39, R30, RZ ;  /* 0x0000001e271e7210 */ /* 0x000fe40007ffe0ff */
[----:B------:R-:W-:-:S04]  /*1630*/  SHF.R.U32.HI R33, RZ, 0x2, R31 ;  /* 0x00000002ff217819 */ /* 0x000fc8000001161f */
[----:B------:R-:W2:Y:S01]  /*1640*/  LDS.64 R30, [R30] ;  /* 0x000000001e1e7984 */ /* 0x000ea20000000a00 */
[----:B------:R-:W-:-:S05]  /*1650*/  IMAD R32, R33, 0x28, R38 ;  /* 0x0000002821207824 */ /* 0x000fca00078e0226 */
[----:B------:R-:W-:-:S06]  /*1660*/  IADD3 R32, PT, PT, R39, R32, RZ ;  /* 0x0000002027207210 */ /* 0x000fcc0007ffe0ff */
        /* <DEDUP_REMOVED lines=19> */
[----:B------:R-:W-:-:S04]  /*17a0*/  IADD3 R58, PT, PT, R40, 0x1c, RZ ;  /* 0x0000001c283a7810 */ /* 0x000fc80007ffe0ff */
        /* <DEDUP_REMOVED lines=27> */
[----:B------:R-:W2:Y:S01]  /*1960*/  LDS.64 R34, [R34] ;  /* 0x0000000022227984 */ /* 0x000ea20000000a00 */
[----:B------:R-:W-:Y:S02]  /*1970*/  SHF.R.U32.HI R61, RZ, 0x2, R30 ;  /* 0x00000002ff3d7819 */ /* 0x000fe4000001161e */
[----:B------:R-:W-:-:S04]  /*1980*/  IADD3 R30, PT, PT, R40, 0x2c, RZ ;  /* 0x0000002c281e7810 */ /* 0x000fc80007ffe0ff */
        /* <DEDUP_REMOVED lines=39> */
[C---:B------:R-:W-:Y:S02]  /*1c00*/  IADD3 R38, PT, PT, R39.reuse, R40, RZ ;  /* 0x0000002827267210 */ /* 0x040fe40007ffe0ff */
[C---:B------:R-:W-:Y:S02]  /*1c10*/  IADD3 R32, PT, PT, R39.reuse, R32, RZ ;  /* 0x0000002027207210 */ /* 0x040fe40007ffe0ff */
[----:B------:R-:W-:Y:S01]  /*1c20*/  IADD3 R40, PT, PT, R39, R54, RZ ;  /* 0x0000003627287210 */ /* 0x000fe20007ffe0ff */
[----:B--2---:R-:W-:Y:S01]  /*1c30*/  FADD.FTZ R61, R31, R36 ;  /* 0x000000241f3d7221 */ /* 0x004fe20000010000 */
[----:B------:R-:W-:-:S02]  /*1c40*/  FADD.FTZ R54, R30, R37 ;  /* 0x000000251e367221 */ /* 0x000fc40000010000 */
[----:B------:R-:W-:Y:S01]  /*1c50*/  LDS.64 R32, [R32] ;  /* 0x0000000020207984 */ /* 0x000fe20000000a00 */
[----:B------:R-:W-:Y:S01]  /*1c60*/  IADD3 R56, PT, PT, R39, R56, RZ ;  /* 0x0000003827387210 */ /* 0x000fe20007ffe0ff */
[----:B---3--:R-:W-:Y:S02]  /*1c70*/  FADD.FTZ R61, R61, R34 ;  /* 0x000000223d3d7221 */ /* 0x008fe40000010000 */
        /* <DEDUP_REMOVED lines=18> */
.L_x_1255:
[----:B------:R-:W-:Y:S05]  /*1da0*/  BSYNC.RECONVERGENT B0 ;  /* 0x0000000000007941 */ /* 0x000fea0003800200 */
.L_x_1254:
        /* <DEDUP_REMOVED lines=16> */
[----:B0-----:R-:W-:-:S05]  /*1eb0*/  IMAD R0, R37, UR4, R0 ;  /* 0x0000000425007c24 */ /* 0x001fca000f8e0200 */
[----:B------:R-:W-:-:S05]  /*1ec0*/  LEA R35, R0, R35, 0x8 ;  /* 0x0000002300237211 */ /* 0x000fca00078e40ff */
[----:B-1----:R-:W-:-:S05]  /*1ed0*/  IMAD.WIDE.U32 R32, R35, 0x4, R32 ;  /* 0x0000000423207825 */ /* 0x002fca00078e0020 */
[----:B------:R0:W-:Y:S02]  /*1ee0*/  STG.E.64 desc[UR10][R32.64], R30 ;  /* 0x0000001e20007986 */ /* 0x0001e4000c101b0a */
.L_x_1257:
[----:B------:R-:W-:Y:S05]  /*1ef0*/  BSYNC.RECONVERGENT B0 ;  /* 0x0000000000007941 */ /* 0x000fea0003800200 */
.L_x_1256:
        /* <DEDUP_REMOVED lines=19> */
.L_x_1260:
[----:B0-----:R-:W2:Y:S04]  /*2030*/  LD.E.STRONG.GPU R33, desc[UR10][R30.64+0x20] ;  /* 0x0000200a1e217980 */ /* 0x001ea8000c10f900 */
[----:B--2---:R-:W-:Y:S01]  /*2040*/  CCTL.IVALL ;  /* 0x00000000ff00798f */ /* 0x004fe20002000000 */
[----:B------:R-:W-:Y:S05]  /*2050*/  YIELD ;  /* 0x0000000000007946 */ /* 0x000fea0003800000 */
[----:B-----5:R-:W-:-:S04]  /*2060*/  LOP3.LUT R33, R33, R32, RZ, 0x3c, !PT ;  /* 0x0000002021217212 */ /* 0x020fc800078e3cff */
[----:B------:R-:W-:-:S13]  /*2070*/  ISETP.GT.AND P1, PT, R33, -0x1, PT ;  /* 0xffffffff2100780c */ /* 0x000fda0003f24270 */
[----:B------:R-:W-:Y:S05]  /*2080*/  @P1 BRA `(.L_x_1260) ;  /* 0xfffffffc00e81947 */ /* 0x000fea000383ffff */
.L_x_1259:
[----:B------:R-:W-:Y:S05]  /*2090*/  WARPSYNC.ALL ;  /* 0x0000000000007948 */ /* 0x000fea0003800000 */
[----:B------:R-:W-:Y:S06]  /*20a0*/  BAR.SYNC.DEFER_BLOCKING 0x0 ;  /* 0x0000000000007b1d */ /* 0x000fec0000010000 */
[----:B------:R-:W-:Y:S05]  /*20b0*/  BRA `(.L_x_1261) ;  /* 0x0000000000547947 */ /* 0x000fea0003800000 */
.L_x_1258:
        /* <DEDUP_REMOVED lines=13> */
.L_x_1263:
[----:B------:R-:W2:Y:S04]  /*2190*/  LD.E.STRONG.GPU R32, desc[UR10][R30.64] ;  /* 0x0000000a1e207980 */ /* 0x000ea8000c10f900 */
[----:B--2---:R-:W-:Y:S01]  /*21a0*/  CCTL.IVALL ;  /* 0x00000000ff00798f */ /* 0x004fe20002000000 */
[----:B------:R-:W-:Y:S05]  /*21b0*/  YIELD ;  /* 0x0000000000007946 */ /* 0x000fea0003800000 */
[----:B-----5:R-:W-:-:S04]  /*21c0*/  LOP3.LUT R32, R32, R33, RZ, 0x3c, !PT ;  /* 0x0000002120207212 */ /* 0x020fc800078e3cff */
[----:B------:R-:W-:-:S13]  /*21d0*/  ISETP.GT.AND P1, PT, R32, -0x1, PT ;  /* 0xffffffff2000780c */ /* 0x000fda0003f24270 */
[----:B------:R-:W-:Y:S05]  /*21e0*/  @P1 BRA `(.L_x_1263) ;  /* 0xfffffffc00e81947 */ /* 0x000fea000383ffff */
.L_x_1262:
[----:B------:R-:W-:Y:S05]  /*21f0*/  WARPSYNC.ALL ;  /* 0x0000000000007948 */ /* 0x000fea0003800000 */
[----:B------:R-:W-:Y:S06]  /*2200*/  BAR.SYNC.DEFER_BLOCKING 0x0 ;  /* 0x0000000000007b1d */ /* 0x000fec0000010000 */
.L_x_1261:
        /* <DEDUP_REMOVED lines=80> */
.L_x_1252:
        /* <DEDUP_REMOVED lines=56> */
.L_x_1276:
        /* <DEDUP_REMOVED lines=26> */
.L_x_1269:
        /* <DEDUP_REMOVED lines=33> */
.L_x_1268:
[----:B------:R-:W-:Y:S05]  /*2e40*/  BSYNC.RECONVERGENT B1 ;  /* 0x0000000000017941 */ /* 0x000fea0003800200 */
.L_x_1267:
        /* <DEDUP_REMOVED lines=25> */
.L_x_1271:
[----:B------:R-:W-:Y:S05]  /*2fe0*/  BSYNC.RECONVERGENT B1 ;  /* 0x0000000000017941 */ /* 0x000fea0003800200 */
.L_x_1270:
        /* <DEDUP_REMOVED lines=28> */
.L_x_1266:
[----:B------:R-:W-:Y:S05]  /*31b0*/  BSYNC.RECONVERGENT B0 ;  /* 0x0000000000007941 */ /* 0x000fea0003800200 */
.L_x_1265:
[----:B------:R0:W-:Y:S01]  /*31c0*/  STS [R28], R37 ;  /* 0x000000251c007388 */ /* 0x0001e20000000800 */
[----:B------:R-:W1:Y:S01]  /*31d0*/  LDC.64 R6, c[0x0][0x388] ;  /* 0x0000e200ff067b82 */ /* 0x000e620000000a00 */
[----:B------:R-:W-:Y:S02]  /*31e0*/  ISETP.GT.U32.AND P1, PT, R46, 0x9, PT ;  /* 0x000000092e00780c */ /* 0x000fe40003f24070 */
[----:B------:R0:W-:Y:S01]  /*31f0*/  STS [R28+0x500], R36 ;  /* 0x000500241c007388 */ /* 0x0001e20000000800 */
[----:B------:R-:W-:-:S04]  /*3200*/  MOV R8, R27 ;  /* 0x0000001b00087202 */ /* 0x000fc80000000f00 */
[----:B------:R-:W2:Y:S08]  /*3210*/  LDC.64 R4, c[0x0][0x390] ;  /* 0x0000e400ff047b82 */ /* 0x000eb00000000a00 */
[----:B0-----:R-:W-:Y:S06]  /*3220*/  BAR.SYNC.DEFER_BLOCKING 0x0 ;  /* 0x0000000000007b1d */ /* 0x001fec0000010000 */
.L_x_1275:
        /* <DEDUP_REMOVED lines=32> */
.L_x_1286:
        /* <DEDUP_REMOVED lines=10> */
.L_x_1274:
[----:B------:R-:W-:Y:S05]  /*34d0*/  BSYNC.RECONVERGENT B0 ;  /* 0x0000000000007941 */ /* 0x000fea0003800200 */
.L_x_1273:
        /* <DEDUP_REMOVED lines=9> */
.L_x_1272:
        /* <DEDUP_REMOVED lines=8> */
.L_x_1278:
[----:B------:R-:W-:Y:S05]  /*35f0*/  BSYNC B0 ;  /* 0x0000000000007941 */ /* 0x000fea0003800000 */
.L_x_1277:
        /* <DEDUP_REMOVED lines=8> */
.L_x_1279:
[----:B------:R-:W-:Y:S01]  /*3680*/  FADD.FTZ R12, R12, R9 ;  /* 0x000000090c0c7221 */ /* 0x000fe20000010000 */
[----:B------:R-:W-:-:S04]  /*3690*/  HFMA2 R19, -RZ, RZ, 0, 2.384185791015625e-07 ;  /* 0x00000004ff137431 */ /* 0x000fc800000001ff */
[----:B------:R-:W-:Y:S02]  /*36a0*/  MOV R20, R12 ;  /* 0x0000000c00147202 */ /* 0x000fe40000000f00 */
[----:B------:R-:W-:-:S07]  /*36b0*/  MOV R11, R18 ;  /* 0x00000012000b7202 */ /* 0x000fce0000000f00 */
[----:B------:R-:W-:Y:S05]  /*36c0*/  WARPSYNC.COLLECTIVE R17, `(.L_x_1280) ;  /* 0x0000000011087348 */ /* 0x000fea0003c00000 */
[----:B------:R0:W1:Y:S02]  /*36d0*/  SHFL.BFLY P3, R18, R20, R19, R22 ;  /* 0x0c00001314127389 */ /* 0x0000640000060016 */
[----:B01----:R-:W-:Y:S05]  /*36e0*/  ENDCOLLECTIVE ;  /* 0x000000000000791b */ /* 0x003fea0003800000 */
.L_x_1280:
[----:B------:R-:W-:-:S05]  /*36f0*/  FADD.FTZ R11, R11, R10 ;  /* 0x0000000a0b0b7221 */ /* 0x000fca0000010000 */
[----:B------:R-:W-:Y:S02]  /*3700*/  MOV R20, R11 ;  /* 0x0000000b00147202 */ /* 0x000fe40000000f00 */
[----:B------:R-:W-:-:S07]  /*3710*/  MOV R13, R18 ;  /* 0x00000012000d7202 */ /* 0x000fce0000000f00 */
[----:B------:R-:W-:Y:S05]  /*3720*/  WARPSYNC.COLLECTIVE R17, `(.L_x_1281) ;  /* 0x0000000011087348 */ /* 0x000fea0003c00000 */
[----:B------:R0:W1:Y:S02]  /*3730*/  SHFL.BFLY P3, R18, R20, R19, R22 ;  /* 0x0c00001314127389 */ /* 0x0000640000060016 */
[----:B01----:R-:W-:Y:S05]  /*3740*/  ENDCOLLECTIVE ;  /* 0x000000000000791b */ /* 0x003fea0003800000 */
.L_x_1281:
[----:B------:R-:W-:Y:S01]  /*3750*/  FADD.FTZ R13, R12, R13 ;  /* 0x0000000d0c0d7221 */ /* 0x000fe20000010000 */
[----:B------:R-:W-:-:S04]  /*3760*/  HFMA2 R19, -RZ, RZ, 0, 1.1920928955078125e-07 ;  /* 0x00000002ff137431 */ /* 0x000fc800000001ff */
[----:B------:R-:W-:Y:S02]  /*3770*/  MOV R20, R13 ;  /* 0x0000000d00147202 */ /* 0x000fe40000000f00 */
[----:B------:R-:W-:-:S07]  /*3780*/  MOV R14, R18 ;  /* 0x00000012000e7202 */ /* 0x000fce0000000f00 */
[----:B------:R-:W-:Y:S05]  /*3790*/  WARPSYNC.COLLECTIVE R17, `(.L_x_1282) ;  /* 0x0000000011087348 */ /* 0x000fea0003c00000 */
[----:B------:R0:W1:Y:S02]  /*37a0*/  SHFL.BFLY P3, R18, R20, R19, R22 ;  /* 0x0c00001314127389 */ /* 0x0000640000060016 */
[----:B01----:R-:W-:Y:S05]  /*37b0*/  ENDCOLLECTIVE ;  /* 0x000000000000791b */ /* 0x003fea0003800000 */
.L_x_1282:
[----:B------:R-:W-:-:S05]  /*37c0*/  FADD.FTZ R14, R11, R14 ;  /* 0x0000000e0b0e7221 */ /* 0x000fca0000010000 */
[----:B------:R-:W-:Y:S02]  /*37d0*/  MOV R20, R14 ;  /* 0x0000000e00147202 */ /* 0x000fe40000000f00 */
[----:B------:R-:W-:-:S07]  /*37e0*/  MOV R16, R18 ;  /* 0x0000001200107202 */ /* 0x000fce0000000f00 */
[----:B------:R-:W-:Y:S05]  /*37f0*/  WARPSYNC.COLLECTIVE R17, `(.L_x_1283) ;  /* 0x0000000011087348 */ /* 0x000fea0003c00000 */
[----:B------:R0:W1:Y:S02]  /*3800*/  SHFL.BFLY P3, R18, R20, R19, R22 ;  /* 0x0c00001314127389 */ /* 0x0000640000060016 */
[----:B01----:R-:W-:Y:S05]  /*3810*/  ENDCOLLECTIVE ;  /* 0x000000000000791b */ /* 0x003fea0003800000 */
.L_x_1283:
[----:B------:R-:W-:Y:S01]  /*3820*/  FADD.FTZ R16, R13, R16 ;  /* 0x000000100d107221 */ /* 0x000fe20000010000 */
[----:B------:R-:W-:-:S04]  /*3830*/  HFMA2 R19, -RZ, RZ, 0, 5.9604644775390625e-08 ;  /* 0x00000001ff137431 */ /* 0x000fc800000001ff */
[----:B------:R-:W-:Y:S02]  /*3840*/  MOV R20, R16 ;  /* 0x0000001000147202 */ /* 0x000fe40000000f00 */
[----:B------:R-:W-:-:S07]  /*3850*/  MOV R9, R18 ;  /* 0x0000001200097202 */ /* 0x000fce0000000f00 */
[----:B------:R-:W-:Y:S05]  /*3860*/  WARPSYNC.COLLECTIVE R17, `(.L_x_1284) ;  /* 0x0000000011087348 */ /* 0x000fea0003c00000 */
[----:B------:R0:W1:Y:S02]  /*3870*/  SHFL.BFLY P3, R18, R20, R19, R22 ;  /* 0x0c00001314127389 */ /* 0x0000640000060016 */
[----:B01----:R-:W-:Y:S05]  /*3880*/  ENDCOLLECTIVE ;  /* 0x000000000000791b */ /* 0x003fea0003800000 */
.L_x_1284:
[----:B------:R-:W-:-:S05]  /*3890*/  FADD.FTZ R9, R14, R9 ;  /* 0x000000090e097221 */ /* 0x000fca0000010000 */
[----:B------:R-:W-:Y:S02]  /*38a0*/  MOV R20, R9 ;  /* 0x0000000900147202 */ /* 0x000fe40000000f00 */
[----:B------:R-:W-:-:S07]  /*38b0*/  MOV R15, R18 ;  /* 0x00000012000f7202 */ /* 0x000fce0000000f00 */
[----:B------:R-:W-:Y:S05]  /*38c0*/  WARPSYNC.COLLECTIVE R17, `(.L_x_1285) ;  /* 0x0000000011087348 */ /* 0x000fea0003c00000 */
[----:B------:R0:W1:Y:S02]  /*38d0*/  SHFL.BFLY P3, R18, R20, R19, R22 ;  /* 0x0c00001314127389 */ /* 0x0000640000060016 */
[----:B01----:R-:W-:Y:S05]  /*38e0*/  ENDCOLLECTIVE ;  /* 0x000000000000791b */ /* 0x003fea0003800000 */
.L_x_1285:
[----:B------:R-:W-:Y:S01]  /*38f0*/  FADD.FTZ R15, R16, R15 ;  /* 0x0000000f100f7221 */ /* 0x000fe20000010000 */
[----:B------:R-:W-:Y:S01]  /*3900*/  MOV R10, R18 ;  /* 0x00000012000a7202 */ /* 0x000fe20000000f00 */
[----:B------:R-:W-:Y:S06]  /*3910*/  BRA `(.L_x_1286) ;  /* 0xfffffff800c47947 */ /* 0x000fec000383ffff */
.L_x_1287:
        /* <DEDUP_REMOVED lines=14> */
.L_x_1702:


//--------------------- .text._ZN13group_norm_v218gn_bwd_cuda_kernelI6__halfLi320ELi1ELi16ELi80ELi256ELb1ELb1ELi16ELi320ELi320ELi4ELb1ELi8ELb0ELb0ELNS_15WgradSyncMethodE3ENS_16CompileConditionILi1000EEEEEvPT_S6_S6_PKS5_S8_S8_S8_PKfflPfPj --------------------------
	.section	.text._ZN13group_norm_v218gn_bwd_cuda_kernelI6__halfLi320ELi1ELi16ELi80ELi256ELb1ELb1ELi16ELi320ELi320ELi4ELb1ELi8ELb0ELb0ELNS_15WgradSyncMethodE3ENS_16CompileConditionILi1000EEEEEvPT_S6_S6_PKS5_S8_S8_S8_PKfflPfPj,"ax",@progbits
	.align	128
        .global         _ZN13group_norm_v218gn_bwd_cuda_kernelI6__halfLi320ELi1ELi16ELi80ELi256ELb1ELb1ELi16ELi320ELi320ELi4ELb1ELi8ELb0ELb0ELNS_15WgradSyncMethodE3ENS_16CompileConditionILi1000EEEEEvPT_S6_S6_PKS5_S8_S8_S8_PKfflPfPj
        .type           _ZN13group_norm_v218gn_bwd_cuda_kernelI6__halfLi320ELi1ELi16ELi80ELi256ELb1ELb1ELi16ELi320ELi320ELi4ELb1ELi8ELb0ELb0ELNS_15WgradSyncMethodE3ENS_16CompileConditionILi1000EEEEEvPT_S6_S6_PKS5_S8_S8_S8_PKfflPfPj,@function
        .size           _ZN13group_norm_v218gn_bwd_cuda_kernelI6__halfLi320ELi1ELi16ELi80ELi256ELb1ELb1ELi16ELi320ELi320ELi4ELb1ELi8ELb0ELb0ELNS_15WgradSyncMethodE3ENS_16CompileConditionILi1000EEEEEvPT_S6_S6_PKS5_S8_S8_S8_PKfflPfPj,(.L_x_1703 - _ZN13group_norm_v218gn_bwd_cuda_kernelI6__halfLi320ELi1ELi16ELi80ELi256ELb1ELb1ELi16ELi320ELi320ELi4ELb1ELi8ELb0ELb0ELNS_15WgradSyncMethodE3ENS_16CompileConditionILi1000EEEEEvPT_S6_S6_PKS5_S8_S8_S8_PKfflPfPj)
        .other          _ZN13group_norm_v218gn_bwd_cuda_kernelI6__halfLi320ELi1ELi16ELi80ELi256ELb1ELb1ELi16ELi320ELi320ELi4ELb1ELi8ELb0ELb0ELNS_15WgradSyncMethodE3ENS_16CompileConditionILi1000EEEEEvPT_S6_S6_PKS5_S8_S8_S8_PKfflPfPj,@"STO_CUDA_ENTRY STV_DEFAULT"
_ZN13group_norm_v218gn_bwd_cuda_kernelI6__halfLi320ELi1ELi16ELi80ELi256ELb1ELb1ELi16ELi320ELi320ELi4ELb1ELi8ELb0ELb0ELNS_15WgradSyncMethodE3ENS_16CompileConditionILi1000EEEEEvPT_S6_S6_PKS5_S8_S8_S8_PKfflPfPj:
.text._ZN13group_norm_v218gn_bwd_cuda_kernelI6__halfLi320ELi1ELi16ELi80ELi256ELb1ELb1ELi16ELi320ELi320ELi4ELb1ELi8ELb0ELb0ELNS_15WgradSyncMethodE3ENS_16CompileConditionILi1000EEEEEvPT_S6_S6_PKS5_S8_S8_S8_PKfflPfPj:
        /* <DEDUP_REMOVED lines=26> */
.L_x_1290:
[----:B------:R-:W2:Y:S04]  /*01a0*/  LD.E.STRONG.GPU R0, desc[UR8][R2.64+0x20] ;  /* 0x0000200802007980 */ /* 0x000ea8000c10f900 */
[----:B--2---:R-:W-:Y:S01]  /*01b0*/  CCTL.IVALL ;  /* 0x00000000ff00798f */ /* 0x004fe20002000000 */
[----:B------:R-:W-:Y:S05]  /*01c0*/  YIELD ;  /* 0x0000000000007946 */ /* 0x000fea0003800000 */
[----:B-----5:R-:W-:-:S04]  /*01d0*/  LOP3.LUT R0, R0, R5, RZ, 0x3c, !PT ;  /* 0x0000000500007212 */ /* 0x020fc800078e3cff */
[----:B------:R-:W-:-:S13]  /*01e0*/  ISETP.GT.AND P0, PT, R0, -0x1, PT ;  /* 0xffffffff0000780c */ /* 0x000fda0003f04270 */
[----:B------:R-:W-:Y:S05]  /*01f0*/  @P0 BRA `(.L_x_1290) ;  /* 0xfffffffc00e80947 */ /* 0x000fea000383ffff */
.L_x_1289:
[----:B------:R-:W-:Y:S05]  /*0200*/  WARPSYNC.ALL ;  /* 0x0000000000007948 */ /* 0x000fea0003800000 */
[----:B------:R-:W-:Y:S06]  /*0210*/  BAR.SYNC.DEFER_BLOCKING 0x0 ;  /* 0x0000000000007b1d */ /* 0x000fec0000010000 */
[----:B------:R-:W-:Y:S05]  /*0220*/  BRA `(.L_x_1291) ;  /* 0x0000002c00807947 */ /* 0x000fea0003800000 */
.L_x_1288:
[----:B------:R-:W0:Y:S01]  /*0230*/  S2R R105, SR_TID.X ;  /* 0x0000000000697919 */ /* 0x000e220000002100 */
[----:B------:R-:W1:Y:S01]  /*0240*/  LDC.64 R74, c[0x0][0x3a8] ;  /* 0x0000ea00ff4a7b82 */ /* 0x000e620000000a00 */
[----:B------:R-:W-:-:S07]  /*0250*/  IMAD R5, R107, 0x140, RZ ;  /* 0x000001406b057824 */ /* 0x000fce00078e02ff */
        /* <DEDUP_REMOVED lines=14> */
[----:B------:R-:W3:Y:S01]  /*0340*/  LDG.E.64.CONSTANT R68, desc[UR8][R68.64] ;  /* 0x0000000844447981 */ /* 0x000ee2000c1e9b00 */
[----:B------:R-:W-:Y:S01]  /*0350*/  SHF.R.U32.HI R3, RZ, 0x2, R109 ;  /* 0x00000002ff037819 */ /* 0x000fe2000001166d */
[----:B------:R-:W-:Y:S01]  /*0360*/  HFMA2 R66, -RZ, RZ, 0, 0 ;  /* 0x00000000ff427431 */ /* 0x000fe200000001ff */
[----:B------:R-:W-:Y:S01]  /*0370*/  SHF.L.U32 R2, R109, 0x2, RZ ;  /* 0x000000026d027819 */ /* 0x000fe200000006ff */
[----:B------:R-:W0:Y:S01]  /*0380*/  S2R R7, SR_CgaCtaId ;  /* 0x0000000000077919 */ /* 0x000e220000008800 */
[----:B------:R-:W-:Y:S01]  /*0390*/  SHF.R.U32.HI R100, RZ, 0x2, R105 ;  /* 0x00000002ff647819 */ /* 0x000fe20000011669 */
[----:B------:R-:W1:Y:S01]  /*03a0*/  LDCU UR5, c[0x0][0x374] ;  /* 0x00006e80ff0577ac */ /* 0x000e620008000800 */
[----:B------:R-:W-:-:S02]  /*03b0*/  LOP3.LUT P1, RZ, R3, R108, RZ, 0xfc, !PT ;  /* 0x0000006c03ff7212 */ /* 0x000fc4000782fcff */
[----:B------:R-:W-:Y:S02]  /*03c0*/  LOP3.LUT R3, R2, 0x3fff0, RZ, 0xc0, !PT ;  /* 0x0003fff002037812 */ /* 0x000fe400078ec0ff */
[----:B------:R-:W-:Y:S02]  /*03d0*/  SHF.R.U32.HI R6, RZ, 0x4, R105 ;  /* 0x00000004ff067819 */ /* 0x000fe40000011669 */
[----:B------:R-:W-:Y:S02]  /*03e0*/  LEA R10, R107, R100, 0x2 ;  /* 0x000000646b0a7211 */ /* 0x000fe400078e10ff */
[----:B------:R-:W-:Y:S02]  /*03f0*/  LOP3.LUT R8, R3, 0xf, R108, 0xf8, !PT ;  /* 0x0000000f03087812 */ /* 0x000fe400078ef86c */
[----:B------:R-:W-:Y:S01]  /*0400*/  LOP3.LUT R6, R6, R105, RZ, 0x3c, !PT ;  /* 0x0000006906067212 */ /* 0x000fe200078e3cff */
[----:B------:R-:W-:Y:S01]  /*0410*/  IMAD R10, R10, 0x50, -R5 ;  /* 0x000000500a0a7824 */ /* 0x000fe200078e0a05 */
[----:B------:R-:W-:Y:S01]  /*0420*/  MOV R0, 0x400 ;  /* 0x0000040000007802 */ /* 0x000fe20000000f00 */
[----:B------:R-:W-:Y:S01]  /*0430*/  IMAD R8, R8, 0x500, R105 ;  /* 0x0000050008087824 */ /* 0x000fe200078e0269 */
[----:B------:R-:W-:-:S02]  /*0440*/  SHF.L.U32 R6, R6, 0x3, RZ ;  /* 0x0000000306067819 */ /* 0x000fc400000006ff */
[----:B------:R-:W-:Y:S02]  /*0450*/  IADD3 R2, PT, PT, R0, 0x2800, RZ ;  /* 0x0000280000027810 */ /* 0x000fe40007ffe0ff */
[----:B------:R-:W-:Y:S02]  /*0460*/  SHF.L.U32 R62, R105, 0x1, RZ ;  /* 0x00000001693e7819 */ /* 0x000fe400000006ff */
[----:B------:R-:W-:Y:S02]  /*0470*/  IADD3 R30, PT, PT, R10, 0x38, RZ ;  /* 0x000000380a1e7810 */ /* 0x000fe40007ffe0ff */
[----:B------:R-:W-:Y:S02]  /*0480*/  LOP3.LUT R3, R6, 0x18, RZ, 0xc0, !PT ;  /* 0x0000001806037812 */ /* 0x000fe400078ec0ff */
[----:B------:R-:W-:Y:S02]  /*0490*/  IADD3 R8, PT, PT, R8, R5, RZ ;  /* 0x0000000508087210 */ /* 0x000fe40007ffe0ff */
[----:B------:R-:W-:-:S02]  /*04a0*/  LOP3.LUT R5, R62, 0x18, RZ, 0xc0, !PT ;  /* 0x000000183e057812 */ /* 0x000fc400078ec0ff */
[----:B------:R-:W-:Y:S02]  /*04b0*/  IADD3 R16, PT, PT, R10, 0x1c, RZ ;  /* 0x0000001c0a107810 */ /* 0x000fe40007ffe0ff */
[C---:B0-----:R-:W-:Y:S02]  /*04c0*/  LEA R4, R7.reuse, R0, 0x18 ;  /* 0x0000000007047211 */ /* 0x041fe400078ec0ff */
[----:B------:R-:W-:Y:S02]  /*04d0*/  IADD3 R0, PT, PT, R0, 0x3480, RZ ;  /* 0x0000348000007810 */ /* 0x000fe40007ffe0ff */
[C---:B------:R-:W-:Y:S02]  /*04e0*/  LEA R2, R7.reuse, R2, 0x18 ;  /* 0x0000000207027211 */ /* 0x040fe400078ec0ff */
[----:B------:R-:W-:Y:S02]  /*04f0*/  LEA R24, R7, R0, 0x18 ;  /* 0x0000000007187211 */ /* 0x000fe400078ec0ff */
[----:B------:R-:W-:-:S02]  /*0500*/  SHF.R.U32.HI R31, RZ, 0x2, R30 ;  /* 0x00000002ff1f7819 */ /* 0x000fc4000001161e */
[----:B------:R-:W-:Y:S02]  /*0510*/  SHF.L.U32 R0, R108, 0x1, RZ ;  /* 0x000000016c007819 */ /* 0x000fe400000006ff */
[----:B------:R-:W-:Y:S01]  /*0520*/  IADD3 R3, PT, PT, R4, R3, RZ ;  /* 0x0000000304037210 */ /* 0x000fe20007ffe0ff */
[----:B------:R-:W-:Y:S01]  /*0530*/  IMAD R84, R31, 0x28, R2 ;  /* 0x000000281f547824 */ /* 0x000fe200078e0202 */
[----:B------:R-:W-:Y:S01]  /*0540*/  LEA R4, R105, R4, 0x5 ;  /* 0x0000000469047211 */ /* 0x000fe200078e28ff */
[----:B------:R-:W0:Y:S01]  /*0550*/  LDC.64 R30, c[0x0][0x3d8] ;  /* 0x0000f600ff1e7b82 */ /* 0x000e220000000a00 */
[----:B------:R-:W-:Y:S02]  /*0560*/  LOP3.LUT R103, R62, 0x18, RZ, 0xc, !PT ;  /* 0x000000183e677812 */ /* 0x000fe400078e0cff */
[C---:B------:R-:W-:Y:S02]  /*0570*/  LOP3.LUT R7, R5.reuse, 0x8, RZ, 0x3c, !PT ;  /* 0x0000000805077812 */ /* 0x040fe400078e3cff */
[----:B------:R-:W-:-:S02]  /*0580*/  LOP3.LUT R101, R5, 0x10, RZ, 0x3c, !PT ;  /* 0x0000001005657812 */ /* 0x000fc400078e3cff */
[----:B------:R-:W-:Y:S02]  /*0590*/  IADD3 R14, PT, PT, R10, 0x18, RZ ;  /* 0x000000180a0e7810 */ /* 0x000fe40007ffe0ff */
[----:B------:R-:W-:Y:S02]  /*05a0*/  SHF.R.U32.HI R17, RZ, 0x2, R16 ;  /* 0x00000002ff117819 */ /* 0x000fe40000011610 */
[----:B------:R-:W-:Y:S02]  /*05b0*/  LOP3.LUT R99, R0, 0x1e, RZ, 0xc0, !PT ;  /* 0x0000001e00637812 */ /* 0x000fe400078ec0ff */
[----:B------:R-:W-:Y:S02]  /*05c0*/  IADD3 R12, PT, PT, R10, 0x14, RZ ;  /* 0x000000140a0c7810 */ /* 0x000fe40007ffe0ff */
[----:B------:R-:W-:Y:S02]  /*05d0*/  LEA R100, R100, R3, 0x5 ;  /* 0x0000000364647211 */ /* 0x000fe400078e28ff */
[----:B------:R-:W-:-:S02]  /*05e0*/  SHF.L.U32 R0, R105, 0x3, RZ ;  /* 0x0000000369007819 */ /* 0x000fc400000006ff */
[C---:B------:R-:W-:Y:S02]  /*05f0*/  IADD3 R104, PT, PT, R4.reuse, R5, RZ ;  /* 0x0000000504687210 */ /* 0x040fe40007ffe0ff */
[C---:B------:R-:W-:Y:S02]  /*0600*/  IADD3 R103, PT, PT, R4.reuse, R103, RZ ;  /* 0x0000006704677210 */ /* 0x040fe40007ffe0ff */
[C---:B------:R-:W-:Y:S02]  /*0610*/  IADD3 R102, PT, PT, R4.reuse, R7, RZ ;  /* 0x0000000704667210 */ /* 0x040fe40007ffe0ff */
[----:B------:R-:W-:Y:S02]  /*0620*/  IADD3 R101, PT, PT, R4, R101, RZ ;  /* 0x0000006504657210 */ /* 0x000fe40007ffe0ff */
[----:B------:R-:W-:Y:S02]  /*0630*/  SHF.R.U32.HI R3, RZ, 0x2, R10 ;  /* 0x00000002ff037819 */ /* 0x000fe4000001160a */
[----:B------:R-:W-:-:S02]  /*0640*/  LOP3.LUT R4, R10, 0x4, RZ, 0xfc, !PT ;  /* 0x000000040a047812 */ /* 0x000fc400078efcff */
[C---:B------:R-:W-:Y:S01]  /*0650*/  LOP3.LUT R6, R10.reuse, 0x8, RZ, 0xfc, !PT ;  /* 0x000000080a067812 */ /* 0x040fe200078efcff */
[----:B------:R-:W-:Y:S01]  /*0660*/  IMAD R98, R3, 0x28, R2 ;  /* 0x0000002803627824 */ /* 0x000fe200078e0202 */
        /* <DEDUP_REMOVED lines=12> */
[----:B------:R-:W-:Y:S01]  /*0730*/  SHF.R.U32.HI R15, RZ, 0x2, R14 ;  /* 0x00000002ff0f7819 */ /* 0x000fe2000001160e */
[----:B------:R-:W-:Y:S01]  /*0740*/  IMAD R14, R17, 0x28, R2 ;  /* 0x00000028110e7824 */ /* 0x000fe200078e0202 */
[----:B------:R-:W-:Y:S02]  /*0750*/  IADD3 R10, PT, PT, R10, 0x4c, RZ ;  /* 0x0000004c0a0a7810 */ /* 0x000fe40007ffe0ff */
[----:B------:R-:W-:Y:S01]  /*0760*/  SHF.R.U32.HI R13, RZ, 0x2, R12 ;  /* 0x00000002ff0d7819 */ /* 0x000fe2000001160c */
[----:B------:R-:W-:Y:S01]  /*0770*/  IMAD R92, R15, 0x28, R2 ;  /* 0x000000280f5c7824 */ /* 0x000fe200078e0202 */
[C---:B------:R-:W-:Y:S02]  /*0780*/  LOP3.LUT R79, R0.reuse, 0x18, RZ, 0xc0, !PT ;  /* 0x00000018004f7812 */ /* 0x040fe400078ec0ff */
[----:B------:R-:W-:Y:S01]  /*0790*/  SHF.R.U32.HI R3, RZ, 0x2, R10 ;  /* 0x00000002ff037819 */ /* 0x000fe2000001160a */
[----:B------:R-:W-:Y:S01]  /*07a0*/  IMAD R10, R13, 0x28, R2 ;  /* 0x000000280d0a7824 */ /* 0x000fe200078e0202 */
[----:B------:R-:W-:Y:S01]  /*07b0*/  IADD3 R91, PT, PT, R79, R14, RZ ;  /* 0x0000000e4f5b7210 */ /* 0x000fe20007ffe0ff */
[----:B------:R-:W4:Y:S01]  /*07c0*/  LDC.64 R12, c[0x0][0x3d0] ;  /* 0x0000f400ff0c7b82 */ /* 0x000f220000000a00 */
[----:B------:R-:W-:-:S02]  /*07d0*/  IADD3 R99, PT, PT, R0, R99, RZ ;  /* 0x0000006300637210 */ /* 0x000fc40007ffe0ff */
[----:B------:R-:W-:Y:S02]  /*07e0*/  LOP3.LUT R0, R106, 0xffff, RZ, 0xc0, !PT ;  /* 0x0000ffff6a007812 */ /* 0x000fe400078ec0ff */
[----:B------:R-:W-:Y:S02]  /*07f0*/  SHF.R.U32.HI R5, RZ, 0x2, R4 ;  /* 0x00000002ff057819 */ /* 0x000fe40000011604 */
[----:B------:R-:W-:Y:S01]  /*0800*/  SHF.R.U32.HI R7, RZ, 0x2, R6 ;  /* 0x00000002ff077819 */ /* 0x000fe20000011606 */
[----:B------:R-:W5:Y:S01]  /*0810*/  LDC.64 R14, c[0x0][0x3d8] ;  /* 0x0000f600ff0e7b82 */ /* 0x000f620000000a00 */
[----:B------:R-:W-:Y:S01]  /*0820*/  IMAD R0, R0, 0x667, RZ ;  /* 0x0000066700007824 */ /* 0x000fe200078e02ff */
        /* <DEDUP_REMOVED lines=24> */
[----:B------:R-:W-:Y:S01]  /*09b0*/  IADD3 R93, PT, PT, R79, R10, RZ ;  /* 0x0000000a4f5d7210 */ /* 0x000fe20007ffe0ff */
[----:B------:R-:W-:Y:S01]  /*09c0*/  IMAD R26, R37, 0x28, R2 ;  /* 0x00000028251a7824 */ /* 0x000fe200078e0202 */
[----:B------:R-:W-:Y:S01]  /*09d0*/  SHF.R.U32.HI R64, RZ, 0x11, R0 ;  /* 0x00000011ff407819 */ /* 0x000fe20000011600 */
[--C-:B------:R-:W-:Y:S01]  /*09e0*/  IMAD R80, R39, 0x28, R2.reuse ;  /* 0x0000002827507824 */ /* 0x100fe200078e0202 */
[----:B0-----:R-:W-:Y:S01]  /*09f0*/  LEA R10, P0, R109, R30, 0x2 ;  /* 0x0000001e6d0a7211 */ /* 0x001fe200078010ff */
[--C-:B------:R-:W-:Y:S01]  /*0a00*/  IMAD R28, R3, 0x28, R2.reuse ;  /* 0x00000028031c7824 */ /* 0x100fe200078e0202 */
[----:B------:R-:W-:Y:S01]  /*0a10*/  SHF.L.U32 R78, R108, 0x4, RZ ;  /* 0x000000046c4e7819 */ /* 0x000fe200000006ff */
[----:B------:R-:W-:Y:S01]  /*0a20*/  IMAD R2, R40, 0x28, R2 ;  /* 0x0000002828027824 */ /* 0x000fe200078e0202 */
[----:B------:R-:W-:Y:S01]  /*0a30*/  SHF.L.U32 R3, R8, 0x1, RZ ;  /* 0x0000000108037819 */ /* 0x000fe200000006ff */
[----:B------:R-:W-:Y:S01]  /*0a40*/  IMAD R61, R107, -0x4, R64 ;  /* 0xfffffffc6b3d7824 */ /* 0x000fe200078e0240 */
[----:B------:R-:W-:Y:S01]  /*0a50*/  LEA.HI.X R11, R109, R31, RZ, 0x2, P0 ;  /* 0x0000001f6d0b7211 */ /* 0x000fe200000f14ff */
[----:B-----5:R-:W-:Y:S01]  /*0a60*/  IMAD.WIDE.U32 R14, R107, 0x4, R14 ;  /* 0x000000046b0e7825 */ /* 0x020fe200078e000e */
[----:B------:R-:W-:-:S02]  /*0a70*/  ISETP.NE.AND P0, PT, R108, RZ, PT ;  /* 0x000000ff6c00720c */ /* 0x000fc40003f05270 */
[----:B------:R-:W-:Y:S01]  /*0a80*/  MOV R63, 0x7fffffe1 ;  /* 0x7fffffe1003f7802 */ /* 0x000fe20000000f00 */
[----:B----4-:R-:W-:Y:S01]  /*0a90*/  IMAD.WIDE.U32 R12, R3, 0x4, R12 ;  /* 0x00000004030c7825 */ /* 0x010fe200078e000c */
[----:B------:R-:W-:Y:S02]  /*0aa0*/  MOV R65, 0x7ffffff1 ;  /* 0x7ffffff100417802 */ /* 0x000fe40000000f00 */
[----:B------:R-:W-:Y:S02]  /*0ab0*/  IADD3 R98, PT, PT, R98, R79, RZ ;  /* 0x0000004f62627210 */ /* 0x000fe40007ffe0ff */
[C---:B------:R-:W-:Y:S02]  /*0ac0*/  IADD3 R97, PT, PT, R79.reuse, R4, RZ ;  /* 0x000000044f617210 */ /* 0x040fe40007ffe0ff */
[C---:B------:R-:W-:Y:S02]  /*0ad0*/  IADD3 R96, PT, PT, R79.reuse, R96, RZ ;  /* 0x000000604f607210 */ /* 0x040fe40007ffe0ff */
[----:B------:R-:W-:-:S02]  /*0ae0*/  IADD3 R95, PT, PT, R79, R6, RZ ;  /* 0x000000064f5f7210 */ /* 0x000fc40007ffe0ff */
[C---:B------:R-:W-:Y:S02]  /*0af0*/  IADD3 R94, PT, PT, R79.reuse, R94, RZ ;  /* 0x0000005e4f5e7210 */ /* 0x040fe40007ffe0ff */
[C---:B------:R-:W-:Y:S02]  /*0b00*/  IADD3 R92, PT, PT, R79.reuse, R92, RZ ;  /* 0x0000005c4f5c7210 */ /* 0x040fe40007ffe0ff */
        /* <DEDUP_REMOVED lines=14> */
[----:B------:R-:W-:Y:S02]  /*0bf0*/  IADD3 R80, PT, PT, R79, R80, RZ ;  /* 0x000000504f507210 */ /* 0x000fe40007ffe0ff */
[----:B------:R-:W-:-:S02]  /*0c00*/  LOP3.LUT R78, R77, 0xf0, R78, 0xf8, !PT ;  /* 0x000000f04d4e7812 */ /* 0x000fc400078ef84e */
[----:B------:R-:W-:Y:S02]  /*0c10*/  IADD3 R79, PT, PT, R79, R28, RZ ;  /* 0x0000001c4f4f7210 */ /* 0x000fe40007ffe0ff */
[----:B------:R-:W-:Y:S02]  /*0c20*/  LEA R77, R77, R2, 0x3 ;  /* 0x000000024d4d7211 */ /* 0x000fe400078e18ff */
[----:B------:R-:W-:Y:S02]  /*0c30*/  MOV R67, R109 ;  /* 0x0000006d00437202 */ /* 0x000fe40000000f00 */
[----:B------:R-:W-:Y:S02]  /*0c40*/  SEL R65, R65, 0x1, !P0 ;  /* 0x0000000141417807 */ /* 0x000fe40004000000 */
[----:B------:R-:W-:Y:S02]  /*0c50*/  LOP3.LUT R62, R62, 0x7e, RZ, 0xc0, !PT ;  /* 0x0000007e3e3e7812 */ /* 0x000fe400078ec0ff */
[----:B------:R-:W-:-:S02]  /*0c60*/  SEL R63, R63, 0x1, !P1 ;  /* 0x000000013f3f7807 */ /* 0x000fc40004800000 */
[-C--:B------:R-:W-:Y:S02]  /*0c70*/  LEA R61, R61, R24.reuse, 0x3 ;  /* 0x000000183d3d7211 */ /* 0x080fe400078e18ff */
[----:B------:R-:W-:Y:S01]  /*0c80*/  LEA.HI R59, R105, R24, RZ, 0x1f ;  /* 0x00000018693b7211 */ /* 0x000fe200078ff8ff */
[--C-:B--2---:R-:W-:Y:S02]  /*0c90*/  HADD2.F32 R72, -RZ, R75.reuse.H0_H0 ;  /* 0x2000004bff487230 */ /* 0x104fe40000004100 */
[----:B------:R-:W-:Y:S02]  /*0ca0*/  HADD2.F32 R70, -RZ, R75.H1_H1 ;  /* 0x3000004bff467230 */ /* 0x000fe40000004100 */
[--C-:B---3--:R-:W-:Y:S02]  /*0cb0*/  HADD2.F32 R75, -RZ, R68.reuse.H0_H0 ;  /* 0x20000044ff4b7230 */ /* 0x108fe40000004100 */
[----:B------:R-:W-:Y:S02]  /*0cc0*/  HADD2.F32 R73, -RZ, R68.H1_H1 ;  /* 0x30000044ff497230 */ /* 0x000fe40000004100 */
[----:B------:R-:W-:-:S02]  /*0cd0*/  HFMA2 R68, -RZ, RZ, 0, 0 ;  /* 0x00000000ff447431 */ /* 0x000fc400000001ff */
[--C-:B------:R-:W-:Y:S02]  /*0ce0*/  HADD2.F32 R76, -RZ, R74.reuse.H0_H0 ;  /* 0x2000004aff4c7230 */ /* 0x100fe40000004100 */
[--C-:B------:R-:W-:Y:S02]  /*0cf0*/  HADD2.F32 R71, -RZ, R69.reuse.H0_H0 ;  /* 0x20000045ff477230 */ /* 0x100fe40000004100 */
[----:B------:R-:W-:Y:S02]  /*0d00*/  HADD2.F32 R74, -RZ, R74.H1_H1 ;  /* 0x3000004aff4a7230 */ /* 0x000fe40000004100 */
[----:B-1----:R-:W-:-:S07]  /*0d10*/  HADD2.F32 R69, -RZ, R69.H1_H1 ;  /* 0x30000045ff457230 */ /* 0x002fce0000004100 */
.L_x_1303:
[----:B0-----:R-:W0:Y:S01]  /*0d20*/  LDCU.64 UR10, c[0x0][0x3b8] ;  /* 0x00007700ff0a77ac */ /* 0x001e220008000a00 */
[--C-:B-1----:R-:W-:Y:S01]  /*0d30*/  SHF.R.U64 R7, R67, 0x2, R66.reuse ;  /* 0x0000000243077819 */ /* 0x102fe20000001242 */
[----:B------:R-:W-:Y:S01]  /*0d40*/  IMAD R55, R78, 0x500, RZ ;  /* 0x000005004e377824 */ /* 0x000fe200078e02ff */
[----:B------:R-:W-:Y:S01]  /*0d50*/  SHF.R.U32.HI R0, RZ, 0x2, R66 ;  /* 0x00000002ff007819 */ /* 0x000fe20000011642 */
[----:B------:R-:W1:Y:S01]  /*0d60*/  LDCU.64 UR12, c[0x0][0x3a0] ;  /* 0x00007400ff0c77ac */ /* 0x000e620008000a00 */
[C---:B------:R-:W-:Y:S02]  /*0d70*/  SHF.L.U32 R2, R7.reuse, 0x5, RZ ;  /* 0x0000000507027819 */ /* 0x040fe400000006ff */
[----:B------:R-:W-:Y:S01]  /*0d80*/  SHF.L.U64.HI R3, R7, 0x5, R0 ;  /* 0x0000000507037819 */ /* 0x000fe20000010200 */
[----:B------:R-:W2:Y:S01]  /*0d90*/  LDCU UR7, c[0x0][0x3c0] ;  /* 0x00007800ff0777ac */ /* 0x000ea20008000800 */
[----:B------:R-:W-:Y:S02]  /*0da0*/  MOV R4, R106 ;  /* 0x0000006a00047202 */ /* 0x000fe40000000f00 */
[----:B------:R-:W-:Y:S01]  /*0db0*/  MOV R5, RZ ;  /* 0x000000ff00057202 */ /* 0x000fe20000000f00 */
[----:B------:R-:W-:-:S04]  /*0dc0*/  IMAD.WIDE.U32 R2, R64, 0x2, R2 ;  /* 0x0000000240027825 */ /* 0x000fc800078e0002 */
[----:B------:R-:W-:Y:S01]  /*0dd0*/  IMAD.WIDE.U32 R4, R7, 0x50000, R4 ;  /* 0x0005000007047825 */ /* 0x000fe200078e0004 */
[----:B0-----:R-:W-:-:S03]  /*0de0*/  LEA R30, P0, R2, UR10, 0x2 ;  /* 0x0000000a021e7c11 */ /* 0x001fc6000f8010ff */
[----:B------:R-:W-:Y:S01]  /*0df0*/  IMAD R7, R0, 0x50000, RZ ;  /* 0x0005000000077824 */ /* 0x000fe200078e02ff */
        /* <DEDUP_REMOVED lines=21> */
[----:B------:R-:W-:Y:S02]  /*0f50*/  IADD3.X R66, PT, PT, RZ, R66, RZ, P1, !PT ;  /* 0x00000042ff427210 */ /* 0x000fe40000ffe4ff */
[----:B------:R-:W-:Y:S02]  /*0f60*/  ISETP.GT.U32.AND P1, PT, R105, 0xf, PT ;  /* 0x0000000f6900780c */ /* 0x000fe40003f24070 */
[----:B------:R-:W-:Y:S01]  /*0f70*/  ISETP.GE.AND.EX P0, PT, R66, UR4, PT, P0 ;  /* 0x0000000442007c0c */ /* 0x000fe2000bf06300 */
[----:B--2---:R-:W-:-:S04]  /*0f80*/  FADD.FTZ R31, R31, UR7 ;  /* 0x000000071f1f7e21 */ /* 0x004fc80008010000 */
[----:B------:R4:W1:Y:S01]  /*0f90*/  MUFU.RSQ R53, R31 ;  /* 0x0000001f00357308 */ /* 0x0008620000001400 */
[--C-:B---3--:R-:W-:Y:S02]  /*0fa0*/  HADD2.F32 R3, -RZ, R38.reuse.H0_H0 ;  /* 0x20000026ff037230 */ /* 0x108fe40000004100 */
[----:B------:R-:W-:Y:S02]  /*0fb0*/  HADD2.F32 R37, -RZ, R38.H1_H1 ;  /* 0x30000026ff257230 */ /* 0x000fe40000004100 */
[----:B0-----:R-:W-:Y:S02]  /*0fc0*/  HADD2.F32 R35, -RZ, R39.H1_H1 ;  /* 0x30000027ff237230 */ /* 0x001fe40000004100 */
[----:B------:R-:W-:Y:S01]  /*0fd0*/  FADD.FTZ R0, -R30, R3 ;  /* 0x000000031e007221 */ /* 0x000fe20000010100 */
[----:B----4-:R-:W-:Y:S02]  /*0fe0*/  HADD2.F32 R31, -RZ, R32.H0_H0 ;  /* 0x20000020ff1f7230 */ /* 0x010fe40000004100 */
[----:B-----5:R-:W-:-:S02]  /*0ff0*/  HADD2.F32 R43, -RZ, R9.H1_H1 ;  /* 0x30000009ff2b7230 */ /* 0x020fc40000004100 */
[C---:B-1----:R-:W-:Y:S01]  /*1000*/  FMUL.FTZ R3, R53.reuse, R0 ;  /* 0x0000000035037220 */ /* 0x042fe20000410000 */
[C---:B------:R-:W-:Y:S01]  /*1010*/  FADD.FTZ R0, -R30.reuse, R37 ;  /* 0x000000251e007221 */ /* 0x040fe20000010100 */
[----:B------:R-:W-:Y:S02]  /*1020*/  HADD2.F32 R37, -RZ, R39.H0_H0 ;  /* 0x20000027ff257230 */ /* 0x000fe40000004100 */
[C---:B------:R-:W-:Y:S01]  /*1030*/  FADD.FTZ R60, -R30.reuse, R31 ;  /* 0x0000001f1e3c7221 */ /* 0x040fe20000010100 */
[--C-:B------:R-:W-:Y:S02]  /*1040*/  HADD2.F32 R31, -RZ, R33.reuse.H0_H0 ;  /* 0x20000021ff1f7230 */ /* 0x100fe40000004100 */
[C---:B------:R-:W-:Y:S01]  /*1050*/  FMUL.FTZ R51, R53.reuse, R0 ;  /* 0x0000000035337220 */ /* 0x040fe20000410000 */
[----:B------:R-:W-:Y:S02]  /*1060*/  HADD2.F32 R33, -RZ, R33.H1_H1 ;  /* 0x30000021ff217230 */ /* 0x000fe40000004100 */
[C---:B------:R-:W-:Y:S01]  /*1070*/  FADD.FTZ R0, -R30.reuse, R37 ;  /* 0x000000251e007221 */ /* 0x040fe20000010100 */
[C---:B------:R-:W-:Y:S01]  /*1080*/  FMUL.FTZ R60, R53.reuse, R60 ;  /* 0x0000003c353c7220 */ /* 0x040fe20000410000 */
[----:B------:R-:W-:Y:S01]  /*1090*/  FADD.FTZ R56, -R30, R31 ;  /* 0x0000001f1e387221 */ /* 0x000fe20000010100 */
[----:B------:R-:W-:Y:S01]  /*10a0*/  FFMA.FTZ R41, R74, R51, R73 ;  /* 0x000000334a297223 */ /* 0x000fe20000010049 */
[----:B------:R-:W-:Y:S01]  /*10b0*/  FMUL.FTZ R49, R53, R0 ;  /* 0x0000000035317220 */ /* 0x000fe20000410000 */
[----:B------:R-:W-:Y:S01]  /*10c0*/  FADD.FTZ R0, -R30, R35 ;  /* 0x000000231e007221 */ /* 0x000fe20000010100 */
[----:B------:R-:W-:-:S02]  /*10d0*/  HADD2.F32 R35, -RZ, R32.H1_H1 ;  /* 0x30000020ff237230 */ /* 0x000fc40000004100 */
[C---:B------:R-:W-:Y:S01]  /*10e0*/  FMUL.FTZ R56, R53.reuse, R56 ;  /* 0x0000003835387220 */ /* 0x040fe20000410000 */
[----:B------:R-:W-:Y:S01]  /*10f0*/  FFMA.FTZ R42, R72, R49, R71 ;  /* 0x00000031482a7223 */ /* 0x000fe20000010047 */
[C---:B------:R-:W-:Y:S01]  /*1100*/  FMUL.FTZ R47, R53.reuse, R0 ;  /* 0x00000000352f7220 */ /* 0x040fe20000410000 */
[--C-:B------:R-:W-:Y:S02]  /*1110*/  HADD2.F32 R31, -RZ, R8.reuse.H0_H0 ;  /* 0x20000008ff1f7230 */ /* 0x100fe40000004100 */
[----:B------:R-:W-:Y:S01]  /*1120*/  FADD.FTZ R58, -R30, R35 ;  /* 0x000000231e3a7221 */ /* 0x000fe20000010100 */
[----:B------:R-:W-:Y:S01]  /*1130*/  FFMA.FTZ R35, R76, R60, R75 ;  /* 0x0000003c4c237223 */ /* 0x000fe2000001004b */
[----:B------:R-:W-:Y:S01]  /*1140*/  FFMA.FTZ R45, R70, R47, R69 ;  /* 0x0000002f462d7223 */ /* 0x000fe20000010045 */
[----:B------:R-:W-:Y:S01]  /*1150*/  FMUL.FTZ R114, R42, -1.4426950216293334961 ;  /* 0xbfb8aa3b2a727820 */ /* 0x000fe20000410000 */
[----:B------:R-:W-:Y:S01]  /*1160*/  FMUL.FTZ R58, R53, R58 ;  /* 0x0000003a353a7220 */ /* 0x000fe20000410000 */
[----:B------:R-:W-:Y:S01]  /*1170*/  FMUL.FTZ R116, R35, -1.4426950216293334961 ;  /* 0xbfb8aa3b23747820 */ /* 0x000fe20000410000 */
[----:B------:R-:W-:Y:S01]  /*1180*/  FMUL.FTZ R115, R45, -1.4426950216293334961 ;  /* 0xbfb8aa3b2d737820 */ /* 0x000fe20000410000 */
[----:B------:R-:W-:Y:S01]  /*1190*/  FMUL.FTZ R112, R41, -1.4426950216293334961 ;  /* 0xbfb8aa3b29707820 */ /* 0x000fe20000410000 */
[----:B------:R-:W-:Y:S01]  /*11a0*/  FFMA.FTZ R37, R74, R58, R73 ;  /* 0x0000003a4a257223 */ /* 0x000fe20000010049 */
[----:B------:R-:W-:Y:S01]  /*11b0*/  FADD.FTZ R54, -R30, R33 ;  /* 0x000000211e367221 */ /* 0x000fe20000010100 */
[----:B------:R-:W0:Y:S01]  /*11c0*/  MUFU.EX2 R114, R114 ;  /* 0x0000007200727308 */ /* 0x000e220000000800 */
[----:B------:R-:W-:Y:S01]  /*11d0*/  FFMA.FTZ R38, R72, R56, R71 ;  /* 0x0000003848267223 */ /* 0x000fe20000010047 */
[----:B------:R-:W-:-:S02]  /*11e0*/  HADD2.F32 R33, -RZ, R8.H1_H1 ;  /* 0x30000008ff217230 */ /* 0x000fc40000004100 */
[----:B------:R-:W-:Y:S01]  /*11f0*/  FADD.FTZ R52, -R30, R31 ;  /* 0x0000001f1e347221 */ /* 0x000fe20000010100 */
[----:B------:R-:W-:Y:S01]  /*1200*/  FFMA.FTZ R44, R76, R3, R75 ;  /* 0x000000034c2c7223 */ /* 0x000fe2000001004b */
[----:B------:R-:W-:Y:S01]  /*1210*/  FMUL.FTZ R0, R37, -1.4426950216293334961 ;  /* 0xbfb8aa3b25007820 */ /* 0x000fe20000410000 */
[C---:B------:R-:W-:Y:S01]  /*1220*/  FMUL.FTZ R54, R53.reuse, R54 ;  /* 0x0000003635367220 */ /* 0x040fe20000410000 */
[----:B------:R-:W-:Y:S01]  /*1230*/  FMUL.FTZ R2, R38, -1.4426950216293334961 ;  /* 0xbfb8aa3b26027820 */ /* 0x000fe20000410000 */
[----:B------:R-:W-:Y:S01]  /*1240*/  MUFU.EX2 R115, R115 ;  /* 0x0000007300737308 */ /* 0x000fe20000000800 */
[C---:B------:R-:W-:Y:S01]  /*1250*/  FMUL.FTZ R52, R53.reuse, R52 ;  /* 0x0000003435347220 */ /* 0x040fe20000410000 */
[----:B------:R-:W-:Y:S01]  /*1260*/  FADD.FTZ R50, -R30, R33 ;  /* 0x000000211e327221 */ /* 0x000fe20000010100 */
[----:B------:R-:W-:Y:S02]  /*1270*/  HADD2.F32 R33, -RZ, R9.H0_H0 ;  /* 0x20000009ff217230 */ /* 0x000fe40000004100 */
[----:B------:R-:W-:Y:S01]  /*1280*/  FMUL.FTZ R111, R44, -1.4426950216293334961 ;  /* 0xbfb8aa3b2c6f7820 */ /* 0x000fe20000410000 */
[----:B------:R-:W-:Y:S01]  /*1290*/  FFMA.FTZ R39, R70, R54, R69 ;  /* 0x0000003646277223 */ /* 0x000fe20000010045 */
[----:B------:R-:W-:Y:S01]  /*12a0*/  FFMA.FTZ R31, R76, R52, R75 ;  /* 0x000000344c1f7223 */ /* 0x000fe2000001004b */
[----:B------:R-:W-:Y:S01]  /*12b0*/  FMUL.FTZ R50, R53, R50 ;  /* 0x0000003235327220 */ /* 0x000fe20000410000 */
[----:B------:R-:W-:Y:S01]  /*12c0*/  MUFU.EX2 R116, R116 ;  /* 0x0000007400747308 */ /* 0x000fe20000000800 */
[----:B------:R-:W-:Y:S01]  /*12d0*/  FADD.FTZ R46, -R30, R43 ;  /* 0x0000002b1e2e7221 */ /* 0x000fe20000010100 */
[----:B------:R-:W-:-:S02]  /*12e0*/  HADD2.F32 R43, -RZ, R6.H1_H1 ;  /* 0x30000006ff2b7230 */ /* 0x000fc40000004100 */
[----:B------:R-:W-:Y:S01]  /*12f0*/  FADD.FTZ R48, -R30, R33 ;  /* 0x000000211e307221 */ /* 0x000fe20000010100 */
[----:B------:R-:W-:Y:S01]  /*1300*/  FMUL.FTZ R8, R39, -1.4426950216293334961 ;  /* 0xbfb8aa3b27087820 */ /* 0x000fe20000410000 */
[----:B------:R-:W-:Y:S02]  /*1310*/  HADD2.F32 R33, -RZ, R6.H0_H0 ;  /* 0x20000006ff217230 */ /* 0x000fe40000004100 */
[----:B------:R-:W-:Y:S01]  /*1320*/  FFMA.FTZ R9, R74, R50, R73 ;  /* 0x000000324a097223 */ /* 0x000fe20000010049 */
[--C-:B------:R-:W-:Y:S01]  /*1330*/  HADD2.F32 R121, -RZ, R7.reuse.H1_H1 ;  /* 0x30000007ff797230 */ /* 0x100fe20000004100 */
[----:B------:R-:W1:Y:S01]  /*1340*/  MUFU.EX2 R112, R112 ;  /* 0x0000007000707308 */ /* 0x000e620000000800 */
[----:B------:R-:W-:Y:S01]  /*1350*/  FMUL.FTZ R46, R53, R46 ;  /* 0x0000002e352e7220 */ /* 0x000fe20000410000 */
[----:B------:R-:W-:Y:S01]  /*1360*/  FADD.FTZ R6, -R30, R43 ;  /* 0x0000002b1e067221 */ /* 0x000fe20000010100 */
[----:B0-----:R-:W-:Y:S01]  /*1370*/  FADD.FTZ R114, R114, 1 ;  /* 0x3f80000072727421 */ /* 0x001fe20000010000 */
[----:B------:R-:W-:-:S02]  /*1380*/  HADD2.F32 R43, -RZ, R7.H0_H0 ;  /* 0x20000007ff2b7230 */ /* 0x000fc40000004100 */
[C---:B------:R-:W-:Y:S01]  /*1390*/  FMUL.FTZ R48, R53.reuse, R48 ;  /* 0x0000003035307220 */ /* 0x040fe20000410000 */
[----:B------:R-:W-:Y:S01]  /*13a0*/  FMUL.FTZ R6, R53, R6 ;  /* 0x0000000635067220 */ /* 0x000fe20000410000 */
[----:B------:R0:W-:Y:S02]  /*13b0*/  MUFU.EX2 R117, R0 ;  /* 0x0000000000757308 */ /* 0x0001e40000000800 */
[----:B------:R-:W-:Y:S01]  /*13c0*/  FFMA.FTZ R32, R72, R48, R71 ;  /* 0x0000003048207223 */ /* 0x000fe20000010047 */
[----:B------:R-:W-:-:S03]  /*13d0*/  FFMA.FTZ R7, R74, R6, R73 ;  /* 0x000000064a077223 */ /* 0x000fc60000010049 */
[----:B------:R-:W-:Y:S01]  /*13e0*/  FMUL.FTZ R36, R32, -1.4426950216293334961 ;  /* 0xbfb8aa3b20247820 */ /* 0x000fe20000410000 */
[----:B------:R-:W-:Y:S01]  /*13f0*/  FMUL.FTZ R110, R7, -1.4426950216293334961 ;  /* 0xbfb8aa3b076e7820 */ /* 0x000fe20000410000 */
[----:B------:R2:W-:Y:S01]  /*1400*/  MUFU.EX2 R118, R2 ;  /* 0x0000000200767308 */ /* 0x0005e20000000800 */
[----:B0-----:R-:W-:Y:S01]  /*1410*/  FMUL.FTZ R0, R31, -1.4426950216293334961 ;  /* 0xbfb8aa3b1f007820 */ /* 0x001fe20000410000 */
[----:B-1----:R-:W-:-:S06]  /*1420*/  FADD.FTZ R112, R112, 1 ;  /* 0x3f80000070707421 */ /* 0x002fcc0000010000 */
[----:B------:R-:W0:Y:S01]  /*1430*/  MUFU.EX2 R111, R111 ;  /* 0x0000006f006f7308 */ /* 0x000e220000000800 */
[----:B--2---:R-:W-:-:S07]  /*1440*/  FMUL.FTZ R2, R9, -1.4426950216293334961 ;  /* 0xbfb8aa3b09027820 */ /* 0x004fce0000410000 */
[----:B------:R1:W2:Y:S08]  /*1450*/  MUFU.EX2 R123, R8 ;  /* 0x00000008007b7308 */ /* 0x0002b00000000800 */
[----:B------:R3:W-:Y:S01]  /*1460*/  MUFU.EX2 R125, R0 ;  /* 0x00000000007d7308 */ /* 0x0007e20000000800 */
[----:B-1----:R-:W-:Y:S01]  /*1470*/  FADD.FTZ R8, -R30, R33 ;  /* 0x000000211e087221 */ /* 0x002fe20000010100 */
[----:B------:R-:W-:Y:S01]  /*1480*/  FFMA.FTZ R33, R70, R46, R69 ;  /* 0x0000002e46217223 */ /* 0x000fe20000010045 */
[----:B0-----:R-:W-:-:S02]  /*1490*/  FADD.FTZ R111, R111, 1 ;  /* 0x3f8000006f6f7421 */ /* 0x001fc40000010000 */
[----:B------:R-:W-:Y:S01]  /*14a0*/  FMUL.FTZ R8, R53, R8 ;  /* 0x0000000835087220 */ /* 0x000fe20000410000 */
[----:B------:R-:W-:Y:S02]  /*14b0*/  FMUL.FTZ R119, R33, -1.4426950216293334961 ;  /* 0xbfb8aa3b21777820 */ /* 0x000fe40000410000 */
[----:B------:R0:W1:Y:S01]  /*14c0*/  MUFU.EX2 R126, R2 ;  /* 0x00000002007e7308 */ /* 0x0000620000000800 */
[----:B---3--:R-:W-:Y:S01]  /*14d0*/  FADD.FTZ R0, -R30, R121 ;  /* 0x000000791e007221 */ /* 0x008fe20000010100 */
[----:B------:R-:W-:Y:S01]  /*14e0*/  FADD.FTZ R121, R115, 1 ;  /* 0x3f80000073797421 */ /* 0x000fe20000010000 */
[----:B------:R-:W-:Y:S01]  /*14f0*/  FADD.FTZ R115, R116, 1 ;  /* 0x3f80000074737421 */ /* 0x000fe20000010000 */
[----:B------:R-:W-:Y:S01]  /*1500*/  FADD.FTZ R116, R117, 1 ;  /* 0x3f80000075747421 */ /* 0x000fe20000010000 */
[----:B------:R-:W-:Y:S01]  /*1510*/  FADD.FTZ R117, R118, 1 ;  /* 0x3f80000076757421 */ /* 0x000fe20000010000 */
[----:B------:R-:W-:Y:S01]  /*1520*/  FMUL.FTZ R0, R53, R0 ;  /* 0x0000000035007220 */ /* 0x000fe20000410000 */
[----:B--2---:R-:W-:Y:S01]  /*1530*/  FADD.FTZ R118, R123, 1 ;  /* 0x3f8000007b767421 */ /* 0x004fe20000010000 */
[----:B------:R-:W-:Y:S01]  /*1540*/  MUFU.RCP R122, R114 ;  /* 0x00000072007a7308 */ /* 0x000fe20000001000 */
[----:B0-----:R-:W-:Y:S01]  /*1550*/  FADD.FTZ R2, -R30, R43 ;  /* 0x0000002b1e027221 */ /* 0x001fe20000010100 */
[----:B------:R-:W-:-:S03]  /*1560*/  FFMA.FTZ R34, R76, R8, R75 ;  /* 0x000000084c227223 */ /* 0x000fc6000001004b */
[----:B------:R-:W-:Y:S01]  /*1570*/  FMUL.FTZ R2, R53, R2 ;  /* 0x0000000235027220 */ /* 0x000fe20000410000 */
[----:B------:R-:W-:Y:S02]  /*1580*/  FMUL.FTZ R113, R34, -1.4426950216293334961 ;  /* 0xbfb8aa3b22717820 */ /* 0x000fe40000410000 */
[----:B------:R-:W0:Y:S01]  /*1590*/  MUFU.RCP R124, R121 ;  /* 0x00000079007c7308 */ /* 0x000e220000001000 */
[----:B-1----:R-:W-:Y:S01]  /*15a0*/  FADD.FTZ R127, R126, 1 ;  /* 0x3f8000007e7f7421 */ /* 0x002fe20000010000 */
[----:B------:R-:W-:-:S04]  /*15b0*/  FFMA.FTZ R30, R72, R2, R71 ;  /* 0x00000002481e7223 */ /* 0x000fc80000010047 */
[----:B------:R-:W-:Y:S02]  /*15c0*/  FMUL.FTZ R43, R30, -1.4426950216293334961 ;  /* 0xbfb8aa3b1e2b7820 */ /* 0x000fe40000410000 */
[----:B------:R-:W-:Y:S08]  /*15d0*/  MUFU.RCP R115, R115 ;  /* 0x0000007300737308 */ /* 0x000ff00000001000 */
[----:B------:R-:W1:Y:S01]  /*15e0*/  MUFU.EX2 R119, R119 ;  /* 0x0000007700777308 */ /* 0x000e620000000800 */
[----:B0-----:R-:W-:-:S04]  /*15f0*/  FADD.FTZ R126, -R124, 1 ;  /* 0x3f8000007c7e7421 */ /* 0x001fc80000010100 */
[----:B------:R-:W-:-:S03]  /*1600*/  FFMA.FTZ R45, R45, R126, 1 ;  /* 0x3f8000002d2d7423 */ /* 0x000fc6000001007e */
[----:B------:R-:W0:Y:S01]  /*1610*/  MUFU.RCP R112, R112 ;  /* 0x0000007000707308 */ /* 0x000e220000001000 */
[----:B------:R-:W-:-:S07]  /*1620*/  FMUL.FTZ R124, R124, R45 ;  /* 0x0000002d7c7c7220 */ /* 0x000fce0000410000 */
[----:B------:R-:W-:Y:S01]  /*1630*/  MUFU.RCP R117, R117 ;  /* 0x0000007500757308 */ /* 0x000fe20000001000 */
[----:B-1----:R-:W-:-:S07]  /*1640*/  FADD.FTZ R119, R119, 1 ;  /* 0x3f80000077777421 */ /* 0x002fce0000010000 */
[----:B------:R-:W-:Y:S01]  /*1650*/  MUFU.EX2 R110, R110 ;  /* 0x0000006e006e7308 */ /* 0x000fe20000000800 */
[----:B0-----:R-:W-:-:S04]  /*1660*/  FADD.FTZ R114, -R112, 1 ;  /* 0x3f80000070727421 */ /* 0x001fc80000010100 */
[----:B------:R-:W-:Y:S01]  /*1670*/  FFMA.FTZ R123, R41, R114, 1 ;  /* 0x3f800000297b7423 */ /* 0x000fe20000010072 */
[--C-:B------:R-:W-:Y:S02]  /*1680*/  HADD2.F32 R114, -RZ, R24.reuse.H0_H0 ;  /* 0x20000018ff727230 */ /* 0x100fe40000004100 */
[----:B------:R0:W1:Y:S01]  /*1690*/  MUFU.RCP R120, R111 ;  /* 0x0000006f00787308 */ /* 0x0000620000001000 */
[----:B------:R-:W-:Y:S01]  /*16a0*/  FMUL.FTZ R123, R112, R123 ;  /* 0x0000007b707b7220 */ /* 0x000fe20000410000 */
[----:B------:R-:W-:Y:S02]  /*16b0*/  HADD2.F32 R112, -RZ, R24.H1_H1 ;  /* 0x30000018ff707230 */ /* 0x000fe40000004100 */
[--C-:B------:R-:W-:Y:S02]  /*16c0*/  HADD2.F32 R24, -RZ, R25.reuse.H0_H0 ;  /* 0x20000019ff187230 */ /* 0x100fe40000004100 */
[----:B------:R-:W-:Y:S02]  /*16d0*/  HADD2.F32 R25, -RZ, R25.H1_H1 ;  /* 0x30000019ff197230 */ /* 0x000fe40000004100 */
[----:B------:R-:W-:Y:S01]  /*16e0*/  FMUL.FTZ R112, R112, R123 ;  /* 0x0000007b70707220 */ /* 0x000fe20000410000 */
[----:B------:R2:W3:Y:S01]  /*16f0*/  MUFU.EX2 R128, R36 ;  /* 0x0000002400807308 */ /* 0x0004e20000000800 */
[----:B0-----:R-:W-:Y:S01]  /*1700*/  FADD.FTZ R111, R125, 1 ;  /* 0x3f8000007d6f7421 */ /* 0x001fe20000010000 */
[----:B------:R-:W-:Y:S01]  /*1710*/  FADD.FTZ R125, -R122, 1 ;  /* 0x3f8000007a7d7421 */ /* 0x000fe20000010100 */
[----:B------:R-:W-:-:S02]  /*1720*/  HADD2.F32 R123, -RZ, R26.H1_H1 ;  /* 0x3000001aff7b7230 */ /* 0x000fc40000004100 */
[----:B------:R-:W-:Y:S01]  /*1730*/  FMUL.FTZ R25, R25, R124 ;  /* 0x0000007c19197220 */ /* 0x000fe20000410000 */
[----:B------:R-:W-:Y:S01]  /*1740*/  FFMA.FTZ R125, R42, R125, 1 ;  /* 0x3f8000002a7d7423 */ /* 0x000fe2000001007d */
[----:B------:R-:W-:Y:S01]  /*1750*/  FADD.FTZ R42, -R115, 1 ;  /* 0x3f800000732a7421 */ /* 0x000fe20000010100 */
[----:B------:R-:W0:Y:S01]  /*1760*/  MUFU.RCP R116, R116 ;  /* 0x0000007400747308 */ /* 0x000e220000001000 */
[----:B--2---:R-:W-:Y:S01]  /*1770*/  FFMA.FTZ R36, R70, R0, R69 ;  /* 0x0000000046247223 */ /* 0x004fe20000010045 */
[----:B-1----:R-:W-:Y:S01]  /*1780*/  FADD.FTZ R121, -R120, 1 ;  /* 0x3f80000078797421 */ /* 0x002fe20000010100 */
[----:B------:R-:W-:Y:S01]  /*1790*/  FFMA.FTZ R42, R35, R42, 1 ;  /* 0x3f800000232a7423 */ /* 0x000fe2000001002a */
[----:B------:R-:W-:Y:S01]  /*17a0*/  FADD.FTZ R35, -R117, 1 ;  /* 0x3f80000075237421 */ /* 0x000fe20000010100 */
[----:B------:R-:W-:Y:S01]  /*17b0*/  FMUL.FTZ R40, R36, -1.4426950216293334961 ;  /* 0xbfb8aa3b24287820 */ /* 0x000fe20000410000 */
[----:B------:R-:W-:Y:S01]  /*17c0*/  FFMA.FTZ R121, R44, R121, 1 ;  /* 0x3f8000002c797423 */ /* 0x000fe20000010079 */
[----:B------:R-:W-:Y:S01]  /*17d0*/  FMUL.FTZ R125, R122, R125 ;  /* 0x0000007d7a7d7220 */ /* 0x000fe20000410000 */
[----:B------:R-:W1:Y:S01]  /*17e0*/  MUFU.RCP R111, R111 ;  /* 0x0000006f006f7308 */ /* 0x000e620000001000 */
[----:B------:R-:W-:Y:S01]  /*17f0*/  FFMA.FTZ R38, R38, R35, 1 ;  /* 0x3f80000026267423 */ /* 0x000fe20000010023 */
[----:B------:R-:W-:Y:S01]  /*1800*/  FMUL.FTZ R121, R120, R121 ;  /* 0x0000007978797220 */ /* 0x000fe20000410000 */
[----:B------:R-:W-:Y:S01]  /*1810*/  FMUL.FTZ R24, R24, R125 ;  /* 0x0000007d18187220 */ /* 0x000fe20000410000 */
[----:B------:R-:W-:-:S02]  /*1820*/  HADD2.F32 R125, -RZ, R26.H0_H0 ;  /* 0x2000001aff7d7230 */ /* 0x000fc40000004100 */
[----:B---3--:R-:W-:Y:S01]  /*1830*/  FADD.FTZ R41, R128, 1 ;  /* 0x3f80000080297421 */ /* 0x008fe20000010000 */
[----:B------:R-:W-:Y:S01]  /*1840*/  FMUL.FTZ R114, R114, R121 ;  /* 0x0000007972727220 */ /* 0x000fe20000410000 */
[----:B------:R-:W-:Y:S01]  /*1850*/  FMUL.FTZ R42, R115, R42 ;  /* 0x0000002a732a7220 */ /* 0x000fe20000410000 */
[----:B------:R2:W-:Y:S01]  /*1860*/  MUFU.RCP R45, R119 ;  /* 0x00000077002d7308 */ /* 0x0005e20000001000 */
[----:B0-----:R-:W-:Y:S01]  /*1870*/  FADD.FTZ R120, -R116, 1 ;  /* 0x3f80000074787421 */ /* 0x001fe20000010100 */
[----:B------:R-:W-:Y:S02]  /*1880*/  HADD2.F32 R121, -RZ, R27.H0_H0 ;  /* 0x2000001bff797230 */ /* 0x000fe40000004100 */
[----:B------:R-:W-:Y:S01]  /*1890*/  FMUL.FTZ R125, R125, R42 ;  /* 0x0000002a7d7d7220 */ /* 0x000fe20000410000 */
[----:B------:R-:W-:Y:S01]  /*18a0*/  FMUL.FTZ R38, R117, R38 ;  /* 0x0000002675267220 */ /* 0x000fe20000410000 */
[----:B------:R-:W-:Y:S02]  /*18b0*/  FFMA.FTZ R37, R37, R120, 1 ;  /* 0x3f80000025257423 */ /* 0x000fe40000010078 */
[----:B------:R-:W0:Y:S01]  /*18c0*/  MUFU.EX2 R40, R40 ;  /* 0x0000002800287308 */ /* 0x000e220000000800 */
[----:B--2---:R-:W-:Y:S01]  /*18d0*/  FADD.FTZ R119, R110, 1 ;  /* 0x3f8000006e777421 */ /* 0x004fe20000010000 */
[----:B-1----:R-:W-:Y:S01]  /*18e0*/  FADD.FTZ R26, -R111, 1 ;  /* 0x3f8000006f1a7421 */ /* 0x002fe20000010100 */
[----:B------:R-:W-:Y:S01]  /*18f0*/  FMUL.FTZ R116, R116, R37 ;  /* 0x0000002574747220 */ /* 0x000fe20000410000 */
[----:B------:R-:W-:-:S02]  /*1900*/  FMUL.FTZ R121, R121, R38 ;  /* 0x0000002679797220 */ /* 0x000fc40000410000 */
[----:B------:R-:W-:Y:S01]  /*1910*/  FFMA.FTZ R26, R31, R26, 1 ;  /* 0x3f8000001f1a7423 */ /* 0x000fe2000001001a */
[----:B------:R-:W-:Y:S01]  /*1920*/  FMUL.FTZ R123, R123, R116 ;  /* 0x000000747b7b7220 */ /* 0x000fe20000410000 */
[----:B------:R-:W1:Y:S02]  /*1930*/  MUFU.RCP R118, R118 ;  /* 0x0000007600767308 */ /* 0x000e640000001000 */
[----:B------:R-:W-:-:S06]  /*1940*/  FMUL.FTZ R111, R111, R26 ;  /* 0x0000001a6f6f7220 */ /* 0x000fcc0000410000 */
[----:B------:R2:W3:Y:S01]  /*1950*/  MUFU.RCP R35, R119 ;  /* 0x0000007700237308 */ /* 0x0004e20000001000 */
[----:B0-----:R-:W-:Y:S01]  /*1960*/  FADD.FTZ R37, R40, 1 ;  /* 0x3f80000028257421 */ /* 0x001fe20000010000 */
[----:B------:R-:W-:-:S04]  /*1970*/  FADD.FTZ R40, -R45, 1 ;  /* 0x3f8000002d287421 */ /* 0x000fc80000010100 */
[----:B------:R-:W-:Y:S01]  /*1980*/  FFMA.FTZ R40, R33, R40, 1 ;  /* 0x3f80000021287423 */ /* 0x000fe20000010028 */
[----:B------:R-:W-:Y:S01]  /*1990*/  FFMA.FTZ R33, R3, R114, R16 ;  /* 0x0000007203217223 */ /* 0x000fe20000010010 */
[----:B------:R-:W0:Y:S01]  /*19a0*/  MUFU.EX2 R43, R43 ;  /* 0x0000002b002b7308 */ /* 0x000e220000000800 */
[----:B-1----:R-:W-:Y:S01]  /*19b0*/  FADD.FTZ R110, -R118, 1 ;  /* 0x3f800000766e7421 */ /* 0x002fe20000010100 */
[----:B--2---:R-:W-:Y:S02]  /*19c0*/  HADD2.F32 R119, -RZ, R27.H1_H1 ;  /* 0x3000001bff777230 */ /* 0x004fe40000004100 */
[----:B------:R-:W-:Y:S01]  /*19d0*/  FFMA.FTZ R33, R60, R125, R33 ;  /* 0x0000007d3c217223 */ /* 0x000fe20000010021 */
[----:B------:R-:W-:Y:S01]  /*19e0*/  FMUL.FTZ R40, R45, R40 ;  /* 0x000000282d287220 */ /* 0x000fe20000410000 */
[----:B------:R-:W-:Y:S01]  /*19f0*/  FFMA.FTZ R39, R39, R110, 1 ;  /* 0x3f80000027277423 */ /* 0x000fe2000001006e */
[----:B------:R-:W-:Y:S01]  /*1a00*/  FMUL.FTZ R110, R72, R24 ;  /* 0x00000018486e7220 */ /* 0x000fe20000410000 */
[----:B------:R-:W1:Y:S01]  /*1a10*/  MUFU.RCP R37, R37 ;  /* 0x0000002500257308 */ /* 0x000e620000001000 */
[----:B---3--:R-:W-:Y:S01]  /*1a20*/  FADD.FTZ R26, -R35, 1 ;  /* 0x3f800000231a7421 */ /* 0x008fe20000010100 */
[----:B------:R-:W-:-:S03]  /*1a30*/  FMUL.FTZ R118, R118, R39 ;  /* 0x0000002776767220 */ /* 0x000fc60000410000 */
[----:B------:R-:W-:Y:S01]  /*1a40*/  FFMA.FTZ R26, R7, R26, 1 ;  /* 0x3f800000071a7423 */ /* 0x000fe2000001001a */
[----:B------:R-:W-:Y:S02]  /*1a50*/  FMUL.FTZ R119, R119, R118 ;  /* 0x0000007677777220 */ /* 0x000fe40000410000 */
[----:B------:R-:W2:Y:S01]  /*1a60*/  MUFU.EX2 R113, R113 ;  /* 0x0000007100717308 */ /* 0x000ea20000000800 */
[----:B------:R-:W-:Y:S01]  /*1a70*/  FMUL.FTZ R39, R35, R26 ;  /* 0x0000001a23277220 */ /* 0x000fe20000410000 */
[--C-:B------:R-:W-:Y:S02]  /*1a80*/  HADD2.F32 R26, -RZ, R28.reuse.H0_H0 ;  /* 0x2000001cff1a7230 */ /* 0x100fe40000004100 */
[-C--:B------:R-:W-:Y:S01]  /*1a90*/  FFMA.FTZ R35, R51, R112.reuse, R18 ;  /* 0x0000007033237223 */ /* 0x080fe20000010012 */
[----:B------:R-:W-:Y:S01]  /*1aa0*/  FADD.FTZ R18, R112, R19 ;  /* 0x0000001370127221 */ /* 0x000fe20000010000 */
[----:B0-----:R-:W-:Y:S01]  /*1ab0*/  FADD.FTZ R43, R43, 1 ;  /* 0x3f8000002b2b7421 */ /* 0x001fe20000010000 */
[----:B------:R-:W-:Y:S01]  /*1ac0*/  FMUL.FTZ R112, R74, R112 ;  /* 0x000000704a707220 */ /* 0x000fe20000410000 */
[----:B------:R-:W-:Y:S01]  /*1ad0*/  FMUL.FTZ R111, R26, R111 ;  /* 0x0000006f1a6f7220 */ /* 0x000fe20000410000 */
[----:B------:R-:W-:Y:S01]  /*1ae0*/  FADD.FTZ R26, R114, R17 ;  /* 0x00000011721a7221 */ /* 0x000fe20000010000 */
[----:B------:R-:W-:Y:S01]  /*1af0*/  FMUL.FTZ R114, R76, R114 ;  /* 0x000000724c727220 */ /* 0x000fe20000410000 */
[----:B------:R-:W0:Y:S01]  /*1b00*/  MUFU.RCP R44, R127 ;  /* 0x0000007f002c7308 */ /* 0x000e220000001000 */
[----:B-1----:R-:W-:Y:S01]  /*1b10*/  FADD.FTZ R31, -R37, 1 ;  /* 0x3f800000251f7421 */ /* 0x002fe20000010100 */
[----:B------:R-:W-:Y:S01]  /*1b20*/  FFMA.FTZ R19, R49, R24, R20 ;  /* 0x0000001831137223 */ /* 0x000fe20000010014 */
[----:B------:R-:W-:Y:S01]  /*1b30*/  FADD.FTZ R17, RZ, R114 ;  /* 0x00000072ff117221 */ /* 0x000fe20000010000 */
[----:B------:R-:W-:Y:S01]  /*1b40*/  FFMA.FTZ R16, R3, R114, RZ ;  /* 0x0000007203107223 */ /* 0x000fe200000100ff */
[----:B------:R-:W-:Y:S01]  /*1b50*/  FADD.FTZ R20, R24, R21 ;  /* 0x0000001518147221 */ /* 0x000fe20000010000 */
[----:B------:R-:W-:Y:S01]  /*1b60*/  FFMA.FTZ R36, R36, R31, 1 ;  /* 0x3f80000024247423 */ /* 0x000fe2000001001f */
[----:B------:R-:W-:Y:S01]  /*1b70*/  FADD.FTZ R17, R17, R112 ;  /* 0x0000007011117221 */ /* 0x000fe20000010000 */
[----:B------:R-:W1:Y:S01]  /*1b80*/  MUFU.RCP R41, R41 ;  /* 0x0000002900297308 */ /* 0x000e620000001000 */
[----:B--2---:R-:W-:Y:S01]  /*1b90*/  FADD.FTZ R113, R113, 1 ;  /* 0x3f80000071717421 */ /* 0x004fe20000010000 */
[----:B------:R-:W-:Y:S01]  /*1ba0*/  FFMA.FTZ R21, R47, R25, R22 ;  /* 0x000000192f157223 */ /* 0x000fe20000010016 */
[----:B------:R-:W-:Y:S01]  /*1bb0*/  FFMA.FTZ R16, R51, R112, R16 ;  /* 0x0000007033107223 */ /* 0x000fe20000010010 */
[----:B------:R-:W-:-:S02]  /*1bc0*/  HADD2.F32 R31, -RZ, R28.H1_H1 ;  /* 0x3000001cff1f7230 */ /* 0x000fc40000004100 */
[----:B------:R-:W-:Y:S01]  /*1bd0*/  FADD.FTZ R22, R25, R23 ;  /* 0x0000001719167221 */ /* 0x000fe20000010000 */
[--C-:B------:R-:W-:Y:S02]  /*1be0*/  HADD2.F32 R23, -RZ, R4.reuse.H0_H0 ;  /* 0x20000004ff177230 */ /* 0x100fe40000004100 */
[----:B------:R-:W-:Y:S01]  /*1bf0*/  FADD.FTZ R17, R17, R110 ;  /* 0x0000006e11117221 */ /* 0x000fe20000010000 */
[----:B------:R-:W2:Y:S01]  /*1c00*/  MUFU.RCP R43, R43 ;  /* 0x0000002b002b7308 */ /* 0x000ea20000001000 */
[----:B------:R-:W-:Y:S02]  /*1c10*/  HADD2.F32 R28, -RZ, R4.H1_H1 ;  /* 0x30000004ff1c7230 */ /* 0x000fe40000004100 */
[----:B------:R-:W-:Y:S01]  /*1c20*/  FMUL.FTZ R4, R70, R25 ;  /* 0x0000001946047220 */ /* 0x000fe20000410000 */
[----:B------:R-:W-:Y:S01]  /*1c30*/  FFMA.FTZ R16, R49, R110, R16 ;  /* 0x0000006e31107223 */ /* 0x000fe20000010010 */
[----:B------:R-:W-:Y:S01]  /*1c40*/  FADD.FTZ R24, R18, R123 ;  /* 0x0000007b12187221 */ /* 0x000fe20000010000 */
[----:B------:R-:W-:Y:S01]  /*1c50*/  FADD.FTZ R26, R26, R125 ;  /* 0x0000007d1a1a7221 */ /* 0x000fe20000010000 */
[----:B------:R-:W-:Y:S01]  /*1c60*/  FADD.FTZ R18, R17, R4 ;  /* 0x0000000411127221 */ /* 0x000fe20000010000 */
[----:B------:R-:W-:Y:S01]  /*1c70*/  FMUL.FTZ R125, R76, R125 ;  /* 0x0000007d4c7d7220 */ /* 0x000fe20000410000 */
[----:B------:R-:W3:Y:S01]  /*1c80*/  MUFU.RCP R113, R113 ;  /* 0x0000007100717308 */ /* 0x000ee20000001000 */
[----:B------:R-:W-:Y:S01]  /*1c90*/  FFMA.FTZ R17, R47, R4, R16 ;  /* 0x000000042f117223 */ /* 0x000fe20000010010 */
[-C--:B------:R-:W-:Y:S01]  /*1ca0*/  FFMA.FTZ R35, R58, R123.reuse, R35 ;  /* 0x0000007b3a237223 */ /* 0x080fe20000010023 */
[----:B0-----:R-:W-:Y:S01]  /*1cb0*/  FADD.FTZ R38, -R44, 1 ;  /* 0x3f8000002c267421 */ /* 0x001fe20000010100 */
[----:B------:R-:W-:Y:S01]  /*1cc0*/  FMUL.FTZ R123, R74, R123 ;  /* 0x0000007b4a7b7220 */ /* 0x000fe20000410000 */
[----:B------:R-:W-:Y:S01]  /*1cd0*/  FADD.FTZ R18, R18, R125 ;  /* 0x0000007d12127221 */ /* 0x000fe20000010000 */
[----:B------:R-:W-:Y:S01]  /*1ce0*/  FFMA.FTZ R17, R60, R125, R17 ;  /* 0x0000007d3c117223 */ /* 0x000fe20000010011 */
[----:B-1----:R-:W-:Y:S01]  /*1cf0*/  FADD.FTZ R27, -R41, 1 ;  /* 0x3f800000291b7421 */ /* 0x002fe20000010100 */
[-C--:B------:R-:W-:Y:S01]  /*1d00*/  FFMA.FTZ R19, R56, R121.reuse, R19 ;  /* 0x0000007938137223 */ /* 0x080fe20000010013 */
[----:B------:R-:W-:Y:S01]  /*1d10*/  FADD.FTZ R20, R20, R121 ;  /* 0x0000007914147221 */ /* 0x000fe20000010000 */
[----:B------:R-:W-:Y:S01]  /*1d20*/  FFMA.FTZ R9, R9, R38, 1 ;  /* 0x3f80000009097423 */ /* 0x000fe20000010026 */
[----:B------:R-:W-:Y:S01]  /*1d30*/  FMUL.FTZ R121, R72, R121 ;  /* 0x0000007948797220 */ /* 0x000fe20000410000 */
[----:B------:R-:W-:Y:S01]  /*1d40*/  FADD.FTZ R18, R18, R123 ;  /* 0x0000007b12127221 */ /* 0x000fe20000010000 */
[----:B------:R-:W-:Y:S01]  /*1d50*/  FFMA.FTZ R17, R58, R123, R17 ;  /* 0x0000007b3a117223 */ /* 0x000fe20000010011 */
[----:B------:R-:W-:Y:S01]  /*1d60*/  FFMA.FTZ R32, R32, R27, 1 ;  /* 0x3f80000020207423 */ /* 0x000fe2000001001b */
[----:B--2---:R-:W-:Y:S01]  /*1d70*/  FADD.FTZ R27, -R43, 1 ;  /* 0x3f8000002b1b7421 */ /* 0x004fe20000010100 */
[----:B------:R-:W-:Y:S01]  /*1d80*/  FFMA.FTZ R21, R54, R119, R21 ;  /* 0x0000007736157223 */ /* 0x000fe20000010015 */
[----:B------:R-:W-:Y:S01]  /*1d90*/  FADD.FTZ R16, R22, R119 ;  /* 0x0000007716107221 */ /* 0x000fe20000010000 */
[----:B------:R-:W-:Y:S01]  /*1da0*/  FMUL.FTZ R44, R44, R9 ;  /* 0x000000092c2c7220 */ /* 0x000fe20000410000 */
[----:B------:R-:W-:Y:S01]  /*1db0*/  FMUL.FTZ R119, R70, R119 ;  /* 0x0000007746777220 */ /* 0x000fe20000410000 */
[----:B------:R-:W-:Y:S01]  /*1dc0*/  FADD.FTZ R18, R18, R121 ;  /* 0x0000007912127221 */ /* 0x000fe20000010000 */
[----:B------:R-:W-:Y:S01]  /*1dd0*/  FFMA.FTZ R17, R56, R121, R17 ;  /* 0x0000007938117223 */ /* 0x000fe20000010011 */
[----:B------:R-:W-:Y:S01]  /*1de0*/  FFMA.FTZ R30, R30, R27, 1 ;  /* 0x3f8000001e1e7423 */ /* 0x000fe2000001001b */
[----:B---3--:R-:W-:Y:S01]  /*1df0*/  FADD.FTZ R9, -R113, 1 ;  /* 0x3f80000071097421 */ /* 0x008fe20000010100 */
[----:B------:R-:W-:-:S02]  /*1e00*/  HADD2.F32 R27, -RZ, R29.H0_H0 ;  /* 0x2000001dff1b7230 */ /* 0x000fc40000004100 */
[----:B------:R-:W-:Y:S01]  /*1e10*/  FMUL.FTZ R32, R41, R32 ;  /* 0x0000002029207220 */ /* 0x000fe20000410000 */
[----:B------:R-:W-:Y:S01]  /*1e20*/  FMUL.FTZ R31, R31, R44 ;  /* 0x0000002c1f1f7220 */ /* 0x000fe20000410000 */
[----:B------:R-:W-:Y:S01]  /*1e30*/  FMUL.FTZ R117, R76, R111 ;  /* 0x0000006f4c757220 */ /* 0x000fe20000410000 */
[----:B------:R-:W-:Y:S01]  /*1e40*/  FADD.FTZ R18, R18, R119 ;  /* 0x0000007712127221 */ /* 0x000fe20000010000 */
[----:B------:R-:W-:Y:S01]  /*1e50*/  FFMA.FTZ R17, R54, R119, R17 ;  /* 0x0000007736117223 */ /* 0x000fe20000010011 */
[----:B------:R-:W-:Y:S01]  /*1e60*/  FFMA.FTZ R34, R34, R9, 1 ;  /* 0x3f80000022227423 */ /* 0x000fe20000010009 */
[----:B------:R-:W-:Y:S02]  /*1e70*/  HADD2.F32 R29, -RZ, R29.H1_H1 ;  /* 0x3000001dff1d7230 */ /* 0x000fe40000004100 */
[----:B------:R-:W-:Y:S01]  /*1e80*/  FMUL.FTZ R27, R27, R32 ;  /* 0x000000201b1b7220 */ /* 0x000fe20000410000 */
        /* <DEDUP_REMOVED lines=8> */
[----:B------:R-:W-:Y:S01]  /*1f10*/  FMUL.FTZ R9, R37, R36 ;  /* 0x0000002425097220 */ /* 0x000fe20000410000 */
[----:B------:R-:W-:Y:S01]  /*1f20*/  FFMA.FTZ R33, R52, R111, R33 ;  /* 0x0000006f34217223 */ /* 0x000fe20000010021 */
[----:B------:R-:W-:Y:S01]  /*1f30*/  FADD.FTZ R26, R26, R111 ;  /* 0x0000006f1a1a7221 */ /* 0x000fe20000010000 */
[----:B------:R-:W-:Y:S01]  /*1f40*/  FMUL.FTZ R37, R23, R34 ;  /* 0x0000002217257220 */ /* 0x000fe20000410000 */
[----:B------:R-:W-:Y:S01]  /*1f50*/  FMUL.FTZ R111, R70, R29 ;  /* 0x0000001d466f7220 */ /* 0x000fe20000410000 */
[----:B------:R-:W-:Y:S01]  /*1f60*/  FADD.FTZ R18, R18, R113 ;  /* 0x0000007112127221 */ /* 0x000fe20000010000 */
[----:B------:R-:W-:Y:S01]  /*1f70*/  FFMA.FTZ R17, R48, R113, R17 ;  /* 0x0000007130117223 */ /* 0x000fe20000010011 */
[----:B------:R-:W-:Y:S01]  /*1f80*/  FMUL.FTZ R7, R43, R30 ;  /* 0x0000001e2b077220 */ /* 0x000fe20000410000 */
[----:B------:R-:W-:-:S02]  /*1f90*/  HADD2.F32 R22, -RZ, R5.H0_H0 ;  /* 0x20000005ff167230 */ /* 0x000fc40000004100 */
[----:B------:R-:W-:Y:S01]  /*1fa0*/  FMUL.FTZ R39, R28, R39 ;  /* 0x000000271c277220 */ /* 0x000fe20000410000 */
[----:B------:R-:W-:Y:S02]  /*1fb0*/  HADD2.F32 R30, -RZ, R5.H1_H1 ;  /* 0x30000005ff1e7230 */ /* 0x000fe40000004100 */
        /* <DEDUP_REMOVED lines=29> */
[----:B------:R-:W-:-:S02]  /*2190*/  MOV R32, RZ ;  /* 0x000000ff00207202 */ /* 0x000fc40000000f00 */
[----:B------:R-:W-:Y:S01]  /*21a0*/  MOV R34, RZ ;  /* 0x000000ff00227202 */ /* 0x000fe20000000f00 */
[----:B0-----:R-:W-:Y:S01]  /*21b0*/  FFMA.FTZ R22, R0, R30, R31 ;  /* 0x0000001e00167223 */ /* 0x001fe2000001001f */
[----:B------:R-:W-:Y:S01]  /*21c0*/  FADD.FTZ R23, R29, R30 ;  /* 0x0000001e1d177221 */ /* 0x000fe20000010000 */
        /* <DEDUP_REMOVED lines=20> */
.L_x_1292:
[----:B------:R-:W-:Y:S04]  /*2310*/  BSSY.RECONVERGENT B0, `(.L_x_1293) ;  /* 0x000003e000007945 */ /* 0x000fe80003800200 */
[----:B------:R-:W-:Y:S05]  /*2320*/  @P1 BRA `(.L_x_1294) ;  /* 0x0000000000f01947 */ /* 0x000fea0003800000 */
[----:B0-----:R-:W0:Y:S04]  /*2330*/  LDS.64 R30, [R98] ;  /* 0x00000000621e7984 */ /* 0x001e280000000a00 */
        /* <DEDUP_REMOVED lines=8> */
[----:B------:R-:W5:Y:S01]  /*23c0*/  LDS.64 R24, [R89] ;  /* 0x0000000059187984 */ /* 0x000f620000000a00 */
[----:B0-----:R-:W-:-:S03]  /*23d0*/  FADD.FTZ R129, RZ, R30 ;  /* 0x0000001eff817221 */ /* 0x001fc60000010000 */
[----:B------:R-:W0:Y:S01]  /*23e0*/  LDS.64 R26, [R88] ;  /* 0x00000000581a7984 */ /* 0x000e220000000a00 */
[----:B------:R-:W-:Y:S01]  /*23f0*/  FADD.FTZ R116, RZ, R31 ;  /* 0x0000001fff747221 */ /* 0x000fe20000010000 */
[----:B-1----:R-:W-:Y:S02]  /*2400*/  FADD.FTZ R129, R129, R34 ;  /* 0x0000002281817221 */ /* 0x002fe40000010000 */
[----:B------:R-:W1:Y:S01]  /*2410*/  LDS.64 R30, [R87] ;  /* 0x00000000571e7984 */ /* 0x000e620000000a00 */
[----:B------:R-:W-:Y:S01]  /*2420*/  FADD.FTZ R116, R116, R35 ;  /* 0x0000002374747221 */ /* 0x000fe20000010000 */
[----:B--2---:R-:W-:Y:S02]  /*2430*/  FADD.FTZ R129, R129, R38 ;  /* 0x0000002681817221 */ /* 0x004fe40000010000 */
[----:B------:R-:W2:Y:S01]  /*2440*/  LDS.64 R34, [R86] ;  /* 0x0000000056227984 */ /* 0x000ea20000000a00 */
[----:B------:R-:W-:Y:S01]  /*2450*/  FADD.FTZ R116, R116, R39 ;  /* 0x0000002774747221 */ /* 0x000fe20000010000 */
[----:B---3--:R-:W-:-:S02]  /*2460*/  FADD.FTZ R129, R129, R42 ;  /* 0x0000002a81817221 */ /* 0x008fc40000010000 */
[----:B------:R-:W3:Y:S01]  /*2470*/  LDS.64 R38, [R85] ;  /* 0x0000000055267984 */ /* 0x000ee20000000a00 */
[----:B------:R-:W-:Y:S01]  /*2480*/  FADD.FTZ R116, R116, R43 ;  /* 0x0000002b74747221 */ /* 0x000fe20000010000 */
[----:B----4-:R-:W-:Y:S02]  /*2490*/  FADD.FTZ R129, R129, R44 ;  /* 0x0000002c81817221 */ /* 0x010fe40000010000 */
[----:B------:R-:W4:Y:S01]  /*24a0*/  LDS.64 R42, [R84] ;  /* 0x00000000542a7984 */ /* 0x000f220000000a00 */
[----:B------:R-:W-:Y:S01]  /*24b0*/  FADD.FTZ R116, R116, R45 ;  /* 0x0000002d74747221 */ /* 0x000fe20000010000 */
[----:B-----5:R-:W-:Y:S02]  /*24c0*/  FADD.FTZ R129, R129, R40 ;  /* 0x0000002881817221 */ /* 0x020fe40000010000 */
[----:B------:R-:W5:Y:S01]  /*24d0*/  LDS.64 R44, [R83] ;  /* 0x00000000532c7984 */ /* 0x000f620000000a00 */
[----:B------:R-:W-:Y:S01]  /*24e0*/  FADD.FTZ R116, R116, R41 ;  /* 0x0000002974747221 */ /* 0x000fe20000010000 */
[----:B------:R-:W-:-:S02]  /*24f0*/  FADD.FTZ R129, R129, R36 ;  /* 0x0000002481817221 */ /* 0x000fc40000010000 */
[----:B------:R-:W5:Y:S01]  /*2500*/  LDS.64 R40, [R82] ;  /* 0x0000000052287984 */ /* 0x000f620000000a00 */
[----:B------:R-:W-:Y:S01]  /*2510*/  FADD.FTZ R116, R116, R37 ;  /* 0x0000002574747221 */ /* 0x000fe20000010000 */
        /* <DEDUP_REMOVED lines=9> */
[----:B0-----:R-:W-:-:S03]  /*25b0*/  FADD.FTZ R129, R129, R26 ;  /* 0x0000001a81817221 */ /* 0x001fc60000010000 */
        /* <DEDUP_REMOVED lines=19> */
.L_x_1294:
[----:B------:R-:W-:Y:S05]  /*26f0*/  BSYNC.RECONVERGENT B0 ;  /* 0x0000000000007941 */ /* 0x000fea0003800200 */
.L_x_1293:
[----:B------:R-:W1:Y:S01]  /*2700*/  SHFL.BFLY PT, R25, R34, 0x2, 0x1f ;  /* 0x0c401f0022197f89 */ /* 0x000e6200000e0000 */
[----:B------:R-:W-:-:S03]  /*2710*/  LOP3.LUT P0, RZ, R105, 0x3f3, RZ, 0xc0, !PT ;  /* 0x000003f369ff7812 */ /* 0x000fc6000780c0ff */
[----:B------:R-:W2:Y:S10]  /*2720*/  SHFL.BFLY PT, R27, R32, 0x2, 0x1f ;  /* 0x0c401f00201b7f89 */ /* 0x000eb400000e0000 */
[----:B------:R-:W-:-:S05]  /*2730*/  @!P0 IMAD R26, R68, UR5, R109 ;  /* 0x00000005441a8c24 */ /* 0x000fca000f8e026d */
[----:B0-----:R-:W-:Y:S01]  /*2740*/  @!P0 LEA R31, R26, R99, 0x7 ;  /* 0x000000631a1f8211 */ /* 0x001fe200078e38ff */
[----:B-1----:R-:W-:Y:S02]  /*2750*/  FADD.FTZ R28, R25, R34 ;  /* 0x00000022191c7221 */ /* 0x002fe40000010000 */
[----:B------:R-:W0:Y:S01]  /*2760*/  @!P0 LDC.64 R24, c[0x0][0x3d0] ;  /* 0x0000f400ff188b82 */ /* 0x000e220000000a00 */
[----:B--2---:R-:W-:Y:S02]  /*2770*/  FADD.FTZ R29, R27, R32 ;  /* 0x000000201b1d7221 */ /* 0x004fe40000010000 */
[----:B------:R-:W1:Y:S04]  /*2780*/  SHFL.BFLY PT, R27, R28, 0x1, 0x1f ;  /* 0x0c201f001c1b7f89 */ /* 0x000e6800000e0000 */
[----:B------:R-:W2:Y:S01]  /*2790*/  SHFL.BFLY PT, R30, R29, 0x1, 0x1f ;  /* 0x0c201f001d1e7f89 */ /* 0x000ea200000e0000 */
[----:B0-----:R-:W-:-:S04]  /*27a0*/  @!P0 IMAD.WIDE.U32 R24, R31, 0x4, R24 ;  /* 0x000000041f188825 */ /* 0x001fc800078e0018 */
[----:B-1----:R-:W-:Y:S01]  /*27b0*/  FADD.FTZ R26, R28, R27 ;  /* 0x0000001b1c1a7221 */ /* 0x002fe20000010000 */
        /* <DEDUP_REMOVED lines=12> */
.L_x_1297:
[----:B------:R-:W2:Y:S04]  /*2880*/  LD.E.STRONG.GPU R25, desc[UR8][R14.64+0x20] ;  /* 0x000020080e197980 */ /* 0x000ea8000c10f900 */
[----:B--2---:R-:W-:Y:S01]  /*2890*/  CCTL.IVALL ;  /* 0x00000000ff00798f */ /* 0x004fe20002000000 */
[----:B------:R-:W-:Y:S05]  /*28a0*/  YIELD ;  /* 0x0000000000007946 */ /* 0x000fea0003800000 */
[----:B-----5:R-:W-:-:S04]  /*28b0*/  LOP3.LUT R25, R25, R24, RZ, 0x3c, !PT ;  /* 0x0000001819197212 */ /* 0x020fc800078e3cff */
[----:B------:R-:W-:-:S13]  /*28c0*/  ISETP.GT.AND P1, PT, R25, -0x1, PT ;  /* 0xffffffff1900780c */ /* 0x000fda0003f24270 */
[----:B------:R-:W-:Y:S05]  /*28d0*/  @P1 BRA `(.L_x_1297) ;  /* 0xfffffffc00e81947 */ /* 0x000fea000383ffff */
.L_x_1296:
[----:B------:R-:W-:Y:S05]  /*28e0*/  WARPSYNC.ALL ;  /* 0x0000000000007948 */ /* 0x000fea0003800000 */
[----:B------:R-:W-:Y:S06]  /*28f0*/  BAR.SYNC.DEFER_BLOCKING 0x0 ;  /* 0x0000000000007b1d */ /* 0x000fec0000010000 */
[----:B------:R-:W-:Y:S05]  /*2900*/  BRA `(.L_x_1298) ;  /* 0x00000000003c7947 */ /* 0x000fea0003800000 */
.L_x_1295:
[----:B------:R-:W-:Y:S01]  /*2910*/  BAR.SYNC.DEFER_BLOCKING 0x0 ;  /* 0x0000000000007b1d */ /* 0x000fe20000010000 */
[----:B------:R-:W-:-:S13]  /*2920*/  ISETP.NE.AND P1, PT, R105, RZ, PT ;  /* 0x000000ff6900720c */ /* 0x000fda0003f25270 */
[----:B------:R-:W-:Y:S05]  /*2930*/  @P1 BRA `(.L_x_1299) ;  /* 0x0000000000281947 */ /* 0x000fea0003800000 */
[----:B------:R-:W-:Y:S06]  /*2940*/  MEMBAR.ALL.GPU ;  /* 0x0000000000007992 */ /* 0x000fec000000a000 */
[----:B------:R-:W-:-:S00]  /*2950*/  ERRBAR ;  /* 0x00000000000079ab */ /* 0x000fc00000000000 */
[----:B------:R-:W-:Y:S06]  /*2960*/  CGAERRBAR ;  /* 0x00000000000075ab */ /* 0x000fec0000000000 */
[----:B------:R0:W5:Y:S02]  /*2970*/  ATOM.E.ADD.STRONG.GPU PT, R24, desc[UR8][R10.64], R65 ;  /* 0x800000410a18798a */ /* 0x00016400081ef108 */
.L_x_1300:
[----:B------:R-:W2:Y:S04]  /*2980*/  LD.E.STRONG.GPU R25, desc[UR8][R10.64] ;  /* 0x000000080a197980 */ /* 0x000ea8000c10f900 */
[----:B--2---:R-:W-:Y:S01]  /*2990*/  CCTL.IVALL ;  /* 0x00000000ff00798f */ /* 0x004fe20002000000 */
[----:B------:R-:W-:Y:S05]  /*29a0*/  YIELD ;  /* 0x0000000000007946 */ /* 0x000fea0003800000 */
[----:B-----5:R-:W-:-:S04]  /*29b0*/  LOP3.LUT R25, R25, R24, RZ, 0x3c, !PT ;  /* 0x0000001819197212 */ /* 0x020fc800078e3cff */
[----:B------:R-:W-:-:S13]  /*29c0*/  ISETP.GT.AND P1, PT, R25, -0x1, PT ;  /* 0xffffffff1900780c */ /* 0x000fda0003f24270 */
[----:B------:R-:W-:Y:S05]  /*29d0*/  @P1 BRA `(.L_x_1300) ;  /* 0xfffffffc00e81947 */ /* 0x000fea000383ffff */
.L_x_1299:
[----:B------:R-:W-:Y:S05]  /*29e0*/  WARPSYNC.ALL ;  /* 0x0000000000007948 */ /* 0x000fea0003800000 */
[----:B------:R-:W-:Y:S06]  /*29f0*/  BAR.SYNC.DEFER_BLOCKING 0x0 ;  /* 0x0000000000007b1d */ /* 0x000fec0000010000 */
.L_x_1298:
        /* <DEDUP_REMOVED lines=11> */
.L_x_1302:
[----:B------:R-:W-:Y:S05]  /*2ab0*/  BSYNC.RECONVERGENT B0 ;  /* 0x0000000000007941 */ /* 0x000fea0003800200 */
.L_x_1301:
        /* <DEDUP_REMOVED lines=73> */
[----:B------:R-:W-:Y:S02]  /*2f50*/  F2FP.F16.F32.PACK_AB R6, R5, R114 ;  /* 0x000000720506723e */ /* 0x000fe400000000ff */
[----:B------:R-:W-:Y:S02]  /*2f60*/  F2FP.F16.F32.PACK_AB R4, R9, R60 ;  /* 0x0000003c0904723e */ /* 0x000fe400000000ff */
[----:B------:R-:W-:Y:S02]  /*2f70*/  IADD3.X R3, PT, PT, R55, UR11, RZ, P1, !PT ;  /* 0x0000000b37037c10 */ /* 0x000fe40008ffe4ff */
[----:B------:R-:W-:Y:S02]  /*2f80*/  F2FP.F16.F32.PACK_AB R7, R7, R110 ;  /* 0x0000006e0707723e */ /* 0x000fe400000000ff */
[----:B------:R-:W-:Y:S02]  /*2f90*/  F2FP.F16.F32.PACK_AB R5, R25, R56 ;  /* 0x000000381905723e */ /* 0x000fe400000000ff */
[----:B------:R-:W-:Y:S01]  /*2fa0*/  F2FP.F16.F32.PACK_AB R28, R27, R52 ;  /* 0x000000341b1c723e */ /* 0x000fe200000000ff */
[----:B------:R1:W-:Y:S01]  /*2fb0*/  STG.E.64 desc[UR8][R2.64], R6 ;  /* 0x0000000602007986 */ /* 0x0003e2000c101b08 */
[----:B------:R-:W-:-:S02]  /*2fc0*/  F2FP.F16.F32.PACK_AB R29, R29, R48 ;  /* 0x000000301d1d723e */ /* 0x000fc400000000ff */
[----:B------:R-:W-:Y:S01]  /*2fd0*/  F2FP.F16.F32.PACK_AB R8, R31, R8 ;  /* 0x000000081f08723e */ /* 0x000fe200000000ff */
[----:B------:R1:W-:Y:S01]  /*2fe0*/  STG.E.64 desc[UR8][R2.64+0x2800], R4 ;  /* 0x0028000402007986 */ /* 0x0003e2000c101b08 */
[----:B------:R-:W-:-:S03]  /*2ff0*/  F2FP.F16.F32.PACK_AB R9, R53, R24 ;  /* 0x000000183509723e */ /* 0x000fc600000000ff */
[----:B------:R1:W-:Y:S04]  /*3000*/  STG.E.64 desc[UR8][R2.64+0x5000], R28 ;  /* 0x0050001c02007986 */ /* 0x0003e8000c101b08 */
[----:B------:R1:W-:Y:S01]  /*3010*/  STG.E.64 desc[UR8][R2.64+0x7800], R8 ;  /* 0x0078000802007986 */ /* 0x0003e2000c101b08 */
[----:B------:R-:W-:Y:S05]  /*3020*/  @!P0 BRA `(.L_x_1303) ;  /* 0xffffffdc003c8947 */ /* 0x000fea000383ffff */
.L_x_1291:
[----:B------:R-:W-:Y:S01]  /*3030*/  SHF.L.U32 R109, R109, 0x2, RZ ;  /* 0x000000026d6d7819 */ /* 0x000fe200000006ff */
[----:B0-----:R-:W-:-:S03]  /*3040*/  IMAD R15, R107, 0x140, RZ ;  /* 0x000001406b0f7824 */ /* 0x001fc600078e02ff */
[----:B------:R-:W-:Y:S02]  /*3050*/  LOP3.LUT R109, R109, 0x3fff0, RZ, 0xc0, !PT ;  /* 0x0003fff06d6d7812 */ /* 0x000fe400078ec0ff */
[----:B------:R-:W-:Y:S02]  /*3060*/  IADD3 R0, PT, PT, R15, 0x140, RZ ;  /* 0x000001400f007810 */ /* 0x000fe40007ffe0ff */
[----:B------:R-:W-:-:S04]  /*3070*/  IADD3 R108, PT, PT, R109, R108, RZ ;  /* 0x0000006c6d6c7210 */ /* 0x000fc80007ffe0ff */
[----:B------:R-:W-:-:S04]  /*3080*/  LEA R15, R108, R15, 0x5 ;  /* 0x0000000f6c0f7211 */ /* 0x000fc800078e28ff */
[----:B------:R-:W-:-:S13]  /*3090*/  ISETP.GE.AND P0, PT, R15, R0, PT ;  /* 0x000000000f00720c */ /* 0x000fda0003f06270 */
[----:B------:R-:W-:Y:S05]  /*30a0*/  @P0 EXIT ;  /* 0x000000000000094d */ /* 0x000fea0003800000 */
[----:B------:R-:W0:Y:S01]  /*30b0*/  S2R R17, SR_TID.X ;  /* 0x0000000000117919 */ /* 0x000e220000002100 */
[----:B-1----:R-:W1:Y:S01]  /*30c0*/  LDC.64 R2, c[0x0][0x3c8] ;  /* 0x0000f200ff027b82 */ /* 0x002e620000000a00 */
[----:B------:R-:W2:Y:S01]  /*30d0*/  LDCU.64 UR4, c[0x0][0x3d0] ;  /* 0x00007a00ff0477ac */ /* 0x000ea20008000a00 */
[----:B------:R-:W-:-:S06]  /*30e0*/  UMOV UR6, 0x400 ;  /* 0x0000040000067882 */ /* 0x000fcc0000000000 */
[----:B------:R-:W3:Y:S01]  /*30f0*/  S2UR UR7, SR_CgaCtaId ;  /* 0x00000000000779c3 */ /* 0x000ee20000008800 */
[----:B--2---:R-:W-:-:S04]  /*3100*/  UIADD3 UR4, UP0, UPT, UR4, 0x66000, URZ ;  /* 0x0006600004047890 */ /* 0x004fc8000ff1e0ff */
[----:B------:R-:W-:Y:S01]  /*3110*/  UIADD3.X UR5, UPT, UPT, URZ, UR5, URZ, UP0, !UPT ;  /* 0x00000005ff057290 */ /* 0x000fe200087fe4ff */
[----:B-1----:R-:W-:-:S04]  /*3120*/  ISETP.LT.U32.AND P0, PT, R2, 0x2, PT ;  /* 0x000000020200780c */ /* 0x002fc80003f01070 */
        /* <DEDUP_REMOVED lines=41> */
.L_x_1315:
        /* <DEDUP_REMOVED lines=25> */
.L_x_1308:
        /* <DEDUP_REMOVED lines=33> */
.L_x_1307:
[----:B------:R-:W-:Y:S05]  /*3760*/  BSYNC.RECONVERGENT B1 ;  /* 0x0000000000017941 */ /* 0x000fea0003800200 */
.L_x_1306:
        /* <DEDUP_REMOVED lines=25> */
.L_x_1310:
[----:B------:R-:W-:Y:S05]  /*3900*/  BSYNC.RECONVERGENT B1 ;  /* 0x0000000000017941 */ /* 0x000fea0003800200 */
.L_x_1309:
        /* <DEDUP_REMOVED lines=30> */
.L_x_1305:
[----:B------:R-:W-:Y:S05]  /*3af0*/  BSYNC.RECONVERGENT B0 ;  /* 0x0000000000007941 */ /* 0x000fea0003800200 */
.L_x_1304:
[----:B------:R0:W-:Y:S01]  /*3b00*/  STS [R10], R23 ;  /* 0x000000170a007388 */ /* 0x0001e20000000800 */
[----:B------:R-:W1:Y:S01]  /*3b10*/  LDC.64 R16, c[0x0][0x388] ;  /* 0x0000e200ff107b82 */ /* 0x000e620000000a00 */
[----:B------:R-:W-:Y:S02]  /*3b20*/  ISETP.GT.U32.AND P1, PT, R48, 0x9, PT ;  /* 0x000000093000780c */ /* 0x000fe40003f24070 */
[----:B------:R0:W-:Y:S01]  /*3b30*/  STS [R10+0x500], R22 ;  /* 0x000500160a007388 */ /* 0x0001e20000000800 */
[----:B------:R-:W-:-:S04]  /*3b40*/  MOV R24, R9 ;  /* 0x0000000900187202 */ /* 0x000fc80000000f00 */
[----:B------:R-:W2:Y:S08]  /*3b50*/  LDC.64 R18, c[0x0][0x390] ;  /* 0x0000e400ff127b82 */ /* 0x000eb00000000a00 */
[----:B0-----:R-:W-:Y:S06]  /*3b60*/  BAR.SYNC.DEFER_BLOCKING 0x0 ;  /* 0x0000000000007b1d */ /* 0x001fec0000010000 */
.L_x_1314:
        /* <DEDUP_REMOVED lines=31> */
.L_x_1325:
        /* <DEDUP_REMOVED lines=11> */
.L_x_1313:
[----:B------:R-:W-:Y:S05]  /*3e10*/  BSYNC.RECONVERGENT B0 ;  /* 0x0000000000007941 */ /* 0x000fea0003800200 */
.L_x_1312:
        /* <DEDUP_REMOVED lines=9> */
.L_x_1311:
        /* <DEDUP_REMOVED lines=8> */
.L_x_1317:
[----:B------:R-:W-:Y:S05]  /*3f30*/  BSYNC B0 ;  /* 0x0000000000007941 */ /* 0x000fea0003800000 */
.L_x_1316:
        /* <DEDUP_REMOVED lines=8> */
.L_x_1318:
[----:B------:R-:W-:Y:S01]  /*3fc0*/  FADD.FTZ R15, R15, R12 ;  /* 0x0000000c0f0f7221 */ /* 0x000fe20000010000 */
[----:B------:R-:W-:-:S04]  /*3fd0*/  HFMA2 R29, -RZ, RZ, 0, 2.384185791015625e-07 ;  /* 0x00000004ff1d7431 */ /* 0x000fc800000001ff */
[----:B------:R-:W-:Y:S02]  /*3fe0*/  MOV R30, R15 ;  /* 0x0000000f001e7202 */ /* 0x000fe40000000f00 */
[----:B------:R-:W-:-:S07]  /*3ff0*/  MOV R14, R28 ;  /* 0x0000001c000e7202 */ /* 0x000fce0000000f00 */
[----:B------:R-:W-:Y:S05]  /*4000*/  WARPSYNC.COLLECTIVE R27, `(.L_x_1319) ;  /* 0x000000001b087348 */ /* 0x000fea0003c00000 */
[----:B------:R0:W1:Y:S02]  /*4010*/  SHFL.BFLY P3, R28, R30, R29, R32 ;  /* 0x0c00001d1e1c7389 */ /* 0x0000640000060020 */
[----:B01----:R-:W-:Y:S05]  /*4020*/  ENDCOLLECTIVE ;  /* 0x000000000000791b */ /* 0x003fea0003800000 */
.L_x_1319:
[----:B------:R-:W-:-:S05]  /*4030*/  FADD.FTZ R14, R14, R13 ;  /* 0x0000000d0e0e7221 */ /* 0x000fca0000010000 */
[----:B------:R-:W-:Y:S02]  /*4040*/  MOV R30, R14 ;  /* 0x0000000e001e7202 */ /* 0x000fe40000000f00 */
[----:B------:R-:W-:-:S07]  /*4050*/  MOV R22, R28 ;  /* 0x0000001c00167202 */ /* 0x000fce0000000f00 */
[----:B------:R-:W-:Y:S05]  /*4060*/  WARPSYNC.COLLECTIVE R27, `(.L_x_1320) ;  /* 0x000000001b087348 */ /* 0x000fea0003c00000 */
[----:B------:R0:W1:Y:S02]  /*4070*/  SHFL.BFLY P3, R28, R30, R29, R32 ;  /* 0x0c00001d1e1c7389 */ /* 0x0000640000060020 */
[----:B01----:R-:W-:Y:S05]  /*4080*/  ENDCOLLECTIVE ;  /* 0x000000000000791b */ /* 0x003fea0003800000 */
.L_x_1320:
[----:B------:R-:W-:Y:S01]  /*4090*/  FADD.FTZ R22, R15, R22 ;  /* 0x000000160f167221 */ /* 0x000fe20000010000 */
[----:B------:R-:W-:-:S04]  /*40a0*/  HFMA2 R29, -RZ, RZ, 0, 1.1920928955078125e-07 ;  /* 0x00000002ff1d7431 */ /* 0x000fc800000001ff */
[----:B------:R-:W-:Y:S02]  /*40b0*/  MOV R30, R22 ;  /* 0x00000016001e7202 */ /* 0x000fe40000000f00 */
[----:B------:R-:W-:-:S07]  /*40c0*/  MOV R23, R28 ;  /* 0x0000001c00177202 */ /* 0x000fce0000000f00 */
[----:B------:R-:W-:Y:S05]  /*40d0*/  WARPSYNC.COLLECTIVE R27, `(.L_x_1321) ;  /* 0x000000001b087348 */ /* 0x000fea0003c00000 */
[----:B------:R0:W1:Y:S02]  /*40e0*/  SHFL.BFLY P3, R28, R30, R29, R32 ;  /* 0x0c00001d1e1c7389 */ /* 0x0000640000060020 */
[----:B01----:R-:W-:Y:S05]  /*40f0*/  ENDCOLLECTIVE ;  /* 0x000000000000791b */ /* 0x003fea0003800000 */
.L_x_1321:
[----:B------:R-:W-:-:S05]  /*4100*/  FADD.FTZ R23, R14, R23 ;  /* 0x000000170e177221 */ /* 0x000fca0000010000 */
[----:B------:R-:W-:Y:S02]  /*4110*/  MOV R30, R23 ;  /* 0x00000017001e7202 */ /* 0x000fe40000000f00 */
[----:B------:R-:W-:-:S07]  /*4120*/  MOV R25, R28 ;  /* 0x0000001c00197202 */ /* 0x000fce0000000f00 */
[----:B------:R-:W-:Y:S05]  /*4130*/  WARPSYNC.COLLECTIVE R27, `(.L_x_1322) ;  /* 0x000000001b087348 */ /* 0x000fea0003c00000 */
[----:B------:R0:W1:Y:S02]  /*4140*/  SHFL.BFLY P3, R28, R30, R29, R32 ;  /* 0x0c00001d1e1c7389 */ /* 0x0000640000060020 */
[----:B01----:R-:W-:Y:S05]  /*4150*/  ENDCOLLECTIVE ;  /* 0x000000000000791b */ /* 0x003fea0003800000 */
.L_x_1322:
[----:B------:R-:W-:Y:S01]  /*4160*/  FADD.FTZ R25, R22, R25 ;  /* 0x0000001916197221 */ /* 0x000fe20000010000 */
[----:B------:R-:W-:-:S04]  /*4170*/  HFMA2 R29, -RZ, RZ, 0, 5.9604644775390625e-08 ;  /* 0x00000001ff1d7431 */ /* 0x000fc800000001ff */
[----:B------:R-:W-:Y:S02]  /*4180*/  MOV R30, R25 ;  /* 0x00000019001e7202 */ /* 0x000fe40000000f00 */
[----:B------:R-:W-:-:S07]  /*4190*/  MOV R12, R28 ;  /* 0x0000001c000c7202 */ /* 0x000fce0000000f00 */
[----:B------:R-:W-:Y:S05]  /*41a0*/  WARPSYNC.COLLECTIVE R27, `(.L_x_1323) ;  /* 0x000000001b087348 */ /* 0x000fea0003c00000 */
[----:B------:R0:W1:Y:S02]  /*41b0*/  SHFL.BFLY P3, R28, R30, R29, R32 ;  /* 0x0c00001d1e1c7389 */ /* 0x0000640000060020 */
[----:B01----:R-:W-:Y:S05]  /*41c0*/  ENDCOLLECTIVE ;  /* 0x000000000000791b */ /* 0x003fea0003800000 */
.L_x_1323:
[----:B------:R-:W-:-:S05]  /*41d0*/  FADD.FTZ R12, R23, R12 ;  /* 0x0000000c170c7221 */ /* 0x000fca0000010000 */
[----:B------:R-:W-:Y:S02]  /*41e0*/  MOV R30, R12 ;  /* 0x0000000c001e7202 */ /* 0x000fe40000000f00 */
[----:B------:R-:W-:-:S07]  /*41f0*/  MOV R26, R28 ;  /* 0x0000001c001a7202 */ /* 0x000fce0000000f00 */
[----:B------:R-:W-:Y:S05]  /*4200*/  WARPSYNC.COLLECTIVE R27, `(.L_x_1324) ;  /* 0x000000001b087348 */ /* 0x000fea0003c00000 */
[----:B------:R0:W1:Y:S02]  /*4210*/  SHFL.BFLY P3, R28, R30, R29, R32 ;  /* 0x0c00001d1e1c7389 */ /* 0x0000640000060020 */
[----:B01----:R-:W-:Y:S05]  /*4220*/  ENDCOLLECTIVE ;  /* 0x000000000000791b */ /* 0x003fea0003800000 */
.L_x_1324:
[----:B------:R-:W-:Y:S01]  /*4230*/  FADD.FTZ R26, R25, R26 ;  /* 0x0000001a191a7221 */ /* 0x000fe20000010000 */
[----:B------:R-:W-:Y:S01]  /*4240*/  MOV R13, R28 ;  /* 0x0000001c000d7202 */ /* 0x000fe20000000f00 */
[----:B------:R-:W-:Y:S06]  /*4250*/  BRA `(.L_x_1325) ;  /* 0xfffffff800c07947 */ /* 0x000fec000383ffff */
.L_x_1326:
        /* <DEDUP_REMOVED lines=10> */
.L_x_1703:


//--------------------- .text._ZN13group_norm_v218gn_bwd_cuda_kernelI6__halfLi320ELi3ELi16ELi80ELi256ELb1ELb1ELi16ELi320ELi320ELi4ELb1ELi20ELb0ELb0ELNS_15WgradSyncMethodE3ENS_16CompileConditionILi1000EEEEEvPT_S6_S6_PKS5_S8_S8_S8_PKfflPfPj --------------------------
	.section	.text._ZN13group_norm_v218gn_bwd_cuda_kernelI6__halfLi320ELi3ELi16ELi80ELi256ELb1ELb1ELi16ELi320ELi320ELi4ELb1ELi20ELb0ELb0ELNS_15WgradSyncMethodE3ENS_16CompileConditionILi1000EEEEEvPT_S6_S6_PKS5_S8_S8_S8_PKfflPfPj,"ax",@progbits
	.align	128
        .global         _ZN13group_norm_v218gn_bwd_cuda_kernelI6__halfLi320ELi3ELi16ELi80ELi256ELb1ELb1ELi16ELi320ELi320ELi4ELb1ELi20ELb0ELb0ELNS_15WgradSyncMethodE3ENS_16CompileConditionILi1000EEEEEvPT_S6_S6_PKS5_S8_S8_S8_PKfflPfPj
        .type           _ZN13group_norm_v218gn_bwd_cuda_kernelI6__halfLi320ELi3ELi16ELi80ELi256ELb1ELb1ELi16ELi320ELi320ELi4ELb1ELi20ELb0ELb0ELNS_15WgradSyncMethodE3ENS_16CompileConditionILi1000EEEEEvPT_S6_S6_PKS5_S8_S8_S8_PKfflPfPj,@function
        .size           _ZN13group_norm_v218gn_bwd_cuda_kernelI6__halfLi320ELi3ELi16ELi80ELi256ELb1ELb1ELi16ELi320ELi320ELi4ELb1ELi20ELb0ELb0ELNS_15WgradSyncMethodE3ENS_16CompileConditionILi1000EEEEEvPT_S6_S6_PKS5_S8_S8_S8_PKfflPfPj,(.L_x_1704 - _ZN13group_norm_v218gn_bwd_cuda_kernelI6__halfLi320ELi3ELi16ELi80ELi256ELb1ELb1ELi16ELi320ELi320ELi4ELb1ELi20ELb0ELb0ELNS_15WgradSyncMethodE3ENS_16CompileConditionILi1000EEEEEvPT_S6_S6_PKS5_S8_S8_S8_PKfflPfPj)
        .other          _ZN13group_norm_v218gn_bwd_cuda_kernelI6__halfLi320ELi3ELi16ELi80ELi256ELb1ELb1ELi16ELi320ELi320ELi4ELb1ELi20ELb0ELb0ELNS_15WgradSyncMethodE3ENS_16CompileConditionILi1000EEEEEvPT_S6_S6_PKS5_S8_S8_S8_PKfflPfPj,@"STO_CUDA_ENTRY STV_DEFAULT"
_ZN13group_norm_v218gn_bwd_cuda_kernelI6__halfLi320ELi3ELi16ELi80ELi256ELb1ELb1ELi16ELi320ELi320ELi4ELb1ELi20ELb0ELb0ELNS_15WgradSyncMethodE3ENS_16CompileConditionILi1000EEEEEvPT_S6_S6_PKS5_S8_S8_S8_PKfflPfPj:
.text._ZN13group_norm_v218gn_bwd_cuda_kernelI6__halfLi320ELi3ELi16ELi80ELi256ELb1ELb1ELi16ELi320ELi320ELi4ELb1ELi20ELb0ELb0ELNS_15WgradSyncMethodE3ENS_16CompileConditionILi1000EEEEEvPT_S6_S6_PKS5_S8_S8_S8_PKfflPfPj:
        /* <DEDUP_REMOVED lines=29> */
.L_x_1329:
[----:B0-----:R-:W2:Y:S04]  /*01d0*/  LD.E.STRONG.GPU R5, desc[UR14][R2.64+0x50] ;  /* 0x0000500e02057980 */ /* 0x001ea8000c10f900 */
[----:B--2---:R-:W-:Y:S01]  /*01e0*/  CCTL.IVALL ;  /* 0x00000000ff00798f */ /* 0x004fe20002000000 */
[----:B------:R-:W-:Y:S05]  /*01f0*/  YIELD ;  /* 0x0000000000007946 */ /* 0x000fea0003800000 */
[----:B-----5:R-:W-:-:S04]  /*0200*/  LOP3.LUT R5, R5, R0, RZ, 0x3c, !PT ;  /* 0x0000000005057212 */ /* 0x020fc800078e3cff */
[----:B------:R-:W-:-:S13]  /*0210*/  ISETP.GT.AND P0, PT, R5, -0x1, PT ;  /* 0xffffffff0500780c */ /* 0x000fda0003f04270 */
[----:B------:R-:W-:Y:S05]  /*0220*/  @P0 BRA `(.L_x_1329) ;  /* 0xfffffffc00e80947 */ /* 0x000fea000383ffff */
.L_x_1328:
[----:B------:R-:W-:Y:S05]  /*0230*/  WARPSYNC.ALL ;  /* 0x0000000000007948 */ /* 0x000fea0003800000 */
[----:B------:R-:W-:Y:S06]  /*0240*/  BAR.SYNC.DEFER_BLOCKING 0x0 ;  /* 0x0000000000007b1d */ /* 0x000fec0000010000 */
[----:B------:R-:W-:Y:S05]  /*0250*/  BRA `(.L_x_1330) ;  /* 0x0000003000447947 */ /* 0x000fea0003800000 */
.L_x_1327:
        /* <DEDUP_REMOVED lines=26> */
[----:B------:R-:W-:Y:S01]  /*0400*/  SHF.R.U32.HI R8, RZ, 0x11, R3 ;  /* 0x00000011ff087819 */ /* 0x000fe20000011603 */
[--C-:B--2---:R-:W-:Y:S02]  /*0410*/  HADD2.F32 R0, -RZ, R12.reuse.H0_H0 ;  /* 0x2000000cff007230 */ /* 0x104fe40000004100 */
[----:B------:R-:W-:Y:S02]  /*0420*/  HADD2.F32 R2, -RZ, R12.H1_H1 ;  /* 0x3000000cff027230 */ /* 0x000fe40000004100 */
[--C-:B------:R-:W-:Y:S02]  /*0430*/  HADD2.F32 R4, -RZ, R13.reuse.H0_H0 ;  /* 0x2000000dff047230 */ /* 0x100fe40000004100 */
[----:B------:R-:W-:Y:S02]  /*0440*/  HADD2.F32 R5, -RZ, R13.H1_H1 ;  /* 0x3000000dff057230 */ /* 0x000fe40000004100 */
[--C-:B---3--:R-:W-:Y:S02]  /*0450*/  HADD2.F32 R7, -RZ, R14.reuse.H0_H0 ;  /* 0x2000000eff077230 */ /* 0x108fe40000004100 */
[----:B------:R-:W-:-:S02]  /*0460*/  HADD2.F32 R9, -RZ, R14.H1_H1 ;  /* 0x3000000eff097230 */ /* 0x000fc40000004100 */
[--C-:B------:R-:W-:Y:S02]  /*0470*/  HADD2.F32 R11, -RZ, R15.reuse.H0_H0 ;  /* 0x2000000fff0b7230 */ /* 0x100fe40000004100 */
[----:B------:R-:W-:-:S07]  /*0480*/  HADD2.F32 R6, -RZ, R15.H1_H1 ;  /* 0x3000000fff067230 */ /* 0x000fce0000004100 */
.L_x_1342:
[----:B0-----:R-:W0:Y:S01]  /*0490*/  S2R R16, SR_TID.X ;  /* 0x0000000000107919 */ /* 0x001e220000002100 */
[----:B------:R-:W1:Y:S01]  /*04a0*/  S2UR UR8, SR_CTAID.Y ;  /* 0x00000000000879c3 */ /* 0x000e620000002600 */
[----:B------:R-:W-:Y:S01]  /*04b0*/  USHF.R.U64 UR13, UR10, 0x2, UR5 ;  /* 0x000000020a0d7899 */ /* 0x000fe20008001205 */
[----:B------:R-:W-:Y:S01]  /*04c0*/  HFMA2 R19, -RZ, RZ, 0, 0 ;  /* 0x00000000ff137431 */ /* 0x000fe200000001ff */
        /* <DEDUP_REMOVED lines=30> */
[----:B------:R-:W-:-:S03]  /*06b0*/  LOP3.LUT R3, R14, 0xf0, R17, 0xf8, !PT ;  /* 0x000000f00e037812 */ /* 0x000fc600078ef811 */
[----:B------:R-:W-:-:S04]  /*06c0*/  IMAD.WIDE.U32 R18, R15, 0x50000, R18 ;  /* 0x000500000f127825 */ /* 0x000fc800078e0012 */
[----:B------:R-:W-:-:S05]  /*06d0*/  IMAD R3, R3, 0x500, RZ ;  /* 0x0000050003037824 */ /* 0x000fca00078e02ff */
        /* <DEDUP_REMOVED lines=17> */
[----:B------:R-:W-:Y:S01]  /*07f0*/  IADD3 R54, PT, PT, R54, 0x2800, RZ ;  /* 0x0000280036367810 */ /* 0x000fe20007ffe0ff */
[----:B--2---:R-:W-:-:S06]  /*0800*/  FADD.FTZ R19, R29, UR6 ;  /* 0x000000061d137e21 */ /* 0x004fcc0008010000 */
[----:B------:R-:W2:Y:S01]  /*0810*/  MUFU.RSQ R19, R19 ;  /* 0x0000001300137308 */ /* 0x000ea20000001400 */
[----:B------:R-:W0:Y:S01]  /*0820*/  S2R R29, SR_CgaCtaId ;  /* 0x00000000001d7919 */ /* 0x000e220000008800 */
[--C-:B---3--:R-:W-:Y:S02]  /*0830*/  HADD2.F32 R3, -RZ, R38.reuse.H0_H0 ;  /* 0x20000026ff037230 */ /* 0x108fe40000004100 */
[----:B------:R-:W-:-:S03]  /*0840*/  HADD2.F32 R13, -RZ, R38.H1_H1 ;  /* 0x30000026ff0d7230 */ /* 0x000fc60000004100 */
[----:B------:R-:W-:-:S04]  /*0850*/  FADD.FTZ R18, -R28, R3 ;  /* 0x000000031c127221 */ /* 0x000fc80000010100 */
[C---:B--2---:R-:W-:Y:S01]  /*0860*/  FMUL.FTZ R3, R19.reuse, R18 ;  /* 0x0000001213037220 */ /* 0x044fe20000410000 */
[----:B------:R-:W-:Y:S01]  /*0870*/  FADD.FTZ R18, -R28, R13 ;  /* 0x0000000d1c127221 */ /* 0x000fe20000010100 */
[--C-:B------:R-:W-:Y:S02]  /*0880*/  HADD2.F32 R13, -RZ, R39.reuse.H0_H0 ;  /* 0x20000027ff0d7230 */ /* 0x100fe40000004100 */
[----:B------:R-:W-:Y:S01]  /*0890*/  FFMA.FTZ R44, R0, R3, R7 ;  /* 0x00000003002c7223 */ /* 0x000fe20000010007 */
[----:B------:R-:W-:Y:S01]  /*08a0*/  FMUL.FTZ R17, R19, R18 ;  /* 0x0000001213117220 */ /* 0x000fe20000410000 */
[----:B------:R-:W-:Y:S02]  /*08b0*/  HADD2.F32 R39, -RZ, R39.H1_H1 ;  /* 0x30000027ff277230 */ /* 0x000fe40000004100 */
[----:B------:R-:W-:Y:S01]  /*08c0*/  FADD.FTZ R18, -R28, R13 ;  /* 0x0000000d1c127221 */ /* 0x000fe20000010100 */
[----:B------:R-:W-:Y:S01]  /*08d0*/  FMUL.FTZ R45, R44, -1.4426950216293334961 ;  /* 0xbfb8aa3b2c2d7820 */ /* 0x000fe20000410000 */
[----:B------:R-:W-:-:S02]  /*08e0*/  FFMA.FTZ R51, R2, R17, R9 ;  /* 0x0000001102337223 */ /* 0x000fc40000010009 */
[----:B------:R-:W-:Y:S01]  /*08f0*/  FMUL.FTZ R15, R19, R18 ;  /* 0x00000012130f7220 */ /* 0x000fe20000410000 */
[----:B------:R-:W-:Y:S01]  /*0900*/  FADD.FTZ R18, -R28, R39 ;  /* 0x000000271c127221 */ /* 0x000fe20000010100 */
[----:B------:R-:W-:Y:S01]  /*0910*/  FMUL.FTZ R52, R51, -1.4426950216293334961 ;  /* 0xbfb8aa3b33347820 */ /* 0x000fe20000410000 */
[----:B------:R-:W2:Y:S01]  /*0920*/  LDG.E.64.CONSTANT R38, desc[UR14][R42.64+0x5000] ;  /* 0x0050000e2a267981 */ /* 0x000ea2000c1e9b00 */
[----:B------:R-:W3:Y:S01]  /*0930*/  MUFU.EX2 R45, R45 ;  /* 0x0000002d002d7308 */ /* 0x000ee20000000800 */
[----:B------:R-:W-:Y:S01]  /*0940*/  FFMA.FTZ R48, R4, R15, R11 ;  /* 0x0000000f04307223 */ /* 0x000fe2000001000b */
[----:B------:R-:W-:-:S03]  /*0950*/  FMUL.FTZ R13, R19, R18 ;  /* 0x00000012130d7220 */ /* 0x000fc60000410000 */
[----:B------:R-:W-:-:S03]  /*0960*/  FMUL.FTZ R53, R48, -1.4426950216293334961 ;  /* 0xbfb8aa3b30357820 */ /* 0x000fc60000410000 */
[----:B------:R-:W0:Y:S01]  /*0970*/  MUFU.EX2 R52, R52 ;  /* 0x0000003400347308 */ /* 0x000e220000000800 */
[----:B------:R-:W-:-:S04]  /*0980*/  FFMA.FTZ R49, R5, R13, R6 ;  /* 0x0000000d05317223 */ /* 0x000fc80000010006 */
[----:B-1----:R-:W-:-:S03]  /*0990*/  FMUL.FTZ R46, R49, -1.4426950216293334961 ;  /* 0xbfb8aa3b312e7820 */ /* 0x002fc60000410000 */
[----:B------:R-:W1:Y:S01]  /*09a0*/  MUFU.EX2 R53, R53 ;  /* 0x0000003500357308 */ /* 0x000e620000000800 */
[----:B---3--:R-:W-:-:S07]  /*09b0*/  FADD.FTZ R45, R45, 1 ;  /* 0x3f8000002d2d7421 */ /* 0x008fce0000010000 */
[----:B------:R-:W3:Y:S01]  /*09c0*/  MUFU.EX2 R46, R46 ;  /* 0x0000002e002e7308 */ /* 0x000ee20000000800 */
[----:B0-----:R-:W-:Y:S01]  /*09d0*/  FADD.FTZ R52, R52, 1 ;  /* 0x3f80000034347421 */ /* 0x001fe20000010000 */
[----:B------:R-:W-:-:S06]  /*09e0*/  LEA R55, R29, R54, 0x18 ;  /* 0x000000361d377211 */ /* 0x000fcc00078ec0ff */
[----:B------:R-:W0:Y:S01]  /*09f0*/  MUFU.RCP R45, R45 ;  /* 0x0000002d002d7308 */ /* 0x000e220000001000 */
[--C-:B----4-:R-:W-:Y:S02]  /*0a00*/  HADD2.F32 R47, -RZ, R40.reuse.H0_H0 ;  /* 0x20000028ff2f7230 */ /* 0x110fe40000004100 */
[----:B------:R-:W-:Y:S01]  /*0a10*/  HADD2.F32 R29, -RZ, R40.H1_H1 ;  /* 0x30000028ff1d7230 */ /* 0x000fe20000004100 */
[----:B------:R-:W-:Y:S01]  /*0a20*/  LOP3.LUT R40, R16, 0xffff, RZ, 0xc0, !PT ;  /* 0x0000ffff10287812 */ /* 0x000fe200078ec0ff */
[----:B-1----:R-:W-:-:S03]  /*0a30*/  FADD.FTZ R53, R53, 1 ;  /* 0x3f80000035357421 */ /* 0x002fc60000010000 */
[----:B------:R-:W1:Y:S01]  /*0a40*/  MUFU.RCP R52, R52 ;  /* 0x0000003400347308 */ /* 0x000e620000001000 */
[----:B------:R-:W-:Y:S01]  /*0a50*/  FADD.FTZ R16, -R28, R29 ;  /* 0x0000001d1c107221 */ /* 0x000fe20000010100 */
[----:B------:R-:W-:Y:S02]  /*0a60*/  IMAD R29, R40, 0x28, R55 ;  /* 0x00000028281d7824 */ /* 0x000fe400078e0237 */
[----:B---3--:R-:W-:Y:S01]  /*0a70*/  FADD.FTZ R40, R46, 1 ;  /* 0x3f8000002e287421 */ /* 0x008fe20000010000 */
[----:B------:R-:W-:Y:S01]  /*0a80*/  FADD.FTZ R18, -R28, R47 ;  /* 0x0000002f1c127221 */ /* 0x000fe20000010100 */
[----:B------:R-:W-:Y:S02]  /*0a90*/  HADD2.F32 R57, -RZ, R41.H0_H0 ;  /* 0x20000029ff397230 */ /* 0x000fe40000004100 */
[----:B------:R-:W3:Y:S01]  /*0aa0*/  MUFU.RCP R53, R53 ;  /* 0x0000003500357308 */ /* 0x000ee20000001000 */
[----:B0-----:R-:W-:Y:S01]  /*0ab0*/  FADD.FTZ R55, -R45, 1 ;  /* 0x3f8000002d377421 */ /* 0x001fe20000010100 */
[----:B------:R-:W-:Y:S01]  /*0ac0*/  FMUL.FTZ R18, R19, R18 ;  /* 0x0000001213127220 */ /* 0x000fe20000410000 */
[----:B------:R-:W-:Y:S01]  /*0ad0*/  LEA R29, R14, R29, 0x3 ;  /* 0x0000001d0e1d7211 */ /* 0x000fe200078e18ff */
[----:B------:R-:W-:Y:S01]  /*0ae0*/  FADD.FTZ R14, -R28, R57 ;  /* 0x000000391c0e7221 */ /* 0x000fe20000010100 */
[----:B------:R-:W-:-:S03]  /*0af0*/  FFMA.FTZ R56, R44, R55, 1 ;  /* 0x3f8000002c387423 */ /* 0x000fc60000010037 */
[----:B------:R-:W0:Y:S01]  /*0b00*/  MUFU.RCP R40, R40 ;  /* 0x0000002800287308 */ /* 0x000e220000001000 */
[----:B------:R-:W-:Y:S01]  /*0b10*/  FFMA.FTZ R47, R0, R18, R7 ;  /* 0x00000012002f7223 */ /* 0x000fe20000010007 */
[----:B-1----:R-:W-:Y:S01]  /*0b20*/  FADD.FTZ R44, -R52, 1 ;  /* 0x3f800000342c7421 */ /* 0x002fe20000010100 */
[C---:B------:R-:W-:Y:S01]  /*0b30*/  FMUL.FTZ R14, R19.reuse, R14 ;  /* 0x0000000e130e7220 */ /* 0x040fe20000410000 */
[----:B------:R-:W-:Y:S01]  /*0b40*/  FMUL.FTZ R16, R19, R16 ;  /* 0x0000001013107220 */ /* 0x000fe20000410000 */
[----:B------:R-:W-:Y:S01]  /*0b50*/  FMUL.FTZ R50, R47, -1.4426950216293334961 ;  /* 0xbfb8aa3b2f327820 */ /* 0x000fe20000410000 */
[----:B------:R-:W-:Y:S01]  /*0b60*/  FFMA.FTZ R55, R51, R44, 1 ;  /* 0x3f80000033377423 */ /* 0x000fe2000001002c */
[----:B------:R-:W-:Y:S01]  /*0b70*/  FFMA.FTZ R44, R4, R14, R11 ;  /* 0x0000000e042c7223 */ /* 0x000fe2000001000b */
[----:B------:R-:W-:Y:S02]  /*0b80*/  FFMA.FTZ R46, R2, R16, R9 ;  /* 0x00000010022e7223 */ /* 0x000fe40000010009 */
[----:B------:R-:W-:Y:S01]  /*0b90*/  FMUL.FTZ R54, R52, R55 ;  /* 0x0000003734367220 */ /* 0x000fe20000410000 */
[----:B---3--:R-:W-:Y:S01]  /*0ba0*/  FADD.FTZ R55, -R53, 1 ;  /* 0x3f80000035377421 */ /* 0x008fe20000010100 */
[----:B------:R-:W1:Y:S01]  /*0bb0*/  MUFU.EX2 R50, R50 ;  /* 0x0000003200327308 */ /* 0x000e620000000800 */
[----:B------:R-:W-:Y:S01]  /*0bc0*/  FMUL.FTZ R56, R45, R56 ;  /* 0x000000382d387220 */ /* 0x000fe20000410000 */
[----:B------:R-:W-:Y:S01]  /*0bd0*/  FMUL.FTZ R45, R44, -1.4426950216293334961 ;  /* 0xbfb8aa3b2c2d7820 */ /* 0x000fe20000410000 */
[----:B------:R-:W-:Y:S01]  /*0be0*/  FMUL.FTZ R58, R46, -1.4426950216293334961 ;  /* 0xbfb8aa3b2e3a7820 */ /* 0x000fe20000410000 */
[----:B------:R-:W-:Y:S01]  /*0bf0*/  FFMA.FTZ R52, R48, R55, 1 ;  /* 0x3f80000030347423 */ /* 0x000fe20000010037 */
[----:B0-----:R-:W-:Y:S01]  /*0c00*/  FADD.FTZ R48, -R40, 1 ;  /* 0x3f80000028307421 */ /* 0x001fe20000010100 */
[----:B------:R-:W-:-:S02]  /*0c10*/  HADD2.F32 R59, -RZ, R41.H1_H1 ;  /* 0x30000029ff3b7230 */ /* 0x000fc40000004100 */
[----:B------:R0:W3:Y:S01]  /*0c20*/  MUFU.EX2 R51, R58 ;  /* 0x0000003a00337308 */ /* 0x0000e20000000800 */
[----:B-----5:R-:W-:Y:S02]  /*0c30*/  HADD2.F32 R41, -RZ, R30.H1_H1 ;  /* 0x3000001eff297230 */ /* 0x020fe40000004100 */
[----:B------:R-:W-:-:S05]  /*0c40*/  FFMA.FTZ R55, R49, R48, 1 ;  /* 0x3f80000031377423 */ /* 0x000fca0000010030 */
[----:B------:R-:W4:Y:S01]  /*0c50*/  MUFU.EX2 R45, R45 ;  /* 0x0000002d002d7308 */ /* 0x000f220000000800 */
[----:B0-----:R-:W-:Y:S01]  /*0c60*/  FMUL.FTZ R58, R40, R55 ;  /* 0x00000037283a7220 */ /* 0x001fe20000410000 */
[----:B------:R-:W-:Y:S01]  /*0c70*/  FMUL.FTZ R54, R41, R54 ;  /* 0x0000003629367220 */ /* 0x000fe20000410000 */
[----:B------:R-:W-:Y:S01]  /*0c80*/  FMUL.FTZ R52, R53, R52 ;  /* 0x0000003435347220 */ /* 0x000fe20000410000 */
[----:B------:R0:W5:Y:S01]  /*0c90*/  LDG.E.64.CONSTANT R40, desc[UR14][R42.64+0x7800] ;  /* 0x0078000e2a287981 */ /* 0x000162000c1e9b00 */
[----:B------:R-:W-:Y:S02]  /*0ca0*/  HADD2.F32 R53, -RZ, R30.H0_H0 ;  /* 0x2000001eff357230 */ /* 0x000fe40000004100 */
[----:B------:R-:W-:Y:S01]  /*0cb0*/  FADD.FTZ R30, -R28, R59 ;  /* 0x0000003b1c1e7221 */ /* 0x000fe20000010100 */
[----:B-1----:R-:W-:-:S03]  /*0cc0*/  FADD.FTZ R57, R50, 1 ;  /* 0x3f80000032397421 */ /* 0x002fc60000010000 */
[----:B------:R-:W-:Y:S01]  /*0cd0*/  FMUL.FTZ R30, R19, R30 ;  /* 0x0000001e131e7220 */ /* 0x000fe20000410000 */
[----:B------:R1:W0:Y:S01]  /*0ce0*/  MUFU.RCP R49, R57 ;  /* 0x0000003900317308 */ /* 0x0002220000001000 */
[----:B---3--:R-:W-:Y:S02]  /*0cf0*/  FADD.FTZ R50, R51, 1 ;  /* 0x3f80000033327421 */ /* 0x008fe40000010000 */
[----:B------:R-:W-:Y:S01]  /*0d00*/  FFMA.FTZ R48, R5, R30, R6 ;  /* 0x0000001e05307223 */ /* 0x000fe20000010006 */
[----:B----4-:R-:W-:Y:S01]  /*0d10*/  FADD.FTZ R51, R45, 1 ;  /* 0x3f8000002d337421 */ /* 0x010fe20000010000 */
[--C-:B------:R-:W-:Y:S02]  /*0d20*/  HADD2.F32 R45, -RZ, R31.reuse.H0_H0 ;  /* 0x2000001fff2d7230 */ /* 0x100fe40000004100 */
[----:B------:R-:W-:Y:S02]  /*0d30*/  HADD2.F32 R31, -RZ, R31.H1_H1 ;  /* 0x3000001fff1f7230 */ /* 0x000fe40000004100 */
[----:B-1----:R-:W-:Y:S01]  /*0d40*/  FMUL.FTZ R57, R48, -1.4426950216293334961 ;  /* 0xbfb8aa3b30397820 */ /* 0x002fe20000410000 */
[----:B------:R-:W1:Y:S02]  /*0d50*/  MUFU.RCP R51, R51 ;  /* 0x0000003300337308 */ /* 0x000e640000001000 */
[----:B------:R-:W-:Y:S01]  /*0d60*/  FMUL.FTZ R58, R31, R58 ;  /* 0x0000003a1f3a7220 */ /* 0x000fe20000410000 */
[----:B------:R-:W-:Y:S01]  /*0d70*/  FMUL.FTZ R56, R53, R56 ;  /* 0x0000003835387220 */ /* 0x000fe20000410000 */
[----:B------:R-:W-:-:S04]  /*0d80*/  HADD2.F32 R53, -RZ, R32.H0_H0 ;  /* 0x20000020ff357230 */ /* 0x000fc80000004100 */
[----:B------:R-:W3:Y:S01]  /*0d90*/  MUFU.EX2 R31, R57 ;  /* 0x00000039001f7308 */ /* 0x000ee20000000800 */
[----:B------:R-:W-:Y:S01]  /*0da0*/  FMUL.FTZ R45, R45, R52 ;  /* 0x000000342d2d7220 */ /* 0x000fe20000410000 */
[----:B0-----:R-:W-:-:S06]  /*0db0*/  FADD.FTZ R52, -R49, 1 ;  /* 0x3f80000031347421 */ /* 0x001fcc0000010100 */
[----:B------:R-:W0:Y:S01]  /*0dc0*/  MUFU.RCP R50, R50 ;  /* 0x0000003200327308 */ /* 0x000e220000001000 */
[C---:B------:R-:W-:Y:S01]  /*0dd0*/  FADD.FTZ R60, -R28.reuse, R53 ;  /* 0x000000351c3c7221 */ /* 0x040fe20000010100 */
[----:B------:R-:W-:Y:S01]  /*0de0*/  FFMA.FTZ R52, R47, R52, 1 ;  /* 0x3f8000002f347423 */ /* 0x000fe20000010034 */
[----:B------:R-:W-:Y:S02]  /*0df0*/  HADD2.F32 R59, -RZ, R32.H1_H1 ;  /* 0x30000020ff3b7230 */ /* 0x000fe40000004100 */
[----:B------:R-:W-:Y:S01]  /*0e00*/  FMUL.FTZ R42, R19, R60 ;  /* 0x0000003c132a7220 */ /* 0x000fe20000410000 */
[----:B------:R-:W-:Y:S01]  /*0e10*/  FMUL.FTZ R55, R49, R52 ;  /* 0x0000003431377220 */ /* 0x000fe20000410000 */
[----:B-1----:R-:W-:Y:S01]  /*0e20*/  FADD.FTZ R49, -R51, 1 ;  /* 0x3f80000033317421 */ /* 0x002fe20000010100 */
[----:B------:R-:W-:Y:S01]  /*0e30*/  FADD.FTZ R32, -R28, R59 ;  /* 0x0000003b1c207221 */ /* 0x000fe20000010100 */
[----:B------:R-:W-:Y:S01]  /*0e40*/  FFMA.FTZ R43, R0, R42, R7 ;  /* 0x0000002a002b7223 */ /* 0x000fe20000010007 */
[----:B---3--:R-:W-:Y:S01]  /*0e50*/  FADD.FTZ R57, R31, 1 ;  /* 0x3f8000001f397421 */ /* 0x008fe20000010000 */
[----:B------:R-:W-:Y:S01]  /*0e60*/  FFMA.FTZ R44, R44, R49, 1 ;  /* 0x3f8000002c2c7423 */ /* 0x000fe20000010031 */
[----:B------:R-:W-:Y:S01]  /*0e70*/  FMUL.FTZ R32, R19, R32 ;  /* 0x0000002013207220 */ /* 0x000fe20000410000 */
[----:B------:R-:W-:Y:S01]  /*0e80*/  FMUL.FTZ R52, R43, -1.4426950216293334961 ;  /* 0xbfb8aa3b2b347820 */ /* 0x000fe20000410000 */
[----:B------:R-:W1:Y:S01]  /*0e90*/  MUFU.RCP R49, R57 ;  /* 0x0000003900317308 */ /* 0x000e620000001000 */
[----:B0-----:R-:W-:Y:S01]  /*0ea0*/  FADD.FTZ R47, -R50, 1 ;  /* 0x3f800000322f7421 */ /* 0x001fe20000010100 */
[----:B------:R-:W-:-:S03]  /*0eb0*/  HADD2.F32 R31, -RZ, R33.H0_H0 ;  /* 0x20000021ff1f7230 */ /* 0x000fc60000004100 */
[----:B------:R-:W-:Y:S01]  /*0ec0*/  FFMA.FTZ R53, R46, R47, 1 ;  /* 0x3f8000002e357423 */ /* 0x000fe2000001002f */
[----:B------:R-:W-:Y:S02]  /*0ed0*/  FFMA.FTZ R46, R2, R32, R9 ;  /* 0x00000020022e7223 */ /* 0x000fe40000010009 */
[----:B------:R0:W3:Y:S01]  /*0ee0*/  MUFU.EX2 R47, R52 ;  /* 0x00000034002f7308 */ /* 0x0000e20000000800 */
[----:B------:R-:W-:Y:S01]  /*0ef0*/  FMUL.FTZ R53, R50, R53 ;  /* 0x0000003532357220 */ /* 0x000fe20000410000 */
[----:B------:R-:W-:Y:S01]  /*0f00*/  FADD.FTZ R50, -R28, R31 ;  /* 0x0000001f1c327221 */ /* 0x000fe20000010100 */
[----:B------:R-:W-:Y:S01]  /*0f10*/  FMUL.FTZ R51, R51, R44 ;  /* 0x0000002c33337220 */ /* 0x000fe20000410000 */
[----:B0-----:R-:W-:Y:S02]  /*0f20*/  FMUL.FTZ R52, R46, -1.4426950216293334961 ;  /* 0xbfb8aa3b2e347820 */ /* 0x001fe40000410000 */
[----:B------:R-:W-:Y:S01]  /*0f30*/  FMUL.FTZ R44, R19, R50 ;  /* 0x00000032132c7220 */ /* 0x000fe20000410000 */
[----:B-1----:R-:W-:-:S03]  /*0f40*/  FADD.FTZ R59, -R49, 1 ;  /* 0x3f800000313b7421 */ /* 0x002fc60000010100 */
[----:B------:R-:W0:Y:S01]  /*0f50*/  MUFU.EX2 R52, R52 ;  /* 0x0000003400347308 */ /* 0x000e220000000800 */
[----:B------:R-:W-:Y:S01]  /*0f60*/  FFMA.FTZ R31, R4, R44, R11 ;  /* 0x0000002c041f7223 */ /* 0x000fe2000001000b */
[----:B------:R-:W-:Y:S01]  /*0f70*/  FFMA.FTZ R48, R48, R59, 1 ;  /* 0x3f80000030307423 */ /* 0x000fe2000001003b */
[----:B---3--:R-:W-:Y:S02]  /*0f80*/  FADD.FTZ R47, R47, 1 ;  /* 0x3f8000002f2f7421 */ /* 0x008fe40000010000 */
[----:B------:R-:W-:Y:S01]  /*0f90*/  FMUL.FTZ R50, R31, -1.4426950216293334961 ;  /* 0xbfb8aa3b1f327820 */ /* 0x000fe20000410000 */
[----:B------:R-:W-:Y:S01]  /*0fa0*/  FMUL.FTZ R49, R49, R48 ;  /* 0x0000003031317220 */ /* 0x000fe20000410000 */
[--C-:B------:R-:W-:Y:S02]  /*0fb0*/  HADD2.F32 R48, -RZ, R34.reuse.H0_H0 ;  /* 0x20000022ff307230 */ /* 0x100fe40000004100 */
[----:B------:R-:W1:Y:S01]  /*0fc0*/  MUFU.RCP R47, R47 ;  /* 0x0000002f002f7308 */ /* 0x000e620000001000 */
[----:B------:R-:W-:-:S02]  /*0fd0*/  HADD2.F32 R34, -RZ, R34.H1_H1 ;  /* 0x30000022ff227230 */ /* 0x000fc40000004100 */
[----:B------:R-:W-:Y:S02]  /*0fe0*/  HADD2.F32 R33, -RZ, R33.H1_H1 ;  /* 0x30000021ff217230 */ /* 0x000fe40000004100 */
[----:B------:R-:W-:-:S03]  /*0ff0*/  FMUL.FTZ R55, R48, R55 ;  /* 0x0000003730377220 */ /* 0x000fc60000410000 */
[----:B------:R-:W3:Y:S01]  /*1000*/  MUFU.EX2 R50, R50 ;  /* 0x0000003200327308 */ /* 0x000ee20000000800 */
[----:B0-----:R-:W-:Y:S01]  /*1010*/  FADD.FTZ R48, R52, 1 ;  /* 0x3f80000034307421 */ /* 0x001fe20000010000 */
[----:B------:R-:W-:Y:S01]  /*1020*/  FMUL.FTZ R53, R34, R53 ;  /* 0x0000003522357220 */ /* 0x000fe20000410000 */
[----:B------:R-:W-:-:S04]  /*1030*/  FADD.FTZ R34, -R28, R33 ;  /* 0x000000211c227221 */ /* 0x000fc80000010100 */
[----:B------:R-:W-:Y:S01]  /*1040*/  FMUL.FTZ R34, R19, R34 ;  /* 0x0000002213227220 */ /* 0x000fe20000410000 */
[----:B------:R-:W0:Y:S01]  /*1050*/  MUFU.RCP R48, R48 ;  /* 0x0000003000307308 */ /* 0x000e220000001000 */
[----:B-1----:R-:W-:Y:S02]  /*1060*/  FADD.FTZ R52, -R47, 1 ;  /* 0x3f8000002f347421 */ /* 0x002fe40000010100 */
[----:B------:R-:W-:Y:S02]  /*1070*/  FFMA.FTZ R33, R5, R34, R6 ;  /* 0x0000002205217223 */ /* 0x000fe40000010006 */
[----:B------:R-:W-:Y:S01]  /*1080*/  FFMA.FTZ R52, R43, R52, 1 ;  /* 0x3f8000002b347423 */ /* 0x000fe20000010034 */
[----:B---3--:R-:W-:Y:S01]  /*1090*/  FADD.FTZ R59, R50, 1 ;  /* 0x3f800000323b7421 */ /* 0x008fe20000010000 */
[----:B------:R-:W-:-:S03]  /*10a0*/  FMUL.FTZ R50, R33, -1.4426950216293334961 ;  /* 0xbfb8aa3b21327820 */ /* 0x000fc60000410000 */
[----:B------:R-:W1:Y:S01]  /*10b0*/  MUFU.RCP R43, R59 ;  /* 0x0000003b002b7308 */ /* 0x000e620000001000 */
[----:B0-----:R-:W-:-:S07]  /*10c0*/  FADD.FTZ R57, -R48, 1 ;  /* 0x3f80000030397421 */ /* 0x001fce0000010100 */
[----:B------:R-:W0:Y:S01]  /*10d0*/  MUFU.EX2 R50, R50 ;  /* 0x0000003200327308 */ /* 0x000e220000000800 */
[----:B------:R-:W-:Y:S01]  /*10e0*/  FFMA.FTZ R57, R46, R57, 1 ;  /* 0x3f8000002e397423 */ /* 0x000fe20000010039 */
[--C-:B------:R-:W-:Y:S02]  /*10f0*/  HADD2.F32 R46, -RZ, R35.reuse.H0_H0 ;  /* 0x20000023ff2e7230 */ /* 0x100fe40000004100 */
[----:B------:R-:W-:Y:S02]  /*1100*/  HADD2.F32 R60, -RZ, R35.H1_H1 ;  /* 0x30000023ff3c7230 */ /* 0x000fe40000004100 */
[----:B------:R-:W-:Y:S01]  /*1110*/  FMUL.FTZ R35, R48, R57 ;  /* 0x0000003930237220 */ /* 0x000fe20000410000 */
[----:B------:R-:W-:Y:S02]  /*1120*/  HADD2.F32 R57, -RZ, R36.H0_H0 ;  /* 0x20000024ff397230 */ /* 0x000fe40000004100 */
[----:B------:R-:W-:Y:S01]  /*1130*/  FMUL.FTZ R51, R46, R51 ;  /* 0x000000332e337220 */ /* 0x000fe20000410000 */
[----:B-1----:R-:W-:Y:S01]  /*1140*/  FADD.FTZ R46, -R43, 1 ;  /* 0x3f8000002b2e7421 */ /* 0x002fe20000010100 */
[----:B------:R-:W-:Y:S01]  /*1150*/  FMUL.FTZ R47, R47, R52 ;  /* 0x000000342f2f7220 */ /* 0x000fe20000410000 */
[----:B------:R-:W-:-:S02]  /*1160*/  FADD.FTZ R48, -R28, R57 ;  /* 0x000000391c307221 */ /* 0x000fc40000010100 */
[----:B------:R-:W-:Y:S01]  /*1170*/  FFMA.FTZ R46, R31, R46, 1 ;  /* 0x3f8000001f2e7423 */ /* 0x000fe2000001002e */
[----:B0-----:R-:W-:-:S03]  /*1180*/  FADD.FTZ R52, R50, 1 ;  /* 0x3f80000032347421 */ /* 0x001fc60000010000 */
[----:B------:R-:W-:Y:S01]  /*1190*/  FMUL.FTZ R43, R43, R46 ;  /* 0x0000002e2b2b7220 */ /* 0x000fe20000410000 */
[----:B------:R-:W-:Y:S01]  /*11a0*/  FMUL.FTZ R46, R19, R48 ;  /* 0x00000030132e7220 */ /* 0x000fe20000410000 */
[----:B------:R-:W0:Y:S03]  /*11b0*/  MUFU.RCP R31, R52 ;  /* 0x00000034001f7308 */ /* 0x000e260000001000 */
[----:B------:R-:W-:Y:S01]  /*11c0*/  FFMA.FTZ R50, R0, R46, R7 ;  /* 0x0000002e00327223 */ /* 0x000fe20000010007 */
[----:B------:R-:W-:-:S03]  /*11d0*/  HADD2.F32 R57, -RZ, R36.H1_H1 ;  /* 0x30000024ff397230 */ /* 0x000fc60000004100 */
[----:B------:R-:W-:Y:S02]  /*11e0*/  FMUL.FTZ R36, R50, -1.4426950216293334961 ;  /* 0xbfb8aa3b32247820 */ /* 0x000fe40000410000 */
[----:B------:R-:W-:Y:S01]  /*11f0*/  FADD.FTZ R48, -R28, R57 ;  /* 0x000000391c307221 */ /* 0x000fe20000010100 */
[----:B------:R-:W-:-:S03]  /*1200*/  FMUL.FTZ R49, R60, R49 ;  /* 0x000000313c317220 */ /* 0x000fc60000410000 */
[----:B------:R-:W1:Y:S01]  /*1210*/  MUFU.EX2 R36, R36 ;  /* 0x0000002400247308 */ /* 0x000e620000000800 */
[----:B------:R-:W-:Y:S01]  /*1220*/  FMUL.FTZ R48, R19, R48 ;  /* 0x0000003013307220 */ /* 0x000fe20000410000 */
[----:B0-----:R-:W-:-:S04]  /*1230*/  FADD.FTZ R60, -R31, 1 ;  /* 0x3f8000001f3c7421 */ /* 0x001fc80000010100 */
[----:B------:R-:W-:Y:S01]  /*1240*/  FFMA.FTZ R60, R33, R60, 1 ;  /* 0x3f800000213c7423 */ /* 0x000fe2000001003c */
[----:B------:R-:W-:-:S04]  /*1250*/  FFMA.FTZ R33, R2, R48, R9 ;  /* 0x0000003002217223 */ /* 0x000fc80000010009 */
[----:B------:R-:W-:Y:S01]  /*1260*/  FMUL.FTZ R59, R33, -1.4426950216293334961 ;  /* 0xbfb8aa3b213b7820 */ /* 0x000fe20000410000 */
[----:B-1----:R-:W-:-:S05]  /*1270*/  FADD.FTZ R52, R36, 1 ;  /* 0x3f80000024347421 */ /* 0x002fca0000010000 */
[----:B------:R-:W0:Y:S08]  /*1280*/  MUFU.EX2 R59, R59 ;  /* 0x0000003b003b7308 */ /* 0x000e300000000800 */
[----:B------:R-:W1:Y:S01]  /*1290*/  MUFU.RCP R52, R52 ;  /* 0x0000003400347308 */ /* 0x000e620000001000 */
[----:B0-----:R-:W-:-:S07]  /*12a0*/  FADD.FTZ R61, R59, 1 ;  /* 0x3f8000003b3d7421 */ /* 0x001fce0000010000 */
[----:B------:R-:W0:Y:S01]  /*12b0*/  MUFU.RCP R36, R61 ;  /* 0x0000003d00247308 */ /* 0x000e220000001000 */
[----:B-1----:R-:W-:-:S04]  /*12c0*/  FADD.FTZ R57, -R52, 1 ;  /* 0x3f80000034397421 */ /* 0x002fc80000010100 */
[----:B------:R-:W-:Y:S01]  /*12d0*/  FFMA.FTZ R57, R50, R57, 1 ;  /* 0x3f80000032397423 */ /* 0x000fe20000010039 */
[--C-:B------:R-:W-:Y:S02]  /*12e0*/  HADD2.F32 R50, -RZ, R37.reuse.H0_H0 ;  /* 0x20000025ff327230 */ /* 0x100fe40000004100 */
[----:B------:R-:W-:Y:S02]  /*12f0*/  HADD2.F32 R37, -RZ, R37.H1_H1 ;  /* 0x30000025ff257230 */ /* 0x000fe40000004100 */
[----:B------:R-:W-:Y:S01]  /*1300*/  FMUL.FTZ R31, R31, R60 ;  /* 0x0000003c1f1f7220 */ /* 0x000fe20000410000 */
[C---:B------:R-:W-:Y:S02]  /*1310*/  FADD.FTZ R60, -R28.reuse, R50 ;  /* 0x000000321c3c7221 */ /* 0x040fe40000010100 */
[----:B------:R-:W-:Y:S01]  /*1320*/  FADD.FTZ R50, -R28, R37 ;  /* 0x000000251c327221 */ /* 0x000fe20000010100 */
[----:B------:R-:W-:Y:S01]  /*1330*/  FMUL.FTZ R28, R52, R57 ;  /* 0x00000039341c7220 */ /* 0x000fe20000410000 */
[----:B------:R-:W-:Y:S01]  /*1340*/  FMUL.FTZ R52, R19, R60 ;  /* 0x0000003c13347220 */ /* 0x000fe20000410000 */
[----:B0-----:R-:W-:-:S04]  /*1350*/  FADD.FTZ R60, -R36, 1 ;  /* 0x3f800000243c7421 */ /* 0x001fc80000010100 */
[----:B------:R-:W-:Y:S01]  /*1360*/  FFMA.FTZ R37, R33, R60, 1 ;  /* 0x3f80000021257423 */ /* 0x000fe2000001003c */
[----:B------:R-:W-:-:S04]  /*1370*/  FFMA.FTZ R33, R4, R52, R11 ;  /* 0x0000003404217223 */ /* 0x000fc8000001000b */
[----:B------:R-:W-:-:S06]  /*1380*/  FMUL.FTZ R59, R33, -1.4426950216293334961 ;  /* 0xbfb8aa3b213b7820 */ /* 0x000fcc0000410000 */
[----:B------:R-:W0:Y:S01]  /*1390*/  MUFU.EX2 R59, R59 ;  /* 0x0000003b003b7308 */ /* 0x000e220000000800 */
[----:B------:R-:W-:Y:S01]  /*13a0*/  FMUL.FTZ R37, R36, R37 ;  /* 0x0000002524257220 */ /* 0x000fe20000410000 */
[----:B--2---:R-:W-:Y:S02]  /*13b0*/  HADD2.F32 R36, -RZ, R38.H0_H0 ;  /* 0x20000026ff247230 */ /* 0x004fe40000004100 */
[----:B0-----:R-:W-:-:S04]  /*13c0*/  FADD.FTZ R60, R59, 1 ;  /* 0x3f8000003b3c7421 */ /* 0x001fc80000010000 */
[----:B------:R-:W0:Y:S01]  /*13d0*/  MUFU.RCP R57, R60 ;  /* 0x0000003c00397308 */ /* 0x000e220000001000 */
[----:B------:R-:W-:Y:S01]  /*13e0*/  FMUL.FTZ R47, R36, R47 ;  /* 0x0000002f242f7220 */ /* 0x000fe20000410000 */
[----:B------:R-:W-:Y:S01]  /*13f0*/  FMUL.FTZ R50, R19, R50 ;  /* 0x0000003213327220 */ /* 0x000fe20000410000 */
[----:B0-----:R-:W-:-:S04]  /*1400*/  FADD.FTZ R36, -R57, 1 ;  /* 0x3f80000039247421 */ /* 0x001fc80000010100 */
[----:B------:R-:W-:-:S04]  /*1410*/  FFMA.FTZ R36, R33, R36, 1 ;  /* 0x3f80000021247423 */ /* 0x000fc80000010024 */
[----:B------:R-:W-:Y:S01]  /*1420*/  FMUL.FTZ R57, R57, R36 ;  /* 0x0000002439397220 */ /* 0x000fe20000410000 */
[----:B------:R-:W-:-:S04]  /*1430*/  FFMA.FTZ R36, R5, R50, R6 ;  /* 0x0000003205247223 */ /* 0x000fc80000010006 */
[----:B------:R-:W-:-:S06]  /*1440*/  FMUL.FTZ R61, R36, -1.4426950216293334961 ;  /* 0xbfb8aa3b243d7820 */ /* 0x000fcc0000410000 */
[----:B------:R-:W0:Y:S01]  /*1450*/  MUFU.EX2 R61, R61 ;  /* 0x0000003d003d7308 */ /* 0x000e220000000800 */
[----:B------:R-:W-:Y:S02]  /*1460*/  HADD2.F32 R38, -RZ, R38.H1_H1 ;  /* 0x30000026ff267230 */ /* 0x000fe40000004100 */
[----:B0-----:R-:W-:-:S05]  /*1470*/  FADD.FTZ R60, R61, 1 ;  /* 0x3f8000003d3c7421 */ /* 0x001fca0000010000 */
[----:B------:R-:W0:Y:S01]  /*1480*/  MUFU.RCP R59, R60 ;  /* 0x0000003c003b7308 */ /* 0x000e220000001000 */
[----:B------:R-:W-:Y:S01]  /*1490*/  FMUL.FTZ R33, R38, R35 ;  /* 0x0000002326217220 */ /* 0x000fe20000410000 */
[----:B------:R-:W-:-:S05]  /*14a0*/  HADD2.F32 R38, -RZ, R39.H0_H0 ;  /* 0x20000027ff267230 */ /* 0x000fca0000004100 */
[----:B------:R-:W-:Y:S01]  /*14b0*/  FMUL.FTZ R43, R38, R43 ;  /* 0x0000002b262b7220 */ /* 0x000fe20000410000 */
[----:B0-----:R-:W-:-:S04]  /*14c0*/  FADD.FTZ R35, -R59, 1 ;  /* 0x3f8000003b237421 */ /* 0x001fc80000010100 */
[----:B------:R-:W-:Y:S01]  /*14d0*/  FFMA.FTZ R38, R36, R35, 1 ;  /* 0x3f80000024267423 */ /* 0x000fe20000010023 */
[----:B------:R-:W-:Y:S02]  /*14e0*/  HADD2.F32 R36, -RZ, R39.H1_H1 ;  /* 0x30000027ff247230 */ /* 0x000fe40000004100 */
[----:B-----5:R-:W-:-:S03]  /*14f0*/  HADD2.F32 R39, -RZ, R40.H0_H0 ;  /* 0x20000028ff277230 */ /* 0x020fc60000004100 */
[----:B------:R-:W-:Y:S01]  /*1500*/  FMUL.FTZ R31, R36, R31 ;  /* 0x0000001f241f7220 */ /* 0x000fe20000410000 */
[--C-:B------:R-:W-:Y:S02]  /*1510*/  HADD2.F32 R36, -RZ, R41.reuse.H1_H1 ;  /* 0x30000029ff247230 */ /* 0x100fe40000004100 */
[----:B------:R-:W-:Y:S01]  /*1520*/  FMUL.FTZ R39, R39, R28 ;  /* 0x0000001c27277220 */ /* 0x000fe20000410000 */
[----:B------:R-:W-:Y:S02]  /*1530*/  HADD2.F32 R28, -RZ, R41.H0_H0 ;  /* 0x20000029ff1c7230 */ /* 0x000fe40000004100 */
[-C--:B------:R-:W-:Y:S01]  /*1540*/  FFMA.FTZ R41, R3, R56.reuse, R26 ;  /* 0x0000003803297223 */ /* 0x080fe2000001001a */
[----:B------:R-:W-:Y:S01]  /*1550*/  FADD.FTZ R60, R56, R27 ;  /* 0x0000001b383c7221 */ /* 0x000fe20000010000 */
[----:B------:R-:W-:Y:S01]  /*1560*/  FADD.FTZ R26, R54, R25 ;  /* 0x00000019361a7221 */ /* 0x000fe20000010000 */
[----:B------:R-:W-:Y:S01]  /*1570*/  FMUL.FTZ R56, R0, R56 ;  /* 0x0000003800387220 */ /* 0x000fe20000410000 */
[----:B------:R-:W-:Y:S01]  /*1580*/  FFMA.FTZ R35, R17, R54, R24 ;  /* 0x0000003611237223 */ /* 0x000fe20000010018 */
[----:B------:R-:W-:-:S02]  /*1590*/  HADD2.F32 R40, -RZ, R40.H1_H1 ;  /* 0x30000028ff287230 */ /* 0x000fc40000004100 */
        /* <DEDUP_REMOVED lines=66> */
[----:B------:R-:W-:Y:S01]  /*19c0*/  FFMA.FTZ R61, R34, R31, R61 ;  /* 0x0000001f223d7223 */ /* 0x000fe2000001003d */
[----:B------:R-:W-:Y:S01]  /*19d0*/  FADD.FTZ R59, R24, R31 ;  /* 0x0000001f183b7221 */ /* 0x000fe20000010000 */
[----:B------:R-:W-:Y:S01]  /*19e0*/  FMUL.FTZ R31, R5, R28 ;  /* 0x0000001c051f7220 */ /* 0x000fe20000410000 */
        /* <DEDUP_REMOVED lines=68> */
.L_x_1331:
        /* <DEDUP_REMOVED lines=156> */
.L_x_1333:
[----:B------:R-:W-:Y:S05]  /*27f0*/  BSYNC.RECONVERGENT B0 ;  /* 0x0000000000007941 */ /* 0x000fea0003800200 */
.L_x_1332:
        /* <DEDUP_REMOVED lines=21> */
.L_x_1335:
[----:B------:R-:W-:Y:S05]  /*2950*/  BSYNC.RECONVERGENT B0 ;  /* 0x0000000000007941 */ /* 0x000fea0003800200 */
.L_x_1334:
        /* <DEDUP_REMOVED lines=22> */
.L_x_1338:
[----:B0-----:R-:W2:Y:S04]  /*2ac0*/  LD.E.STRONG.GPU R37, desc[UR14][R28.64+0x50] ;  /* 0x0000500e1c257980 */ /* 0x001ea8000c10f900 */
[----:B--2---:R-:W-:Y:S01]  /*2ad0*/  CCTL.IVALL ;  /* 0x00000000ff00798f */ /* 0x004fe20002000000 */
[----:B------:R-:W-:Y:S05]  /*2ae0*/  YIELD ;  /* 0x0000000000007946 */ /* 0x000fea0003800000 */
[----:B-----5:R-:W-:-:S04]  /*2af0*/  LOP3.LUT R37, R37, R36, RZ, 0x3c, !PT ;  /* 0x0000002425257212 */ /* 0x020fc800078e3cff */
[----:B------:R-:W-:-:S13]  /*2b00*/  ISETP.GT.AND P0, PT, R37, -0x1, PT ;  /* 0xffffffff2500780c */ /* 0x000fda0003f04270 */
[----:B------:R-:W-:Y:S05]  /*2b10*/  @P0 BRA `(.L_x_1338) ;  /* 0xfffffffc00e80947 */ /* 0x000fea000383ffff */
.L_x_1337:
[----:B------:R-:W-:Y:S05]  /*2b20*/  WARPSYNC.ALL ;  /* 0x0000000000007948 */ /* 0x000fea0003800000 */
[----:B------:R-:W-:Y:S06]  /*2b30*/  BAR.SYNC.DEFER_BLOCKING 0x0 ;  /* 0x0000000000007b1d */ /* 0x000fec0000010000 */
[----:B------:R-:W-:Y:S05]  /*2b40*/  BRA `(.L_x_1339) ;  /* 0x0000000000547947 */ /* 0x000fea0003800000 */
.L_x_1336:
        /* <DEDUP_REMOVED lines=13> */
.L_x_1341:
[----:B------:R-:W2:Y:S04]  /*2c20*/  LD.E.STRONG.GPU R36, desc[UR14][R28.64] ;  /* 0x0000000e1c247980 */ /* 0x000ea8000c10f900 */
[----:B--2---:R-:W-:Y:S01]  /*2c30*/  CCTL.IVALL ;  /* 0x00000000ff00798f */ /* 0x004fe20002000000 */
[----:B------:R-:W-:Y:S05]  /*2c40*/  YIELD ;  /* 0x0000000000007946 */ /* 0x000fea0003800000 */
[----:B-----5:R-:W-:-:S04]  /*2c50*/  LOP3.LUT R36, R36, R37, RZ, 0x3c, !PT ;  /* 0x0000002524247212 */ /* 0x020fc800078e3cff */
[----:B------:R-:W-:-:S13]  /*2c60*/  ISETP.GT.AND P0, PT, R36, -0x1, PT ;  /* 0xffffffff2400780c */ /* 0x000fda0003f04270 */
[----:B------:R-:W-:Y:S05]  /*2c70*/  @P0 BRA `(.L_x_1341) ;  /* 0xfffffffc00e80947 */ /* 0x000fea000383ffff */
.L_x_1340:
[----:B------:R-:W-:Y:S05]  /*2c80*/  WARPSYNC.ALL ;  /* 0x0000000000007948 */ /* 0x000fea0003800000 */
[----:B------:R-:W-:Y:S06]  /*2c90*/  BAR.SYNC.DEFER_BLOCKING 0x0 ;  /* 0x0000000000007b1d */ /* 0x000fec0000010000 */
.L_x_1339:
        /* <DEDUP_REMOVED lines=95> */
[----:B------:R-:W-:-:S02]  /*3290*/  F2FP.F16.F32.PACK_AB R16, R17, R18 ;  /* 0x000000121110723e */ /* 0x000fc400000000ff */
[----:B------:R-:W-:Y:S02]  /*32a0*/  IADD3.X R15, PT, PT, R12, UR7, RZ, P0, !PT ;  /* 0x000000070c0f7c10 */ /* 0x000fe400087fe4ff */
[----:B------:R-:W-:Y:S02]  /*32b0*/  F2FP.F16.F32.PACK_AB R12, R3, R56 ;  /* 0x00000038030c723e */ /* 0x000fe400000000ff */
        /* <DEDUP_REMOVED lines=10> */
[----:B------:R-:W-:Y:S05]  /*3360*/  BRA.U !UP0, `(.L_x_1342) ;  /* 0xffffffd108487547 */ /* 0x000fea000b83ffff */
.L_x_1330:
        /* <DEDUP_REMOVED lines=12> */
[----:B------:R-:W-:Y:S01]  /*3430*/  SHF.R.U32.HI R28, RZ, 0x4, R57 ;  /* 0x00000004ff1c7819 */ /* 0x000fe20000011639 */
        /* <DEDUP_REMOVED lines=14> */
[----:B------:R-:W2:Y:S03]  /*3520*/  LDCU.64 UR4, c[0x0][0x3d0] ;  /* 0x00007a00ff0477ac */ /* 0x000ea60008000a00 */
[----:B------:R-:W-:Y:S01]  /*3530*/  IADD3.X R29, PT, PT, R29, -0x1, RZ, P0, !PT ;  /* 0xffffffff1d1d7810 */ /* 0x000fe200007fe4ff */
[----:B-1----:R-:W-:-:S04]  /*3540*/  ULEA UR8, UR9, UR8, 0x18 ;  /* 0x0000000809087291 */ /* 0x002fc8000f8ec0ff */
[----:B------:R-:W-:Y:S02]  /*3550*/  IMAD.WIDE.U32 R2, R29, -0x33333333, RZ ;  /* 0xcccccccd1d027825 */ /* 0x000fe400078e00ff */
[----:B------:R-:W-:Y:S02]  /*3560*/  LEA R26, R31, UR8, 0x7 ;  /* 0x000000081f1a7c11 */ /* 0x000fe4000f8e38ff */
[----:B------:R-:W-:-:S04]  /*3570*/  IMAD.WIDE.U32 R4, P0, R30, -0x33333334, R2 ;  /* 0xcccccccc1e047825 */ /* 0x000fc80007800002 */
[----:B------:R-:W-:Y:S01]  /*3580*/  IMAD.WIDE.U32 R2, R30, -0x33333333, RZ ;  /* 0xcccccccd1e027825 */ /* 0x000fe200078e00ff */
[----:B------:R-:W-:Y:S01]  /*3590*/  IADD3.X R7, PT, PT, RZ, RZ, RZ, P0, !PT ;  /* 0x000000ffff077210 */ /* 0x000fe200007fe4ff */
[----:B--2---:R-:W-:Y:S01]  /*35a0*/  UIADD3 UR4, UP0, UPT, UR4, 0x69000, URZ ;  /* 0x0006900004047890 */ /* 0x004fe2000ff1e0ff */
        /* <DEDUP_REMOVED lines=9> */
[----:B0-----:R-:W-:Y:S02]  /*3640*/  LEA.HI.X R33, R3, RZ, RZ, 0x1d, P1 ;  /* 0x000000ff03217211 */ /* 0x001fe400008fecff */
        /* <DEDUP_REMOVED lines=11> */
.L_x_1354:
        /* <DEDUP_REMOVED lines=26> */
.L_x_1347:
        /* <DEDUP_REMOVED lines=33> */
.L_x_1346:
[----:B------:R-:W-:Y:S05]  /*3ab0*/  BSYNC.RECONVERGENT B1 ;  /* 0x0000000000017941 */ /* 0x000fea0003800200 */
.L_x_1345:
        /* <DEDUP_REMOVED lines=25> */
.L_x_1349:
[----:B------:R-:W-:Y:S05]  /*3c50*/  BSYNC.RECONVERGENT B1 ;  /* 0x0000000000017941 */ /* 0x000fea0003800200 */
.L_x_1348:
        /* <DEDUP_REMOVED lines=28> */
.L_x_1344:
[----:B------:R-:W-:Y:S05]  /*3e20*/  BSYNC.RECONVERGENT B0 ;  /* 0x0000000000007941 */ /* 0x000fea0003800200 */
.L_x_1343:
[----:B------:R0:W-:Y:S01]  /*3e30*/  STS [R26], R35 ;  /* 0x000000231a007388 */ /* 0x0001e20000000800 */
[----:B------:R-:W1:Y:S01]  /*3e40*/  LDC.64 R6, c[0x0][0x388] ;  /* 0x0000e200ff067b82 */ /* 0x000e620000000a00 */
[----:B------:R-:W-:Y:S02]  /*3e50*/  ISETP.GT.U32.AND P1, PT, R40, 0x9, PT ;  /* 0x000000092800780c */ /* 0x000fe40003f24070 */
[----:B------:R0:W-:Y:S01]  /*3e60*/  STS [R26+0x500], R34 ;  /* 0x000500221a007388 */ /* 0x0001e20000000800 */
[----:B------:R-:W-:-:S04]  /*3e70*/  MOV R8, R28 ;  /* 0x0000001c00087202 */ /* 0x000fc80000000f00 */
[----:B------:R-:W2:Y:S08]  /*3e80*/  LDC.64 R4, c[0x0][0x390] ;  /* 0x0000e400ff047b82 */ /* 0x000eb00000000a00 */
[----:B0-----:R-:W-:Y:S06]  /*3e90*/  BAR.SYNC.DEFER_BLOCKING 0x0 ;  /* 0x0000000000007b1d */ /* 0x001fec0000010000 */
.L_x_1353:
        /* <DEDUP_REMOVED lines=32> */
.L_x_1364:
        /* <DEDUP_REMOVED lines=10> */
.L_x_1352:
[----:B------:R-:W-:Y:S05]  /*4140*/  BSYNC.RECONVERGENT B0 ;  /* 0x0000000000007941 */ /* 0x000fea0003800200 */
.L_x_1351:
        /* <DEDUP_REMOVED lines=9> */
.L_x_1350:
        /* <DEDUP_REMOVED lines=8> */
.L_x_1356:
[----:B------:R-:W-:Y:S05]  /*4260*/  BSYNC B0 ;  /* 0x0000000000007941 */ /* 0x000fea0003800000 */
.L_x_1355:
        /* <DEDUP_REMOVED lines=8> */
.L_x_1357:
[----:B------:R-:W-:Y:S01]  /*42f0*/  FADD.FTZ R12, R12, R9 ;  /* 0x000000090c0c7221 */ /* 0x000fe20000010000 */
[----:B------:R-:W-:-:S04]  /*4300*/  HFMA2 R19, -RZ, RZ, 0, 2.384185791015625e-07 ;  /* 0x00000004ff137431 */ /* 0x000fc800000001ff */
[----:B------:R-:W-:Y:S02]  /*4310*/  MOV R20, R12 ;  /* 0x0000000c00147202 */ /* 0x000fe40000000f00 */
[----:B------:R-:W-:-:S07]  /*4320*/  MOV R11, R18 ;  /* 0x00000012000b7202 */ /* 0x000fce0000000f00 */
[----:B------:R-:W-:Y:S05]  /*4330*/  WARPSYNC.COLLECTIVE R17, `(.L_x_1358) ;  /* 0x0000000011087348 */ /* 0x000fea0003c00000 */
[----:B------:R0:W1:Y:S02]  /*4340*/  SHFL.BFLY P3, R18, R20, R19, R22 ;  /* 0x0c00001314127389 */ /* 0x0000640000060016 */
[----:B01----:R-:W-:Y:S05]  /*4350*/  ENDCOLLECTIVE ;  /* 0x000000000000791b */ /* 0x003fea0003800000 */
.L_x_1358:
[----:B------:R-:W-:-:S05]  /*4360*/  FADD.FTZ R11, R11, R10 ;  /* 0x0000000a0b0b7221 */ /* 0x000fca0000010000 */
[----:B------:R-:W-:Y:S02]  /*4370*/  MOV R20, R11 ;  /* 0x0000000b00147202 */ /* 0x000fe40000000f00 */
[----:B------:R-:W-:-:S07]  /*4380*/  MOV R13, R18 ;  /* 0x00000012000d7202 */ /* 0x000fce0000000f00 */
[----:B------:R-:W-:Y:S05]  /*4390*/  WARPSYNC.COLLECTIVE R17, `(.L_x_1359) ;  /* 0x0000000011087348 */ /* 0x000fea0003c00000 */
[----:B------:R0:W1:Y:S02]  /*43a0*/  SHFL.BFLY P3, R18, R20, R19, R22 ;  /* 0x0c00001314127389 */ /* 0x0000640000060016 */
[----:B01----:R-:W-:Y:S05]  /*43b0*/  ENDCOLLECTIVE ;  /* 0x000000000000791b */ /* 0x003fea0003800000 */
.L_x_1359:
[----:B------:R-:W-:Y:S01]  /*43c0*/  FADD.FTZ R13, R12, R13 ;  /* 0x0000000d0c0d7221 */ /* 0x000fe20000010000 */
[----:B------:R-:W-:-:S04]  /*43d0*/  HFMA2 R19, -RZ, RZ, 0, 1.1920928955078125e-07 ;  /* 0x00000002ff137431 */ /* 0x000fc800000001ff */
[----:B------:R-:W-:Y:S02]  /*43e0*/  MOV R20, R13 ;  /* 0x0000000d00147202 */ /* 0x000fe40000000f00 */
[----:B------:R-:W-:-:S07]  /*43f0*/  MOV R14, R18 ;  /* 0x00000012000e7202 */ /* 0x000fce0000000f00 */
[----:B------:R-:W-:Y:S05]  /*4400*/  WARPSYNC.COLLECTIVE R17, `(.L_x_1360) ;  /* 0x0000000011087348 */ /* 0x000fea0003c00000 */
[----:B------:R0:W1:Y:S02]  /*4410*/  SHFL.BFLY P3, R18, R20, R19, R22 ;  /* 0x0c00001314127389 */ /* 0x0000640000060016 */
[----:B01----:R-:W-:Y:S05]  /*4420*/  ENDCOLLECTIVE ;  /* 0x000000000000791b */ /* 0x003fea0003800000 */
.L_x_1360:
[----:B------:R-:W-:-:S05]  /*4430*/  FADD.FTZ R14, R11, R14 ;  /* 0x0000000e0b0e7221 */ /* 0x000fca0000010000 */
[----:B------:R-:W-:Y:S02]  /*4440*/  MOV R20, R14 ;  /* 0x0000000e00147202 */ /* 0x000fe40000000f00 */
[----:B------:R-:W-:-:S07]  /*4450*/  MOV R16, R18 ;  /* 0x0000001200107202 */ /* 0x000fce0000000f00 */
[----:B------:R-:W-:Y:S05]  /*4460*/  WARPSYNC.COLLECTIVE R17, `(.L_x_1361) ;  /* 0x0000000011087348 */ /* 0x000fea0003c00000 */
[----:B------:R0:W1:Y:S02]  /*4470*/  SHFL.BFLY P3, R18, R20, R19, R22 ;  /* 0x0c00001314127389 */ /* 0x0000640000060016 */
[----:B01----:R-:W-:Y:S05]  /*4480*/  ENDCOLLECTIVE ;  /* 0x000000000000791b */ /* 0x003fea0003800000 */
.L_x_1361:
[----:B------:R-:W-:Y:S01]  /*4490*/  FADD.FTZ R16, R13, R16 ;  /* 0x000000100d107221 */ /* 0x000fe20000010000 */
[----:B------:R-:W-:-:S04]  /*44a0*/  HFMA2 R19, -RZ, RZ, 0, 5.9604644775390625e-08 ;  /* 0x00000001ff137431 */ /* 0x000fc800000001ff */
[----:B------:R-:W-:Y:S02]  /*44b0*/  MOV R20, R16 ;  /* 0x0000001000147202 */ /* 0x000fe40000000f00 */
[----:B------:R-:W-:-:S07]  /*44c0*/  MOV R9, R18 ;  /* 0x0000001200097202 */ /* 0x000fce0000000f00 */
[----:B------:R-:W-:Y:S05]  /*44d0*/  WARPSYNC.COLLECTIVE R17, `(.L_x_1362) ;  /* 0x0000000011087348 */ /* 0x000fea0003c00000 */
[----:B------:R0:W1:Y:S02]  /*44e0*/  SHFL.BFLY P3, R18, R20, R19, R22 ;  /* 0x0c00001314127389 */ /* 0x0000640000060016 */
[----:B01----:R-:W-:Y:S05]  /*44f0*/  ENDCOLLECTIVE ;  /* 0x000000000000791b */ /* 0x003fea0003800000 */
.L_x_1362:
[----:B------:R-:W-:-:S05]  /*4500*/  FADD.FTZ R9, R14, R9 ;  /* 0x000000090e097221 */ /* 0x000fca0000010000 */
[----:B------:R-:W-:Y:S02]  /*4510*/  MOV R20, R9 ;  /* 0x0000000900147202 */ /* 0x000fe40000000f00 */
[----:B------:R-:W-:-:S07]  /*4520*/  MOV R15, R18 ;  /* 0x00000012000f7202 */ /* 0x000fce0000000f00 */
[----:B------:R-:W-:Y:S05]  /*4530*/  WARPSYNC.COLLECTIVE R17, `(.L_x_1363) ;  /* 0x0000000011087348 */ /* 0x000fea0003c00000 */
[----:B------:R0:W1:Y:S02]  /*4540*/  SHFL.BFLY P3, R18, R20, R19, R22 ;  /* 0x0c00001314127389 */ /* 0x0000640000060016 */
[----:B01----:R-:W-:Y:S05]  /*4550*/  ENDCOLLECTIVE ;  /* 0x000000000000791b */ /* 0x003fea0003800000 */
.L_x_1363:
[----:B------:R-:W-:Y:S01]  /*4560*/  FADD.FTZ R15, R16, R15 ;  /* 0x0000000f100f7221 */ /* 0x000fe20000010000 */
[----:B------:R-:W-:Y:S01]  /*4570*/  MOV R10, R18 ;  /* 0x00000012000a7202 */ /* 0x000fe20000000f00 */
[----:B------:R-:W-:Y:S06]  /*4580*/  BRA `(.L_x_1364) ;  /* 0xfffffff800c47947 */ /* 0x000fec000383ffff */
.L_x_1365:
        /* <DEDUP_REMOVED lines=15> */
.L_x_1704:


//--------------------- .text._ZN13group_norm_v218gn_bwd_cuda_kernelI6__halfLi320ELi1ELi16ELi80ELi256ELb1ELb1ELi32ELi320ELi320ELi4ELb1ELi16ELb0ELb0ELNS_15WgradSyncMethodE3ENS_16CompileConditionILi1000EEEEEvPT_S6_S6_PKS5_S8_S8_S8_PKfflPfPj --------------------------
	.section	.text._ZN13group_norm_v218gn_bwd_cuda_kernelI6__halfLi320ELi1ELi16ELi80ELi256ELb1ELb1ELi32ELi320ELi320ELi4ELb1ELi16ELb0ELb0ELNS_15WgradSyncMethodE3ENS_16CompileConditionILi1000EEEEEvPT_S6_S6_PKS5_S8_S8_S8_PKfflPfPj,"ax",@progbits
	.align	128
        .global         _ZN13group_norm_v218gn_bwd_cuda_kernelI6__halfLi320ELi1ELi16ELi80ELi256ELb1ELb1ELi32ELi320ELi320ELi4ELb1ELi16ELb0ELb0ELNS_15WgradSyncMethodE3ENS_16CompileConditionILi1000EEEEEvPT_S6_S6_PKS5_S8_S8_S8_PKfflPfPj
        .type           _ZN13group_norm_v218gn_bwd_cuda_kernelI6__halfLi320ELi1ELi16ELi80ELi256ELb1ELb1ELi32ELi320ELi320ELi4ELb1ELi16ELb0ELb0ELNS_15WgradSyncMethodE3ENS_16CompileConditionILi1000EEEEEvPT_S6_S6_PKS5_S8_S8_S8_PKfflPfPj,@function
        .size           _ZN13group_norm_v218gn_bwd_cuda_kernelI6__halfLi320ELi1ELi16ELi80ELi256ELb1ELb1ELi32ELi320ELi320ELi4ELb1ELi16ELb0ELb0ELNS_15WgradSyncMethodE3ENS_16CompileConditionILi1000EEEEEvPT_S6_S6_PKS5_S8_S8_S8_PKfflPfPj,(.L_x_1705 - _ZN13group_norm_v218gn_bwd_cuda_kernelI6__halfLi320ELi1ELi16ELi80ELi256ELb1ELb1ELi32ELi320ELi320ELi4ELb1ELi16ELb0ELb0ELNS_15WgradSyncMethodE3ENS_16CompileConditionILi1000EEEEEvPT_S6_S6_PKS5_S8_S8_S8_PKfflPfPj)
        .other          _ZN13group_norm_v218gn_bwd_cuda_kernelI6__halfLi320ELi1ELi16ELi80ELi256ELb1ELb1ELi32ELi320ELi320ELi4ELb1ELi16ELb0ELb0ELNS_15WgradSyncMethodE3ENS_16CompileConditionILi1000EEEEEvPT_S6_S6_PKS5_S8_S8_S8_PKfflPfPj,@"STO_CUDA_ENTRY STV_DEFAULT"
_ZN13group_norm_v218gn_bwd_cuda_kernelI6__halfLi320ELi1ELi16ELi80ELi256ELb1ELb1ELi32ELi320ELi320ELi4ELb1ELi16ELb0ELb0ELNS_15WgradSyncMethodE3ENS_16CompileConditionILi1000EEEEEvPT_S6_S6_PKS5_S8_S8_S8_PKfflPfPj:
.text._ZN13group_norm_v218gn_bwd_cuda_kernelI6__halfLi320ELi1ELi16ELi80ELi256ELb1ELb1ELi32ELi320ELi320ELi4ELb1ELi16ELb0ELb0ELNS_15WgradSyncMethodE3ENS_16CompileConditionILi1000EEEEEvPT_S6_S6_PKS5_S8_S8_S8_PKfflPfPj:
        /* <DEDUP_REMOVED lines=26> */
.L_x_1368:
[----:B------:R-:W2:Y:S04]  /*01a0*/  LD.E.STRONG.GPU R0, desc[UR10][R2.64+0x40] ;  /* 0x0000400a02007980 */ /* 0x000ea8000c10f900 */
[----:B--2---:R-:W-:Y:S01]  /*01b0*/  CCTL.IVALL ;  /* 0x00000000ff00798f */ /* 0x004fe20002000000 */
[----:B------:R-:W-:Y:S05]  /*01c0*/  YIELD ;  /* 0x0000000000007946 */ /* 0x000fea0003800000 */
[----:B-----5:R-:W-:-:S04]  /*01d0*/  LOP3.LUT R0, R0, R5, RZ, 0x3c, !PT ;  /* 0x0000000500007212 */ /* 0x020fc800078e3cff */
[----:B------:R-:W-:-:S13]  /*01e0*/  ISETP.GT.AND P0, PT, R0, -0x1, PT ;  /* 0xffffffff0000780c */ /* 0x000fda0003f04270 */
[----:B------:R-:W-:Y:S05]  /*01f0*/  @P0 BRA `(.L_x_1368) ;  /* 0xfffffffc00e80947 */ /* 0x000fea000383ffff */
.L_x_1367:
[----:B------:R-:W-:Y:S05]  /*0200*/  WARPSYNC.ALL ;  /* 0x0000000000007948 */ /* 0x000fea0003800000 */
[----:B------:R-:W-:Y:S06]  /*0210*/  BAR.SYNC.DEFER_BLOCKING 0x0 ;  /* 0x0000000000007b1d */ /* 0x000fec0000010000 */
[----:B------:R-:W-:Y:S05]  /*0220*/  BRA `(.L_x_1369) ;  /* 0x0000004400007947 */ /* 0x000fea0003800000 */
.L_x_1366:
        /* <DEDUP_REMOVED lines=26> */
[----:B------:R-:W-:Y:S01]  /*03d0*/  SHF.R.U32.HI R43, RZ, 0x2, R49 ;  /* 0x00000002ff2b7819 */ /* 0x000fe20000011631 */
[----:B------:R-:W-:Y:S01]  /*03e0*/  UIADD3 UR5, UPT, UPT, UR4, 0x2800, URZ ;  /* 0x0000280004057890 */ /* 0x000fe2000fffe0ff */
[----:B------:R-:W-:Y:S01]  /*03f0*/  LOP3.LUT R0, R0, 0x1fff8, RZ, 0xc0, !PT ;  /* 0x0001fff800007812 */ /* 0x000fe200078ec0ff */
[----:B------:R-:W-:Y:S01]  /*0400*/  UIADD3 UR4, UPT, UPT, UR4, 0x3480, URZ ;  /* 0x0000348004047890 */ /* 0x000fe2000fffe0ff */
[----:B------:R-:W-:Y:S01]  /*0410*/  LOP3.LUT P1, RZ, R6, R51, RZ, 0xfc, !PT ;  /* 0x0000003306ff7212 */ /* 0x000fe2000782fcff */
[----:B------:R-:W-:Y:S01]  /*0420*/  ULEA UR5, UR6, UR5, 0x18 ;  /* 0x0000000506057291 */ /* 0x000fe2000f8ec0ff */
[----:B------:R-:W-:Y:S01]  /*0430*/  LOP3.LUT R4, R0, 0x7, R51, 0xf8, !PT ;  /* 0x0000000700047812 */ /* 0x000fe200078ef833 */
[----:B------:R-:W-:Y:S01]  /*0440*/  ULEA UR4, UR6, UR4, 0x18 ;  /* 0x0000000406047291 */ /* 0x000fe2000f8ec0ff */
[----:B------:R-:W-:-:S02]  /*0450*/  SHF.R.U32.HI R0, RZ, 0x4, R49 ;  /* 0x00000004ff007819 */ /* 0x000fc40000011631 */
[----:B------:R-:W-:Y:S02]  /*0460*/  CS2R R76, SRZ ;  /* 0x00000000004c7805 */ /* 0x000fe4000001ff00 */
[----:B------:R-:W-:Y:S01]  /*0470*/  LEA R6, R50, R43, 0x2 ;  /* 0x0000002b32067211 */ /* 0x000fe200078e10ff */
[----:B------:R-:W-:Y:S01]  /*0480*/  IMAD R4, R4, 0x500, R49 ;  /* 0x0000050004047824 */ /* 0x000fe200078e0231 */
[----:B------:R-:W-:Y:S02]  /*0490*/  LOP3.LUT R0, R0, R49, RZ, 0x3c, !PT ;  /* 0x0000003100007212 */ /* 0x000fe400078e3cff */
[----:B------:R-:W-:Y:S02]  /*04a0*/  CS2R R78, SRZ ;  /* 0x00000000004e7805 */ /* 0x000fe4000001ff00 */
[----:B------:R-:W-:Y:S01]  /*04b0*/  SHF.L.U32 R7, R49, 0x1, RZ ;  /* 0x0000000131077819 */ /* 0x000fe200000006ff */
[----:B------:R-:W-:Y:S01]  /*04c0*/  IMAD R6, R6, 0x50, -R5 ;  /* 0x0000005006067824 */ /* 0x000fe200078e0a05 */
[----:B------:R-:W-:-:S02]  /*04d0*/  SHF.L.U32 R0, R0, 0x3, RZ ;  /* 0x0000000300007819 */ /* 0x000fc400000006ff */
[----:B------:R-:W-:Y:S02]  /*04e0*/  CS2R R80, SRZ ;  /* 0x0000000000507805 */ /* 0x000fe4000001ff00 */
[----:B------:R-:W-:Y:S02]  /*04f0*/  IADD3 R4, PT, PT, R4, R5, RZ ;  /* 0x0000000504047210 */ /* 0x000fe40007ffe0ff */
[----:B------:R-:W-:Y:S02]  /*0500*/  CS2R R82, SRZ ;  /* 0x0000000000527805 */ /* 0x000fe4000001ff00 */
[----:B------:R-:W-:Y:S01]  /*0510*/  LOP3.LUT R0, R0, 0x18, RZ, 0xc0, !PT ;  /* 0x0000001800007812 */ /* 0x000fe200078ec0ff */
[----:B-----5:R-:W-:Y:S01]  /*0520*/  IMAD.WIDE.U32 R148, R50, 0x4, R148 ;  /* 0x0000000432947825 */ /* 0x020fe200078e0094 */
[----:B------:R-:W-:Y:S02]  /*0530*/  LOP3.LUT R5, R7, 0x18, RZ, 0xc0, !PT ;  /* 0x0000001807057812 */ /* 0x000fe400078ec0ff */
[----:B------:R-:W-:-:S02]  /*0540*/  LEA R44, R49, UR8, 0x5 ;  /* 0x00000008312c7c11 */ /* 0x000fc4000f8e28ff */
[----:B------:R-:W-:Y:S02]  /*0550*/  IADD3 R0, PT, PT, R0, UR8, RZ ;  /* 0x0000000800007c10 */ /* 0x000fe4000fffe0ff */
[----:B------:R-:W-:Y:S02]  /*0560*/  LOP3.LUT R9, R7, 0x18, RZ, 0xc, !PT ;  /* 0x0000001807097812 */ /* 0x000fe400078e0cff */
[----:B------:R-:W-:Y:S02]  /*0570*/  LOP3.LUT R45, R5, 0x8, RZ, 0x3c, !PT ;  /* 0x00000008052d7812 */ /* 0x000fe400078e3cff */
[----:B------:R-:W-:Y:S02]  /*0580*/  IADD3 R47, PT, PT, R44, R5, RZ ;  /* 0x000000052c2f7210 */ /* 0x000fe40007ffe0ff */
[----:B------:R-:W-:Y:S02]  /*0590*/  LEA R43, R43, R0, 0x5 ;  /* 0x000000002b2b7211 */ /* 0x000fe400078e28ff */
[----:B------:R-:W-:-:S02]  /*05a0*/  IADD3 R20, PT, PT, R6, 0x2c, RZ ;  /* 0x0000002c06147810 */ /* 0x000fc40007ffe0ff */
[----:B------:R-:W-:Y:S02]  /*05b0*/  IADD3 R23, PT, PT, R6, 0x34, RZ ;  /* 0x0000003406177810 */ /* 0x000fe40007ffe0ff */
[----:B------:R-:W-:Y:S02]  /*05c0*/  LOP3.LUT R5, R5, 0x10, RZ, 0x3c, !PT ;  /* 0x0000001005057812 */ /* 0x000fe400078e3cff */
[----:B------:R-:W-:Y:S02]  /*05d0*/  IADD3 R46, PT, PT, R44, R9, RZ ;  /* 0x000000092c2e7210 */ /* 0x000fe40007ffe0ff */
[----:B------:R-:W-:Y:S01]  /*05e0*/  MOV R31, UR5 ;  /* 0x00000005001f7c02 */ /* 0x000fe20008000f00 */
[----:B------:R-:W1:Y:S01]  /*05f0*/  LDCU UR5, c[0x0][0x374] ;  /* 0x00006e80ff0577ac */ /* 0x000e620008000800 */
[----:B------:R-:W-:Y:S02]  /*0600*/  SHF.R.U32.HI R0, RZ, 0x2, R6 ;  /* 0x00000002ff007819 */ /* 0x000fe40000011606 */
[----:B------:R-:W-:-:S02]  /*0610*/  LOP3.LUT R8, R6, 0x4, RZ, 0xfc, !PT ;  /* 0x0000000406087812 */ /* 0x000fc400078efcff */
[----:B------:R-:W-:Y:S01]  /*0620*/  LOP3.LUT R9, R6, 0x8, RZ, 0xfc, !PT ;  /* 0x0000000806097812 */ /* 0x000fe200078efcff */
        /* <DEDUP_REMOVED lines=16> */
[----:B------:R-:W-:Y:S02]  /*0730*/  IADD3 R45, PT, PT, R44, R45, RZ ;  /* 0x0000002d2c2d7210 */ /* 0x000fe40007ffe0ff */
[----:B------:R-:W-:-:S02]  /*0740*/  SHF.R.U32.HI R20, RZ, 0x2, R20 ;  /* 0x00000002ff147819 */ /* 0x000fc40000011614 */
[----:B------:R-:W-:Y:S02]  /*0750*/  SHF.R.U32.HI R23, RZ, 0x2, R23 ;  /* 0x00000002ff177819 */ /* 0x000fe40000011617 */
[----:B------:R-:W-:Y:S01]  /*0760*/  IADD3 R44, PT, PT, R44, R5, RZ ;  /* 0x000000052c2c7210 */ /* 0x000fe20007ffe0ff */
[--C-:B------:R-:W-:Y:S01]  /*0770*/  IMAD R20, R20, 0x28, R31.reuse ;  /* 0x0000002814147824 */ /* 0x100fe200078e021f */
[----:B------:R-:W-:Y:S02]  /*0780*/  SHF.L.U32 R5, R49, 0x3, RZ ;  /* 0x0000000331057819 */ /* 0x000fe400000006ff */
[----:B------:R-:W-:Y:S01]  /*0790*/  SHF.R.U32.HI R0, RZ, 0x2, R6 ;  /* 0x00000002ff007819 */ /* 0x000fe20000011606 */
[----:B------:R-:W-:Y:S01]  /*07a0*/  IMAD R6, R23, 0x28, R31 ;  /* 0x0000002817067824 */ /* 0x000fe200078e021f */
[----:B------:R-:W-:Y:S02]  /*07b0*/  SHF.R.U32.HI R8, RZ, 0x2, R8 ;  /* 0x00000002ff087819 */ /* 0x000fe40000011608 */
        /* <DEDUP_REMOVED lines=30> */
[----:B------:R-:W-:Y:S01]  /*09a0*/  LOP3.LUT R23, R5, 0x18, RZ, 0xc0, !PT ;  /* 0x0000001805177812 */ /* 0x000fe200078ec0ff */
[--C-:B------:R-:W-:Y:S01]  /*09b0*/  IMAD R54, R28, 0x28, R31.reuse ;  /* 0x000000281c367824 */ /* 0x100fe200078e021f */
[----:B------:R-:W-:Y:S01]  /*09c0*/  SHF.L.U32 R22, R51, 0x5, RZ ;  /* 0x0000000533167819 */ /* 0x000fe200000006ff */
[--C-:B------:R-:W-:Y:S01]  /*09d0*/  IMAD R56, R29, 0x28, R31.reuse ;  /* 0x000000281d387824 */ /* 0x100fe200078e021f */
[----:B------:R-:W-:Y:S01]  /*09e0*/  SHF.L.U32 R5, R4, 0x1, RZ ;  /* 0x0000000104057819 */ /* 0x000fe200000006ff */
[----:B------:R-:W-:Y:S01]  /*09f0*/  IMAD R0, R60, 0x28, R31 ;  /* 0x000000283c007824 */ /* 0x000fe200078e021f */
[----:B------:R-:W-:-:S02]  /*0a00*/  IADD3 R31, PT, PT, R23, R20, RZ ;  /* 0x00000014171f7210 */ /* 0x000fc40007ffe0ff */
[----:B------:R-:W-:Y:S01]  /*0a10*/  LOP3.LUT R22, R21, 0xe0, R22, 0xf8, !PT ;  /* 0x000000e015167812 */ /* 0x000fe200078ef816 */
[----:B0-----:R-:W-:Y:S01]  /*0a20*/  IMAD.WIDE.U32 R150, R5, 0x4, R150 ;  /* 0x0000000405967825 */ /* 0x001fe200078e0096 */
[----:B----4-:R-:W-:Y:S02]  /*0a30*/  LEA R152, P0, R53, R152, 0x2 ;  /* 0x0000009835987211 */ /* 0x010fe400078010ff */
[----:B------:R-:W-:Y:S02]  /*0a40*/  LEA R21, R21, R0, 0x3 ;  /* 0x0000000015157211 */ /* 0x000fe400078e18ff */
[----:B------:R-:W-:Y:S02]  /*0a50*/  SHF.L.U32 R0, R51, 0x1, RZ ;  /* 0x0000000133007819 */ /* 0x000fe400000006ff */
[----:B------:R-:W-:Y:S02]  /*0a60*/  IADD3 R41, PT, PT, R23, R8, RZ ;  /* 0x0000000817297210 */ /* 0x000fe40007ffe0ff */
[----:B------:R-:W-:-:S02]  /*0a70*/  LEA.HI.X R153, R53, R153, RZ, 0x2, P0 ;  /* 0x0000009935997211 */ /* 0x000fc400000f14ff */
[----:B------:R-:W-:Y:S02]  /*0a80*/  IADD3 R35, PT, PT, R23, R16, RZ ;  /* 0x0000001017237210 */ /* 0x000fe40007ffe0ff */
[----:B------:R-:W-:Y:S02]  /*0a90*/  ISETP.NE.AND P0, PT, R51, RZ, PT ;  /* 0x000000ff3300720c */ /* 0x000fe40003f05270 */
[----:B------:R-:W-:Y:S02]  /*0aa0*/  MOV R5, 0x7fffffe1 ;  /* 0x7fffffe100057802 */ /* 0x000fe40000000f00 */
[----:B------:R-:W-:Y:S02]  /*0ab0*/  MOV R8, 0x7ffffff9 ;  /* 0x7ffffff900087802 */ /* 0x000fe40000000f00 */
[----:B------:R-:W-:Y:S02]  /*0ac0*/  LOP3.LUT R0, R0, 0xe, RZ, 0xc0, !PT ;  /* 0x0000000e00007812 */ /* 0x000fe400078ec0ff */
[C---:B------:R-:W-:Y:S01]  /*0ad0*/  IADD3 R39, PT, PT, R23.reuse, R10, RZ ;  /* 0x0000000a17277210 */ /* 0x040fe20007ffe0ff */
[----:B------:R-:W-:Y:S01]  /*0ae0*/  HFMA2 R10, -RZ, RZ, 0, 0 ;  /* 0x00000000ff0a7431 */ /* 0x000fe200000001ff */
[----:B------:R-:W-:-:S02]  /*0af0*/  IADD3 R37, PT, PT, R23, R14, RZ ;  /* 0x0000000e17257210 */ /* 0x000fc40007ffe0ff */
[C---:B------:R-:W-:Y:S02]  /*0b00*/  IADD3 R28, PT, PT, R23.reuse, R24, RZ ;  /* 0x00000018171c7210 */ /* 0x040fe40007ffe0ff */
[C---:B------:R-:W-:Y:S02]  /*0b10*/  IADD3 R27, PT, PT, R23.reuse, R26, RZ ;  /* 0x0000001a171b7210 */ /* 0x040fe40007ffe0ff */
        /* <DEDUP_REMOVED lines=12> */
[----:B------:R-:W-:Y:S02]  /*0be0*/  IADD3 R23, PT, PT, R23, R58, RZ ;  /* 0x0000003a17177210 */ /* 0x000fe40007ffe0ff */
[----:B------:R-:W-:Y:S02]  /*0bf0*/  MOV R11, R53 ;  /* 0x00000035000b7202 */ /* 0x000fe40000000f00 */
[----:B------:R-:W-:Y:S02]  /*0c00*/  SEL R8, R8, 0x1, !P0 ;  /* 0x0000000108087807 */ /* 0x000fe40004000000 */
[----:B------:R-:W-:-:S02]  /*0c10*/  LOP3.LUT R7, R7, 0x3e, RZ, 0xc0, !PT ;  /* 0x0000003e07077812 */ /* 0x000fc400078ec0ff */
[----:B------:R-:W-:Y:S02]  /*0c20*/  LEA R6, R49, R0, 0x2 ;  /* 0x0000000031067211 */ /* 0x000fe400078e10ff */
[----:B------:R-:W-:Y:S01]  /*0c30*/  SEL R5, R5, 0x1, !P1 ;  /* 0x0000000105057807 */ /* 0x000fe20004800000 */
[--C-:B--2---:R-:W-:Y:S02]  /*0c40*/  HADD2.F32 R19, -RZ, R2.reuse.H0_H0 ;  /* 0x20000002ff137230 */ /* 0x104fe40000004100 */
[----:B------:R-:W-:Y:S01]  /*0c50*/  HADD2.F32 R20, -RZ, R2.H1_H1 ;  /* 0x30000002ff147230 */ /* 0x000fe20000004100 */
[----:B------:R-:W-:Y:S01]  /*0c60*/  LOP3.LUT R2, R48, 0xffff, RZ, 0xc0, !PT ;  /* 0x0000ffff30027812 */ /* 0x000fe200078ec0ff */
[--C-:B------:R-:W-:Y:S02]  /*0c70*/  HADD2.F32 R16, -RZ, R12.reuse.H0_H0 ;  /* 0x2000000cff107230 */ /* 0x100fe40000004100 */
[----:B------:R-:W-:Y:S02]  /*0c80*/  HADD2.F32 R15, -RZ, R12.H1_H1 ;  /* 0x3000000cff0f7230 */ /* 0x000fe40000004100 */
[----:B------:R-:W-:-:S02]  /*0c90*/  HFMA2 R12, -RZ, RZ, 0, 0 ;  /* 0x00000000ff0c7431 */ /* 0x000fc400000001ff */
[----:B------:R-:W-:Y:S02]  /*0ca0*/  IMAD R2, R2, 0x667, RZ ;  /* 0x0000066702027824 */ /* 0x000fe400078e02ff */
[----:B------:R-:W-:Y:S02]  /*0cb0*/  HADD2.F32 R14, -RZ, R13.H0_H0 ;  /* 0x2000000dff0e7230 */ /* 0x000fe40000004100 */
[--C-:B------:R-:W-:Y:S01]  /*0cc0*/  HADD2.F32 R17, -RZ, R3.reuse.H0_H0 ;  /* 0x20000003ff117230 */ /* 0x100fe20000004100 */
[----:B------:R-:W-:Y:S01]  /*0cd0*/  SHF.R.U32.HI R9, RZ, 0x11, R2 ;  /* 0x00000011ff097819 */ /* 0x000fe20000011602 */
[----:B------:R-:W-:Y:S02]  /*0ce0*/  HADD2.F32 R18, -RZ, R3.H1_H1 ;  /* 0x30000003ff127230 */ /* 0x000fe40000004100 */
[----:B------:R-:W-:Y:S02]  /*0cf0*/  HADD2.F32 R13, -RZ, R13.H1_H1 ;  /* 0x3000000dff0d7230 */ /* 0x000fe40000004100 */
[----:B------:R-:W-:-:S05]  /*0d00*/  IMAD R4, R50, -0x4, R9 ;  /* 0xfffffffc32047824 */ /* 0x000fca00078e0209 */
[----:B-1----:R-:W-:-:S07]  /*0d10*/  LEA R4, R4, UR4, 0x3 ;  /* 0x0000000404047c11 */ /* 0x002fce000f8e18ff */
.L_x_1381:
        /* <DEDUP_REMOVED lines=25> */
[----:B------:R-:W5:Y:S01]  /*0eb0*/  LDG.E.64.CONSTANT R62, desc[UR10][R54.64+0x5000] ;  /* 0x0050000a363e7981 */ /* 0x000f62000c1e9b00 */
[----:B0-----:R-:W-:-:S03]  /*0ec0*/  IADD3 R118, P0, PT, R2, UR12, RZ ;  /* 0x0000000c02767c10 */ /* 0x001fc6000ff1e0ff */
[----:B------:R-:W5:Y:S01]  /*0ed0*/  LDG.E.64.CONSTANT R102, desc[UR10][R54.64+0x7800] ;  /* 0x0078000a36667981 */ /* 0x000f62000c1e9b00 */
[----:B------:R-:W-:-:S03]  /*0ee0*/  IADD3.X R119, PT, PT, R0, UR13, RZ, P0, !PT ;  /* 0x0000000d00777c10 */ /* 0x000fc600087fe4ff */
[----:B------:R-:W5:Y:S04]  /*0ef0*/  LDG.E.64.CONSTANT R100, desc[UR10][R54.64+0xa000] ;  /* 0x00a0000a36647981 */ /* 0x000f68000c1e9b00 */
[----:B------:R-:W5:Y:S04]  /*0f00*/  LDG.E.64.CONSTANT R96, desc[UR10][R118.64] ;  /* 0x0000000a76607981 */ /* 0x000f68000c1e9b00 */
[----:B------:R-:W5:Y:S04]  /*0f10*/  LDG.E.64.CONSTANT R98, desc[UR10][R118.64+0x2800] ;  /* 0x0028000a76627981 */ /* 0x000f68000c1e9b00 */
[----:B------:R-:W5:Y:S04]  /*0f20*/  LDG.E.64.CONSTANT R86, desc[UR10][R54.64+0xc800] ;  /* 0x00c8000a36567981 */ /* 0x000f68000c1e9b00 */
[----:B------:R-:W5:Y:S04]  /*0f30*/  LDG.E.64.CONSTANT R88, desc[UR10][R54.64+0xf000] ;  /* 0x00f0000a36587981 */ /* 0x000f68000c1e9b00 */
[----:B------:R0:W5:Y:S04]  /*0f40*/  LDG.E.64.CONSTANT R90, desc[UR10][R54.64+0x11800] ;  /* 0x0118000a365a7981 */ /* 0x000168000c1e9b00 */
[----:B------:R-:W5:Y:S04]  /*0f50*/  LDG.E.64.CONSTANT R92, desc[UR10][R118.64+0x5000] ;  /* 0x0050000a765c7981 */ /* 0x000f68000c1e9b00 */
[----:B------:R-:W5:Y:S01]  /*0f60*/  LDG.E.64.CONSTANT R94, desc[UR10][R118.64+0x7800] ;  /* 0x0078000a765e7981 */ /* 0x000f62000c1e9b00 */
[----:B--2---:R-:W-:-:S06]  /*0f70*/  FADD.FTZ R61, R85, UR6 ;  /* 0x00000006553d7e21 */ /* 0x004fcc0008010000 */
[----:B------:R-:W1:Y:S01]  /*0f80*/  MUFU.RSQ R61, R61 ;  /* 0x0000003d003d7308 */ /* 0x000e620000001400 */
[--C-:B---3--:R-:W-:Y:S02]  /*0f90*/  HADD2.F32 R3, -RZ, R66.reuse.H0_H0 ;  /* 0x20000042ff037230 */ /* 0x108fe40000004100 */
[----:B------:R-:W-:Y:S02]  /*0fa0*/  HADD2.F32 R57, -RZ, R66.H1_H1 ;  /* 0x30000042ff397230 */ /* 0x000fe40000004100 */
[----:B0-----:R-:W-:Y:S02]  /*0fb0*/  HADD2.F32 R55, -RZ, R67.H1_H1 ;  /* 0x30000043ff377230 */ /* 0x001fe40000004100 */
[----:B------:R-:W-:-:S03]  /*0fc0*/  FADD.FTZ R52, -R84, R3 ;  /* 0x0000000354347221 */ /* 0x000fc60000010100 */
[C---:B------:R-:W-:Y:S01]  /*0fd0*/  FADD.FTZ R66, -R84.reuse, R55 ;  /* 0x0000003754427221 */ /* 0x040fe20000010100 */
[C---:B-1----:R-:W-:Y:S01]  /*0fe0*/  FMUL.FTZ R3, R61.reuse, R52 ;  /* 0x000000343d037220 */ /* 0x042fe20000410000 */
[----:B------:R-:W-:Y:S01]  /*0ff0*/  FADD.FTZ R52, -R84, R57 ;  /* 0x0000003954347221 */ /* 0x000fe20000010100 */
[----:B------:R-:W-:Y:S02]  /*1000*/  HADD2.F32 R57, -RZ, R67.H0_H0 ;  /* 0x20000043ff397230 */ /* 0x000fe40000004100 */
[----:B----4-:R-:W-:Y:S02]  /*1010*/  HADD2.F32 R67, -RZ, R64.H0_H0 ;  /* 0x20000040ff437230 */ /* 0x010fe40000004100 */
[----:B------:R-:W-:-:S03]  /*1020*/  FMUL.FTZ R55, R61, R66 ;  /* 0x000000423d377220 */ /* 0x000fc60000410000 */
[----:B------:R-:W-:Y:S01]  /*1030*/  FADD.FTZ R74, -R84, R67 ;  /* 0x00000043544a7221 */ /* 0x000fe20000010100 */
[----:B------:R-:W-:Y:S01]  /*1040*/  FFMA.FTZ R67, R18, R55, R13 ;  /* 0x0000003712437223 */ /* 0x000fe2000001000d */
[----:B------:R-:W-:Y:S01]  /*1050*/  FFMA.FTZ R56, R19, R3, R16 ;  /* 0x0000000313387223 */ /* 0x000fe20000010010 */
[----:B------:R-:W-:Y:S02]  /*1060*/  FADD.FTZ R54, -R84, R57 ;  /* 0x0000003954367221 */ /* 0x000fe40000010100 */
[----:B------:R-:W-:Y:S01]  /*1070*/  FMUL.FTZ R66, R67, -1.4426950216293334961 ;  /* 0xbfb8aa3b43427820 */ /* 0x000fe20000410000 */
[C---:B------:R-:W-:Y:S01]  /*1080*/  FMUL.FTZ R59, R61.reuse, R52 ;  /* 0x000000343d3b7220 */ /* 0x040fe20000410000 */
[----:B------:R-:W-:Y:S02]  /*1090*/  HADD2.F32 R69, -RZ, R64.H1_H1 ;  /* 0x30000040ff457230 */ /* 0x000fe40000004100 */
[----:B------:R-:W-:Y:S01]  /*10a0*/  FMUL.FTZ R58, R56, -1.4426950216293334961 ;  /* 0xbfb8aa3b383a7820 */ /* 0x000fe20000410000 */
[C---:B------:R-:W-:Y:S01]  /*10b0*/  FMUL.FTZ R57, R61.reuse, R54 ;  /* 0x000000363d397220 */ /* 0x040fe20000410000 */
[----:B------:R-:W0:Y:S01]  /*10c0*/  MUFU.EX2 R120, R66 ;  /* 0x0000004200787308 */ /* 0x000e220000000800 */
[----:B------:R-:W-:Y:S01]  /*10d0*/  FFMA.FTZ R52, R20, R59, R15 ;  /* 0x0000003b14347223 */ /* 0x000fe2000001000f */
[----:B------:R-:W-:Y:S01]  /*10e0*/  FMUL.FTZ R74, R61, R74 ;  /* 0x0000004a3d4a7220 */ /* 0x000fe20000410000 */
[----:B------:R-:W-:Y:S01]  /*10f0*/  FFMA.FTZ R54, R17, R57, R14 ;  /* 0x0000003911367223 */ /* 0x000fe2000001000e */
[----:B------:R-:W-:Y:S01]  /*1100*/  FADD.FTZ R72, -R84, R69 ;  /* 0x0000004554487221 */ /* 0x000fe20000010100 */
[----:B------:R-:W-:-:S02]  /*1110*/  HADD2.F32 R69, -RZ, R65.H0_H0 ;  /* 0x20000041ff457230 */ /* 0x000fc40000004100 */
[----:B------:R-:W-:Y:S01]  /*1120*/  FMUL.FTZ R60, R52, -1.4426950216293334961 ;  /* 0xbfb8aa3b343c7820 */ /* 0x000fe20000410000 */
[----:B------:R-:W-:Y:S01]  /*1130*/  FFMA.FTZ R71, R19, R74, R16 ;  /* 0x0000004a13477223 */ /* 0x000fe20000010010 */
[----:B------:R-:W1:Y:S01]  /*1140*/  MUFU.EX2 R58, R58 ;  /* 0x0000003a003a7308 */ /* 0x000e620000000800 */
[----:B------:R-:W-:Y:S01]  /*1150*/  FMUL.FTZ R64, R54, -1.4426950216293334961 ;  /* 0xbfb8aa3b36407820 */ /* 0x000fe20000410000 */
[----:B------:R-:W-:Y:S01]  /*1160*/  FMUL.FTZ R72, R61, R72 ;  /* 0x000000483d487220 */ /* 0x000fe20000410000 */
[----:B------:R-:W-:Y:S01]  /*1170*/  FADD.FTZ R70, -R84, R69 ;  /* 0x0000004554467221 */ /* 0x000fe20000010100 */
[----:B-----5:R-:W-:Y:S02]  /*1180*/  HADD2.F32 R69, -RZ, R62.H1_H1 ;  /* 0x3000003eff457230 */ /* 0x020fe40000004100 */
[----:B------:R-:W-:Y:S02]  /*1190*/  FFMA.FTZ R110, R20, R72, R15 ;  /* 0x00000048146e7223 */ /* 0x000fe4000001000f */
[----:B------:R2:W3:Y:S01]  /*11a0*/  MUFU.EX2 R75, R60 ;  /* 0x0000003c004b7308 */ /* 0x0004e20000000800 */
[----:B0-----:R-:W-:-:S07]  /*11b0*/  FADD.FTZ R120, R120, 1 ;  /* 0x3f80000078787421 */ /* 0x001fce0000010000 */
[----:B------:R0:W4:Y:S01]  /*11c0*/  MUFU.EX2 R115, R64 ;  /* 0x0000004000737308 */ /* 0x0001220000000800 */
[----:B--2---:R-:W-:Y:S01]  /*11d0*/  FMUL.FTZ R60, R71, -1.4426950216293334961 ;  /* 0xbfb8aa3b473c7820 */ /* 0x004fe20000410000 */
[----:B------:R-:W-:-:S06]  /*11e0*/  HADD2.F32 R65, -RZ, R65.H1_H1 ;  /* 0x30000041ff417230 */ /* 0x000fcc0000004100 */
[----:B------:R2:W5:Y:S01]  /*11f0*/  MUFU.EX2 R121, R60 ;  /* 0x0000003c00797308 */ /* 0x0005620000000800 */
[----:B0-----:R-:W-:Y:S01]  /*1200*/  FMUL.FTZ R64, R110, -1.4426950216293334961 ;  /* 0xbfb8aa3b6e407820 */ /* 0x001fe20000410000 */
[----:B--2---:R-:W-:Y:S01]  /*1210*/  FADD.FTZ R60, -R84, R69 ;  /* 0x00000045543c7221 */ /* 0x004fe20000010100 */
[----:B------:R-:W-:-:S05]  /*1220*/  HADD2.F32 R69, -RZ, R63.H0_H0 ;  /* 0x2000003fff457230 */ /* 0x000fca0000004100 */
[----:B------:R0:W2:Y:S01]  /*1230*/  MUFU.EX2 R122, R64 ;  /* 0x00000040007a7308 */ /* 0x0000a20000000800 */
[C---:B------:R-:W-:Y:S01]  /*1240*/  FADD.FTZ R68, -R84.reuse, R65 ;  /* 0x0000004154447221 */ /* 0x040fe20000010100 */
[C---:B------:R-:W-:Y:S01]  /*1250*/  FMUL.FTZ R70, R61.reuse, R70 ;  /* 0x000000463d467220 */ /* 0x040fe20000410000 */
[----:B------:R-:W-:Y:S02]  /*1260*/  HADD2.F32 R65, -RZ, R62.H0_H0 ;  /* 0x2000003eff417230 */ /* 0x000fe40000004100 */
[----:B0-----:R-:W-:Y:S01]  /*1270*/  FMUL.FTZ R64, R61, R60 ;  /* 0x0000003c3d407220 */ /* 0x001fe20000410000 */
[----:B------:R-:W-:Y:S01]  /*1280*/  FADD.FTZ R60, -R84, R69 ;  /* 0x00000045543c7221 */ /* 0x000fe20000010100 */
[----:B-1----:R-:W-:Y:S01]  /*1290*/  FADD.FTZ R69, R58, 1 ;  /* 0x3f8000003a457421 */ /* 0x002fe20000010000 */
[----:B------:R-:W0:Y:S01]  /*12a0*/  MUFU.RCP R120, R120 ;  /* 0x0000007800787308 */ /* 0x000e220000001000 */
[----:B---3--:R-:W-:Y:S01]  /*12b0*/  FADD.FTZ R75, R75, 1 ;  /* 0x3f8000004b4b7421 */ /* 0x008fe20000010000 */
[----:B------:R-:W-:Y:S01]  /*12c0*/  FFMA.FTZ R109, R17, R70, R14 ;  /* 0x00000046116d7223 */ /* 0x000fe2000001000e */
[----:B----4-:R-:W-:Y:S01]  /*12d0*/  FADD.FTZ R116, R115, 1 ;  /* 0x3f80000073747421 */ /* 0x010fe20000010000 */
[----:B------:R-:W-:-:S04]  /*12e0*/  FADD.FTZ R66, -R84, R65 ;  /* 0x0000004154427221 */ /* 0x000fc80000010100 */
[----:B------:R-:W1:Y:S01]  /*12f0*/  MUFU.RCP R73, R69 ;  /* 0x0000004500497308 */ /* 0x000e620000001000 */
[----:B------:R-:W-:Y:S01]  /*1300*/  FMUL.FTZ R62, R109, -1.4426950216293334961 ;  /* 0xbfb8aa3b6d3e7820 */ /* 0x000fe20000410000 */
[----:B------:R-:W-:Y:S01]  /*1310*/  FMUL.FTZ R66, R61, R66 ;  /* 0x000000423d427220 */ /* 0x000fe20000410000 */
[----:B-----5:R-:W-:-:S05]  /*1320*/  FADD.FTZ R115, R121, 1 ;  /* 0x3f80000079737421 */ /* 0x020fca0000010000 */
[----:B------:R-:W3:Y:S01]  /*1330*/  MUFU.RCP R85, R75 ;  /* 0x0000004b00557308 */ /* 0x000ee20000001000 */
[----:B------:R-:W-:-:S07]  /*1340*/  FFMA.FTZ R104, R19, R66, R16 ;  /* 0x0000004213687223 */ /* 0x000fce0000010010 */
[----:B------:R0:W4:Y:S01]  /*1350*/  MUFU.RCP R117, R116 ;  /* 0x0000007400757308 */ /* 0x0001220000001000 */
[----:B------:R-:W-:Y:S01]  /*1360*/  FMUL.FTZ R114, R104, -1.4426950216293334961 ;  /* 0xbfb8aa3b68727820 */ /* 0x000fe20000410000 */
[----:B--2---:R-:W-:-:S06]  /*1370*/  FADD.FTZ R122, R122, 1 ;  /* 0x3f8000007a7a7421 */ /* 0x004fcc0000010000 */
[----:B------:R2:W5:Y:S01]  /*1380*/  MUFU.EX2 R123, R62 ;  /* 0x0000003e007b7308 */ /* 0x0005620000000800 */
[----:B0-----:R-:W-:Y:S01]  /*1390*/  FADD.FTZ R116, -R120, 1 ;  /* 0x3f80000078747421 */ /* 0x001fe20000010100 */
[----:B-1----:R-:W-:Y:S01]  /*13a0*/  FADD.FTZ R75, -R73, 1 ;  /* 0x3f800000494b7421 */ /* 0x002fe20000010100 */
[----:B------:R-:W-:Y:S01]  /*13b0*/  FFMA.FTZ R105, R20, R64, R15 ;  /* 0x0000004014697223 */ /* 0x000fe2000001000f */
[----:B--2---:R-:W-:-:S04]  /*13c0*/  FMUL.FTZ R62, R61, R60 ;  /* 0x0000003c3d3e7220 */ /* 0x004fc80000410000 */
[----:B------:R-:W0:Y:S01]  /*13d0*/  MUFU.RCP R115, R115 ;  /* 0x0000007300737308 */ /* 0x000e220000001000 */
[----:B------:R-:W-:Y:S01]  /*13e0*/  FFMA.FTZ R67, R67, R116, 1 ;  /* 0x3f80000043437423 */ /* 0x000fe20000010074 */
[----:B------:R-:W-:Y:S01]  /*13f0*/  FFMA.FTZ R108, R17, R62, R14 ;  /* 0x0000003e116c7223 */ /* 0x000fe2000001000e */
[----:B------:R-:W-:Y:S01]  /*1400*/  FFMA.FTZ R56, R56, R75, 1 ;  /* 0x3f80000038387423 */ /* 0x000fe2000001004b */
[----:B---3--:R-:W-:-:S04]  /*1410*/  FADD.FTZ R75, -R85, 1 ;  /* 0x3f800000554b7421 */ /* 0x008fc80000010100 */
[----:B------:R-:W1:Y:S01]  /*1420*/  MUFU.RCP R116, R122 ;  /* 0x0000007a00747308 */ /* 0x000e620000001000 */
[----:B------:R-:W-:Y:S01]  /*1430*/  FMUL.FTZ R106, R108, -1.4426950216293334961 ;  /* 0xbfb8aa3b6c6a7820 */ /* 0x000fe20000410000 */
[----:B------:R-:W-:Y:S01]  /*1440*/  FMUL.FTZ R111, R105, -1.4426950216293334961 ;  /* 0xbfb8aa3b696f7820 */ /* 0x000fe20000410000 */
[----:B----4-:R-:W-:Y:S01]  /*1450*/  FADD.FTZ R121, -R117, 1 ;  /* 0x3f80000075797421 */ /* 0x010fe20000010100 */
[----:B------:R-:W-:-:S04]  /*1460*/  HADD2.F32 R140, -RZ, R96.H0_H0 ;  /* 0x20000060ff8c7230 */ /* 0x000fc80000004100 */
[----:B------:R-:W2:Y:S01]  /*1470*/  MUFU.EX2 R114, R114 ;  /* 0x0000007200727308 */ /* 0x000ea20000000800 */
[----:B------:R-:W-:Y:S02]  /*1480*/  HADD2.F32 R139, -RZ, R96.H1_H1 ;  /* 0x30000060ff8b7230 */ /* 0x000fe40000004100 */
[--C-:B------:R-:W-:Y:S02]  /*1490*/  HADD2.F32 R138, -RZ, R97.reuse.H0_H0 ;  /* 0x20000061ff8a7230 */ /* 0x100fe40000004100 */
[----:B------:R-:W-:Y:S02]  /*14a0*/  HADD2.F32 R136, -RZ, R97.H1_H1 ;  /* 0x30000061ff887230 */ /* 0x000fe40000004100 */
[----:B------:R-:W-:Y:S01]  /*14b0*/  FFMA.FTZ R52, R52, R75, 1 ;  /* 0x3f80000034347423 */ /* 0x000fe2000001004b */
[----:B------:R-:W-:Y:S01]  /*14c0*/  HADD2.F32 R63, -RZ, R63.H1_H1 ;  /* 0x3000003fff3f7230 */ /* 0x000fe20000004100 */
[----:B------:R-:W3:Y:S01]  /*14d0*/  LDG.E.64.CONSTANT R96, desc[UR10][R118.64+0xa000] ;  /* 0x00a0000a76607981 */ /* 0x000ee2000c1e9b00 */
[----:B------:R-:W4:Y:S01]  /*14e0*/  MUFU.EX2 R106, R106 ;  /* 0x0000006a006a7308 */ /* 0x000f220000000800 */
[----:B------:R-:W-:Y:S01]  /*14f0*/  FFMA.FTZ R54, R54, R121, 1 ;  /* 0x3f80000036367423 */ /* 0x000fe20000010079 */
[----:B-----5:R-:W-:Y:S01]  /*1500*/  FADD.FTZ R123, R123, 1 ;  /* 0x3f8000007b7b7421 */ /* 0x020fe20000010000 */
[----:B------:R-:W-:Y:S01]  /*1510*/  FMUL.FTZ R121, R120, R67 ;  /* 0x0000004378797220 */ /* 0x000fe20000410000 */
[----:B------:R-:W-:-:S02]  /*1520*/  HADD2.F32 R67, -RZ, R103.H0_H0 ;  /* 0x20000067ff437230 */ /* 0x000fc40000004100 */
[C---:B------:R-:W-:Y:S01]  /*1530*/  FADD.FTZ R60, -R84.reuse, R63 ;  /* 0x0000003f543c7221 */ /* 0x040fe20000010100 */
[----:B------:R-:W-:Y:S01]  /*1540*/  FMUL.FTZ R52, R85, R52 ;  /* 0x0000003455347220 */ /* 0x000fe20000410000 */
[----:B------:R-:W-:Y:S01]  /*1550*/  HADD2.F32 R103, -RZ, R103.H1_H1 ;  /* 0x30000067ff677230 */ /* 0x000fe20000004100 */
[----:B------:R-:W5:Y:S01]  /*1560*/  MUFU.EX2 R111, R111 ;  /* 0x0000006f006f7308 */ /* 0x000f620000000800 */
[--C-:B------:R-:W-:Y:S02]  /*1570*/  HADD2.F32 R63, -RZ, R102.reuse.H0_H0 ;  /* 0x20000066ff3f7230 */ /* 0x100fe40000004100 */
[----:B------:R-:W-:Y:S02]  /*1580*/  HADD2.F32 R75, -RZ, R102.H1_H1 ;  /* 0x30000066ff4b7230 */ /* 0x000fe40000004100 */
[----:B0-----:R-:W-:Y:S01]  /*1590*/  FADD.FTZ R102, -R115, 1 ;  /* 0x3f80000073667421 */ /* 0x001fe20000010100 */
[----:B------:R-:W-:Y:S01]  /*15a0*/  FMUL.FTZ R139, R139, R52 ;  /* 0x000000348b8b7220 */ /* 0x000fe20000410000 */
[----:B------:R-:W-:Y:S01]  /*15b0*/  FADD.FTZ R52, -R84, R103 ;  /* 0x0000006754347221 */ /* 0x000fe20000010100 */
[----:B------:R-:W0:Y:S01]  /*15c0*/  MUFU.RCP R123, R123 ;  /* 0x0000007b007b7308 */ /* 0x000e220000001000 */
[----:B------:R-:W-:Y:S01]  /*15d0*/  FFMA.FTZ R102, R71, R102, 1 ;  /* 0x3f80000047667423 */ /* 0x000fe20000010066 */
[----:B-1----:R-:W-:Y:S01]  /*15e0*/  FADD.FTZ R103, -R116, 1 ;  /* 0x3f80000074677421 */ /* 0x002fe20000010100 */
[----:B--2---:R-:W-:-:S03]  /*15f0*/  FADD.FTZ R114, R114, 1 ;  /* 0x3f80000072727421 */ /* 0x004fc60000010000 */
[----:B------:R-:W-:Y:S01]  /*1600*/  FFMA.FTZ R103, R110, R103, 1 ;  /* 0x3f8000006e677423 */ /* 0x000fe20000010067 */
[----:B------:R-:W-:Y:S02]  /*1610*/  FMUL.FTZ R110, R115, R102 ;  /* 0x00000066736e7220 */ /* 0x000fe40000410000 */
[----:B------:R-:W1:Y:S01]  /*1620*/  MUFU.RCP R102, R114 ;  /* 0x0000007200667308 */ /* 0x000e620000001000 */
[----:B----4-:R-:W-:Y:S01]  /*1630*/  FADD.FTZ R143, R106, 1 ;  /* 0x3f8000006a8f7421 */ /* 0x010fe20000010000 */
[--C-:B------:R-:W-:Y:S02]  /*1640*/  HADD2.F32 R137, -RZ, R98.reuse.H0_H0 ;  /* 0x20000062ff897230 */ /* 0x100fe40000004100 */
[----:B-----5:R-:W-:Y:S01]  /*1650*/  FADD.FTZ R111, R111, 1 ;  /* 0x3f8000006f6f7421 */ /* 0x020fe20000010000 */
[----:B------:R-:W-:Y:S02]  /*1660*/  HADD2.F32 R135, -RZ, R98.H1_H1 ;  /* 0x30000062ff877230 */ /* 0x000fe40000004100 */
[----:B------:R-:W-:-:S02]  /*1670*/  HADD2.F32 R133, -RZ, R99.H0_H0 ;  /* 0x20000063ff857230 */ /* 0x000fc40000004100 */
[----:B------:R-:W-:Y:S02]  /*1680*/  HADD2.F32 R131, -RZ, R99.H1_H1 ;  /* 0x30000063ff837230 */ /* 0x000fe40000004100 */
[----:B------:R-:W2:Y:S01]  /*1690*/  LDG.E.64.CONSTANT R98, desc[UR10][R118.64+0xc800] ;  /* 0x00c8000a76627981 */ /* 0x000ea2000c1e9b00 */
[----:B0-----:R-:W-:Y:S01]  /*16a0*/  FADD.FTZ R120, -R123, 1 ;  /* 0x3f8000007b787421 */ /* 0x001fe20000010100 */
[----:B------:R-:W0:Y:S01]  /*16b0*/  MUFU.RCP R127, R111 ;  /* 0x0000006f007f7308 */ /* 0x000e220000001000 */
[----:B------:R-:W-:Y:S01]  /*16c0*/  FMUL.FTZ R116, R116, R103 ;  /* 0x0000006774747220 */ /* 0x000fe20000410000 */
[----:B------:R-:W-:Y:S02]  /*16d0*/  HADD2.F32 R103, -RZ, R100.H0_H0 ;  /* 0x20000064ff677230 */ /* 0x000fe40000004100 */
[----:B------:R-:W-:-:S04]  /*16e0*/  FFMA.FTZ R120, R109, R120, 1 ;  /* 0x3f8000006d787423 */ /* 0x000fc80000010078 */
[----:B------:R-:W4:Y:S01]  /*16f0*/  MUFU.RCP R143, R143 ;  /* 0x0000008f008f7308 */ /* 0x000f220000001000 */
[----:B------:R-:W-:Y:S02]  /*1700*/  HADD2.F32 R109, -RZ, R100.H1_H1 ;  /* 0x30000064ff6d7230 */ /* 0x000fe40000004100 */
[----:B------:R-:W-:Y:S01]  /*1710*/  FADD.FTZ R106, -R84, R103 ;  /* 0x00000067546a7221 */ /* 0x000fe20000010100 */
[----:B------:R-:W-:Y:S01]  /*1720*/  FMUL.FTZ R137, R137, R110 ;  /* 0x0000006e89897220 */ /* 0x000fe20000410000 */
[----:B-1----:R-:W-:Y:S01]  /*1730*/  FADD.FTZ R103, -R102, 1 ;  /* 0x3f80000066677421 */ /* 0x002fe20000010100 */
[----:B------:R-:W-:Y:S02]  /*1740*/  HADD2.F32 R115, -RZ, R101.H0_H0 ;  /* 0x20000065ff737230 */ /* 0x000fe40000004100 */
[----:B------:R-:W-:Y:S01]  /*1750*/  FADD.FTZ R110, -R84, R109 ;  /* 0x0000006d546e7221 */ /* 0x000fe20000010100 */
[----:B------:R-:W-:-:S03]  /*1760*/  FFMA.FTZ R103, R104, R103, 1 ;  /* 0x3f80000068677423 */ /* 0x000fc60000010067 */
[----:B------:R-:W-:Y:S01]  /*1770*/  FMUL.FTZ R104, R61, R110 ;  /* 0x0000006e3d687220 */ /* 0x000fe20000410000 */
[----:B------:R-:W-:Y:S01]  /*1780*/  FADD.FTZ R110, -R84, R115 ;  /* 0x00000073546e7221 */ /* 0x000fe20000010100 */
[----:B------:R-:W-:Y:S02]  /*1790*/  HADD2.F32 R115, -RZ, R101.H1_H1 ;  /* 0x30000065ff737230 */ /* 0x000fe40000004100 */
[----:B0-----:R-:W-:Y:S01]  /*17a0*/  FADD.FTZ R100, -R127, 1 ;  /* 0x3f8000007f647421 */ /* 0x001fe20000010100 */
[----:B----4-:R-:W-:Y:S01]  /*17b0*/  FADD.FTZ R101, -R143, 1 ;  /* 0x3f8000008f657421 */ /* 0x010fe20000010100 */
[----:B------:R-:W-:Y:S02]  /*17c0*/  FMUL.FTZ R135, R135, R116 ;  /* 0x0000007487877220 */ /* 0x000fe40000410000 */
[----:B------:R-:W-:Y:S01]  /*17d0*/  FFMA.FTZ R114, R105, R100, 1 ;  /* 0x3f80000069727423 */ /* 0x000fe20000010064 */
[----:B------:R-:W-:Y:S02]  /*17e0*/  FFMA.FTZ R116, R108, R101, 1 ;  /* 0x3f8000006c747423 */ /* 0x000fe40000010065 */
[----:B------:R-:W4:Y:S01]  /*17f0*/  LDG.E.64.CONSTANT R100, desc[UR10][R118.64+0xf000] ;  /* 0x00f0000a76647981 */ /* 0x000f22000c1e9b00 */
[----:B------:R-:W-:Y:S01]  /*1800*/  FMUL.FTZ R120, R123, R120 ;  /* 0x000000787b787220 */ /* 0x000fe20000410000 */
[----:B------:R-:W-:-:S02]  /*1810*/  HADD2.F32 R123, -RZ, R86.H1_H1 ;  /* 0x30000056ff7b7230 */ /* 0x000fc40000004100 */
[----:B------:R-:W-:-:S03]  /*1820*/  FMUL.FTZ R129, R102, R103 ;  /* 0x0000006766817220 */ /* 0x000fc60000410000 */
[----:B------:R-:W-:Y:S01]  /*1830*/  FADD.FTZ R102, -R84, R123 ;  /* 0x0000007b54667221 */ /* 0x000fe20000010100 */
[----:B------:R-:W-:-:S03]  /*1840*/  FMUL.FTZ R127, R127, R114 ;  /* 0x000000727f7f7220 */ /* 0x000fc60000410000 */
[C---:B------:R-:W-:Y:S02]  /*1850*/  FMUL.FTZ R114, R61.reuse, R102 ;  /* 0x000000663d727220 */ /* 0x040fe40000410000 */
[----:B------:R0:W5:Y:S01]  /*1860*/  LDG.E.64.CONSTANT R102, desc[UR10][R118.64+0x11800] ;  /* 0x0118000a76667981 */ /* 0x000162000c1e9b00 */
[----:B------:R-:W-:-:S04]  /*1870*/  FMUL.FTZ R68, R61, R68 ;  /* 0x000000443d447220 */ /* 0x000fc80000410000 */
[----:B------:R-:W-:Y:S01]  /*1880*/  FFMA.FTZ R113, R18, R68, R13 ;  /* 0x0000004412717223 */ /* 0x000fe2000001000d */
[----:B------:R-:W-:-:S03]  /*1890*/  FMUL.FTZ R60, R61, R60 ;  /* 0x0000003c3d3c7220 */ /* 0x000fc60000410000 */
[----:B------:R-:W-:Y:S01]  /*18a0*/  FMUL.FTZ R65, R113, -1.4426950216293334961 ;  /* 0xbfb8aa3b71417820 */ /* 0x000fe20000410000 */
[----:B------:R-:W-:-:S05]  /*18b0*/  FFMA.FTZ R112, R18, R60, R13 ;  /* 0x0000003c12707223 */ /* 0x000fca000001000d */
[----:B------:R-:W1:Y:S01]  /*18c0*/  MUFU.EX2 R65, R65 ;  /* 0x0000004100417308 */ /* 0x000e620000000800 */
[----:B------:R-:W-:Y:S01]  /*18d0*/  FMUL.FTZ R107, R112, -1.4426950216293334961 ;  /* 0xbfb8aa3b706b7820 */ /* 0x000fe20000410000 */
[C---:B------:R-:W-:Y:S01]  /*18e0*/  FADD.FTZ R58, -R84.reuse, R63 ;  /* 0x0000003f543a7221 */ /* 0x040fe20000010100 */
[----:B------:R-:W-:Y:S01]  /*18f0*/  FMUL.FTZ R73, R73, R56 ;  /* 0x0000003849497220 */ /* 0x000fe20000410000 */
[C---:B------:R-:W-:Y:S02]  /*1900*/  FADD.FTZ R56, -R84.reuse, R75 ;  /* 0x0000004b54387221 */ /* 0x040fe40000010100 */
[C---:B------:R-:W-:Y:S02]  /*1910*/  FMUL.FTZ R58, R61.reuse, R58 ;  /* 0x0000003a3d3a7220 */ /* 0x040fe40000410000 */
[----:B------:R-:W0:Y:S01]  /*1920*/  MUFU.EX2 R107, R107 ;  /* 0x0000006b006b7308 */ /* 0x000e220000000800 */
[----:B------:R-:W-:Y:S01]  /*1930*/  FMUL.FTZ R56, R61, R56 ;  /* 0x000000383d387220 */ /* 0x000fe20000410000 */
[----:B------:R-:W-:Y:S01]  /*1940*/  FFMA.FTZ R63, R19, R58, R16 ;  /* 0x0000003a133f7223 */ /* 0x000fe20000010010 */
[----:B------:R-:W-:Y:S01]  /*1950*/  FMUL.FTZ R117, R117, R54 ;  /* 0x0000003675757220 */ /* 0x000fe20000410000 */
[----:B------:R-:W-:-:S02]  /*1960*/  FADD.FTZ R54, -R84, R67 ;  /* 0x0000004354367221 */ /* 0x000fc40000010100 */
[----:B------:R-:W-:Y:S01]  /*1970*/  FMUL.FTZ R69, R63, -1.4426950216293334961 ;  /* 0xbfb8aa3b3f457820 */ /* 0x000fe20000410000 */
[----:B-1----:R-:W-:Y:S01]  /*1980*/  FADD.FTZ R75, R65, 1 ;  /* 0x3f800000414b7421 */ /* 0x002fe20000010000 */
[----:B------:R-:W-:Y:S01]  /*1990*/  FFMA.FTZ R65, R20, R56, R15 ;  /* 0x0000003814417223 */ /* 0x000fe2000001000f */
[----:B------:R-:W-:-:S03]  /*19a0*/  FMUL.FTZ R54, R61, R54 ;  /* 0x000000363d367220 */ /* 0x000fc60000410000 */
[----:B------:R-:W1:Y:S01]  /*19b0*/  MUFU.EX2 R69, R69 ;  /* 0x0000004500457308 */ /* 0x000e620000000800 */
[----:B------:R-:W-:Y:S01]  /*19c0*/  FMUL.FTZ R85, R65, -1.4426950216293334961 ;  /* 0xbfb8aa3b41557820 */ /* 0x000fe20000410000 */
[----:B------:R-:W-:Y:S01]  /*19d0*/  FFMA.FTZ R67, R17, R54, R14 ;  /* 0x0000003611437223 */ /* 0x000fe2000001000e */
[----:B0-----:R-:W-:-:S05]  /*19e0*/  FADD.FTZ R141, R107, 1 ;  /* 0x3f8000006b8d7421 */ /* 0x001fca0000010000 */
[----:B------:R-:W0:Y:S01]  /*19f0*/  MUFU.EX2 R85, R85 ;  /* 0x0000005500557308 */ /* 0x000e220000000800 */
[----:B------:R-:W-:Y:S01]  /*1a00*/  FMUL.FTZ R52, R61, R52 ;  /* 0x000000343d347220 */ /* 0x000fe20000410000 */
[----:B------:R-:W-:-:S06]  /*1a10*/  FMUL.FTZ R140, R140, R73 ;  /* 0x000000498c8c7220 */ /* 0x000fcc0000410000 */
[----:B------:R1:W-:Y:S01]  /*1a20*/  MUFU.RCP R122, R75 ;  /* 0x0000004b007a7308 */ /* 0x0003e20000001000 */
[----:B------:R-:W-:Y:S01]  /*1a30*/  FFMA.FTZ R73, R18, R52, R13 ;  /* 0x0000003412497223 */ /* 0x000fe2000001000d */
[----:B-1----:R-:W-:-:S06]  /*1a40*/  FMUL.FTZ R75, R67, -1.4426950216293334961 ;  /* 0xbfb8aa3b434b7820 */ /* 0x002fcc0000410000 */
[----:B------:R-:W1:Y:S01]  /*1a50*/  MUFU.RCP R141, R141 ;  /* 0x0000008d008d7308 */ /* 0x000e620000001000 */
[----:B------:R-:W-:Y:S01]  /*1a60*/  FMUL.FTZ R71, R73, -1.4426950216293334961 ;  /* 0xbfb8aa3b49477820 */ /* 0x000fe20000410000 */
[----:B------:R-:W-:-:S06]  /*1a70*/  FADD.FTZ R162, R69, 1 ;  /* 0x3f80000045a27421 */ /* 0x000fcc0000010000 */
[----:B------:R-:W1:Y:S01]  /*1a80*/  MUFU.EX2 R75, R75 ;  /* 0x0000004b004b7308 */ /* 0x000e620000000800 */
[----:B0-----:R-:W-:Y:S01]  /*1a90*/  FADD.FTZ R85, R85, 1 ;  /* 0x3f80000055557421 */ /* 0x001fe20000010000 */
[----:B------:R-:W-:Y:S01]  /*1aa0*/  FMUL.FTZ R133, R133, R120 ;  /* 0x0000007885857220 */ /* 0x000fe20000410000 */
[----:B------:R-:W-:Y:S01]  /*1ab0*/  FMUL.FTZ R136, R136, R121 ;  /* 0x0000007988887220 */ /* 0x000fe20000410000 */
[----:B------:R-:W-:-:S04]  /*1ac0*/  FADD.FTZ R120, -R84, R115 ;  /* 0x0000007354787221 */ /* 0x000fc80000010100 */
[----:B------:R-:W-:Y:S01]  /*1ad0*/  MUFU.EX2 R71, R71 ;  /* 0x0000004700477308 */ /* 0x000fe20000000800 */
[----:B-1----:R-:W-:Y:S01]  /*1ae0*/  FADD.FTZ R121, -R141, 1 ;  /* 0x3f8000008d797421 */ /* 0x002fe20000010100 */
[----:B------:R-:W-:-:S06]  /*1af0*/  HADD2.F32 R164, -RZ, R93.H0_H0 ;  /* 0x2000005dffa47230 */ /* 0x000fcc0000004100 */
[----:B------:R-:W0:Y:S01]  /*1b00*/  MUFU.RCP R162, R162 ;  /* 0x000000a200a27308 */ /* 0x000e220000001000 */
[----:B------:R-:W-:Y:S01]  /*1b10*/  FMUL.FTZ R143, R143, R116 ;  /* 0x000000748f8f7220 */ /* 0x000fe20000410000 */
[----:B------:R-:W-:Y:S01]  /*1b20*/  FMUL.FTZ R108, R61, R120 ;  /* 0x000000783d6c7220 */ /* 0x000fe20000410000 */
[----:B------:R-:W-:Y:S01]  /*1b30*/  FADD.FTZ R124, -R122, 1 ;  /* 0x3f8000007a7c7421 */ /* 0x000fe20000010100 */
[----:B------:R-:W-:Y:S01]  /*1b40*/  FFMA.FTZ R120, R112, R121, 1 ;  /* 0x3f80000070787423 */ /* 0x000fe20000010079 */
[----:B------:R-:W-:-:S03]  /*1b50*/  FADD.FTZ R75, R75, 1 ;  /* 0x3f8000004b4b7421 */ /* 0x000fc60000010000 */
[----:B------:R-:W1:Y:S01]  /*1b60*/  MUFU.RCP R85, R85 ;  /* 0x0000005500557308 */ /* 0x000e620000001000 */
[----:B------:R-:W-:Y:S01]  /*1b70*/  FMUL.FTZ R106, R61, R106 ;  /* 0x0000006a3d6a7220 */ /* 0x000fe20000410000 */
[----:B------:R-:W-:Y:S01]  /*1b80*/  FMUL.FTZ R69, R164, R143 ;  /* 0x0000008fa4457220 */ /* 0x000fe20000410000 */
[----:B------:R-:W-:Y:S02]  /*1b90*/  HADD2.F32 R164, -RZ, R93.H1_H1 ;  /* 0x3000005dffa47230 */ /* 0x000fe40000004100 */
[----:B------:R-:W-:Y:S01]  /*1ba0*/  FFMA.FTZ R113, R113, R124, 1 ;  /* 0x3f80000071717423 */ /* 0x000fe2000001007c */
[----:B------:R-:W-:Y:S01]  /*1bb0*/  FMUL.FTZ R141, R141, R120 ;  /* 0x000000788d8d7220 */ /* 0x000fe20000410000 */
[----:B------:R-:W-:Y:S01]  /*1bc0*/  FFMA.FTZ R109, R19, R106, R16 ;  /* 0x0000006a136d7223 */ /* 0x000fe20000010010 */
[----:B------:R-:W-:Y:S01]  /*1bd0*/  FMUL.FTZ R110, R61, R110 ;  /* 0x0000006e3d6e7220 */ /* 0x000fe20000410000 */
[----:B------:R-:W1:Y:S01]  /*1be0*/  MUFU.RCP R75, R75 ;  /* 0x0000004b004b7308 */ /* 0x000e620000001000 */
[----:B------:R-:W-:Y:S01]  /*1bf0*/  FMUL.FTZ R122, R122, R113 ;  /* 0x000000717a7a7220 */ /* 0x000fe20000410000 */
[----:B------:R-:W-:Y:S01]  /*1c00*/  FMUL.FTZ R141, R164, R141 ;  /* 0x0000008da48d7220 */ /* 0x000fe20000410000 */
[----:B------:R-:W-:Y:S01]  /*1c10*/  FMUL.FTZ R113, R109, -1.4426950216293334961 ;  /* 0xbfb8aa3b6d717820 */ /* 0x000fe20000410000 */
[----:B0-----:R-:W-:Y:S01]  /*1c20*/  FADD.FTZ R164, -R162, 1 ;  /* 0x3f800000a2a47421 */ /* 0x001fe20000010100 */
[----:B------:R-:W-:Y:S01]  /*1c30*/  FADD.FTZ R93, R71, 1 ;  /* 0x3f800000475d7421 */ /* 0x000fe20000010000 */
[----:B------:R-:W-:Y:S01]  /*1c40*/  FMUL.FTZ R138, R138, R117 ;  /* 0x000000758a8a7220 */ /* 0x000fe20000410000 */
[----:B------:R-:W-:Y:S01]  /*1c50*/  FFMA.FTZ R115, R17, R110, R14 ;  /* 0x0000006e11737223 */ /* 0x000fe2000001000e */
[----:B------:R-:W-:Y:S01]  /*1c60*/  HADD2.F32 R117, -RZ, R86.H0_H0 ;  /* 0x20000056ff757230 */ /* 0x000fe20000004100 */
[----:B------:R0:W0:Y:S01]  /*1c70*/  MUFU.EX2 R105, R113 ;  /* 0x0000007100697308 */ /* 0x0000220000000800 */
[----:B------:R-:W-:-:S02]  /*1c80*/  HADD2.F32 R123, -RZ, R87.H0_H0 ;  /* 0x20000057ff7b7230 */ /* 0x000fc40000004100 */
[----:B------:R-:W-:Y:S01]  /*1c90*/  FFMA.FTZ R63, R63, R164, 1 ;  /* 0x3f8000003f3f7423 */ /* 0x000fe200000100a4 */
[----:B------:R-:W-:Y:S01]  /*1ca0*/  FFMA.FTZ R107, R20, R104, R15 ;  /* 0x00000068146b7223 */ /* 0x000fe2000001000f */
[----:B------:R-:W-:Y:S02]  /*1cb0*/  HADD2.F32 R87, -RZ, R87.H1_H1 ;  /* 0x30000057ff577230 */ /* 0x000fe40000004100 */
[----:B-1----:R-:W-:Y:S01]  /*1cc0*/  FADD.FTZ R164, -R85, 1 ;  /* 0x3f80000055a47421 */ /* 0x002fe20000010100 */
[----:B------:R-:W-:Y:S01]  /*1cd0*/  FMUL.FTZ R131, R131, R122 ;  /* 0x0000007a83837220 */ /* 0x000fe20000410000 */
[----:B------:R-:W-:Y:S01]  /*1ce0*/  FADD.FTZ R122, -R84, R117 ;  /* 0x00000075547a7221 */ /* 0x000fe20000010100 */
[----:B------:R-:W1:Y:S01]  /*1cf0*/  MUFU.RCP R93, R93 ;  /* 0x0000005d005d7308 */ /* 0x000e620000001000 */
[----:B0-----:R-:W-:Y:S01]  /*1d00*/  FMUL.FTZ R113, R115, -1.4426950216293334961 ;  /* 0xbfb8aa3b73717820 */ /* 0x001fe20000410000 */
[----:B------:R-:W-:Y:S01]  /*1d10*/  FMUL.FTZ R111, R107, -1.4426950216293334961 ;  /* 0xbfb8aa3b6b6f7820 */ /* 0x000fe20000410000 */
[----:B------:R-:W-:Y:S01]  /*1d20*/  FFMA.FTZ R164, R65, R164, 1 ;  /* 0x3f80000041a47423 */ /* 0x000fe200000100a4 */
[----:B------:R-:W-:Y:S01]  /*1d30*/  FFMA.FTZ R117, R18, R108, R13 ;  /* 0x0000006c12757223 */ /* 0x000fe2000001000d */
[----:B------:R-:W-:Y:S01]  /*1d40*/  FADD.FTZ R120, -R84, R87 ;  /* 0x0000005754787221 */ /* 0x000fe20000010100 */
[----:B------:R-:W-:-:S02]  /*1d50*/  HADD2.F32 R145, -RZ, R88.H0_H0 ;  /* 0x20000058ff917230 */ /* 0x000fc40000004100 */
[----:B------:R-:W-:Y:S01]  /*1d60*/  FMUL.FTZ R112, R61, R122 ;  /* 0x0000007a3d707220 */ /* 0x000fe20000410000 */
[----:B------:R-:W0:Y:S01]  /*1d70*/  MUFU.EX2 R113, R113 ;  /* 0x0000007100717308 */ /* 0x000e220000000800 */
[----:B------:R-:W-:Y:S01]  /*1d80*/  FADD.FTZ R122, -R84, R123 ;  /* 0x0000007b547a7221 */ /* 0x000fe20000010100 */
[----:B------:R-:W-:Y:S01]  /*1d90*/  FFMA.FTZ R123, R20, R114, R15 ;  /* 0x00000072147b7223 */ /* 0x000fe2000001000f */
[----:B------:R-:W-:Y:S01]  /*1da0*/  FMUL.FTZ R65, R85, R164 ;  /* 0x000000a455417220 */ /* 0x000fe20000410000 */
[----:B------:R-:W-:Y:S01]  /*1db0*/  FMUL.FTZ R121, R117, -1.4426950216293334961 ;  /* 0xbfb8aa3b75797820 */ /* 0x000fe20000410000 */
[----:B------:R-:W-:Y:S01]  /*1dc0*/  FMUL.FTZ R118, R61, R120 ;  /* 0x000000783d767220 */ /* 0x000fe20000410000 */
[----:B------:R-:W-:Y:S01]  /*1dd0*/  FADD.FTZ R164, -R75, 1 ;  /* 0x3f8000004ba47421 */ /* 0x000fe20000010100 */
[----:B------:R-:W-:Y:S01]  /*1de0*/  FADD.FTZ R120, -R84, R145 ;  /* 0x0000009154787221 */ /* 0x000fe20000010100 */
[----:B------:R-:W0:Y:S01]  /*1df0*/  MUFU.EX2 R111, R111 ;  /* 0x0000006f006f7308 */ /* 0x000e220000000800 */
[----:B------:R-:W-:Y:S01]  /*1e00*/  FMUL.FTZ R116, R61, R122 ;  /* 0x0000007a3d747220 */ /* 0x000fe20000410000 */
[----:B------:R-:W-:Y:S01]  /*1e10*/  FMUL.FTZ R122, R123, -1.4426950216293334961 ;  /* 0xbfb8aa3b7b7a7820 */ /* 0x000fe20000410000 */
[----:B------:R-:W-:-:S02]  /*1e20*/  HADD2.F32 R155, -RZ, R89.H0_H0 ;  /* 0x20000059ff9b7230 */ /* 0x000fc40000004100 */
[----:B------:R-:W-:Y:S01]  /*1e30*/  FFMA.FTZ R142, R18, R118, R13 ;  /* 0x00000076128e7223 */ /* 0x000fe2000001000d */
[----:B------:R-:W-:Y:S01]  /*1e40*/  FFMA.FTZ R164, R67, R164, 1 ;  /* 0x3f80000043a47423 */ /* 0x000fe200000100a4 */
[----:B------:R-:W-:Y:S01]  /*1e50*/  FMUL.FTZ R120, R61, R120 ;  /* 0x000000783d787220 */ /* 0x000fe20000410000 */
[----:B------:R-:W-:Y:S01]  /*1e60*/  FMUL.FTZ R162, R162, R63 ;  /* 0x0000003fa2a27220 */ /* 0x000fe20000410000 */
[----:B------:R-:W0:Y:S01]  /*1e70*/  MUFU.EX2 R121, R121 ;  /* 0x0000007900797308 */ /* 0x000e220000000800 */
[----:B------:R-:W-:Y:S01]  /*1e80*/  FFMA.FTZ R86, R19, R112, R16 ;  /* 0x0000007013567223 */ /* 0x000fe20000010010 */
[----:B------:R-:W-:Y:S01]  /*1e90*/  FFMA.FTZ R87, R17, R116, R14 ;  /* 0x0000007411577223 */ /* 0x000fe2000001000e */
[----:B------:R-:W-:Y:S02]  /*1ea0*/  HADD2.F32 R145, -RZ, R89.H1_H1 ;  /* 0x30000059ff917230 */ /* 0x000fe40000004100 */
[----:B------:R-:W-:Y:S01]  /*1eb0*/  FADD.FTZ R71, R105, 1 ;  /* 0x3f80000069477421 */ /* 0x000fe20000010000 */
[----:B------:R-:W-:Y:S01]  /*1ec0*/  FMUL.FTZ R63, R75, R164 ;  /* 0x000000a44b3f7220 */ /* 0x000fe20000410000 */
[----:B------:R-:W-:Y:S01]  /*1ed0*/  HADD2.F32 R147, -RZ, R88.H1_H1 ;  /* 0x30000058ff937230 */ /* 0x000fe20000004100 */
[----:B------:R0:W-:Y:S01]  /*1ee0*/  MUFU.EX2 R119, R122 ;  /* 0x0000007a00777308 */ /* 0x0001e20000000800 */
[----:B------:R-:W-:Y:S01]  /*1ef0*/  FFMA.FTZ R89, R19, R120, R16 ;  /* 0x0000007813597223 */ /* 0x000fe20000010010 */
[----:B------:R-:W-:Y:S01]  /*1f00*/  FADD.FTZ R126, -R84, R155 ;  /* 0x0000009b547e7221 */ /* 0x000fe20000010100 */
[----:B-1----:R-:W-:Y:S01]  /*1f10*/  FADD.FTZ R164, -R93, 1 ;  /* 0x3f8000005da47421 */ /* 0x002fe20000010100 */
[----:B------:R-:W-:-:S02]  /*1f20*/  HADD2.F32 R157, -RZ, R90.H0_H0 ;  /* 0x2000005aff9d7230 */ /* 0x000fc40000004100 */
[----:B------:R-:W-:Y:S01]  /*1f30*/  FMUL.FTZ R125, R86, -1.4426950216293334961 ;  /* 0xbfb8aa3b567d7820 */ /* 0x000fe20000410000 */
[----:B------:R-:W-:Y:S02]  /*1f40*/  HADD2.F32 R159, -RZ, R90.H1_H1 ;  /* 0x3000005aff9f7230 */ /* 0x000fe40000004100 */
[----:B0-----:R-:W-:Y:S01]  /*1f50*/  FMUL.FTZ R122, R142, -1.4426950216293334961 ;  /* 0xbfb8aa3b8e7a7820 */ /* 0x001fe20000410000 */
[----:B------:R-:W-:Y:S01]  /*1f60*/  FMUL.FTZ R88, R87, -1.4426950216293334961 ;  /* 0xbfb8aa3b57587820 */ /* 0x000fe20000410000 */
[----:B------:R-:W-:Y:S01]  /*1f70*/  FMUL.FTZ R144, R89, -1.4426950216293334961 ;  /* 0xbfb8aa3b59907820 */ /* 0x000fe20000410000 */
[----:B------:R-:W-:Y:S01]  /*1f80*/  FFMA.FTZ R164, R73, R164, 1 ;  /* 0x3f80000049a47423 */ /* 0x000fe200000100a4 */
[----:B------:R0:W-:Y:S01]  /*1f90*/  MUFU.EX2 R90, R122 ;  /* 0x0000007a005a7308 */ /* 0x0001e20000000800 */
[----:B------:R-:W-:Y:S01]  /*1fa0*/  FADD.FTZ R124, -R84, R147 ;  /* 0x00000093547c7221 */ /* 0x000fe20000010100 */
[----:B------:R-:W-:Y:S01]  /*1fb0*/  FADD.FTZ R73, R113, 1 ;  /* 0x3f80000071497421 */ /* 0x000fe20000010000 */
[----:B------:R-:W-:-:S02]  /*1fc0*/  HADD2.F32 R147, -RZ, R91.H0_H0 ;  /* 0x2000005bff937230 */ /* 0x000fc40000004100 */
[C---:B------:R-:W-:Y:S01]  /*1fd0*/  FADD.FTZ R132, -R84.reuse, R145 ;  /* 0x0000009154847221 */ /* 0x040fe20000010100 */
[----:B------:R-:W-:Y:S02]  /*1fe0*/  HADD2.F32 R161, -RZ, R91.H1_H1 ;  /* 0x3000005bffa17230 */ /* 0x000fe40000004100 */
[----:B------:R-:W1:Y:S01]  /*1ff0*/  MUFU.RCP R71, R71 ;  /* 0x0000004700477308 */ /* 0x000e620000001000 */
[----:B0-----:R-:W-:Y:S01]  /*2000*/  FMUL.FTZ R122, R61, R126 ;  /* 0x0000007e3d7a7220 */ /* 0x001fe20000410000 */
[----:B------:R-:W-:Y:S01]  /*2010*/  FADD.FTZ R111, R111, 1 ;  /* 0x3f8000006f6f7421 */ /* 0x000fe20000010000 */
[----:B------:R-:W-:Y:S02]  /*2020*/  FMUL.FTZ R132, R61, R132 ;  /* 0x000000843d847220 */ /* 0x000fe40000410000 */
[----:B------:R-:W-:Y:S01]  /*2030*/  FFMA.FTZ R146, R17, R122, R14 ;  /* 0x0000007a11927223 */ /* 0x000fe2000001000e */
[----:B------:R-:W-:Y:S02]  /*2040*/  HADD2.F32 R85, -RZ, R94.H0_H0 ;  /* 0x2000005eff557230 */ /* 0x000fe40000004100 */
[----:B------:R-:W0:Y:S01]  /*2050*/  MUFU.EX2 R125, R125 ;  /* 0x0000007d007d7308 */ /* 0x000e220000000800 */
[C---:B------:R-:W-:Y:S01]  /*2060*/  FADD.FTZ R130, -R84.reuse, R157 ;  /* 0x0000009d54827221 */ /* 0x040fe20000010100 */
[C---:B------:R-:W-:Y:S01]  /*2070*/  FADD.FTZ R128, -R84.reuse, R159 ;  /* 0x0000009f54807221 */ /* 0x040fe20000010100 */
[C---:B------:R-:W-:Y:S01]  /*2080*/  FADD.FTZ R126, -R84.reuse, R147 ;  /* 0x00000093547e7221 */ /* 0x040fe20000010100 */
[----:B------:R-:W-:Y:S01]  /*2090*/  FADD.FTZ R134, -R84, R161 ;  /* 0x000000a154867221 */ /* 0x000fe20000010100 */
[----:B------:R-:W-:-:S03]  /*20a0*/  HADD2.F32 R84, -RZ, R92.H0_H0 ;  /* 0x2000005cff547230 */ /* 0x000fc60000004100 */
[----:B------:R-:W3:Y:S01]  /*20b0*/  MUFU.EX2 R88, R88 ;  /* 0x0000005800587308 */ /* 0x000ee20000000800 */
[----:B------:R-:W-:Y:S01]  /*20c0*/  FMUL.FTZ R158, R146, -1.4426950216293334961 ;  /* 0xbfb8aa3b929e7820 */ /* 0x000fe20000410000 */
[----:B------:R-:W-:Y:S01]  /*20d0*/  FMUL.FTZ R67, R93, R164 ;  /* 0x000000a45d437220 */ /* 0x000fe20000410000 */
[----:B------:R-:W-:Y:S01]  /*20e0*/  FFMA.FTZ R154, R18, R132, R13 ;  /* 0x00000084129a7223 */ /* 0x000fe2000001000d */
[----:B------:R-:W-:-:S04]  /*20f0*/  FADD.FTZ R93, R121, 1 ;  /* 0x3f800000795d7421 */ /* 0x000fc80000010000 */
[----:B------:R-:W3:Y:S01]  /*2100*/  MUFU.EX2 R144, R144 ;  /* 0x0000009000907308 */ /* 0x000ee20000000800 */
[----:B------:R-:W-:Y:S01]  /*2110*/  FMUL.FTZ R121, R85, R162 ;  /* 0x000000a255797220 */ /* 0x000fe20000410000 */
[----:B------:R-:W-:-:S06]  /*2120*/  HADD2.F32 R162, -RZ, R95.H1_H1 ;  /* 0x3000005fffa27230 */ /* 0x000fcc0000004100 */
[----:B------:R-:W3:Y:S01]  /*2130*/  MUFU.RCP R73, R73 ;  /* 0x0000004900497308 */ /* 0x000ee20000001000 */
[----:B------:R-:W-:Y:S01]  /*2140*/  FMUL.FTZ R124, R61, R124 ;  /* 0x0000007c3d7c7220 */ /* 0x000fe20000410000 */
[----:B------:R-:W-:Y:S01]  /*2150*/  FMUL.FTZ R129, R84, R129 ;  /* 0x0000008154817220 */ /* 0x000fe20000410000 */
[----:B------:R-:W-:-:S05]  /*2160*/  FMUL.FTZ R84, R154, -1.4426950216293334961 ;  /* 0xbfb8aa3b9a547820 */ /* 0x000fca0000410000 */
[----:B------:R-:W2:Y:S01]  /*2170*/  MUFU.RCP R75, R111 ;  /* 0x0000006f004b7308 */ /* 0x000ea20000001000 */
[----:B------:R-:W-:Y:S01]  /*2180*/  FFMA.FTZ R91, R20, R124, R15 ;  /* 0x0000007c145b7223 */ /* 0x000fe2000001000f */
[----:B------:R-:W-:Y:S01]  /*2190*/  FMUL.FTZ R67, R162, R67 ;  /* 0x00000043a2437220 */ /* 0x000fe20000410000 */
[----:B-1----:R-:W-:-:S05]  /*21a0*/  FADD.FTZ R162, -R71, 1 ;  /* 0x3f80000047a27421 */ /* 0x002fca0000010100 */
[----:B------:R-:W1:Y:S01]  /*21b0*/  MUFU.EX2 R158, R158 ;  /* 0x0000009e009e7308 */ /* 0x000e620000000800 */
[----:B------:R-:W-:Y:S02]  /*21c0*/  HADD2.F32 R94, -RZ, R94.H1_H1 ;  /* 0x3000005eff5e7230 */ /* 0x000fe40000004100 */
[----:B------:R-:W-:Y:S01]  /*21d0*/  FMUL.FTZ R128, R61, R128 ;  /* 0x000000803d807220 */ /* 0x000fe20000410000 */
[----:B------:R-:W-:Y:S01]  /*21e0*/  FMUL.FTZ R159, R91, -1.4426950216293334961 ;  /* 0xbfb8aa3b5b9f7820 */ /* 0x000fe20000410000 */
[----:B------:R-:W-:Y:S01]  /*21f0*/  FMUL.FTZ R130, R61, R130 ;  /* 0x000000823d827220 */ /* 0x000fe20000410000 */
[----:B0-----:R-:W-:Y:S02]  /*2200*/  FADD.FTZ R85, R125, 1 ;  /* 0x3f8000007d557421 */ /* 0x001fe40000010000 */
[----:B------:R-:W0:Y:S01]  /*2210*/  MUFU.RCP R93, R93 ;  /* 0x0000005d005d7308 */ /* 0x000e220000001000 */
[----:B---3--:R-:W-:Y:S01]  /*2220*/  FADD.FTZ R88, R88, 1 ;  /* 0x3f80000058587421 */ /* 0x008fe20000010000 */
[----:B------:R-:W-:Y:S01]  /*2230*/  FFMA.FTZ R162, R109, R162, 1 ;  /* 0x3f8000006da27423 */ /* 0x000fe200000100a2 */
[----:B------:R-:W-:Y:S01]  /*2240*/  FADD.FTZ R109, R144, 1 ;  /* 0x3f800000906d7421 */ /* 0x000fe20000010000 */
[----:B------:R-:W-:-:S04]  /*2250*/  FFMA.FTZ R157, R20, R128, R15 ;  /* 0x00000080149d7223 */ /* 0x000fc8000001000f */
[----:B------:R-:W-:Y:S01]  /*2260*/  MUFU.EX2 R84, R84 ;  /* 0x0000005400547308 */ /* 0x000fe20000000800 */
[----:B------:R-:W-:Y:S02]  /*2270*/  HADD2.F32 R160, -RZ, R92.H1_H1 ;  /* 0x3000005cffa07230 */ /* 0x000fe40000004100 */
[----:B------:R-:W-:Y:S01]  /*2280*/  FMUL.FTZ R65, R94, R65 ;  /* 0x000000415e417220 */ /* 0x000fe20000410000 */
[----:B------:R-:W-:Y:S01]  /*2290*/  FADD.FTZ R144, -R73, 1 ;  /* 0x3f80000049907421 */ /* 0x000fe20000010100 */
[----:B------:R-:W-:Y:S01]  /*22a0*/  FFMA.FTZ R155, R19, R130, R16 ;  /* 0x00000082139b7223 */ /* 0x000fe20000010010 */
[----:B------:R-:W-:Y:S02]  /*22b0*/  HADD2.F32 R94, -RZ, R95.H0_H0 ;  /* 0x2000005fff5e7230 */ /* 0x000fe40000004100 */
[----:B------:R-:W-:Y:S01]  /*22c0*/  FADD.FTZ R105, R90, 1 ;  /* 0x3f8000005a697421 */ /* 0x000fe20000010000 */
[----:B------:R-:W-:Y:S01]  /*22d0*/  FMUL.FTZ R134, R61, R134 ;  /* 0x000000863d867220 */ /* 0x000fe20000410000 */
[----:B--2---:R-:W-:Y:S01]  /*22e0*/  FADD.FTZ R90, -R75, 1 ;  /* 0x3f8000004b5a7421 */ /* 0x004fe20000010100 */
[----:B------:R-:W2:Y:S01]  /*22f0*/  MUFU.EX2 R159, R159 ;  /* 0x0000009f009f7308 */ /* 0x000ea20000000800 */
[----:B------:R-:W-:Y:S01]  /*2300*/  FADD.FTZ R119, R119, 1 ;  /* 0x3f80000077777421 */ /* 0x000fe20000010000 */
[----:B------:R-:W-:Y:S01]  /*2310*/  FMUL.FTZ R145, R157, -1.4426950216293334961 ;  /* 0xbfb8aa3b9d917820 */ /* 0x000fe20000410000 */
[----:B------:R-:W-:Y:S01]  /*2320*/  FFMA.FTZ R144, R115, R144, 1 ;  /* 0x3f80000073907423 */ /* 0x000fe20000010090 */
[----:B------:R-:W-:Y:S01]  /*2330*/  FMUL.FTZ R147, R155, -1.4426950216293334961 ;  /* 0xbfb8aa3b9b937820 */ /* 0x000fe20000410000 */
[----:B------:R-:W-:Y:S01]  /*2340*/  FMUL.FTZ R127, R160, R127 ;  /* 0x0000007fa07f7220 */ /* 0x000fe20000410000 */
[----:B------:R-:W-:-:S02]  /*2350*/  FFMA.FTZ R160, R18, R134, R13 ;  /* 0x0000008612a07223 */ /* 0x000fc4000001000d */
[----:B------:R-:W3:Y:S01]  /*2360*/  MUFU.RCP R85, R85 ;  /* 0x0000005500557308 */ /* 0x000ee20000001000 */
[----:B------:R-:W-:Y:S01]  /*2370*/  FMUL.FTZ R63, R94, R63 ;  /* 0x0000003f5e3f7220 */ /* 0x000fe20000410000 */
[----:B------:R-:W-:Y:S01]  /*2380*/  FFMA.FTZ R90, R107, R90, 1 ;  /* 0x3f8000006b5a7423 */ /* 0x000fe2000001005a */
[----:B-1----:R-:W-:Y:S01]  /*2390*/  FADD.FTZ R107, R158, 1 ;  /* 0x3f8000009e6b7421 */ /* 0x002fe20000010000 */
[----:B------:R-:W-:-:S04]  /*23a0*/  FMUL.FTZ R126, R61, R126 ;  /* 0x0000007e3d7e7220 */ /* 0x000fc80000410000 */
[----:B------:R-:W1:Y:S01]  /*23b0*/  MUFU.RCP R88, R88 ;  /* 0x0000005800587308 */ /* 0x000e620000001000 */
[----:B------:R-:W-:Y:S01]  /*23c0*/  FMUL.FTZ R158, R73, R144 ;  /* 0x00000090499e7220 */ /* 0x000fe20000410000 */
[----:B------:R-:W-:Y:S02]  /*23d0*/  HADD2.F32 R144, -RZ, R96.H0_H0 ;  /* 0x20000060ff907230 */ /* 0x000fe40000004100 */
[----:B------:R-:W-:Y:S01]  /*23e0*/  FMUL.FTZ R161, R160, -1.4426950216293334961 ;  /* 0xbfb8aa3ba0a17820 */ /* 0x000fe20000410000 */
[----:B------:R-:W-:-:S03]  /*23f0*/  FMUL.FTZ R71, R71, R162 ;  /* 0x000000a247477220 */ /* 0x000fc60000410000 */
[----:B------:R-:W4:Y:S01]  /*2400*/  MUFU.RCP R94, R119 ;  /* 0x00000077005e7308 */ /* 0x000f220000001000 */
[----:B------:R-:W-:Y:S01]  /*2410*/  FMUL.FTZ R75, R75, R90 ;  /* 0x0000005a4b4b7220 */ /* 0x000fe20000410000 */
[----:B------:R-:W-:Y:S01]  /*2420*/  FFMA.FTZ R156, R17, R126, R14 ;  /* 0x0000007e119c7223 */ /* 0x000fe2000001000e */
[----:B0-----:R-:W-:-:S05]  /*2430*/  FADD.FTZ R162, -R93, 1 ;  /* 0x3f8000005da27421 */ /* 0x001fca0000010100 */
[----:B------:R-:W0:Y:S01]  /*2440*/  MUFU.RCP R105, R105 ;  /* 0x0000006900697308 */ /* 0x000e220000001000 */
[----:B------:R-:W-:Y:S01]  /*2450*/  FMUL.FTZ R73, R144, R71 ;  /* 0x0000004790497220 */ /* 0x000fe20000410000 */
[----:B------:R-:W-:-:S06]  /*2460*/  HADD2.F32 R71, -RZ, R97.H0_H0 ;  /* 0x20000061ff477230 */ /* 0x000fcc0000004100 */
[----:B------:R-:W5:Y:S01]  /*2470*/  MUFU.EX2 R145, R145 ;  /* 0x0000009100917308 */ /* 0x000f620000000800 */
[----:B------:R-:W-:Y:S01]  /*2480*/  FMUL.FTZ R92, R156, -1.4426950216293334961 ;  /* 0xbfb8aa3b9c5c7820 */ /* 0x000fe20000410000 */
[----:B------:R-:W-:-:S06]  /*2490*/  FFMA.FTZ R162, R117, R162, 1 ;  /* 0x3f80000075a27423 */ /* 0x000fcc00000100a2 */
[----:B------:R-:W5:Y:S08]  /*24a0*/  MUFU.EX2 R147, R147 ;  /* 0x0000009300937308 */ /* 0x000f700000000800 */
[----:B------:R3:W-:Y:S01]  /*24b0*/  MUFU.RCP R90, R109 ;  /* 0x0000006d005a7308 */ /* 0x0007e20000001000 */
[----:B--2---:R-:W-:Y:S01]  /*24c0*/  FADD.FTZ R95, R159, 1 ;  /* 0x3f8000009f5f7421 */ /* 0x004fe20000010000 */
[----:B------:R-:W-:Y:S01]  /*24d0*/  FMUL.FTZ R162, R93, R162 ;  /* 0x000000a25da27220 */ /* 0x000fe20000410000 */
[----:B---3--:R-:W-:Y:S01]  /*24e0*/  FADD.FTZ R109, R84, 1 ;  /* 0x3f800000546d7421 */ /* 0x008fe20000010000 */
[----:B------:R-:W-:-:S04]  /*24f0*/  HADD2.F32 R84, -RZ, R96.H1_H1 ;  /* 0x30000060ff547230 */ /* 0x000fc80000004100 */
[----:B------:R-:W2:Y:S01]  /*2500*/  MUFU.EX2 R161, R161 ;  /* 0x000000a100a17308 */ /* 0x000ea20000000800 */
[----:B------:R-:W-:Y:S01]  /*2510*/  FADD.FTZ R93, -R85, 1 ;  /* 0x3f800000555d7421 */ /* 0x000fe20000010100 */
[----:B------:R-:W-:Y:S01]  /*2520*/  FMUL.FTZ R75, R84, R75 ;  /* 0x0000004b544b7220 */ /* 0x000fe20000410000 */
[----:B------:R-:W-:Y:S01]  /*2530*/  FMUL.FTZ R84, R71, R158 ;  /* 0x0000009e47547220 */ /* 0x000fe20000410000 */
[----:B-1----:R-:W-:-:S04]  /*2540*/  FADD.FTZ R158, -R88, 1 ;  /* 0x3f800000589e7421 */ /* 0x002fc80000010100 */
[----:B------:R-:W1:Y:S01]  /*2550*/  MUFU.EX2 R92, R92 ;  /* 0x0000005c005c7308 */ /* 0x000e620000000800 */
[----:B----4-:R-:W-:Y:S01]  /*2560*/  FADD.FTZ R144, -R94, 1 ;  /* 0x3f8000005e907421 */ /* 0x010fe20000010100 */
[----:B------:R-:W-:Y:S01]  /*2570*/  FFMA.FTZ R86, R86, R93, 1 ;  /* 0x3f80000056567423 */ /* 0x000fe2000001005d */
[----:B------:R-:W-:Y:S02]  /*2580*/  HADD2.F32 R97, -RZ, R97.H1_H1 ;  /* 0x30000061ff617230 */ /* 0x000fe40000004100 */
[----:B0-----:R-:W-:Y:S01]  /*2590*/  FADD.FTZ R93, -R105, 1 ;  /* 0x3f800000695d7421 */ /* 0x001fe20000010100 */
[----:B-----5:R-:W-:Y:S02]  /*25a0*/  FADD.FTZ R145, R145, 1 ;  /* 0x3f80000091917421 */ /* 0x020fe40000010000 */
[----:B------:R0:W-:Y:S01]  /*25b0*/  MUFU.RCP R96, R109 ;  /* 0x0000006d00607308 */ /* 0x0001e20000001000 */
[----:B------:R-:W-:Y:S01]  /*25c0*/  FADD.FTZ R147, R147, 1 ;  /* 0x3f80000093937421 */ /* 0x000fe20000010000 */
[----:B------:R-:W-:Y:S01]  /*25d0*/  FFMA.FTZ R123, R123, R144, 1 ;  /* 0x3f8000007b7b7423 */ /* 0x000fe20000010090 */
[----:B------:R-:W-:-:S05]  /*25e0*/  FFMA.FTZ R142, R142, R93, 1 ;  /* 0x3f8000008e8e7423 */ /* 0x000fca000001005d */
[----:B------:R-:W3:Y:S01]  /*25f0*/  MUFU.RCP R95, R95 ;  /* 0x0000005f005f7308 */ /* 0x000ee20000001000 */
[----:B0-----:R-:W-:Y:S01]  /*2600*/  FFMA.FTZ R109, R87, R158, 1 ;  /* 0x3f800000576d7423 */ /* 0x001fe2000001009e */
[----:B------:R-:W-:Y:S01]  /*2610*/  FMUL.FTZ R71, R97, R162 ;  /* 0x000000a261477220 */ /* 0x000fe20000410000 */
[----:B------:R-:W-:Y:S02]  /*2620*/  FMUL.FTZ R93, R85, R86 ;  /* 0x00000056555d7220 */ /* 0x000fe40000410000 */
[----:B------:R-:W-:Y:S01]  /*2630*/  FMUL.FTZ R109, R88, R109 ;  /* 0x0000006d586d7220 */ /* 0x000fe20000410000 */
[--C-:B------:R-:W-:Y:S02]  /*2640*/  HADD2.F32 R88, -RZ, R98.reuse.H0_H0 ;  /* 0x20000062ff587230 */ /* 0x100fe40000004100 */
[----:B------:R-:W-:Y:S01]  /*2650*/  FMUL.FTZ R123, R94, R123 ;  /* 0x0000007b5e7b7220 */ /* 0x000fe20000410000 */
[----:B------:R-:W0:Y:S01]  /*2660*/  MUFU.RCP R87, R145 ;  /* 0x0000009100577308 */ /* 0x000e220000001000 */
[----:B------:R-:W-:-:S02]  /*2670*/  HADD2.F32 R98, -RZ, R98.H1_H1 ;  /* 0x30000062ff627230 */ /* 0x000fc40000004100 */
[----:B--2---:R-:W-:Y:S01]  /*2680*/  FADD.FTZ R161, R161, 1 ;  /* 0x3f800000a1a17421 */ /* 0x004fe20000010000 */
[----:B------:R-:W-:-:S04]  /*2690*/  FMUL.FTZ R88, R88, R93 ;  /* 0x0000005d58587220 */ /* 0x000fc80000410000 */
[----:B------:R-:W2:Y:S01]  /*26a0*/  MUFU.RCP R97, R147 ;  /* 0x0000009300617308 */ /* 0x000ea20000001000 */
[----:B------:R-:W-:Y:S01]  /*26b0*/  FMUL.FTZ R93, R98, R123 ;  /* 0x0000007b625d7220 */ /* 0x000fe20000410000 */
[----:B-1----:R-:W-:Y:S01]  /*26c0*/  FADD.FTZ R85, R92, 1 ;  /* 0x3f8000005c557421 */ /* 0x002fe20000010000 */
[----:B------:R-:W-:Y:S01]  /*26d0*/  FADD.FTZ R92, -R90, 1 ;  /* 0x3f8000005a5c7421 */ /* 0x000fe20000010100 */
[----:B------:R-:W-:-:S04]  /*26e0*/  FMUL.FTZ R142, R105, R142 ;  /* 0x0000008e698e7220 */ /* 0x000fc80000410000 */
[----:B------:R-:W1:Y:S01]  /*26f0*/  MUFU.RCP R98, R161 ;  /* 0x000000a100627308 */ /* 0x000e620000001000 */
[--C-:B------:R-:W-:Y:S02]  /*2700*/  HADD2.F32 R105, -RZ, R99.reuse.H1_H1 ;  /* 0x30000063ff697230 */ /* 0x100fe40000004100 */
[----:B---3--:R-:W-:Y:S01]  /*2710*/  FADD.FTZ R94, -R95, 1 ;  /* 0x3f8000005f5e7421 */ /* 0x008fe20000010100 */
[----:B------:R-:W-:-:S04]  /*2720*/  HADD2.F32 R86, -RZ, R99.H0_H0 ;  /* 0x20000063ff567230 */ /* 0x000fc80000004100 */
[----:B------:R-:W3:Y:S01]  /*2730*/  MUFU.RCP R107, R107 ;  /* 0x0000006b006b7308 */ /* 0x000ee20000001000 */
[----:B------:R-:W-:Y:S01]  /*2740*/  FFMA.FTZ R89, R89, R92, 1 ;  /* 0x3f80000059597423 */ /* 0x000fe2000001005c */
[----:B------:R-:W-:Y:S01]  /*2750*/  FMUL.FTZ R105, R105, R142 ;  /* 0x0000008e69697220 */ /* 0x000fe20000410000 */
[----:B------:R-:W-:Y:S01]  /*2760*/  FFMA.FTZ R94, R91, R94, 1 ;  /* 0x3f8000005b5e7423 */ /* 0x000fe2000001005e */
[----:B0-----:R-:W-:Y:S01]  /*2770*/  FADD.FTZ R92, -R87, 1 ;  /* 0x3f800000575c7421 */ /* 0x001fe20000010100 */
[----:B------:R-:W-:Y:S01]  /*2780*/  FMUL.FTZ R142, R90, R89 ;  /* 0x000000595a8e7220 */ /* 0x000fe20000410000 */
[----:B------:R-:W-:Y:S01]  /*2790*/  FMUL.FTZ R86, R86, R109 ;  /* 0x0000006d56567220 */ /* 0x000fe20000410000 */
[----:B--2---:R-:W-:Y:S01]  /*27a0*/  FADD.FTZ R90, -R97, 1 ;  /* 0x3f800000615a7421 */ /* 0x004fe20000010100 */
[----:B------:R-:W-:Y:S01]  /*27b0*/  FADD.FTZ R109, -R96, 1 ;  /* 0x3f800000606d7421 */ /* 0x000fe20000010100 */
[----:B------:R-:W-:Y:S01]  /*27c0*/  FMUL.FTZ R144, R95, R94 ;  /* 0x0000005e5f907220 */ /* 0x000fe20000410000 */
[----:B------:R-:W-:Y:S01]  /*27d0*/  FFMA.FTZ R94, R157, R92, 1 ;  /* 0x3f8000009d5e7423 */ /* 0x000fe2000001005c */
[----:B------:R-:W-:Y:S01]  /*27e0*/  FFMA.FTZ R90, R155, R90, 1 ;  /* 0x3f8000009b5a7423 */ /* 0x000fe2000001005a */
[----:B------:R-:W-:Y:S01]  /*27f0*/  FFMA.FTZ R109, R154, R109, 1 ;  /* 0x3f8000009a6d7423 */ /* 0x000fe2000001006d */
[----:B-1----:R-:W-:Y:S01]  /*2800*/  FADD.FTZ R91, -R98, 1 ;  /* 0x3f800000625b7421 */ /* 0x002fe20000010100 */
[----:B------:R-:W-:Y:S01]  /*2810*/  FFMA.FTZ R95, R3, R140, R76 ;  /* 0x0000008c035f7223 */ /* 0x000fe2000001004c */
[----:B------:R-:W-:Y:S01]  /*2820*/  FADD.FTZ R76, R140, R77 ;  /* 0x0000004d8c4c7221 */ /* 0x000fe20000010000 */
[----:B------:R-:W-:Y:S01]  /*2830*/  FMUL.FTZ R94, R87, R94 ;  /* 0x0000005e575e7220 */ /* 0x000fe20000410000 */
[----:B---3--:R-:W-:Y:S01]  /*2840*/  FADD.FTZ R99, -R107, 1 ;  /* 0x3f8000006b637421 */ /* 0x008fe20000010100 */
[----:B------:R-:W-:Y:S01]  /*2850*/  FMUL.FTZ R92, R97, R90 ;  /* 0x0000005a615c7220 */ /* 0x000fe20000410000 */
[----:B------:R-:W-:-:S02]  /*2860*/  HADD2.F32 R87, -RZ, R101.H1_H1 ;  /* 0x30000065ff577230 */ /* 0x000fc40000004100 */
[----:B------:R-:W-:Y:S01]  /*2870*/  FMUL.FTZ R96, R96, R109 ;  /* 0x0000006d60607220 */ /* 0x000fe20000410000 */
[----:B------:R-:W-:Y:S01]  /*2880*/  FFMA.FTZ R91, R160, R91, 1 ;  /* 0x3f800000a05b7423 */ /* 0x000fe2000001005b */
[----:B------:R-:W-:Y:S01]  /*2890*/  FFMA.FTZ R97, R59, R139, R78 ;  /* 0x0000008b3b617223 */ /* 0x000fe2000001004e */
[----:B------:R-:W-:Y:S01]  /*28a0*/  FADD.FTZ R78, R139, R79 ;  /* 0x0000004f8b4e7221 */ /* 0x000fe20000010000 */
[----:B------:R-:W-:Y:S01]  /*28b0*/  FADD.FTZ R76, R76, R137 ;  /* 0x000000894c4c7221 */ /* 0x000fe20000010000 */
[----:B------:R-:W-:Y:S01]  /*28c0*/  FFMA.FTZ R146, R146, R99, 1 ;  /* 0x3f80000092927423 */ /* 0x000fe20000010063 */
[----:B------:R-:W-:Y:S01]  /*28d0*/  FMUL.FTZ R140, R19, R140 ;  /* 0x0000008c138c7220 */ /* 0x000fe20000410000 */
        /* <DEDUP_REMOVED lines=8> */
[----:B------:R-:W-:Y:S01]  /*2960*/  FADD.FTZ R76, RZ, R140 ;  /* 0x0000008cff4c7221 */ /* 0x000fe20000010000 */
[----:B------:R-:W-:Y:S01]  /*2970*/  FFMA.FTZ R78, R3, R140, RZ ;  /* 0x0000008c034e7223 */ /* 0x000fe200000100ff */
[----:B------:R-:W-:Y:S01]  /*2980*/  FADD.FTZ R82, R136, R83 ;  /* 0x0000005388527221 */ /* 0x000fe20000010000 */
[----:B------:R-:W-:Y:S01]  /*2990*/  FFMA.FTZ R83, R68, R131, R81 ;  /* 0x0000008344537223 */ /* 0x000fe20000010051 */
        /* <DEDUP_REMOVED lines=32> */
[----:B------:R-:W0:Y:S01]  /*2ba0*/  MUFU.RCP R85, R85 ;  /* 0x0000005500557308 */ /* 0x000e220000001000 */
[----:B------:R-:W-:Y:S01]  /*2bb0*/  FMUL.FTZ R127, R20, R127 ;  /* 0x0000007f147f7220 */ /* 0x000fe20000410000 */
[----:B------:R-:W-:Y:S01]  /*2bc0*/  FADD.FTZ R76, R76, R129 ;  /* 0x000000814c4c7221 */ /* 0x000fe20000010000 */
[----:B------:R-:W-:-:S03]  /*2bd0*/  FFMA.FTZ R69, R66, R129, R69 ;  /* 0x0000008142457223 */ /* 0x000fc60000010045 */
        /* <DEDUP_REMOVED lines=11> */
[----:B0-----:R-:W-:Y:S01]  /*2c90*/  FADD.FTZ R89, -R85, 1 ;  /* 0x3f80000055597421 */ /* 0x001fe20000010100 */
[----:B------:R-:W-:Y:S01]  /*2ca0*/  FADD.FTZ R76, R76, R121 ;  /* 0x000000794c4c7221 */ /* 0x000fe20000010000 */
[----:B------:R-:W-:Y:S01]  /*2cb0*/  FFMA.FTZ R69, R58, R121, R69 ;  /* 0x000000793a457223 */ /* 0x000fe20000010045 */
[----:B------:R-:W-:Y:S01]  /*2cc0*/  FMUL.FTZ R117, R17, R63 ;  /* 0x0000003f11757220 */ /* 0x000fe20000410000 */
[----:B------:R-:W-:Y:S01]  /*2cd0*/  FFMA.FTZ R156, R156, R89, 1 ;  /* 0x3f8000009c9c7423 */ /* 0x000fe20000010059 */
[----:B------:R-:W-:Y:S01]  /*2ce0*/  FADD.FTZ R76, R76, R119 ;  /* 0x000000774c4c7221 */ /* 0x000fe20000010000 */
[----:B------:R-:W-:Y:S01]  /*2cf0*/  FFMA.FTZ R69, R56, R119, R69 ;  /* 0x0000007738457223 */ /* 0x000fe20000010045 */
[----:B------:R-:W-:Y:S01]  /*2d00*/  FMUL.FTZ R115, R18, R67 ;  /* 0x0000004312737220 */ /* 0x000fe20000410000 */
[----:B------:R-:W-:Y:S01]  /*2d10*/  FMUL.FTZ R90, R85, R156 ;  /* 0x0000009c555a7220 */ /* 0x000fe20000410000 */
[----:B------:R-:W-:Y:S01]  /*2d20*/  FADD.FTZ R76, R76, R117 ;  /* 0x000000754c4c7221 */ /* 0x000fe20000010000 */
[----:B------:R-:W-:Y:S01]  /*2d30*/  FFMA.FTZ R69, R54, R117, R69 ;  /* 0x0000007536457223 */ /* 0x000fe20000010045 */
[----:B------:R-:W-:-:S02]  /*2d40*/  HADD2.F32 R85, -RZ, R101.H0_H0 ;  /* 0x20000065ff557230 */ /* 0x000fc40000004100 */
        /* <DEDUP_REMOVED lines=25> */
[----:B------:R-:W-:Y:S01]  /*2ee0*/  FFMA.FTZ R111, R108, R71, R83 ;  /* 0x000000476c6f7223 */ /* 0x000fe20000010053 */
[----:B------:R-:W-:Y:S01]  /*2ef0*/  FADD.FTZ R82, R82, R71 ;  /* 0x0000004752527221 */ /* 0x000fe20000010000 */
[-C--:B------:R-:W-:Y:S01]  /*2f00*/  FFMA.FTZ R81, R114, R93.reuse, R97 ;  /* 0x0000005d72517223 */ /* 0x080fe20000010061 */
        /* <DEDUP_REMOVED lines=9> */
[----:B------:R-:W-:Y:S01]  /*2fa0*/  FMUL.FTZ R146, R107, R146 ;  /* 0x000000926b927220 */ /* 0x000fe20000410000 */
[----:B------:R-:W-:-:S02]  /*2fb0*/  HADD2.F32 R107, -RZ, R100.H0_H0 ;  /* 0x20000064ff6b7230 */ /* 0x000fc40000004100 */
[----:B------:R-:W-:Y:S01]  /*2fc0*/  FMUL.FTZ R75, R17, R86 ;  /* 0x00000056114b7220 */ /* 0x000fe20000410000 */
[----:B------:R-:W-:Y:S01]  /*2fd0*/  FADD.FTZ R84, R84, R73 ;  /* 0x0000004954547221 */ /* 0x000fe20000010000 */
[----:B------:R-:W-:Y:S01]  /*2fe0*/  FFMA.FTZ R97, R114, R73, R95 ;  /* 0x0000004972617223 */ /* 0x000fe2000001005f */
[----:B------:R-:W-:Y:S02]  /*2ff0*/  HADD2.F32 R89, -RZ, R100.H1_H1 ;  /* 0x30000064ff597230 */ /* 0x000fe40000004100 */
[----:B------:R-:W-:Y:S01]  /*3000*/  FMUL.FTZ R107, R107, R142 ;  /* 0x0000008e6b6b7220 */ /* 0x000fe20000410000 */
[----:B------:R-:W-:Y:S01]  /*3010*/  FADD.FTZ R98, R101, R88 ;  /* 0x0000005865627221 */ /* 0x000fe20000010000 */
        /* <DEDUP_REMOVED lines=8> */
[----:B------:R-:W-:Y:S01]  /*30a0*/  FMUL.FTZ R107, R19, R107 ;  /* 0x0000006b136b7220 */ /* 0x000fe20000410000 */
[----:B------:R-:W-:Y:S01]  /*30b0*/  FADD.FTZ R82, R82, R105 ;  /* 0x0000006952527221 */ /* 0x000fe20000010000 */
[----:B------:R-:W-:Y:S01]  /*30c0*/  FFMA.FTZ R97, R118, R105, R97 ;  /* 0x0000006976617223 */ /* 0x000fe20000010061 */
[----:B------:R-:W-:Y:S01]  /*30d0*/  FFMA.FTZ R83, R116, R86, R99 ;  /* 0x0000005674537223 */ /* 0x000fe20000010063 */
[----:B------:R-:W-:Y:S01]  /*30e0*/  FADD.FTZ R78, R109, R86 ;  /* 0x000000566d4e7221 */ /* 0x000fe20000010000 */
[----:B------:R-:W-:Y:S01]  /*30f0*/  FMUL.FTZ R85, R85, R146 ;  /* 0x0000009255557220 */ /* 0x000fe20000410000 */
[----:B------:R-:W-:Y:S01]  /*3100*/  FMUL.FTZ R109, R20, R89 ;  /* 0x00000059146d7220 */ /* 0x000fe20000410000 */
[----:B------:R-:W-:Y:S01]  /*3110*/  FADD.FTZ R82, R82, R107 ;  /* 0x0000006b52527221 */ /* 0x000fe20000010000 */
[----:B------:R-:W-:Y:S01]  /*3120*/  FFMA.FTZ R99, R120, R107, R97 ;  /* 0x0000006b78637223 */ /* 0x000fe20000010061 */
[----:B------:R-:W-:-:S02]  /*3130*/  HADD2.F32 R79, -RZ, R102.H0_H0 ;  /* 0x20000066ff4f7230 */ /* 0x000fc40000004100 */
        /* <DEDUP_REMOVED lines=10> */
[----:B------:R-:W-:Y:S01]  /*31e0*/  FMUL.FTZ R147, R19, R79 ;  /* 0x0000004f13937220 */ /* 0x000fe20000410000 */
[----:B------:R-:W-:Y:S01]  /*31f0*/  FADD.FTZ R82, R82, R113 ;  /* 0x0000007152527221 */ /* 0x000fe20000010000 */
[----:B------:R-:W-:Y:S01]  /*3200*/  FFMA.FTZ R99, R132, R113, R99 ;  /* 0x0000007184637223 */ /* 0x000fe20000010063 */
[----:B------:R-:W-:Y:S01]  /*3210*/  IADD3 R11, P1, PT, R11, 0x10, RZ ;  /* 0x000000100b0b7810 */ /* 0x000fe20007f3e0ff */
[----:B------:R-:W-:Y:S02]  /*3220*/  HADD2.F32 R86, -RZ, R103.H1_H1 ;  /* 0x30000067ff567230 */ /* 0x000fe40000004100 */
[----:B------:R-:W-:Y:S01]  /*3230*/  FMUL.FTZ R90, R77, R90 ;  /* 0x0000005a4d5a7220 */ /* 0x000fe20000410000 */
        /* <DEDUP_REMOVED lines=18> */
[----:B------:R-:W-:Y:S01]  /*3360*/  FFMA.FTZ R93, R132, R87, R93 ;  /* 0x00000057845d7223 */ /* 0x000fe2000001005d */
[----:B------:R-:W-:Y:S01]  /*3370*/  FADD.FTZ R85, R78, R85 ;  /* 0x000000554e557221 */ /* 0x000fe20000010000 */
[----:B------:R-:W-:-:S02]  /*3380*/  FADD.FTZ R87, R80, R87 ;  /* 0x0000005750577221 */ /* 0x000fc40000010000 */
[----:B------:R0:W-:Y:S01]  /*3390*/  STS.64 [R21], R82 ;  /* 0x0000005215007388 */ /* 0x0001e20000000a00 */
[----:B------:R-:W-:Y:S01]  /*33a0*/  FFMA.FTZ R76, R130, R79, R95 ;  /* 0x0000004f824c7223 */ /* 0x000fe2000001005f */
[----:B------:R-:W-:Y:S01]  /*33b0*/  FADD.FTZ R77, R84, R79 ;  /* 0x0000004f544d7221 */ /* 0x000fe20000010000 */
[----:B------:R-:W-:Y:S01]  /*33c0*/  FFMA.FTZ R78, R128, R97, R81 ;  /* 0x00000061804e7223 */ /* 0x000fe20000010051 */
[----:B------:R-:W-:Y:S01]  /*33d0*/  FADD.FTZ R79, R86, R97 ;  /* 0x00000061564f7221 */ /* 0x000fe20000010000 */
[----:B------:R-:W-:Y:S01]  /*33e0*/  BAR.SYNC.DEFER_BLOCKING 0x0 ;  /* 0x0000000000007b1d */ /* 0x000fe20000010000 */
[----:B------:R-:W-:Y:S01]  /*33f0*/  ISETP.GT.U32.AND P1, PT, R49, 0xf, PT ;  /* 0x0000000f3100780c */ /* 0x000fe20003f24070 */
[----:B------:R-:W-:Y:S01]  /*3400*/  FFMA.FTZ R80, R126, R90, R89 ;  /* 0x0000005a7e507223 */ /* 0x000fe20000010059 */
[----:B------:R-:W-:Y:S01]  /*3410*/  FADD.FTZ R81, R85, R90 ;  /* 0x0000005a55517221 */ /* 0x000fe20000010000 */
[----:B------:R-:W-:Y:S02]  /*3420*/  MOV R92, RZ ;  /* 0x000000ff005c7202 */ /* 0x000fe40000000f00 */
[----:B------:R-:W-:Y:S01]  /*3430*/  MOV R94, RZ ;  /* 0x000000ff005e7202 */ /* 0x000fe20000000f00 */
[----:B0-----:R-:W-:Y:S01]  /*3440*/  FFMA.FTZ R82, R134, R91, R93 ;  /* 0x0000005b86527223 */ /* 0x001fe2000001005d */
[----:B------:R-:W-:Y:S01]  /*3450*/  FADD.FTZ R83, R87, R91 ;  /* 0x0000005b57537221 */ /* 0x000fe20000010000 */
[----:B------:R-:W-:Y:S06]  /*3460*/  @!P0 BRA `(.L_x_1370) ;  /* 0x0000000000488947 */ /* 0x000fec0003800000 */
        /* <DEDUP_REMOVED lines=18> */
.L_x_1370:
        /* <DEDUP_REMOVED lines=62> */
.L_x_1372:
[----:B------:R-:W-:Y:S05]  /*3970*/  BSYNC.RECONVERGENT B0 ;  /* 0x0000000000007941 */ /* 0x000fea0003800200 */
.L_x_1371:
        /* <DEDUP_REMOVED lines=24> */
.L_x_1375:
[----:B------:R-:W2:Y:S04]  /*3b00*/  LD.E.STRONG.GPU R85, desc[UR10][R148.64+0x40] ;  /* 0x0000400a94557980 */ /* 0x000ea8000c10f900 */
[----:B--2---:R-:W-:Y:S01]  /*3b10*/  CCTL.IVALL ;  /* 0x00000000ff00798f */ /* 0x004fe20002000000 */
[----:B------:R-:W-:Y:S05]  /*3b20*/  YIELD ;  /* 0x0000000000007946 */ /* 0x000fea0003800000 */
[----:B-----5:R-:W-:-:S04]  /*3b30*/  LOP3.LUT R85, R85, R84, RZ, 0x3c, !PT ;  /* 0x0000005455557212 */ /* 0x020fc800078e3cff */
[----:B------:R-:W-:-:S13]  /*3b40*/  ISETP.GT.AND P1, PT, R85, -0x1, PT ;  /* 0xffffffff5500780c */ /* 0x000fda0003f24270 */
[----:B------:R-:W-:Y:S05]  /*3b50*/  @P1 BRA `(.L_x_1375) ;  /* 0xfffffffc00e81947 */ /* 0x000fea000383ffff */
.L_x_1374:
[----:B------:R-:W-:Y:S05]  /*3b60*/  WARPSYNC.ALL ;  /* 0x0000000000007948 */ /* 0x000fea0003800000 */
[----:B------:R-:W-:Y:S06]  /*3b70*/  BAR.SYNC.DEFER_BLOCKING 0x0 ;  /* 0x0000000000007b1d */ /* 0x000fec0000010000 */
[----:B------:R-:W-:Y:S05]  /*3b80*/  BRA `(.L_x_1376) ;  /* 0x00000000003c7947 */ /* 0x000fea0003800000 */
.L_x_1373:
[----:B------:R-:W-:Y:S01]  /*3b90*/  BAR.SYNC.DEFER_BLOCKING 0x0 ;  /* 0x0000000000007b1d */ /* 0x000fe20000010000 */
[----:B------:R-:W-:-:S13]  /*3ba0*/  ISETP.NE.AND P1, PT, R49, RZ, PT ;  /* 0x000000ff3100720c */ /* 0x000fda0003f25270 */
[----:B------:R-:W-:Y:S05]  /*3bb0*/  @P1 BRA `(.L_x_1377) ;  /* 0x0000000000281947 */ /* 0x000fea0003800000 */
[----:B------:R-:W-:Y:S06]  /*3bc0*/  MEMBAR.ALL.GPU ;  /* 0x0000000000007992 */ /* 0x000fec000000a000 */
[----:B------:R-:W-:-:S00]  /*3bd0*/  ERRBAR ;  /* 0x00000000000079ab */ /* 0x000fc00000000000 */
[----:B------:R-:W-:Y:S06]  /*3be0*/  CGAERRBAR ;  /* 0x00000000000075ab */ /* 0x000fec0000000000 */
[----:B------:R0:W5:Y:S02]  /*3bf0*/  ATOM.E.ADD.STRONG.GPU PT, R84, desc[UR10][R152.64], R8 ;  /* 0x800000089854798a */ /* 0x00016400081ef10a */
.L_x_1378:
[----:B------:R-:W2:Y:S04]  /*3c00*/  LD.E.STRONG.GPU R85, desc[UR10][R152.64] ;  /* 0x0000000a98557980 */ /* 0x000ea8000c10f900 */
[----:B--2---:R-:W-:Y:S01]  /*3c10*/  CCTL.IVALL ;  /* 0x00000000ff00798f */ /* 0x004fe20002000000 */
[----:B------:R-:W-:Y:S05]  /*3c20*/  YIELD ;  /* 0x0000000000007946 */ /* 0x000fea0003800000 */
[----:B-----5:R-:W-:-:S04]  /*3c30*/  LOP3.LUT R85, R85, R84, RZ, 0x3c, !PT ;  /* 0x0000005455557212 */ /* 0x020fc800078e3cff */
[----:B------:R-:W-:-:S13]  /*3c40*/  ISETP.GT.AND P1, PT, R85, -0x1, PT ;  /* 0xffffffff5500780c */ /* 0x000fda0003f24270 */
[----:B------:R-:W-:Y:S05]  /*3c50*/  @P1 BRA `(.L_x_1378) ;  /* 0xfffffffc00e81947 */ /* 0x000fea000383ffff */
.L_x_1377:
[----:B------:R-:W-:Y:S05]  /*3c60*/  WARPSYNC.ALL ;  /* 0x0000000000007948 */ /* 0x000fea0003800000 */
[----:B------:R-:W-:Y:S06]  /*3c70*/  BAR.SYNC.DEFER_BLOCKING 0x0 ;  /* 0x0000000000007b1d */ /* 0x000fec0000010000 */
.L_x_1376:
        /* <DEDUP_REMOVED lines=11> */
.L_x_1380:
[----:B------:R-:W-:Y:S05]  /*3d30*/  BSYNC.RECONVERGENT B0 ;  /* 0x0000000000007941 */ /* 0x000fea0003800200 */
.L_x_1379:
        /* <DEDUP_REMOVED lines=19> */
[----:B--2---:R-:W-:-:S05]  /*3e70*/  IADD3 R2, P1, PT, R2, UR12, RZ ;  /* 0x0000000c02027c10 */ /* 0x004fca000ff3e0ff */
        /* <DEDUP_REMOVED lines=103> */
[----:B------:R-:W-:Y:S02]  /*44f0*/  IADD3.X R3, PT, PT, R0, UR13, RZ, P1, !PT ;  /* 0x0000000d00037c10 */ /* 0x000fe40008ffe4ff */
        /* <DEDUP_REMOVED lines=14> */
[----:B------:R1:W-:Y:S04]  /*45e0*/  STG.E.64 desc[UR10][R2.64+0xa000], R68 ;  /* 0x00a0004402007986 */ /* 0x0003e8000c101b0a */
[----:B------:R1:W-:Y:S04]  /*45f0*/  STG.E.64 desc[UR10][R2.64+0xc800], R72 ;  /* 0x00c8004802007986 */ /* 0x0003e8000c101b0a */
[----:B------:R1:W-:Y:S04]  /*4600*/  STG.E.64 desc[UR10][R2.64+0xf000], R84 ;  /* 0x00f0005402007986 */ /* 0x0003e8000c101b0a */
[----:B------:R1:W-:Y:S01]  /*4610*/  STG.E.64 desc[UR10][R2.64+0x11800], R60 ;  /* 0x0118003c02007986 */ /* 0x0003e2000c101b0a */
[----:B------:R-:W-:Y:S05]  /*4620*/  @!P0 BRA `(.L_x_1381) ;  /* 0xffffffc400bc8947 */ /* 0x000fea000383ffff */
.L_x_1369:
[----:B------:R-:W-:Y:S01]  /*4630*/  SHF.L.U32 R53, R53, 0x1, RZ ;  /* 0x0000000135357819 */ /* 0x000fe200000006ff */
[----:B------:R-:W-:-:S03]  /*4640*/  IMAD R50, R50, 0x140, RZ ;  /* 0x0000014032327824 */ /* 0x000fc600078e02ff */
[----:B------:R-:W-:-:S04]  /*4650*/  LOP3.LUT R0, R53, 0x1fff8, RZ, 0xc0, !PT ;  /* 0x0001fff835007812 */ /* 0x000fc800078ec0ff */
[----:B------:R-:W-:Y:S02]  /*4660*/  IADD3 R51, PT, PT, R0, R51, RZ ;  /* 0x0000003300337210 */ /* 0x000fe40007ffe0ff */
[----:B------:R-:W-:Y:S02]  /*4670*/  IADD3 R0, PT, PT, R50, 0x140, RZ ;  /* 0x0000014032007810 */ /* 0x000fe40007ffe0ff */
[----:B------:R-:W-:-:S04]  /*4680*/  LEA R51, R51, R50, 0x5 ;  /* 0x0000003233337211 */ /* 0x000fc800078e28ff */
[----:B------:R-:W-:-:S13]  /*4690*/  ISETP.GE.AND P0, PT, R51, R0, PT ;  /* 0x000000003300720c */ /* 0x000fda0003f06270 */
[----:B------:R-:W-:Y:S05]  /*46a0*/  @P0 EXIT ;  /* 0x000000000000094d */ /* 0x000fea0003800000 */
[----:B------:R-:W2:Y:S01]  /*46b0*/  S2R R15, SR_TID.X ;  /* 0x00000000000f7919 */ /* 0x000ea20000002100 */
[----:B01----:R-:W0:Y:S01]  /*46c0*/  LDC.64 R2, c[0x0][0x3c8] ;  /* 0x0000f200ff027b82 */ /* 0x003e220000000a00 */
[----:B------:R-:W-:Y:S01]  /*46d0*/  UMOV UR6, 0x400 ;  /* 0x0000040000067882 */ /* 0x000fe20000000000 */
[----:B------:R-:W1:Y:S06]  /*46e0*/  LDCU.64 UR4, c[0x0][0x3d0] ;  /* 0x00007a00ff0477ac */ /* 0x000e6c0008000a00 */
[----:B------:R-:W3:Y:S01]  /*46f0*/  S2UR UR7, SR_CgaCtaId ;  /* 0x00000000000779c3 */ /* 0x000ee20000008800 */
[----:B-1----:R-:W-:Y:S01]  /*4700*/  UIADD3 UR4, UP0, UPT, UR4, 0x66000, URZ ;  /* 0x0006600004047890 */ /* 0x002fe2000ff1e0ff */
[----:B0-----:R-:W-:-:S03]  /*4710*/  ISETP.LT.U32.AND P0, PT, R2, 0x4, PT ;  /* 0x000000040200780c */ /* 0x001fc60003f01070 */
[----:B------:R-:W-:Y:S01]  /*4720*/  UIADD3.X UR5, UPT, UPT, URZ, UR5, URZ, UP0, !UPT ;  /* 0x00000005ff057290 */ /* 0x000fe200087fe4ff */
[C---:B------:R-:W-:Y:S02]  /*4730*/  ISETP.LT.AND.EX P0, PT, R3.reuse, RZ, PT, P0 ;  /* 0x000000ff0300720c */ /* 0x040fe40003f01300 */
[----:B--2---:R-:W-:Y:S01]  /*4740*/  SHF.R.U32.HI R4, RZ, 0x5, R15 ;  /* 0x00000005ff047819 */ /* 0x004fe2000001160f */
        /* <DEDUP_REMOVED lines=32> */
[----:B------:R-:W-:Y:S01]  /*4950*/  LOP3.LUT R11, R2, 0x780, RZ, 0xc0, !PT ;  /* 0x00000780020b7812 */ /* 0x000fe200078ec0ff */
[----:B------:R-:W-:Y:S01]  /*4960*/  IMAD.WIDE.U32 R2, R4, 0x500, RZ ;  /* 0x0000050004027825 */ /* 0x000fe200078e00ff */
[----:B------:R-:W-:Y:S02]  /*4970*/  LOP3.LUT R39, R44, 0xfffffff8, RZ, 0xc0, !PT ;  /* 0xfffffff82c277812 */ /* 0x000fe400078ec0ff */
[----:B------:R-:W-:Y:S02]  /*4980*/  IADD3 R11, PT, PT, R11, UR6, RZ ;  /* 0x000000060b0b7c10 */ /* 0x000fe4000fffe0ff */
[----:B------:R-:W-:Y:S02]  /*4990*/  LOP3.LUT R40, R2, 0x1f, R15, 0xf8, !PT ;  /* 0x0000001f02287812 */ /* 0x000fe400078ef80f */
[----:B------:R-:W-:-:S07]  /*49a0*/  LOP3.LUT R41, R41, 0x3fffffff, RZ, 0xc0, !PT ;  /* 0x3fffffff29297812 */ /* 0x000fce00078ec0ff */
.L_x_1393:
        /* <DEDUP_REMOVED lines=27> */
.L_x_1386:
        /* <DEDUP_REMOVED lines=33> */
.L_x_1385:
[----:B------:R-:W-:Y:S05]  /*4d70*/  BSYNC.RECONVERGENT B1 ;  /* 0x0000000000017941 */ /* 0x000fea0003800200 */
.L_x_1384:
        /* <DEDUP_REMOVED lines=25> */
.L_x_1388:
[----:B------:R-:W-:Y:S05]  /*4f10*/  BSYNC.RECONVERGENT B1 ;  /* 0x0000000000017941 */ /* 0x000fea0003800200 */
.L_x_1387:
        /* <DEDUP_REMOVED lines=30> */
.L_x_1383:
[----:B------:R-:W-:Y:S05]  /*5100*/  BSYNC.RECONVERGENT B0 ;  /* 0x0000000000007941 */ /* 0x000fea0003800200 */
.L_x_1382:
[----:B------:R0:W-:Y:S01]  /*5110*/  STS [R10], R21 ;  /* 0x000000150a007388 */ /* 0x0001e20000000800 */
[----:B------:R-:W1:Y:S01]  /*5120*/  LDC.64 R16, c[0x0][0x388] ;  /* 0x0000e200ff107b82 */ /* 0x000e620000000a00 */
[----:B------:R-:W-:Y:S02]  /*5130*/  ISETP.GT.U32.AND P1, PT, R47, 0x9, PT ;  /* 0x000000092f00780c */ /* 0x000fe40003f24070 */
[----:B------:R0:W-:Y:S01]  /*5140*/  STS [R10+0x500], R22 ;  /* 0x000500160a007388 */ /* 0x0001e20000000800 */
[----:B------:R-:W-:-:S04]  /*5150*/  MOV R24, R9 ;  /* 0x0000000900187202 */ /* 0x000fc80000000f00 */
[----:B------:R-:W2:Y:S08]  /*5160*/  LDC.64 R18, c[0x0][0x390] ;  /* 0x0000e400ff127b82 */ /* 0x000eb00000000a00 */
[----:B0-----:R-:W-:Y:S06]  /*5170*/  BAR.SYNC.DEFER_BLOCKING 0x0 ;  /* 0x0000000000007b1d */ /* 0x001fec0000010000 */
.L_x_1392:
        /* <DEDUP_REMOVED lines=31> */
.L_x_1403:
        /* <DEDUP_REMOVED lines=11> */
.L_x_1391:
[----:B------:R-:W-:Y:S05]  /*5420*/  BSYNC.RECONVERGENT B0 ;  /* 0x0000000000007941 */ /* 0x000fea0003800200 */
.L_x_1390:
        /* <DEDUP_REMOVED lines=9> */
.L_x_1389:
        /* <DEDUP_REMOVED lines=8> */
.L_x_1395:
[----:B------:R-:W-:Y:S05]  /*5540*/  BSYNC B0 ;  /* 0x0000000000007941 */ /* 0x000fea0003800000 */
.L_x_1394:
        /* <DEDUP_REMOVED lines=8> */
.L_x_1396:
[----:B------:R-:W-:Y:S01]  /*55d0*/  FADD.FTZ R15, R15, R12 ;  /* 0x0000000c0f0f7221 */ /* 0x000fe20000010000 */
[----:B------:R-:W-:-:S04]  /*55e0*/  HFMA2 R29, -RZ, RZ, 0, 2.384185791015625e-07 ;  /* 0x00000004ff1d7431 */ /* 0x000fc800000001ff */
[----:B------:R-:W-:Y:S02]  /*55f0*/  MOV R28, R15 ;  /* 0x0000000f001c7202 */ /* 0x000fe40000000f00 */
[----:B------:R-:W-:-:S07]  /*5600*/  MOV R14, R27 ;  /* 0x0000001b000e7202 */ /* 0x000fce0000000f00 */
[----:B------:R-:W-:Y:S05]  /*5610*/  WARPSYNC.COLLECTIVE R25, `(.L_x_1397) ;  /* 0x0000000019087348 */ /* 0x000fea0003c00000 */
[----:B------:R0:W1:Y:S02]  /*5620*/  SHFL.BFLY P3, R27, R28, R29, R30 ;  /* 0x0c00001d1c1b7389 */ /* 0x000064000006001e */
[----:B01----:R-:W-:Y:S05]  /*5630*/  ENDCOLLECTIVE ;  /* 0x000000000000791b */ /* 0x003fea0003800000 */
.L_x_1397:
[----:B------:R-:W-:-:S05]  /*5640*/  FADD.FTZ R14, R14, R13 ;  /* 0x0000000d0e0e7221 */ /* 0x000fca0000010000 */
[----:B------:R-:W-:Y:S02]  /*5650*/  MOV R28, R14 ;  /* 0x0000000e001c7202 */ /* 0x000fe40000000f00 */
[----:B------:R-:W-:-:S07]  /*5660*/  MOV R22, R27 ;  /* 0x0000001b00167202 */ /* 0x000fce0000000f00 */
[----:B------:R-:W-:Y:S05]  /*5670*/  WARPSYNC.COLLECTIVE R25, `(.L_x_1398) ;  /* 0x0000000019087348 */ /* 0x000fea0003c00000 */
[----:B------:R0:W1:Y:S02]  /*5680*/  SHFL.BFLY P3, R27, R28, R29, R30 ;  /* 0x0c00001d1c1b7389 */ /* 0x000064000006001e */
[----:B01----:R-:W-:Y:S05]  /*5690*/  ENDCOLLECTIVE ;  /* 0x000000000000791b */ /* 0x003fea0003800000 */
.L_x_1398:
[----:B------:R-:W-:Y:S01]  /*56a0*/  FADD.FTZ R22, R15, R22 ;  /* 0x000000160f167221 */ /* 0x000fe20000010000 */
[----:B------:R-:W-:-:S04]  /*56b0*/  HFMA2 R29, -RZ, RZ, 0, 1.1920928955078125e-07 ;  /* 0x00000002ff1d7431 */ /* 0x000fc800000001ff */
[----:B------:R-:W-:Y:S02]  /*56c0*/  MOV R28, R22 ;  /* 0x00000016001c7202 */ /* 0x000fe40000000f00 */
[----:B------:R-:W-:-:S07]  /*56d0*/  MOV R21, R27 ;  /* 0x0000001b00157202 */ /* 0x000fce0000000f00 */
[----:B------:R-:W-:Y:S05]  /*56e0*/  WARPSYNC.COLLECTIVE R25, `(.L_x_1399) ;  /* 0x0000000019087348 */ /* 0x000fea0003c00000 */
[----:B------:R0:W1:Y:S02]  /*56f0*/  SHFL.BFLY P3, R27, R28, R29, R30 ;  /* 0x0c00001d1c1b7389 */ /* 0x000064000006001e */
[----:B01----:R-:W-:Y:S05]  /*5700*/  ENDCOLLECTIVE ;  /* 0x000000000000791b */ /* 0x003fea0003800000 */
.L_x_1399:
[----:B------:R-:W-:-:S05]  /*5710*/  FADD.FTZ R21, R14, R21 ;  /* 0x000000150e157221 */ /* 0x000fca0000010000 */
[----:B------:R-:W-:Y:S02]  /*5720*/  MOV R28, R21 ;  /* 0x00000015001c7202 */ /* 0x000fe40000000f00 */
[----:B------:R-:W-:-:S07]  /*5730*/  MOV R23, R27 ;  /* 0x0000001b00177202 */ /* 0x000fce0000000f00 */
[----:B------:R-:W-:Y:S05]  /*5740*/  WARPSYNC.COLLECTIVE R25, `(.L_x_1400) ;  /* 0x0000000019087348 */ /* 0x000fea0003c00000 */
[----:B------:R0:W1:Y:S02]  /*5750*/  SHFL.BFLY P3, R27, R28, R29, R30 ;  /* 0x0c00001d1c1b7389 */ /* 0x000064000006001e */
[----:B01----:R-:W-:Y:S05]  /*5760*/  ENDCOLLECTIVE ;  /* 0x000000000000791b */ /* 0x003fea0003800000 */
.L_x_1400:
[----:B------:R-:W-:Y:S01]  /*5770*/  FADD.FTZ R23, R22, R23 ;  /* 0x0000001716177221 */ /* 0x000fe20000010000 */
[----:B------:R-:W-:-:S04]  /*5780*/  HFMA2 R29, -RZ, RZ, 0, 5.9604644775390625e-08 ;  /* 0x00000001ff1d7431 */ /* 0x000fc800000001ff */
[----:B------:R-:W-:Y:S02]  /*5790*/  MOV R28, R23 ;  /* 0x00000017001c7202 */ /* 0x000fe40000000f00 */
[----:B------:R-:W-:-:S07]  /*57a0*/  MOV R12, R27 ;  /* 0x0000001b000c7202 */ /* 0x000fce0000000f00 */
[----:B------:R-:W-:Y:S05]  /*57b0*/  WARPSYNC.COLLECTIVE R25, `(.L_x_1401) ;  /* 0x0000000019087348 */ /* 0x000fea0003c00000 */
[----:B------:R0:W1:Y:S02]  /*57c0*/  SHFL.BFLY P3, R27, R28, R29, R30 ;  /* 0x0c00001d1c1b7389 */ /* 0x000064000006001e */
[----:B01----:R-:W-:Y:S05]  /*57d0*/  ENDCOLLECTIVE ;  /* 0x000000000000791b */ /* 0x003fea0003800000 */
.L_x_1401:
[----:B------:R-:W-:-:S05]  /*57e0*/  FADD.FTZ R12, R21, R12 ;  /* 0x0000000c150c7221 */ /* 0x000fca0000010000 */
[----:B------:R-:W-:Y:S02]  /*57f0*/  MOV R28, R12 ;  /* 0x0000000c001c7202 */ /* 0x000fe40000000f00 */
[----:B------:R-:W-:-:S07]  /*5800*/  MOV R26, R27 ;  /* 0x0000001b001a7202 */ /* 0x000fce0000000f00 */
[----:B------:R-:W-:Y:S05]  /*5810*/  WARPSYNC.COLLECTIVE R25, `(.L_x_1402) ;  /* 0x0000000019087348 */ /* 0x000fea0003c00000 */
[----:B------:R0:W1:Y:S02]  /*5820*/  SHFL.BFLY P3, R27, R28, R29, R30 ;  /* 0x0c00001d1c1b7389 */ /* 0x000064000006001e */
[----:B01----:R-:W-:Y:S05]  /*5830*/  ENDCOLLECTIVE ;  /* 0x000000000000791b */ /* 0x003fea0003800000 */
.L_x_1402:
[----:B------:R-:W-:Y:S01]  /*5840*/  FADD.FTZ R26, R23, R26 ;  /* 0x0000001a171a7221 */ /* 0x000fe20000010000 */
[----:B------:R-:W-:Y:S01]  /*5850*/  MOV R13, R27 ;  /* 0x0000001b000d7202 */ /* 0x000fe20000000f00 */
[----:B------:R-:W-:Y:S06]  /*5860*/  BRA `(.L_x_1403) ;  /* 0xfffffff800c07947 */ /* 0x000fec000383ffff */
.L_x_1404:
        /* <DEDUP_REMOVED lines=9> */
.L_x_1705:


//--------------------- .text._ZN13group_norm_v218gn_bwd_cuda_kernelI6__halfLi320ELi1ELi16ELi80ELi256ELb1ELb1ELi64ELi320ELi320ELi4ELb1ELi36ELb0ELb0ELNS_15WgradSyncMethodE3ENS_16CompileConditionILi1000EEEEEvPT_S6_S6_PKS5_S8_S8_S8_PKfflPfPj --------------------------
	.section	.text._ZN13group_norm_v218gn_bwd_cuda_kernelI6__halfLi320ELi1ELi16ELi80ELi256ELb1ELb1ELi64ELi320ELi320ELi4ELb1ELi36ELb0ELb0ELNS_15WgradSyncMethodE3ENS_16CompileConditionILi1000EEEEEvPT_S6_S6_PKS5_S8_S8_S8_PKfflPfPj,"ax",@progbits
	.align	128
        .global         _ZN13group_norm_v218gn_bwd_cuda_kernelI6__halfLi320ELi1ELi16ELi80ELi256ELb1ELb1ELi64ELi320ELi320ELi4ELb1ELi36ELb0ELb0ELNS_15WgradSyncMethodE3ENS_16CompileConditionILi1000EEEEEvPT_S6_S6_PKS5_S8_S8_S8_PKfflPfPj
        .type           _ZN13group_norm_v218gn_bwd_cuda_kernelI6__halfLi320ELi1ELi16ELi80ELi256ELb1ELb1ELi64ELi320ELi320ELi4ELb1ELi36ELb0ELb0ELNS_15WgradSyncMethodE3ENS_16CompileConditionILi1000EEEEEvPT_S6_S6_PKS5_S8_S8_S8_PKfflPfPj,@function
        .size           _ZN13group_norm_v218gn_bwd_cuda_kernelI6__halfLi320ELi1ELi16ELi80ELi256ELb1ELb1ELi64ELi320ELi320ELi4ELb1ELi36ELb0ELb0ELNS_15WgradSyncMethodE3ENS_16CompileConditionILi1000EEEEEvPT_S6_S6_PKS5_S8_S8_S8_PKfflPfPj,(.L_x_1706 - _ZN13group_norm_v218gn_bwd_cuda_kernelI6__halfLi320ELi1ELi16ELi80ELi256ELb1ELb1ELi64ELi320ELi320ELi4ELb1ELi36ELb0ELb0ELNS_15WgradSyncMethodE3ENS_16CompileConditionILi1000EEEEEvPT_S6_S6_PKS5_S8_S8_S8_PKfflPfPj)
        .other          _ZN13group_norm_v218gn_bwd_cuda_kernelI6__halfLi320ELi1ELi16ELi80ELi256ELb1ELb1ELi64ELi320ELi320ELi4ELb1ELi36ELb0ELb0ELNS_15WgradSyncMethodE3ENS_16CompileConditionILi1000EEEEEvPT_S6_S6_PKS5_S8_S8_S8_PKfflPfPj,@"STO_CUDA_ENTRY STV_DEFAULT"
_ZN13group_norm_v218gn_bwd_cuda_kernelI6__halfLi320ELi1ELi16ELi80ELi256ELb1ELb1ELi64ELi320ELi320ELi4ELb1ELi36ELb0ELb0ELNS_15WgradSyncMethodE3ENS_16CompileConditionILi1000EEEEEvPT_S6_S6_PKS5_S8_S8_S8_PKfflPfPj:
.text._ZN13group_norm_v218gn_bwd_cuda_kernelI6__halfLi320ELi1ELi16ELi80ELi256ELb1ELb1ELi64ELi320ELi320ELi4ELb1ELi36ELb0ELb0ELNS_15WgradSyncMethodE3ENS_16CompileConditionILi1000EEEEEvPT_S6_S6_PKS5_S8_S8_S8_PKfflPfPj:
        /* <DEDUP_REMOVED lines=28> */
.L_x_1407:
[----:B0-----:R-:W2:Y:S04]  /*01c0*/  LD.E.STRONG.GPU R5, desc[UR16][R2.64+0x90] ;  /* 0x0000901002057980 */ /* 0x001ea8000c10f900 */
[----:B--2---:R-:W-:Y:S01]  /*01d0*/  CCTL.IVALL ;  /* 0x00000000ff00798f */ /* 0x004fe20002000000 */
[----:B------:R-:W-:Y:S05]  /*01e0*/  YIELD ;  /* 0x0000000000007946 */ /* 0x000fea0003800000 */
[----:B-----5:R-:W-:-:S04]  /*01f0*/  LOP3.LUT R5, R5, R0, RZ, 0x3c, !PT ;  /* 0x0000000005057212 */ /* 0x020fc800078e3cff */
[----:B------:R-:W-:-:S13]  /*0200*/  ISETP.GT.AND P0, PT, R5, -0x1, PT ;  /* 0xffffffff0500780c */ /* 0x000fda0003f04270 */
[----:B------:R-:W-:Y:S05]  /*0210*/  @P0 BRA `(.L_x_1407) ;  /* 0xfffffffc00e80947 */ /* 0x000fea000383ffff */
.L_x_1406:
[----:B------:R-:W-:Y:S05]  /*0220*/  WARPSYNC.ALL ;  /* 0x0000000000007948 */ /* 0x000fea0003800000 */
[----:B------:R-:W-:Y:S06]  /*0230*/  BAR.SYNC.DEFER_BLOCKING 0x0 ;  /* 0x0000000000007b1d */ /* 0x000fec0000010000 */
[----:B------:R-:W-:Y:S05]  /*0240*/  BRA `(.L_x_1408) ;  /* 0x00000074004c7947 */ /* 0x000fea0003800000 */
.L_x_1405:
[----:B------:R-:W0:Y:S01]  /*0250*/  S2R R156, SR_TID.X ;  /* 0x00000000009c7919 */ /* 0x000e220000002100 */
[----:B------:R-:W1:Y:S01]  /*0260*/  LDC.64 R2, c[0x0][0x3a8] ;  /* 0x0000ea00ff027b82 */ /* 0x000e620000000a00 */
[----:B------:R-:W-:-:S07]  /*0270*/  UIMAD UR5, UR15, 0x140, URZ ;  /* 0x000001400f0578a4 */ /* 0x000fce000f8e02ff */
[----:B------:R-:W2:Y:S01]  /*0280*/  LDC.64 R10, c[0x0][0x3b0] ;  /* 0x0000ec00ff0a7b82 */ /* 0x000ea20000000a00 */
[----:B------:R-:W4:Y:S01]  /*0290*/  S2R R7, SR_CgaCtaId ;  /* 0x0000000000077919 */ /* 0x000f220000008800 */
[----:B------:R-:W-:Y:S01]  /*02a0*/  ULOP3.LUT UR4, UR11, 0xfffc, URZ, 0xc0, !UPT ;  /* 0x0000fffc0b047892 */ /* 0x000fe2000f8ec0ff */
        /* <DEDUP_REMOVED lines=16> */
[----:B------:R-:W-:Y:S01]  /*03b0*/  MOV R5, UR15 ;  /* 0x0000000f00057c02 */ /* 0x000fe20008000f00 */
[----:B---3--:R-:W-:Y:S01]  /*03c0*/  ULOP3.LUT UR4, UR4, 0x3, UR19, 0xf8, !UPT ;  /* 0x0000000304047892 */ /* 0x008fe2000f8ef813 */
[----:B------:R-:W-:Y:S01]  /*03d0*/  SHF.R.U32.HI R4, RZ, 0x2, R156 ;  /* 0x00000002ff047819 */ /* 0x000fe2000001169c */
[----:B-----5:R-:W-:Y:S01]  /*03e0*/  ULEA UR8, UP0, UR11, UR8, 0x2 ;  /* 0x000000080b087291 */ /* 0x020fe2000f8010ff */
[----:B------:R-:W-:-:S02]  /*03f0*/  MOV R6, UR5 ;  /* 0x0000000500067c02 */ /* 0x000fc40008000f00 */
[----:B------:R-:W-:Y:S02]  /*0400*/  CS2R R76, SRZ ;  /* 0x00000000004c7805 */ /* 0x000fe4000001ff00 */
[----:B------:R-:W-:Y:S02]  /*0410*/  LEA R5, R5, R4, 0x2 ;  /* 0x0000000405057211 */ /* 0x000fe400078e10ff */
[----:B------:R-:W-:Y:S02]  /*0420*/  CS2R R78, SRZ ;  /* 0x00000000004e7805 */ /* 0x000fe4000001ff00 */
[----:B------:R-:W-:Y:S02]  /*0430*/  MOV R0, 0x400 ;  /* 0x0000040000007802 */ /* 0x000fe40000000f00 */
[----:B------:R-:W-:Y:S02]  /*0440*/  CS2R R80, SRZ ;  /* 0x0000000000507805 */ /* 0x000fe4000001ff00 */
[----:B------:R-:W-:Y:S01]  /*0450*/  MOV R9, UR4 ;  /* 0x0000000400097c02 */ /* 0x000fe20008000f00 */
[----:B------:R-:W-:Y:S01]  /*0460*/  IMAD R5, R5, 0x50, -R6 ;  /* 0x0000005005057824 */ /* 0x000fe200078e0a06 */
[----:B------:R-:W-:-:S02]  /*0470*/  IADD3 R0, PT, PT, R0, 0x2800, RZ ;  /* 0x0000280000007810 */ /* 0x000fc40007ffe0ff */
[----:B------:R-:W-:Y:S02]  /*0480*/  CS2R R82, SRZ ;  /* 0x0000000000527805 */ /* 0x000fe4000001ff00 */
[----:B------:R-:W-:Y:S01]  /*0490*/  SHF.L.U32 R46, R156, 0x3, RZ ;  /* 0x000000039c2e7819 */ /* 0x000fe200000006ff */
[----:B------:R-:W-:Y:S01]  /*04a0*/  IMAD R4, R9, 0x500, R156 ;  /* 0x0000050009047824 */ /* 0x000fe200078e029c */
[C---:B------:R-:W-:Y:S01]  /*04b0*/  LOP3.LUT R6, R5.reuse, 0x4, RZ, 0xfc, !PT ;  /* 0x0000000405067812 */ /* 0x040fe200078efcff */
[----:B------:R-:W-:Y:S01]  /*04c0*/  UIMAD.WIDE.U32 UR6, UR15, 0x4, UR26 ;  /* 0x000000040f0678a5 */ /* 0x000fe2000f8e001a */
[C---:B------:R-:W-:Y:S01]  /*04d0*/  LOP3.LUT R8, R5.reuse, 0x8, RZ, 0xfc, !PT ;  /* 0x0000000805087812 */ /* 0x040fe200078efcff */
[----:B------:R-:W-:Y:S01]  /*04e0*/  ULEA.HI.X UR9, UR11, UR9, URZ, 0x2, UP0 ;  /* 0x000000090b097291 */ /* 0x000fe200080f14ff */
[C---:B------:R-:W-:Y:S01]  /*04f0*/  LOP3.LUT R12, R5.reuse, 0xc, RZ, 0xfc, !PT ;  /* 0x0000000c050c7812 */ /* 0x040fe200078efcff */
[----:B------:R-:W0:Y:S01]  /*0500*/  LDCU UR20, c[0x0][0x374] ;  /* 0x00006e80ff1477ac */ /* 0x000e220008000800 */
[----:B------:R-:W-:-:S02]  /*0510*/  IADD3 R14, PT, PT, R5, 0x10, RZ ;  /* 0x00000010050e7810 */ /* 0x000fc40007ffe0ff */
[C---:B------:R-:W-:Y:S01]  /*0520*/  IADD3 R16, PT, PT, R5.reuse, 0x14, RZ ;  /* 0x0000001405107810 */ /* 0x040fe20007ffe0ff */
[----:B------:R-:W-:Y:S01]  /*0530*/  UMOV UR4, URZ ;  /* 0x000000ff00047c82 */ /* 0x000fe20008000000 */
[C---:B------:R-:W-:Y:S01]  /*0540*/  IADD3 R18, PT, PT, R5.reuse, 0x18, RZ ;  /* 0x0000001805127810 */ /* 0x040fe20007ffe0ff */
[----:B------:R-:W-:Y:S01]  /*0550*/  UMOV UR12, UR11 ;  /* 0x0000000b000c7c82 */ /* 0x000fe20008000000 */
        /* <DEDUP_REMOVED lines=12> */
[----:B------:R-:W-:Y:S02]  /*0620*/  IADD3 R44, PT, PT, R5, 0x4c, RZ ;  /* 0x0000004c052c7810 */ /* 0x000fe40007ffe0ff */
[----:B----4-:R-:W-:Y:S02]  /*0630*/  LEA R0, R7, R0, 0x18 ;  /* 0x0000000007007211 */ /* 0x010fe400078ec0ff */
[----:B------:R-:W-:Y:S02]  /*0640*/  SHF.R.U32.HI R7, RZ, 0x2, R5 ;  /* 0x00000002ff077819 */ /* 0x000fe40000011605 */
        /* <DEDUP_REMOVED lines=39> */
[----:B------:R-:W-:Y:S01]  /*08c0*/  MOV R158, UR24 ;  /* 0x00000018009e7c02 */ /* 0x000fe20008000f00 */
[----:B------:R-:W-:Y:S01]  /*08d0*/  IMAD R49, R49, 0x28, R0 ;  /* 0x0000002831317824 */ /* 0x000fe200078e0200 */
[----:B------:R-:W-:Y:S01]  /*08e0*/  LOP3.LUT R0, R46, 0x18, RZ, 0xc0, !PT ;  /* 0x000000182e007812 */ /* 0x000fe200078ec0ff */
[----:B------:R-:W-:Y:S01]  /*08f0*/  UMOV UR5, URZ ;  /* 0x000000ff00057c82 */ /* 0x000fe20008000000 */
[----:B------:R-:W-:-:S02]  /*0900*/  MOV R159, UR25 ;  /* 0x00000019009f7c02 */ /* 0x000fc40008000f00 */
[----:B------:R-:W-:Y:S02]  /*0910*/  SHF.L.U32 R5, R4, 0x1, RZ ;  /* 0x0000000104057819 */ /* 0x000fe400000006ff */
[----:B------:R-:W-:Y:S02]  /*0920*/  IADD3 R4, PT, PT, R7, R0, RZ ;  /* 0x0000000007047210 */ /* 0x000fe40007ffe0ff */
[C---:B------:R-:W-:Y:S01]  /*0930*/  IADD3 R6, PT, PT, R0.reuse, R9, RZ ;  /* 0x0000000900067210 */ /* 0x040fe20007ffe0ff */
[----:B------:R-:W-:Y:S01]  /*0940*/  IMAD.WIDE.U32 R158, R5, 0x4, R158 ;  /* 0x00000004059e7825 */ /* 0x000fe200078e009e */
[C---:B------:R-:W-:Y:S01]  /*0950*/  IADD3 R5, PT, PT, R0.reuse, R15, RZ ;  /* 0x0000000f00057210 */ /* 0x040fe20007ffe0ff */
[----:B------:R1:W-:Y:S01]  /*0960*/  STL [R1+0x48], R4 ;  /* 0x0000480401007387 */ /* 0x0003e20000100800 */
[----:B------:R-:W-:Y:S02]  /*0970*/  LOP3.LUT R13, R13, 0xffff, RZ, 0xc0, !PT ;  /* 0x0000ffff0d0d7812 */ /* 0x000fe400078ec0ff */
[----:B------:R-:W-:Y:S01]  /*0980*/  IADD3 R165, PT, PT, R0, R49, RZ ;  /* 0x0000003100a57210 */ /* 0x000fe20007ffe0ff */
[----:B------:R3:W-:Y:S02]  /*0990*/  STL [R1+0x44], R6 ;  /* 0x0000440601007387 */ /* 0x0007e40000100800 */
[----:B------:R-:W-:-:S02]  /*09a0*/  IMAD R13, R13, 0x667, RZ ;  /* 0x000006670d0d7824 */ /* 0x000fc400078e02ff */
[----:B------:R4:W-:Y:S01]  /*09b0*/  STL [R1+0x40], R5 ;  /* 0x0000400501007387 */ /* 0x0009e20000100800 */
[C---:B-1----:R-:W-:Y:S02]  /*09c0*/  IADD3 R4, PT, PT, R0.reuse, R17, RZ ;  /* 0x0000001100047210 */ /* 0x042fe40007ffe0ff */
[----:B------:R-:W-:Y:S02]  /*09d0*/  SHF.R.U32.HI R155, RZ, 0x11, R13 ;  /* 0x00000011ff9b7819 */ /* 0x000fe4000001160d */
[C---:B---3--:R-:W-:Y:S01]  /*09e0*/  IADD3 R6, PT, PT, R0.reuse, R19, RZ ;  /* 0x0000001300067210 */ /* 0x048fe20007ffe0ff */
        /* <DEDUP_REMOVED lines=28> */
[----:B-1----:R-:W-:-:S05]  /*0bb0*/  IADD3 R4, PT, PT, R0, R47, RZ ;  /* 0x0000002f00047210 */ /* 0x002fca0007ffe0ff */
[----:B------:R1:W-:Y:S01]  /*0bc0*/  STL [R1], R4 ;  /* 0x0000000401007387 */ /* 0x0003e20000100800 */
[--C-:B--2---:R-:W-:Y:S02]  /*0bd0*/  HADD2.F32 R9, -RZ, R2.reuse.H0_H0 ;  /* 0x20000002ff097230 */ /* 0x104fe40000004100 */
[----:B------:R-:W-:Y:S02]  /*0be0*/  HADD2.F32 R8, -RZ, R2.H1_H1 ;  /* 0x30000002ff087230 */ /* 0x000fe40000004100 */
[--C-:B------:R-:W-:Y:S02]  /*0bf0*/  HADD2.F32 R7, -RZ, R3.reuse.H0_H0 ;  /* 0x20000003ff077230 */ /* 0x100fe40000004100 */
[----:B---3--:R-:W-:Y:S02]  /*0c00*/  HADD2.F32 R6, -RZ, R3.H1_H1 ;  /* 0x30000003ff067230 */ /* 0x008fe40000004100 */
[--C-:B----4-:R-:W-:Y:S02]  /*0c10*/  HADD2.F32 R5, -RZ, R10.reuse.H0_H0 ;  /* 0x2000000aff057230 */ /* 0x110fe40000004100 */
[----:B-1----:R-:W-:-:S02]  /*0c20*/  HADD2.F32 R4, -RZ, R10.H1_H1 ;  /* 0x3000000aff047230 */ /* 0x002fc40000004100 */
[--C-:B------:R-:W-:Y:S02]  /*0c30*/  HADD2.F32 R3, -RZ, R11.reuse.H0_H0 ;  /* 0x2000000bff037230 */ /* 0x100fe40000004100 */
[----:B0-----:R-:W-:-:S07]  /*0c40*/  HADD2.F32 R2, -RZ, R11.H1_H1 ;  /* 0x3000000bff027230 */ /* 0x001fce0000004100 */
.L_x_1418:
[----:B------:R-:W-:Y:S01]  /*0c50*/  LOP3.LUT R0, R156, 0xffff, RZ, 0xc0, !PT ;  /* 0x0000ffff9c007812 */ /* 0x000fe200078ec0ff */
[----:B------:R-:W-:Y:S02]  /*0c60*/  USHF.R.U64 UR22, UR12, 0x2, UR5 ;  /* 0x000000020c167899 */ /* 0x000fe40008001205 */
[----:B------:R-:W-:Y:S02]  /*0c70*/  USHF.R.U32.HI UR10, URZ, 0x2, UR5 ;  /* 0x00000002ff0a7899 */ /* 0x000fe40008011605 */
[----:B------:R-:W-:Y:S01]  /*0c80*/  IMAD R0, R0, 0x334, RZ ;  /* 0x0000033400007824 */ /* 0x000fe200078e02ff */
[----:B------:R-:W-:Y:S01]  /*0c90*/  USHF.L.U32 UR14, UR19, 0x6, URZ ;  /* 0x00000006130e7899 */ /* 0x000fe200080006ff */
[----:B--2---:R-:W-:Y:S01]  /*0ca0*/  MOV R15, UR22 ;  /* 0x00000016000f7c02 */ /* 0x004fe20008000f00 */
[----:B------:R-:W0:Y:S02]  /*0cb0*/  LDCU.64 UR24, c[0x0][0x3b8] ;  /* 0x00007700ff1877ac */ /* 0x000e240008000a00 */
[----:B------:R-:W-:Y:S01]  /*0cc0*/  SHF.R.U32.HI R154, RZ, 0x10, R0 ;  /* 0x00000010ff9a7819 */ /* 0x000fe20000011600 */
[----:B------:R-:W-:Y:S01]  /*0cd0*/  USHF.L.U64.HI UR21, UR22, 0x5, UR10 ;  /* 0x0000000516157899 */ /* 0x000fe2000801020a */
[----:B------:R-:W-:Y:S01]  /*0ce0*/  MOV R13, UR14 ;  /* 0x0000000e000d7c02 */ /* 0x000fe20008000f00 */
[----:B------:R-:W-:Y:S01]  /*0cf0*/  USHF.L.U32 UR18, UR22, 0x5, URZ ;  /* 0x0000000516127899 */ /* 0x000fe200080006ff */
[----:B------:R-:W-:Y:S01]  /*0d00*/  PRMT R0, R154, 0x9910, RZ ;  /* 0x000099109a007816 */ /* 0x000fe200000000ff */
[----:B------:R-:W-:Y:S01]  /*0d10*/  UIMAD UR28, UR15, 0x140, URZ ;  /* 0x000001400f1c78a4 */ /* 0x000fe2000f8e02ff */
[----:B------:R-:W1:Y:S03]  /*0d20*/  LDCU.64 UR26, c[0x0][0x3a0] ;  /* 0x00007400ff1a77ac */ /* 0x000e660008000a00 */
[----:B------:R-:W-:Y:S01]  /*0d30*/  IMAD R0, R0, 0x50, RZ ;  /* 0x0000005000007824 */ /* 0x000fe200078e02ff */
[----:B------:R-:W-:Y:S01]  /*0d40*/  MOV R10, UR18 ;  /* 0x00000012000a7c02 */ /* 0x000fe20008000f00 */
[----:B------:R-:W-:-:S03]  /*0d50*/  UIMAD UR10, UR10, 0x50000, URZ ;  /* 0x000500000a0a78a4 */ /* 0x000fc6000f8e02ff */
[----:B------:R-:W-:-:S04]  /*0d60*/  IADD3 R0, PT, PT, RZ, -R0, RZ ;  /* 0x80000000ff007210 */ /* 0x000fc80007ffe0ff */
[----:B------:R-:W-:Y:S02]  /*0d70*/  PRMT R11, R0, 0x7710, RZ ;  /* 0x00007710000b7816 */ /* 0x000fe400000000ff */
[----:B------:R-:W-:Y:S01]  /*0d80*/  LOP3.LUT R0, R154, 0xc0, R13, 0xf8, !PT ;  /* 0x000000c09a007812 */ /* 0x000fe200078ef80d */
[----:B------:R-:W-:Y:S01]  /*0d90*/  HFMA2 R13, -RZ, RZ, 0, 0 ;  /* 0x00000000ff0d7431 */ /* 0x000fe200000001ff */
[----:B------:R-:W-:-:S04]  /*0da0*/  IADD3 R11, PT, PT, R11, R156, RZ ;  /* 0x0000009c0b0b7210 */ /* 0x000fc80007ffe0ff */
[----:B------:R-:W-:Y:S02]  /*0db0*/  LOP3.LUT R53, R11, 0xffff, RZ, 0xc0, !PT ;  /* 0x0000ffff0b357812 */ /* 0x000fe400078ec0ff */
[----:B------:R-:W-:Y:S02]  /*0dc0*/  MOV R11, UR21 ;  /* 0x00000015000b7c02 */ /* 0x000fe40008000f00 */
[----:B------:R-:W-:Y:S01]  /*0dd0*/  LEA R12, R53, UR28, 0x2 ;  /* 0x0000001c350c7c11 */ /* 0x000fe2000f8e10ff */
[----:B------:R-:W-:-:S04]  /*0de0*/  IMAD.WIDE.U32 R10, R155, 0x2, R10 ;  /* 0x000000029b0a7825 */ /* 0x000fc800078e000a */
[----:B------:R-:W-:Y:S01]  /*0df0*/  IMAD.WIDE.U32 R12, R15, 0x50000, R12 ;  /* 0x000500000f0c7825 */ /* 0x000fe200078e000c */
[----:B0-----:R-:W-:-:S03]  /*0e00*/  LEA R84, P0, R10, UR24, 0x2 ;  /* 0x000000180a547c11 */ /* 0x001fc6000f8010ff */
[----:B------:R-:W-:Y:S01]  /*0e10*/  IMAD R15, R0, 0x500, RZ ;  /* 0x00000500000f7824 */ /* 0x000fe200078e02ff */
[----:B------:R-:W-:Y:S01]  /*0e20*/  LEA.HI.X R85, R10, UR25, R11, 0x2, P0 ;  /* 0x000000190a557c11 */ /* 0x000fe200080f140b */
[----:B------:R-:W0:Y:S03]  /*0e30*/  LDCU.64 UR24, c[0x0][0x398] ;  /* 0x00007300ff1877ac */ /* 0x000e260008000a00 */
[----:B------:R-:W-:Y:S02]  /*0e40*/  IADD3 R152, P1, PT, R15, R12, RZ ;  /* 0x0000000c0f987210 */ /* 0x000fe40007f3e0ff */
[----:B------:R-:W2:Y:S02]  /*0e50*/  LDG.E.64.CONSTANT R84, desc[UR16][R84.64] ;  /* 0x0000001054547981 */ /* 0x000ea4000c1e9b00 */
[----:B------:R-:W-:Y:S01]  /*0e60*/  IADD3.X R13, PT, PT, R13, UR10, RZ, P1, !PT ;  /* 0x0000000a0d0d7c10 */ /* 0x000fe20008ffe4ff */
[----:B------:R-:W2:Y:S01]  /*0e70*/  LDCU UR10, c[0x0][0x3c0] ;  /* 0x00007800ff0a77ac */ /* 0x000ea20008000800 */
[----:B------:R-:W-:-:S02]  /*0e80*/  SHF.L.U32 R151, R152, 0x1, RZ ;  /* 0x0000000198977819 */ /* 0x000fc400000006ff */
[----:B------:R-:W-:Y:S02]  /*0e90*/  SHF.L.U64.HI R152, R152, 0x1, R13 ;  /* 0x0000000198987819 */ /* 0x000fe4000001020d */
[----:B-1----:R-:W-:-:S04]  /*0ea0*/  IADD3 R48, P0, PT, R151, UR26, RZ ;  /* 0x0000001a97307c10 */ /* 0x002fc8000ff1e0ff */
[----:B------:R-:W-:-:S05]  /*0eb0*/  IADD3.X R49, PT, PT, R152, UR27, RZ, P0, !PT ;  /* 0x0000001b98317c10 */ /* 0x000fca00087fe4ff */
[----:B------:R-:W3:Y:S04]  /*0ec0*/  LDG.E.64.CONSTANT R30, desc[UR16][R48.64] ;  /* 0x00000010301e7981 */ /* 0x000ee8000c1e9b00 */
[----:B------:R-:W4:Y:S04]  /*0ed0*/  LDG.E.64.CONSTANT R24, desc[UR16][R48.64+0x2800] ;  /* 0x0028001030187981 */ /* 0x000f28000c1e9b00 */
[----:B------:R-:W5:Y:S04]  /*0ee0*/  LDG.E.64.CONSTANT R22, desc[UR16][R48.64+0x5000] ;  /* 0x0050001030167981 */ /* 0x000f68000c1e9b00 */
[----:B------:R-:W5:Y:S04]  /*0ef0*/  LDG.E.64.CONSTANT R20, desc[UR16][R48.64+0x7800] ;  /* 0x0078001030147981 */ /* 0x000f68000c1e9b00 */
[----:B------:R-:W5:Y:S04]  /*0f00*/  LDG.E.64.CONSTANT R18, desc[UR16][R48.64+0xa000] ;  /* 0x00a0001030127981 */ /* 0x000f68000c1e9b00 */
[----:B------:R-:W5:Y:S04]  /*0f10*/  LDG.E.64.CONSTANT R16, desc[UR16][R48.64+0xc800] ;  /* 0x00c8001030107981 */ /* 0x000f68000c1e9b00 */
[----:B------:R-:W5:Y:S04]  /*0f20*/  LDG.E.64.CONSTANT R14, desc[UR16][R48.64+0xf000] ;  /* 0x00f00010300e7981 */ /* 0x000f68000c1e9b00 */
        /* <DEDUP_REMOVED lines=10> */
[----:B------:R-:W5:Y:S01]  /*0fd0*/  LDG.E.64.CONSTANT R56, desc[UR16][R50.64+0xc800] ;  /* 0x00c8001032387981 */ /* 0x000f62000c1e9b00 */
[----:B--2---:R-:W-:-:S06]  /*0fe0*/  FADD.FTZ R46, R85, UR10 ;  /* 0x0000000a552e7e21 */ /* 0x004fcc0008010000 */
[----:B------:R-:W0:Y:S01]  /*0ff0*/  MUFU.RSQ R46, R46 ;  /* 0x0000002e002e7308 */ /* 0x000e220000001400 */
[----:B---3--:R-:W-:-:S05]  /*1000*/  HADD2.F32 R27, -RZ, R30.H0_H0 ;  /* 0x2000001eff1b7230 */ /* 0x008fca0000004100 */
[----:B------:R-:W-:-:S04]  /*1010*/  FADD.FTZ R27, -R84, R27 ;  /* 0x0000001b541b7221 */ /* 0x000fc80000010100 */
[----:B0-----:R-:W-:Y:S01]  /*1020*/  FMUL.FTZ R0, R46, R27 ;  /* 0x0000001b2e007220 */ /* 0x001fe20000410000 */
[----:B------:R-:W-:-:S05]  /*1030*/  HADD2.F32 R27, -RZ, R31.H0_H0 ;  /* 0x2000001fff1b7230 */ /* 0x000fca0000004100 */
[----:B------:R-:W-:-:S04]  /*1040*/  FADD.FTZ R27, -R84, R27 ;  /* 0x0000001b541b7221 */ /* 0x000fc80000010100 */
[----:B------:R-:W-:Y:S01]  /*1050*/  FMUL.FTZ R44, R46, R27 ;  /* 0x0000001b2e2c7220 */ /* 0x000fe20000410000 */
[----:B----4-:R-:W-:-:S05]  /*1060*/  HADD2.F32 R27, -RZ, R24.H0_H0 ;  /* 0x20000018ff1b7230 */ /* 0x010fca0000004100 */
[----:B------:R-:W-:-:S04]  /*1070*/  FADD.FTZ R27, -R84, R27 ;  /* 0x0000001b541b7221 */ /* 0x000fc80000010100 */
[----:B------:R-:W-:Y:S01]  /*1080*/  FMUL.FTZ R42, R46, R27 ;  /* 0x0000001b2e2a7220 */ /* 0x000fe20000410000 */
[----:B------:R-:W-:-:S05]  /*1090*/  HADD2.F32 R27, -RZ, R25.H0_H0 ;  /* 0x20000019ff1b7230 */ /* 0x000fca0000004100 */
[----:B------:R-:W-:Y:S01]  /*10a0*/  FADD.FTZ R27, -R84, R27 ;  /* 0x0000001b541b7221 */ /* 0x000fe20000010100 */
[----:B------:R-:W-:-:S03]  /*10b0*/  HADD2.F32 R25, -RZ, R25.H1_H1 ;  /* 0x30000019ff197230 */ /* 0x000fc60000004100 */
[----:B------:R-:W-:Y:S01]  /*10c0*/  FMUL.FTZ R40, R46, R27 ;  /* 0x0000001b2e287220 */ /* 0x000fe20000410000 */
[----:B-----5:R-:W-:Y:S02]  /*10d0*/  HADD2.F32 R27, -RZ, R22.H0_H0 ;  /* 0x20000016ff1b7230 */ /* 0x020fe40000004100 */
[----:B------:R-:W-:-:S03]  /*10e0*/  FADD.FTZ R25, -R84, R25 ;  /* 0x0000001954197221 */ /* 0x000fc60000010100 */
[----:B------:R-:W-:Y:S01]  /*10f0*/  FADD.FTZ R27, -R84, R27 ;  /* 0x0000001b541b7221 */ /* 0x000fe20000010100 */
[C---:B------:R-:W-:Y:S01]  /*1100*/  FMUL.FTZ R39, R46.reuse, R25 ;  /* 0x000000192e277220 */ /* 0x040fe20000410000 */
[----:B------:R-:W-:Y:S02]  /*1110*/  HADD2.F32 R25, -RZ, R22.H1_H1 ;  /* 0x30000016ff197230 */ /* 0x000fe40000004100 */
[----:B------:R-:W-:Y:S01]  /*1120*/  FMUL.FTZ R38, R46, R27 ;  /* 0x0000001b2e267220 */ /* 0x000fe20000410000 */
[--C-:B------:R-:W-:Y:S02]  /*1130*/  HADD2.F32 R27, -RZ, R23.reuse.H0_H0 ;  /* 0x20000017ff1b7230 */ /* 0x100fe40000004100 */
[----:B------:R-:W-:Y:S02]  /*1140*/  HADD2.F32 R23, -RZ, R23.H1_H1 ;  /* 0x30000017ff177230 */ /* 0x000fe40000004100 */
[----:B------:R-:W-:-:S03]  /*1150*/  FADD.FTZ R25, -R84, R25 ;  /* 0x0000001954197221 */ /* 0x000fc60000010100 */
[----:B------:R-:W-:Y:S01]  /*1160*/  FADD.FTZ R23, -R84, R23 ;  /* 0x0000001754177221 */ /* 0x000fe20000010100 */
[C---:B------:R-:W-:Y:S01]  /*1170*/  FMUL.FTZ R37, R46.reuse, R25 ;  /* 0x000000192e257220 */ /* 0x040fe20000410000 */
[----:B------:R-:W-:Y:S02]  /*1180*/  HADD2.F32 R29, -RZ, R30.H1_H1 ;  /* 0x3000001eff1d7230 */ /* 0x000fe40000004100 */
[----:B------:R-:W-:Y:S01]  /*1190*/  FMUL.FTZ R35, R46, R23 ;  /* 0x000000172e237220 */ /* 0x000fe20000410000 */
[--C-:B------:R-:W-:Y:S02]  /*11a0*/  HADD2.F32 R25, -RZ, R20.reuse.H0_H0 ;  /* 0x20000014ff197230 */ /* 0x100fe40000004100 */
[----:B------:R-:W-:Y:S02]  /*11b0*/  HADD2.F32 R23, -RZ, R20.H1_H1 ;  /* 0x30000014ff177230 */ /* 0x000fe40000004100 */
[C---:B------:R-:W-:Y:S01]  /*11c0*/  FADD.FTZ R29, -R84.reuse, R29 ;  /* 0x0000001d541d7221 */ /* 0x040fe20000010100 */
[----:B------:R-:W-:-:S02]  /*11d0*/  FADD.FTZ R25, -R84, R25 ;  /* 0x0000001954197221 */ /* 0x000fc40000010100 */
[----:B------:R-:W-:Y:S01]  /*11e0*/  FADD.FTZ R23, -R84, R23 ;  /* 0x0000001754177221 */ /* 0x000fe20000010100 */
[C---:B------:R-:W-:Y:S01]  /*11f0*/  FMUL.FTZ R45, R46.reuse, R29 ;  /* 0x0000001d2e2d7220 */ /* 0x040fe20000410000 */
[C---:B------:R-:W-:Y:S01]  /*1200*/  FMUL.FTZ R34, R46.reuse, R25 ;  /* 0x000000192e227220 */ /* 0x040fe20000410000 */
[----:B------:R-:W-:Y:S02]  /*1210*/  HADD2.F32 R29, -RZ, R31.H1_H1 ;  /* 0x3000001fff1d7230 */ /* 0x000fe40000004100 */
[----:B------:R-:W-:Y:S01]  /*1220*/  FMUL.FTZ R33, R46, R23 ;  /* 0x000000172e217220 */ /* 0x000fe20000410000 */
[--C-:B------:R-:W-:Y:S02]  /*1230*/  HADD2.F32 R25, -RZ, R21.reuse.H0_H0 ;  /* 0x20000015ff197230 */ /* 0x100fe40000004100 */
[----:B------:R-:W-:Y:S02]  /*1240*/  HADD2.F32 R23, -RZ, R18.H0_H0 ;  /* 0x20000012ff177230 */ /* 0x000fe40000004100 */
[----:B------:R-:W-:-:S02]  /*1250*/  HADD2.F32 R21, -RZ, R21.H1_H1 ;  /* 0x30000015ff157230 */ /* 0x000fc40000004100 */
[C---:B------:R-:W-:Y:S01]  /*1260*/  FADD.FTZ R29, -R84.reuse, R29 ;  /* 0x0000001d541d7221 */ /* 0x040fe20000010100 */
[C---:B------:R-:W-:Y:S02]  /*1270*/  FADD.FTZ R23, -R84.reuse, R23 ;  /* 0x0000001754177221 */ /* 0x040fe40000010100 */
[----:B------:R-:W-:Y:S01]  /*1280*/  FADD.FTZ R21, -R84, R21 ;  /* 0x0000001554157221 */ /* 0x000fe20000010100 */
[C---:B------:R-:W-:Y:S01]  /*1290*/  FMUL.FTZ R43, R46.reuse, R29 ;  /* 0x0000001d2e2b7220 */ /* 0x040fe20000410000 */
[C---:B------:R-:W-:Y:S01]  /*12a0*/  FMUL.FTZ R30, R46.reuse, R23 ;  /* 0x000000172e1e7220 */ /* 0x040fe20000410000 */
[----:B------:R-:W-:Y:S02]  /*12b0*/  HADD2.F32 R29, -RZ, R24.H1_H1 ;  /* 0x30000018ff1d7230 */ /* 0x000fe40000004100 */
[----:B------:R-:W-:Y:S01]  /*12c0*/  FMUL.FTZ R31, R46, R21 ;  /* 0x000000152e1f7220 */ /* 0x000fe20000410000 */
[----:B------:R-:W-:Y:S02]  /*12d0*/  HADD2.F32 R23, -RZ, R19.H0_H0 ;  /* 0x20000013ff177230 */ /* 0x000fe40000004100 */
[----:B------:R-:W-:-:S02]  /*12e0*/  HADD2.F32 R21, -RZ, R18.H1_H1 ;  /* 0x30000012ff157230 */ /* 0x000fc40000004100 */
[----:B------:R-:W-:Y:S02]  /*12f0*/  HADD2.F32 R19, -RZ, R19.H1_H1 ;  /* 0x30000013ff137230 */ /* 0x000fe40000004100 */
[C---:B------:R-:W-:Y:S01]  /*1300*/  FADD.FTZ R29, -R84.reuse, R29 ;  /* 0x0000001d541d7221 */ /* 0x040fe20000010100 */
[C---:B------:R-:W-:Y:S01]  /*1310*/  FADD.FTZ R27, -R84.reuse, R27 ;  /* 0x0000001b541b7221 */ /* 0x040fe20000010100 */
[C---:B------:R-:W-:Y:S01]  /*1320*/  FADD.FTZ R21, -R84.reuse, R21 ;  /* 0x0000001554157221 */ /* 0x040fe20000010100 */
[----:B------:R-:W-:Y:S01]  /*1330*/  FADD.FTZ R19, -R84, R19 ;  /* 0x0000001354137221 */ /* 0x000fe20000010100 */
[C---:B------:R-:W-:Y:S01]  /*1340*/  FMUL.FTZ R41, R46.reuse, R29 ;  /* 0x0000001d2e297220 */ /* 0x040fe20000410000 */
[C---:B------:R-:W-:Y:S01]  /*1350*/  FMUL.FTZ R36, R46.reuse, R27 ;  /* 0x0000001b2e247220 */ /* 0x040fe20000410000 */
[C---:B------:R-:W-:Y:S01]  /*1360*/  FMUL.FTZ R29, R46.reuse, R21 ;  /* 0x000000152e1d7220 */ /* 0x040fe20000410000 */
[----:B------:R-:W-:Y:S01]  /*1370*/  FMUL.FTZ R27, R46, R19 ;  /* 0x000000132e1b7220 */ /* 0x000fe20000410000 */
[----:B------:R-:W-:-:S02]  /*1380*/  HADD2.F32 R21, -RZ, R16.H0_H0 ;  /* 0x20000010ff157230 */ /* 0x000fc40000004100 */
[----:B------:R-:W-:Y:S02]  /*1390*/  HADD2.F32 R19, -RZ, R16.H1_H1 ;  /* 0x30000010ff137230 */ /* 0x000fe40000004100 */
[----:B------:R-:W-:Y:S01]  /*13a0*/  FADD.FTZ R25, -R84, R25 ;  /* 0x0000001954197221 */ /* 0x000fe20000010100 */
[----:B------:R-:W-:Y:S01]  /*13b0*/  FFMA.FTZ R52, R9, R0, R5 ;  /* 0x0000000009347223 */ /* 0x000fe20000010005 */
[----:B------:R-:W-:Y:S01]  /*13c0*/  FFMA.FTZ R92, R8, R45, R4 ;  /* 0x0000002d085c7223 */ /* 0x000fe20000010004 */
[C---:B------:R-:W-:Y:S01]  /*13d0*/  FADD.FTZ R21, -R84.reuse, R21 ;  /* 0x0000001554157221 */ /* 0x040fe20000010100 */
[----:B------:R-:W-:Y:S01]  /*13e0*/  FADD.FTZ R19, -R84, R19 ;  /* 0x0000001354137221 */ /* 0x000fe20000010100 */
[----:B------:R-:W-:Y:S01]  /*13f0*/  FMUL.FTZ R32, R46, R25 ;  /* 0x000000192e207220 */ /* 0x000fe20000410000 */
[----:B------:R-:W-:Y:S01]  /*1400*/  FMUL.FTZ R55, R52, -1.4426950216293334961 ;  /* 0xbfb8aa3b34377820 */ /* 0x000fe20000410000 */
[----:B------:R-:W-:Y:S01]  /*1410*/  FMUL.FTZ R54, R92, -1.4426950216293334961 ;  /* 0xbfb8aa3b5c367820 */ /* 0x000fe20000410000 */
[C---:B------:R-:W-:Y:S01]  /*1420*/  FMUL.FTZ R26, R46.reuse, R21 ;  /* 0x000000152e1a7220 */ /* 0x040fe20000410000 */
[----:B------:R-:W-:Y:S01]  /*1430*/  FMUL.FTZ R25, R46, R19 ;  /* 0x000000132e197220 */ /* 0x000fe20000410000 */
[----:B------:R-:W-:-:S02]  /*1440*/  HADD2.F32 R21, -RZ, R17.H0_H0 ;  /* 0x20000011ff157230 */ /* 0x000fc40000004100 */
[----:B------:R-:W-:Y:S02]  /*1450*/  HADD2.F32 R19, -RZ, R14.H0_H0 ;  /* 0x2000000eff137230 */ /* 0x000fe40000004100 */
[----:B------:R-:W-:Y:S01]  /*1460*/  HADD2.F32 R17, -RZ, R17.H1_H1 ;  /* 0x30000011ff117230 */ /* 0x000fe20000004100 */
[----:B------:R-:W0:Y:S01]  /*1470*/  MUFU.EX2 R55, R55 ;  /* 0x0000003700377308 */ /* 0x000e220000000800 */
[C---:B------:R-:W-:Y:S01]  /*1480*/  FADD.FTZ R23, -R84.reuse, R23 ;  /* 0x0000001754177221 */ /* 0x040fe20000010100 */
[C---:B------:R-:W-:Y:S02]  /*1490*/  FADD.FTZ R19, -R84.reuse, R19 ;  /* 0x0000001354137221 */ /* 0x040fe40000010100 */
[----:B------:R-:W-:-:S04]  /*14a0*/  FADD.FTZ R17, -R84, R17 ;  /* 0x0000001154117221 */ /* 0x000fc80000010100 */
[----:B------:R-:W1:Y:S01]  /*14b0*/  MUFU.EX2 R54, R54 ;  /* 0x0000003600367308 */ /* 0x000e620000000800 */
[C---:B------:R-:W-:Y:S01]  /*14c0*/  FMUL.FTZ R28, R46.reuse, R23 ;  /* 0x000000172e1c7220 */ /* 0x040fe20000410000 */
[C---:B------:R-:W-:Y:S01]  /*14d0*/  FMUL.FTZ R22, R46.reuse, R19 ;  /* 0x000000132e167220 */ /* 0x040fe20000410000 */
[----:B------:R-:W-:Y:S01]  /*14e0*/  FMUL.FTZ R23, R46, R17 ;  /* 0x000000112e177220 */ /* 0x000fe20000410000 */
[--C-:B------:R-:W-:Y:S02]  /*14f0*/  HADD2.F32 R19, -RZ, R15.reuse.H0_H0 ;  /* 0x2000000fff137230 */ /* 0x100fe40000004100 */
[----:B------:R-:W-:Y:S02]  /*1500*/  HADD2.F32 R17, -RZ, R14.H1_H1 ;  /* 0x3000000eff117230 */ /* 0x000fe40000004100 */
        /* <DEDUP_REMOVED lines=10> */
[----:B0-----:R-:W-:Y:S01]  /*15b0*/  FADD.FTZ R96, R55, 1 ;  /* 0x3f80000037607421 */ /* 0x001fe20000010000 */
[----:B------:R-:W-:Y:S02]  /*15c0*/  HADD2.F32 R15, -RZ, R12.H1_H1 ;  /* 0x3000000cff0f7230 */ /* 0x000fe40000004100 */
[----:B-1----:R-:W-:Y:S02]  /*15d0*/  FADD.FTZ R12, R54, 1 ;  /* 0x3f800000360c7421 */ /* 0x002fe40000010000 */
[----:B------:R-:W2:Y:S01]  /*15e0*/  LDG.E.64.CONSTANT R54, desc[UR16][R50.64+0xf000] ;  /* 0x00f0001032367981 */ /* 0x000ea2000c1e9b00 */
[----:B------:R-:W-:Y:S01]  /*15f0*/  FFMA.FTZ R75, R6, R43, R2 ;  /* 0x0000002b064b7223 */ /* 0x000fe20000010002 */
[----:B------:R-:W0:Y:S01]  /*1600*/  S2R R14, SR_CgaCtaId ;  /* 0x00000000000e7919 */ /* 0x000e220000008800 */
[----:B------:R-:W-:Y:S02]  /*1610*/  FFMA.FTZ R63, R7, R44, R3 ;  /* 0x0000002c073f7223 */ /* 0x000fe40000010003 */
[----:B------:R-:W-:-:S02]  /*1620*/  FMUL.FTZ R74, R75, -1.4426950216293334961 ;  /* 0xbfb8aa3b4b4a7820 */ /* 0x000fc40000410000 */
[----:B------:R-:W-:-:S04]  /*1630*/  FMUL.FTZ R94, R63, -1.4426950216293334961 ;  /* 0xbfb8aa3b3f5e7820 */ /* 0x000fc80000410000 */
[----:B------:R-:W1:Y:S01]  /*1640*/  MUFU.EX2 R74, R74 ;  /* 0x0000004a004a7308 */ /* 0x000e620000000800 */
[C---:B------:R-:W-:Y:S01]  /*1650*/  FADD.FTZ R17, -R84.reuse, R17 ;  /* 0x0000001154117221 */ /* 0x040fe20000010100 */
[----:B------:R-:W-:-:S06]  /*1660*/  FADD.FTZ R15, -R84, R15 ;  /* 0x0000000f540f7221 */ /* 0x000fcc0000010100 */
[----:B------:R-:W3:Y:S01]  /*1670*/  MUFU.EX2 R94, R94 ;  /* 0x0000005e005e7308 */ /* 0x000ee20000000800 */
[C---:B------:R-:W-:Y:S01]  /*1680*/  FMUL.FTZ R18, R46.reuse, R17 ;  /* 0x000000112e127220 */ /* 0x040fe20000410000 */
[----:B------:R-:W-:Y:S01]  /*1690*/  FFMA.FTZ R91, R9, R42, R5 ;  /* 0x0000002a095b7223 */ /* 0x000fe20000010005 */
[----:B------:R-:W-:Y:S01]  /*16a0*/  FMUL.FTZ R17, R46, R15 ;  /* 0x0000000f2e117220 */ /* 0x000fe20000410000 */
[--C-:B------:R-:W-:Y:S02]  /*16b0*/  HADD2.F32 R95, -RZ, R13.reuse.H0_H0 ;  /* 0x2000000dff5f7230 */ /* 0x100fe40000004100 */
[----:B------:R-:W-:Y:S02]  /*16c0*/  HADD2.F32 R15, -RZ, R13.H1_H1 ;  /* 0x3000000dff0f7230 */ /* 0x000fe40000004100 */
[----:B------:R-:W4:Y:S01]  /*16d0*/  MUFU.RCP R96, R96 ;  /* 0x0000006000607308 */ /* 0x000f220000001000 */
[----:B------:R-:W-:Y:S01]  /*16e0*/  MOV R13, 0x400 ;  /* 0x00000400000d7802 */ /* 0x000fe20000000f00 */
[----:B------:R-:W-:Y:S01]  /*16f0*/  FMUL.FTZ R90, R91, -1.4426950216293334961 ;  /* 0xbfb8aa3b5b5a7820 */ /* 0x000fe20000410000 */
[----:B-1----:R-:W-:-:S02]  /*1700*/  FADD.FTZ R148, R74, 1 ;  /* 0x3f8000004a947421 */ /* 0x002fc40000010000 */
[----:B------:R-:W-:Y:S01]  /*1710*/  IADD3 R13, PT, PT, R13, 0x2800, RZ ;  /* 0x000028000d0d7810 */ /* 0x000fe20007ffe0ff */
[----:B------:R-:W-:Y:S02]  /*1720*/  FFMA.FTZ R72, R8, R41, R4 ;  /* 0x0000002908487223 */ /* 0x000fe40000010004 */
[----:B------:R-:W1:Y:S01]  /*1730*/  MUFU.RCP R12, R12 ;  /* 0x0000000c000c7308 */ /* 0x000e620000001000 */
[----:B---3--:R-:W-:Y:S01]  /*1740*/  FADD.FTZ R149, R94, 1 ;  /* 0x3f8000005e957421 */ /* 0x008fe20000010000 */
[----:B0-----:R-:W-:Y:S01]  /*1750*/  LEA R13, R14, R13, 0x18 ;  /* 0x0000000d0e0d7211 */ /* 0x001fe200078ec0ff */
[----:B------:R-:W-:-:S05]  /*1760*/  FMUL.FTZ R62, R72, -1.4426950216293334961 ;  /* 0xbfb8aa3b483e7820 */ /* 0x000fca0000410000 */
[----:B------:R-:W0:Y:S01]  /*1770*/  MUFU.EX2 R90, R90 ;  /* 0x0000005a005a7308 */ /* 0x000e220000000800 */
[----:B------:R-:W-:Y:S02]  /*1780*/  IMAD R53, R53, 0x28, R13 ;  /* 0x0000002835357824 */ /* 0x000fe400078e020d */
[----:B----4-:R-:W-:Y:S01]  /*1790*/  FADD.FTZ R13, -R96, 1 ;  /* 0x3f800000600d7421 */ /* 0x010fe20000010100 */
[----:B------:R-:W-:-:S04]  /*17a0*/  FFMA.FTZ R47, R7, R40, R3 ;  /* 0x00000028072f7223 */ /* 0x000fc80000010003 */
[----:B------:R-:W3:Y:S01]  /*17b0*/  MUFU.RCP R148, R148 ;  /* 0x0000009400947308 */ /* 0x000ee20000001000 */
[----:B------:R-:W-:Y:S01]  /*17c0*/  LEA R154, R154, R53, 0x3 ;  /* 0x000000359a9a7211 */ /* 0x000fe200078e18ff */
[----:B------:R-:W-:-:S06]  /*17d0*/  FFMA.FTZ R13, R52, R13, 1 ;  /* 0x3f800000340d7423 */ /* 0x000fcc000001000d */
[----:B------:R-:W4:Y:S01]  /*17e0*/  MUFU.RCP R149, R149 ;  /* 0x0000009500957308 */ /* 0x000f220000001000 */
[----:B------:R-:W-:Y:S01]  /*17f0*/  FMUL.FTZ R85, R47, -1.4426950216293334961 ;  /* 0xbfb8aa3b2f557820 */ /* 0x000fe20000410000 */
[----:B------:R-:W5:Y:S01]  /*1800*/  LDG.E.64.CONSTANT R52, desc[UR16][R50.64+0x11800] ;  /* 0x0118001032347981 */ /* 0x000f62000c1e9b00 */
[----:B------:R-:W-:-:S05]  /*1810*/  HADD2.F32 R74, -RZ, R10.H0_H0 ;  /* 0x2000000aff4a7230 */ /* 0x000fca0000004100 */
[----:B------:R-:W4:Y:S01]  /*1820*/  MUFU.EX2 R62, R62 ;  /* 0x0000003e003e7308 */ /* 0x000f220000000800 */
[----:B------:R-:W-:Y:S02]  /*1830*/  HADD2.F32 R10, -RZ, R10.H1_H1 ;  /* 0x3000000aff0a7230 */ /* 0x000fe40000004100 */
[----:B-1----:R-:W-:Y:S01]  /*1840*/  FADD.FTZ R101, -R12, 1 ;  /* 0x3f8000000c657421 */ /* 0x002fe20000010100 */
[----:B------:R-:W-:Y:S01]  /*1850*/  FFMA.FTZ R88, R6, R39, R2 ;  /* 0x0000002706587223 */ /* 0x000fe20000010002 */
[----:B0-----:R-:W-:Y:S01]  /*1860*/  FADD.FTZ R147, R90, 1 ;  /* 0x3f8000005a937421 */ /* 0x001fe20000010000 */
[----:B------:R-:W-:Y:S01]  /*1870*/  FMUL.FTZ R90, R96, R13 ;  /* 0x0000000d605a7220 */ /* 0x000fe20000410000 */
[----:B------:R-:W-:Y:S01]  /*1880*/  FFMA.FTZ R92, R92, R101, 1 ;  /* 0x3f8000005c5c7423 */ /* 0x000fe20000010065 */
[----:B------:R-:W0:Y:S01]  /*1890*/  MUFU.EX2 R85, R85 ;  /* 0x0000005500557308 */ /* 0x000e220000000800 */
[----:B------:R-:W-:Y:S01]  /*18a0*/  FADD.FTZ R13, -R84, R10 ;  /* 0x0000000a540d7221 */ /* 0x000fe20000010100 */
[----:B---3--:R-:W-:Y:S01]  /*18b0*/  FADD.FTZ R101, -R148, 1 ;  /* 0x3f80000094657421 */ /* 0x008fe20000010100 */
[----:B------:R-:W-:-:S02]  /*18c0*/  HADD2.F32 R10, -RZ, R60.H0_H0 ;  /* 0x2000003cff0a7230 */ /* 0x000fc40000004100 */
[----:B------:R-:W-:Y:S01]  /*18d0*/  FMUL.FTZ R65, R88, -1.4426950216293334961 ;  /* 0xbfb8aa3b58417820 */ /* 0x000fe20000410000 */
[----:B----4-:R-:W-:Y:S01]  /*18e0*/  FADD.FTZ R141, -R149, 1 ;  /* 0x3f800000958d7421 */ /* 0x010fe20000010100 */
[----:B------:R-:W-:Y:S01]  /*18f0*/  FFMA.FTZ R75, R75, R101, 1 ;  /* 0x3f8000004b4b7423 */ /* 0x000fe20000010065 */
[----:B------:R-:W-:Y:S01]  /*1900*/  FMUL.FTZ R90, R10, R90 ;  /* 0x0000005a0a5a7220 */ /* 0x000fe20000410000 */
[----:B------:R-:W-:Y:S01]  /*1910*/  FADD.FTZ R62, R62, 1 ;  /* 0x3f8000003e3e7421 */ /* 0x000fe20000010000 */
[----:B------:R-:W-:Y:S01]  /*1920*/  FFMA.FTZ R63, R63, R141, 1 ;  /* 0x3f8000003f3f7423 */ /* 0x000fe2000001008d */
[--C-:B------:R-:W-:Y:S01]  /*1930*/  HADD2.F32 R10, -RZ, R61.reuse.H0_H0 ;  /* 0x2000003dff0a7230 */ /* 0x100fe20000004100 */
[----:B------:R-:W1:Y:S01]  /*1940*/  MUFU.EX2 R65, R65 ;  /* 0x0000004100417308 */ /* 0x000e620000000800 */
[----:B------:R-:W-:Y:S02]  /*1950*/  HADD2.F32 R61, -RZ, R61.H1_H1 ;  /* 0x3000003dff3d7230 */ /* 0x000fe40000004100 */
[----:B------:R-:W-:Y:S01]  /*1960*/  FMUL.FTZ R148, R148, R75 ;  /* 0x0000004b94947220 */ /* 0x000fe20000410000 */
[----:B------:R-:W-:Y:S01]  /*1970*/  FMUL.FTZ R149, R149, R63 ;  /* 0x0000003f95957220 */ /* 0x000fe20000410000 */
[----:B------:R-:W-:-:S03]  /*1980*/  HADD2.F32 R150, -RZ, R60.H1_H1 ;  /* 0x3000003cff967230 */ /* 0x000fc60000004100 */
[----:B------:R3:W4:Y:S01]  /*1990*/  MUFU.RCP R146, R62 ;  /* 0x0000003e00927308 */ /* 0x0007220000001000 */
[----:B------:R-:W-:Y:S01]  /*19a0*/  FMUL.FTZ R148, R61, R148 ;  /* 0x000000943d947220 */ /* 0x000fe20000410000 */
[----:B0-----:R-:W-:Y:S01]  /*19b0*/  FADD.FTZ R145, R85, 1 ;  /* 0x3f80000055917421 */ /* 0x001fe20000010000 */
[----:B------:R-:W5:Y:S04]  /*19c0*/  LDG.E.64.CONSTANT R60, desc[UR16][R48.64+0x19000] ;  /* 0x01900010303c7981 */ /* 0x000f68000c1e9b00 */
[----:B---3--:R-:W3:Y:S01]  /*19d0*/  LDG.E.64.CONSTANT R62, desc[UR16][R50.64+0x14000] ;  /* 0x01400010323e7981 */ /* 0x008ee2000c1e9b00 */
[----:B------:R-:W-:Y:S01]  /*19e0*/  FFMA.FTZ R130, R9, R38, R5 ;  /* 0x0000002609827223 */ /* 0x000fe20000010005 */
[----:B------:R-:W0:Y:S01]  /*19f0*/  MUFU.RCP R145, R145 ;  /* 0x0000009100917308 */ /* 0x000e220000001000 */
[----:B------:R-:W-:Y:S01]  /*1a00*/  FFMA.FTZ R128, R8, R37, R4 ;  /* 0x0000002508807223 */ /* 0x000fe20000010004 */
[----:B-1----:R-:W-:Y:S01]  /*1a10*/  FADD.FTZ R65, R65, 1 ;  /* 0x3f80000041417421 */ /* 0x002fe20000010000 */
[----:B------:R-:W-:Y:S01]  /*1a20*/  FMUL.FTZ R64, R130, -1.4426950216293334961 ;  /* 0xbfb8aa3b82407820 */ /* 0x000fe20000410000 */
[----:B------:R-:W-:Y:S01]  /*1a30*/  FMUL.FTZ R149, R10, R149 ;  /* 0x000000950a957220 */ /* 0x000fe20000410000 */
[----:B------:R-:W-:Y:S01]  /*1a40*/  FMUL.FTZ R89, R128, -1.4426950216293334961 ;  /* 0xbfb8aa3b80597820 */ /* 0x000fe20000410000 */
[----:B----4-:R-:W-:-:S02]  /*1a50*/  FADD.FTZ R10, -R146, 1 ;  /* 0x3f800000920a7421 */ /* 0x010fc40000010100 */
[----:B------:R-:W1:Y:S02]  /*1a60*/  MUFU.RCP R144, R65 ;  /* 0x0000004100907308 */ /* 0x000e640000001000 */
[----:B------:R-:W-:Y:S01]  /*1a70*/  FFMA.FTZ R72, R72, R10, 1 ;  /* 0x3f80000048487423 */ /* 0x000fe2000001000a */
[----:B------:R-:W-:-:S05]  /*1a80*/  HADD2.F32 R10, -RZ, R86.H0_H0 ;  /* 0x20000056ff0a7230 */ /* 0x000fca0000004100 */
[----:B------:R-:W4:Y:S01]  /*1a90*/  MUFU.EX2 R64, R64 ;  /* 0x0000004000407308 */ /* 0x000f220000000800 */
[----:B------:R-:W-:Y:S01]  /*1aa0*/  FADD.FTZ R153, -R84, R10 ;  /* 0x0000000a54997221 */ /* 0x000fe20000010100 */
[----:B0-----:R-:W-:-:S06]  /*1ab0*/  FADD.FTZ R10, -R145, 1 ;  /* 0x3f800000910a7421 */ /* 0x001fcc0000010100 */
[----:B------:R-:W0:Y:S01]  /*1ac0*/  MUFU.EX2 R89, R89 ;  /* 0x0000005900597308 */ /* 0x000e220000000800 */
[----:B------:R-:W-:Y:S01]  /*1ad0*/  FFMA.FTZ R10, R47, R10, 1 ;  /* 0x3f8000002f0a7423 */ /* 0x000fe2000001000a */
[----:B-1----:R-:W-:-:S03]  /*1ae0*/  FADD.FTZ R141, -R144, 1 ;  /* 0x3f800000908d7421 */ /* 0x002fc60000010100 */
[----:B------:R-:W-:Y:S01]  /*1af0*/  FMUL.FTZ R145, R145, R10 ;  /* 0x0000000a91917220 */ /* 0x000fe20000410000 */
[----:B------:R-:W-:Y:S01]  /*1b00*/  FFMA.FTZ R141, R88, R141, 1 ;  /* 0x3f800000588d7423 */ /* 0x000fe2000001008d */
[----:B----4-:R-:W-:Y:S02]  /*1b10*/  FADD.FTZ R10, R64, 1 ;  /* 0x3f800000400a7421 */ /* 0x010fe40000010000 */
[----:B------:R-:W4:Y:S01]  /*1b20*/  LDG.E.64.CONSTANT R64, desc[UR16][R48.64+0x1b800] ;  /* 0x01b8001030407981 */ /* 0x000f22000c1e9b00 */
[----:B------:R-:W-:Y:S01]  /*1b30*/  FMUL.FTZ R144, R144, R141 ;  /* 0x0000008d90907220 */ /* 0x000fe20000410000 */
[----:B0-----:R-:W-:-:S04]  /*1b40*/  FADD.FTZ R89, R89, 1 ;  /* 0x3f80000059597421 */ /* 0x001fc80000010000 */
[----:B------:R0:W-:Y:S02]  /*1b50*/  MUFU.RCP R141, R89 ;  /* 0x00000059008d7308 */ /* 0x0001e40000001000 */
[----:B0-----:R-:W4:Y:S01]  /*1b60*/  LDG.E.64.CONSTANT R88, desc[UR16][R50.64+0x16800] ;  /* 0x0168001032587981 */ /* 0x001f22000c1e9b00 */
[--C-:B------:R-:W-:Y:S01]  /*1b70*/  FFMA.FTZ R131, R7, R36, R3.reuse ;  /* 0x0000002407837223 */ /* 0x100fe20000010003 */
[----:B------:R-:W-:Y:S01]  /*1b80*/  FFMA.FTZ R129, R6, R35, R2 ;  /* 0x0000002306817223 */ /* 0x000fe20000010002 */
[----:B------:R-:W-:Y:S02]  /*1b90*/  FFMA.FTZ R121, R8, R33, R4 ;  /* 0x0000002108797223 */ /* 0x000fe40000010004 */
[----:B------:R-:W-:Y:S01]  /*1ba0*/  FMUL.FTZ R140, R131, -1.4426950216293334961 ;  /* 0xbfb8aa3b838c7820 */ /* 0x000fe20000410000 */
[----:B------:R-:W-:Y:S01]  /*1bb0*/  FMUL.FTZ R139, R129, -1.4426950216293334961 ;  /* 0xbfb8aa3b818b7820 */ /* 0x000fe20000410000 */
[----:B------:R-:W-:Y:S01]  /*1bc0*/  FMUL.FTZ R137, R121, -1.4426950216293334961 ;  /* 0xbfb8aa3b79897820 */ /* 0x000fe20000410000 */
[----:B------:R-:W-:-:S03]  /*1bd0*/  FFMA.FTZ R124, R7, R32, R3 ;  /* 0x00000020077c7223 */ /* 0x000fc60000010003 */
[----:B------:R-:W0:Y:S01]  /*1be0*/  MUFU.EX2 R140, R140 ;  /* 0x0000008c008c7308 */ /* 0x000e220000000800 */
[----:B------:R-:W-:-:S07]  /*1bf0*/  FMUL.FTZ R132, R124, -1.4426950216293334961 ;  /* 0xbfb8aa3b7c847820 */ /* 0x000fce0000410000 */
[----:B------:R-:W1:Y:S01]  /*1c00*/  MUFU.EX2 R139, R139 ;  /* 0x0000008b008b7308 */ /* 0x000e620000000800 */
[----:B------:R-:W-:-:S07]  /*1c10*/  HADD2.F32 R142, -RZ, R70.H0_H0 ;  /* 0x20000046ff8e7230 */ /* 0x000fce0000004100 */
[----:B------:R-:W1:Y:S01]  /*1c20*/  MUFU.EX2 R137, R137 ;  /* 0x0000008900897308 */ /* 0x000e620000000800 */
[----:B------:R-:W-:Y:S02]  /*1c30*/  HADD2.F32 R70, -RZ, R70.H1_H1 ;  /* 0x30000046ff467230 */ /* 0x000fe40000004100 */
[----:B------:R-:W-:Y:S01]  /*1c40*/  FMUL.FTZ R146, R146, R72 ;  /* 0x0000004892927220 */ /* 0x000fe20000410000 */
[----:B------:R-:W-:-:S04]  /*1c50*/  FFMA.FTZ R122, R6, R31, R2 ;  /* 0x0000001f067a7223 */ /* 0x000fc80000010002 */
[----:B------:R-:W-:Y:S01]  /*1c60*/  MUFU.RCP R10, R10 ;  /* 0x0000000a000a7308 */ /* 0x000fe20000001000 */
[----:B------:R-:W-:-:S07]  /*1c70*/  FFMA.FTZ R123, R9, R34, R5 ;  /* 0x00000022097b7223 */ /* 0x000fce0000010005 */
[----:B------:R-:W1:Y:S01]  /*1c80*/  MUFU.EX2 R132, R132 ;  /* 0x0000008400847308 */ /* 0x000e620000000800 */
[----:B------:R-:W-:Y:S01]  /*1c90*/  FMUL.FTZ R146, R70, R146 ;  /* 0x0000009246927220 */ /* 0x000fe20000410000 */
[----:B------:R-:W-:Y:S01]  /*1ca0*/  FMUL.FTZ R133, R122, -1.4426950216293334961 ;  /* 0xbfb8aa3b7a857820 */ /* 0x000fe20000410000 */
[----:B------:R-:W-:Y:S01]  /*1cb0*/  FFMA.FTZ R113, R9, R30, R5 ;  /* 0x0000001e09717223 */ /* 0x000fe20000010005 */
[----:B0-----:R-:W-:Y:S01]  /*1cc0*/  FADD.FTZ R140, R140, 1 ;  /* 0x3f8000008c8c7421 */ /* 0x001fe20000010000 */
[--C-:B------:R-:W-:Y:S02]  /*1cd0*/  HADD2.F32 R70, -RZ, R71.reuse.H0_H0 ;  /* 0x20000047ff467230 */ /* 0x100fe40000004100 */
[----:B------:R-:W-:Y:S01]  /*1ce0*/  FMUL.FTZ R138, R123, -1.4426950216293334961 ;  /* 0xbfb8aa3b7b8a7820 */ /* 0x000fe20000410000 */
[----:B-1----:R-:W-:Y:S01]  /*1cf0*/  FADD.FTZ R139, R139, 1 ;  /* 0x3f8000008b8b7421 */ /* 0x002fe20000010000 */
[----:B------:R-:W-:Y:S02]  /*1d00*/  HADD2.F32 R71, -RZ, R71.H1_H1 ;  /* 0x30000047ff477230 */ /* 0x000fe40000004100 */
[----:B------:R-:W-:Y:S01]  /*1d10*/  FADD.FTZ R137, R137, 1 ;  /* 0x3f80000089897421 */ /* 0x000fe20000010000 */
[----:B------:R-:W-:Y:S01]  /*1d20*/  FMUL.FTZ R134, R113, -1.4426950216293334961 ;  /* 0xbfb8aa3b71867820 */ /* 0x000fe20000410000 */
[----:B------:R-:W0:Y:S01]  /*1d30*/  MUFU.EX2 R133, R133 ;  /* 0x0000008500857308 */ /* 0x000e220000000800 */
[----:B------:R-:W-:Y:S01]  /*1d40*/  FFMA.FTZ R116, R6, R27, R2 ;  /* 0x0000001b06747223 */ /* 0x000fe20000010002 */
[----:B------:R-:W-:Y:S01]  /*1d50*/  FMUL.FTZ R144, R71, R144 ;  /* 0x0000009047907220 */ /* 0x000fe20000410000 */
[----:B------:R-:W-:-:S05]  /*1d60*/  FFMA.FTZ R114, R8, R29, R4 ;  /* 0x0000001d08727223 */ /* 0x000fca0000010004 */
[----:B------:R-:W1:Y:S01]  /*1d70*/  MUFU.RCP R140, R140 ;  /* 0x0000008c008c7308 */ /* 0x000e620000001000 */
[----:B------:R-:W-:Y:S01]  /*1d80*/  FADD.FTZ R132, R132, 1 ;  /* 0x3f80000084847421 */ /* 0x000fe20000010000 */
[----:B------:R-:W-:-:S06]  /*1d90*/  FMUL.FTZ R127, R116, -1.4426950216293334961 ;  /* 0xbfb8aa3b747f7820 */ /* 0x000fcc0000410000 */
[----:B------:R-:W1:Y:S01]  /*1da0*/  MUFU.EX2 R138, R138 ;  /* 0x0000008a008a7308 */ /* 0x000e620000000800 */
[----:B------:R-:W-:-:S07]  /*1db0*/  FMUL.FTZ R135, R114, -1.4426950216293334961 ;  /* 0xbfb8aa3b72877820 */ /* 0x000fce0000410000 */
[----:B------:R-:W1:Y:S08]  /*1dc0*/  MUFU.RCP R139, R139 ;  /* 0x0000008b008b7308 */ /* 0x000e700000001000 */
[----:B------:R0:W-:Y:S01]  /*1dd0*/  MUFU.RCP R71, R137 ;  /* 0x0000008900477308 */ /* 0x0001e20000001000 */
[----:B------:R-:W-:Y:S01]  /*1de0*/  FFMA.FTZ R115, R7, R28, R3 ;  /* 0x0000001c07737223 */ /* 0x000fe20000010003 */
[----:B0-----:R-:W-:-:S06]  /*1df0*/  FADD.FTZ R137, -R10, 1 ;  /* 0x3f8000000a897421 */ /* 0x001fcc0000010100 */
[----:B------:R-:W0:Y:S01]  /*1e00*/  MUFU.EX2 R134, R134 ;  /* 0x0000008600867308 */ /* 0x000e220000000800 */
[----:B------:R-:W-:-:S07]  /*1e10*/  FFMA.FTZ R137, R130, R137, 1 ;  /* 0x3f80000082897423 */ /* 0x000fce0000010089 */
[----:B------:R1:W-:Y:S01]  /*1e20*/  MUFU.RCP R130, R132 ;  /* 0x0000008400827308 */ /* 0x0003e20000001000 */
[----:B------:R-:W-:-:S07]  /*1e30*/  FMUL.FTZ R136, R115, -1.4426950216293334961 ;  /* 0xbfb8aa3b73887820 */ /* 0x000fce0000410000 */
[----:B------:R-:W2:Y:S01]  /*1e40*/  MUFU.RCP R147, R147 ;  /* 0x0000009300937308 */ /* 0x000ea20000001000 */
[----:B-1----:R-:W-:-:S04]  /*1e50*/  FADD.FTZ R132, -R141, 1 ;  /* 0x3f8000008d847421 */ /* 0x002fc80000010100 */
[----:B------:R-:W-:-:S03]  /*1e60*/  FFMA.FTZ R132, R128, R132, 1 ;  /* 0x3f80000080847423 */ /* 0x000fc60000010084 */
[----:B------:R-:W1:Y:S01]  /*1e70*/  MUFU.EX2 R127, R127 ;  /* 0x0000007f007f7308 */ /* 0x000e620000000800 */
[----:B------:R-:W-:Y:S01]  /*1e80*/  FMUL.FTZ R132, R141, R132 ;  /* 0x000000848d847220 */ /* 0x000fe20000410000 */
[----:B------:R-:W-:Y:S01]  /*1e90*/  FADD.FTZ R128, R133, 1 ;  /* 0x3f80000085807421 */ /* 0x000fe20000010000 */
[----:B------:R-:W-:-:S05]  /*1ea0*/  FADD.FTZ R141, -R140, 1 ;  /* 0x3f8000008c8d7421 */ /* 0x000fca0000010100 */
[----:B------:R-:W1:Y:S01]  /*1eb0*/  MUFU.EX2 R135, R135 ;  /* 0x0000008700877308 */ /* 0x000e620000000800 */
[----:B------:R-:W-:Y:S01]  /*1ec0*/  FFMA.FTZ R106, R9, R26, R5 ;  /* 0x0000001a096a7223 */ /* 0x000fe20000010005 */
[----:B------:R-:W-:Y:S01]  /*1ed0*/  FADD.FTZ R138, R138, 1 ;  /* 0x3f8000008a8a7421 */ /* 0x000fe20000010000 */
[----:B------:R-:W-:Y:S01]  /*1ee0*/  FADD.FTZ R133, -R139, 1 ;  /* 0x3f8000008b857421 */ /* 0x000fe20000010100 */
[----:B------:R-:W-:Y:S01]  /*1ef0*/  FFMA.FTZ R109, R6, R23, R2 ;  /* 0x00000017066d7223 */ /* 0x000fe20000010002 */
[----:B------:R-:W-:Y:S01]  /*1f00*/  FMUL.FTZ R137, R10, R137 ;  /* 0x000000890a897220 */ /* 0x000fe20000410000 */
[----:B------:R-:W-:Y:S02]  /*1f10*/  FFMA.FTZ R108, R7, R24, R3 ;  /* 0x00000018076c7223 */ /* 0x000fe40000010003 */
[----:B------:R-:W1:Y:S01]  /*1f20*/  MUFU.EX2 R136, R136 ;  /* 0x0000008800887308 */ /* 0x000e620000000800 */
[----:B------:R-:W-:Y:S01]  /*1f30*/  FMUL.FTZ R92, R12, R92 ;  /* 0x0000005c0c5c7220 */ /* 0x000fe20000410000 */
[----:B------:R-:W-:Y:S01]  /*1f40*/  FMUL.FTZ R145, R70, R145 ;  /* 0x0000009146917220 */ /* 0x000fe20000410000 */
[----:B0-----:R-:W-:Y:S01]  /*1f50*/  FADD.FTZ R10, R134, 1 ;  /* 0x3f800000860a7421 */ /* 0x001fe20000010000 */
[----:B------:R-:W-:Y:S01]  /*1f60*/  FFMA.FTZ R141, R131, R141, 1 ;  /* 0x3f800000838d7423 */ /* 0x000fe2000001008d */
[----:B------:R-:W-:Y:S01]  /*1f70*/  FMUL.FTZ R125, R106, -1.4426950216293334961 ;  /* 0xbfb8aa3b6a7d7820 */ /* 0x000fe20000410000 */
[----:B------:R-:W-:Y:S01]  /*1f80*/  FFMA.FTZ R129, R129, R133, 1 ;  /* 0x3f80000081817423 */ /* 0x000fe20000010085 */
[----:B------:R-:W-:Y:S01]  /*1f90*/  FMUL.FTZ R117, R109, -1.4426950216293334961 ;  /* 0xbfb8aa3b6d757820 */ /* 0x000fe20000410000 */
[----:B------:R-:W0:Y:S01]  /*1fa0*/  MUFU.RCP R70, R138 ;  /* 0x0000008a00467308 */ /* 0x000e220000001000 */
[----:B------:R-:W-:Y:S01]  /*1fb0*/  FFMA.FTZ R107, R8, R25, R4 ;  /* 0x00000019086b7223 */ /* 0x000fe20000010004 */
[----:B------:R-:W-:Y:S01]  /*1fc0*/  FMUL.FTZ R120, R108, -1.4426950216293334961 ;  /* 0xbfb8aa3b6c787820 */ /* 0x000fe20000410000 */
[----:B------:R-:W-:Y:S01]  /*1fd0*/  FMUL.FTZ R150, R150, R92 ;  /* 0x0000005c96967220 */ /* 0x000fe20000410000 */
[----:B------:R-:W-:Y:S01]  /*1fe0*/  FMUL.FTZ R141, R140, R141 ;  /* 0x0000008d8c8d7220 */ /* 0x000fe20000410000 */
[----:B--2---:R-:W-:Y:S01]  /*1ff0*/  FADD.FTZ R92, -R147, 1 ;  /* 0x3f800000935c7421 */ /* 0x004fe20000010100 */
[----:B------:R-:W-:Y:S01]  /*2000*/  FMUL.FTZ R140, R139, R129 ;  /* 0x000000818b8c7220 */ /* 0x000fe20000410000 */
[--C-:B------:R-:W-:Y:S01]  /*2010*/  HADD2.F32 R133, -RZ, R69.reuse.H0_H0 ;  /* 0x20000045ff857230 */ /* 0x100fe20000004100 */
[----:B------:R-:W-:Y:S01]  /*2020*/  MUFU.RCP R10, R10 ;  /* 0x0000000a000a7308 */ /* 0x000fe20000001000 */
[----:B------:R-:W-:-:S02]  /*2030*/  HADD2.F32 R129, -RZ, R69.H1_H1 ;  /* 0x30000045ff817230 */ /* 0x000fc40000004100 */
[----:B-1----:R-:W-:Y:S01]  /*2040*/  FADD.FTZ R69, R127, 1 ;  /* 0x3f8000007f457421 */ /* 0x002fe20000010000 */
[----:B------:R-:W-:Y:S01]  /*2050*/  FMUL.FTZ R126, R107, -1.4426950216293334961 ;  /* 0xbfb8aa3b6b7e7820 */ /* 0x000fe20000410000 */
[----:B------:R-:W-:Y:S01]  /*2060*/  FFMA.FTZ R92, R91, R92, 1 ;  /* 0x3f8000005b5c7423 */ /* 0x000fe2000001005c */
[----:B------:R-:W-:Y:S02]  /*2070*/  FADD.FTZ R131, R135, 1 ;  /* 0x3f80000087837421 */ /* 0x000fe40000010000 */
[----:B------:R-:W1:Y:S01]  /*2080*/  MUFU.EX2 R125, R125 ;  /* 0x0000007d007d7308 */ /* 0x000e620000000800 */
[----:B------:R-:W-:-:S07]  /*2090*/  FMUL.FTZ R147, R147, R92 ;  /* 0x0000005c93937220 */ /* 0x000fce0000410000 */
[----:B------:R-:W2:Y:S01]  /*20a0*/  MUFU.EX2 R117, R117 ;  /* 0x0000007500757308 */ /* 0x000ea20000000800 */
[----:B------:R-:W-:Y:S01]  /*20b0*/  FADD.FTZ R136, R136, 1 ;  /* 0x3f80000088887421 */ /* 0x000fe20000010000 */
[----:B------:R-:W-:-:S06]  /*20c0*/  HADD2.F32 R143, -RZ, R68.H0_H0 ;  /* 0x20000044ff8f7230 */ /* 0x000fcc0000004100 */
[----:B------:R-:W2:Y:S01]  /*20d0*/  MUFU.EX2 R120, R120 ;  /* 0x0000007800787308 */ /* 0x000ea20000000800 */
[----:B------:R-:W-:Y:S01]  /*20e0*/  FMUL.FTZ R147, R142, R147 ;  /* 0x000000938e937220 */ /* 0x000fe20000410000 */
[----:B------:R-:W-:Y:S02]  /*20f0*/  HADD2.F32 R142, -RZ, R68.H1_H1 ;  /* 0x30000044ff8e7230 */ /* 0x000fe40000004100 */
[----:B0-----:R-:W-:-:S04]  /*2100*/  FADD.FTZ R127, -R70, 1 ;  /* 0x3f800000467f7421 */ /* 0x001fc80000010100 */
[----:B------:R-:W-:Y:S01]  /*2110*/  MUFU.RCP R69, R69 ;  /* 0x0000004500457308 */ /* 0x000fe20000001000 */
[----:B------:R-:W-:-:S07]  /*2120*/  FFMA.FTZ R103, R8, R21, R4 ;  /* 0x0000001508677223 */ /* 0x000fce0000010004 */
[----:B------:R-:W0:Y:S01]  /*2130*/  MUFU.EX2 R126, R126 ;  /* 0x0000007e007e7308 */ /* 0x000e220000000800 */
[----:B------:R-:W-:-:S07]  /*2140*/  FMUL.FTZ R143, R143, R137 ;  /* 0x000000898f8f7220 */ /* 0x000fce0000410000 */
[----:B------:R-:W0:Y:S01]  /*2150*/  MUFU.RCP R131, R131 ;  /* 0x0000008300837308 */ /* 0x000e220000001000 */
[----:B------:R-:W-:Y:S01]  /*2160*/  FFMA.FTZ R102, R9, R22, R5 ;  /* 0x0000001609667223 */ /* 0x000fe20000010005 */
[----:B------:R-:W-:Y:S01]  /*2170*/  FFMA.FTZ R127, R123, R127, 1 ;  /* 0x3f8000007b7f7423 */ /* 0x000fe2000001007f */
[----:B------:R-:W-:Y:S02]  /*2180*/  HADD2.F32 R137, -RZ, R67.H0_H0 ;  /* 0x20000043ff897230 */ /* 0x000fe40000004100 */
[----:B------:R-:W-:-:S03]  /*2190*/  FMUL.FTZ R142, R142, R132 ;  /* 0x000000848e8e7220 */ /* 0x000fc60000410000 */
[----:B------:R0:W5:Y:S01]  /*21a0*/  MUFU.RCP R68, R136 ;  /* 0x0000008800447308 */ /* 0x0001620000001000 */
[----:B------:R-:W-:Y:S01]  /*21b0*/  FADD.FTZ R123, -R71, 1 ;  /* 0x3f800000477b7421 */ /* 0x000fe20000010100 */
[----:B-1----:R-:W-:Y:S01]  /*21c0*/  FADD.FTZ R132, R125, 1 ;  /* 0x3f8000007d847421 */ /* 0x002fe20000010000 */
[----:B------:R-:W-:Y:S01]  /*21d0*/  FMUL.FTZ R119, R103, -1.4426950216293334961 ;  /* 0xbfb8aa3b67777820 */ /* 0x000fe20000410000 */
[----:B--2---:R-:W-:Y:S01]  /*21e0*/  FADD.FTZ R117, R117, 1 ;  /* 0x3f80000075757421 */ /* 0x004fe20000010000 */
[----:B------:R-:W-:Y:S01]  /*21f0*/  FMUL.FTZ R118, R102, -1.4426950216293334961 ;  /* 0xbfb8aa3b66767820 */ /* 0x000fe20000410000 */
[----:B0-----:R-:W-:Y:S02]  /*2200*/  HADD2.F32 R136, -RZ, R67.H1_H1 ;  /* 0x30000043ff887230 */ /* 0x001fe40000004100 */
[----:B------:R-:W-:Y:S01]  /*2210*/  FADD.FTZ R67, -R10, 1 ;  /* 0x3f8000000a437421 */ /* 0x000fe20000010100 */
[--C-:B------:R-:W-:Y:S02]  /*2220*/  HADD2.F32 R139, -RZ, R66.reuse.H0_H0 ;  /* 0x20000042ff8b7230 */ /* 0x100fe40000004100 */
[----:B------:R-:W-:Y:S01]  /*2230*/  FFMA.FTZ R123, R121, R123, 1 ;  /* 0x3f800000797b7423 */ /* 0x000fe2000001007b */
[----:B------:R-:W-:-:S02]  /*2240*/  HADD2.F32 R138, -RZ, R66.H1_H1 ;  /* 0x30000042ff8a7230 */ /* 0x000fc40000004100 */
[----:B------:R-:W-:Y:S01]  /*2250*/  FADD.FTZ R66, R120, 1 ;  /* 0x3f80000078427421 */ /* 0x000fe20000010000 */
[----:B------:R-:W0:Y:S01]  /*2260*/  MUFU.RCP R121, R132 ;  /* 0x0000008400797308 */ /* 0x000e220000001000 */
[----:B------:R-:W-:Y:S01]  /*2270*/  FFMA.FTZ R113, R113, R67, 1 ;  /* 0x3f80000071717423 */ /* 0x000fe20000010043 */
[----:B------:R-:W-:Y:S01]  /*2280*/  FFMA.FTZ R98, R7, R20, R3 ;  /* 0x0000001407627223 */ /* 0x000fe20000010003 */
[----:B------:R-:W-:Y:S01]  /*2290*/  FFMA.FTZ R99, R6, R19, R2 ;  /* 0x0000001306637223 */ /* 0x000fe20000010002 */
[C---:B------:R-:W-:Y:S01]  /*22a0*/  FADD.FTZ R95, -R84.reuse, R95 ;  /* 0x0000005f545f7221 */ /* 0x040fe20000010100 */
[----:B------:R-:W-:Y:S01]  /*22b0*/  FADD.FTZ R15, -R84, R15 ;  /* 0x0000000f540f7221 */ /* 0x000fe20000010100 */
[----:B------:R-:W-:Y:S02]  /*22c0*/  FMUL.FTZ R127, R70, R127 ;  /* 0x0000007f467f7220 */ /* 0x000fe40000410000 */
[----:B------:R1:W-:Y:S01]  /*22d0*/  MUFU.RCP R67, R117 ;  /* 0x0000007500437308 */ /* 0x0003e20000001000 */
[----:B------:R-:W-:Y:S01]  /*22e0*/  FADD.FTZ R70, R126, 1 ;  /* 0x3f8000007e467421 */ /* 0x000fe20000010000 */
[----:B------:R-:W-:Y:S01]  /*22f0*/  FFMA.FTZ R73, R9, R18, R5 ;  /* 0x0000001209497223 */ /* 0x000fe20000010005 */
[----:B------:R-:W-:Y:S01]  /*2300*/  FADD.FTZ R120, -R131, 1 ;  /* 0x3f80000083787421 */ /* 0x000fe20000010100 */
[----:B------:R-:W-:Y:S01]  /*2310*/  FMUL.FTZ R112, R98, -1.4426950216293334961 ;  /* 0xbfb8aa3b62707820 */ /* 0x000fe20000410000 */
[----:B------:R-:W-:Y:S01]  /*2320*/  FMUL.FTZ R110, R99, -1.4426950216293334961 ;  /* 0xbfb8aa3b636e7820 */ /* 0x000fe20000410000 */
[----:B------:R-:W-:-:S02]  /*2330*/  FMUL.FTZ R16, R46, R95 ;  /* 0x0000005f2e107220 */ /* 0x000fc40000410000 */
[----:B------:R-:W2:Y:S01]  /*2340*/  MUFU.EX2 R119, R119 ;  /* 0x0000007700777308 */ /* 0x000ea20000000800 */
[----:B-1----:R-:W-:Y:S01]  /*2350*/  FADD.FTZ R117, -R69, 1 ;  /* 0x3f80000045757421 */ /* 0x002fe20000010100 */
[----:B------:R-:W-:Y:S01]  /*2360*/  FMUL.FTZ R15, R46, R15 ;  /* 0x0000000f2e0f7220 */ /* 0x000fe20000410000 */
[----:B------:R-:W-:Y:S02]  /*2370*/  FMUL.FTZ R123, R71, R123 ;  /* 0x0000007b477b7220 */ /* 0x000fe40000410000 */
[----:B------:R-:W-:-:S03]  /*2380*/  FFMA.FTZ R116, R116, R117, 1 ;  /* 0x3f80000074747423 */ /* 0x000fc60000010075 */
[----:B------:R-:W-:Y:S01]  /*2390*/  MUFU.EX2 R118, R118 ;  /* 0x0000007600767308 */ /* 0x000fe20000000800 */
[----:B------:R-:W-:Y:S01]  /*23a0*/  FMUL.FTZ R111, R73, -1.4426950216293334961 ;  /* 0xbfb8aa3b496f7820 */ /* 0x000fe20000410000 */
[----:B-----5:R-:W-:Y:S01]  /*23b0*/  FADD.FTZ R71, -R68, 1 ;  /* 0x3f80000044477421 */ /* 0x020fe20000010100 */
[----:B------:R-:W-:Y:S01]  /*23c0*/  FFMA.FTZ R120, R114, R120, 1 ;  /* 0x3f80000072787423 */ /* 0x000fe20000010078 */
[----:B------:R-:W-:-:S04]  /*23d0*/  FMUL.FTZ R113, R10, R113 ;  /* 0x000000710a717220 */ /* 0x000fc80000410000 */
[----:B------:R-:W1:Y:S01]  /*23e0*/  MUFU.RCP R128, R128 ;  /* 0x0000008000807308 */ /* 0x000e620000001000 */
[----:B------:R-:W-:Y:S01]  /*23f0*/  FFMA.FTZ R93, R8, R17, R4 ;  /* 0x00000011085d7223 */ /* 0x000fe20000010004 */
[----:B------:R-:W-:Y:S01]  /*2400*/  FFMA.FTZ R94, R7, R16, R3 ;  /* 0x00000010075e7223 */ /* 0x000fe20000010003 */
[----:B------:R-:W-:Y:S01]  /*2410*/  FFMA.FTZ R95, R6, R15, R2 ;  /* 0x0000000f065f7223 */ /* 0x000fe20000010002 */
[----:B------:R-:W-:-:S04]  /*2420*/  HADD2.F32 R10, -RZ, R58.H0_H0 ;  /* 0x2000003aff0a7230 */ /* 0x000fc80000004100 */
[----:B------:R-:W5:Y:S01]  /*2430*/  MUFU.RCP R66, R66 ;  /* 0x0000004200427308 */ /* 0x000f620000001000 */
[----:B------:R-:W-:Y:S01]  /*2440*/  FMUL.FTZ R116, R69, R116 ;  /* 0x0000007445747220 */ /* 0x000fe20000410000 */
[----:B------:R-:W-:Y:S02]  /*2450*/  HADD2.F32 R69, -RZ, R58.H1_H1 ;  /* 0x3000003aff457230 */ /* 0x000fe40000004100 */
[----:B------:R-:W-:Y:S01]  /*2460*/  FFMA.FTZ R115, R115, R71, 1 ;  /* 0x3f80000073737423 */ /* 0x000fe20000010047 */
[----:B------:R-:W-:-:S03]  /*2470*/  FMUL.FTZ R120, R131, R120 ;  /* 0x0000007883787220 */ /* 0x000fc60000410000 */
[----:B------:R-:W3:Y:S01]  /*2480*/  MUFU.RCP R70, R70 ;  /* 0x0000004600467308 */ /* 0x000ee20000001000 */
[----:B------:R-:W-:Y:S01]  /*2490*/  FMUL.FTZ R105, R93, -1.4426950216293334961 ;  /* 0xbfb8aa3b5d697820 */ /* 0x000fe20000410000 */
[----:B------:R-:W-:Y:S01]  /*24a0*/  FMUL.FTZ R104, R94, -1.4426950216293334961 ;  /* 0xbfb8aa3b5e687820 */ /* 0x000fe20000410000 */
[----:B------:R-:W-:Y:S01]  /*24b0*/  FMUL.FTZ R100, R95, -1.4426950216293334961 ;  /* 0xbfb8aa3b5f647820 */ /* 0x000fe20000410000 */
[----:B------:R-:W-:-:S04]  /*24c0*/  FMUL.FTZ R135, R10, R113 ;  /* 0x000000710a877220 */ /* 0x000fc80000410000 */
[----:B------:R-:W4:Y:S01]  /*24d0*/  MUFU.EX2 R112, R112 ;  /* 0x0000007000707308 */ /* 0x000f220000000800 */
[----:B------:R-:W-:Y:S02]  /*24e0*/  HADD2.F32 R10, -RZ, R59.H0_H0 ;  /* 0x2000003bff0a7230 */ /* 0x000fe40000004100 */
[----:B------:R-:W-:Y:S01]  /*24f0*/  FMUL.FTZ R115, R68, R115 ;  /* 0x0000007344737220 */ /* 0x000fe20000410000 */
[----:B------:R-:W-:-:S04]  /*2500*/  FMUL.FTZ R134, R69, R120 ;  /* 0x0000007845867220 */ /* 0x000fc80000410000 */
[----:B------:R-:W4:Y:S01]  /*2510*/  MUFU.EX2 R110, R110 ;  /* 0x0000006e006e7308 */ /* 0x000f220000000800 */
[----:B0-----:R-:W-:Y:S01]  /*2520*/  FADD.FTZ R69, -R121, 1 ;  /* 0x3f80000079457421 */ /* 0x001fe20000010100 */
[----:B------:R-:W-:-:S06]  /*2530*/  FMUL.FTZ R141, R133, R141 ;  /* 0x0000008d858d7220 */ /* 0x000fcc0000410000 */
[----:B------:R-:W0:Y:S01]  /*2540*/  MUFU.EX2 R111, R111 ;  /* 0x0000006f006f7308 */ /* 0x000e220000000800 */
[----:B------:R-:W-:Y:S01]  /*2550*/  FMUL.FTZ R140, R129, R140 ;  /* 0x0000008c818c7220 */ /* 0x000fe20000410000 */
[----:B--2---:R-:W-:Y:S01]  /*2560*/  FADD.FTZ R119, R119, 1 ;  /* 0x3f80000077777421 */ /* 0x004fe20000010000 */
[----:B------:R-:W-:Y:S01]  /*2570*/  FMUL.FTZ R133, R10, R115 ;  /* 0x000000730a857220 */ /* 0x000fe20000410000 */
[----:B-1----:R-:W-:Y:S01]  /*2580*/  FADD.FTZ R129, -R128, 1 ;  /* 0x3f80000080817421 */ /* 0x002fe20000010100 */
[----:B------:R-:W-:Y:S01]  /*2590*/  FADD.FTZ R71, R118, 1 ;  /* 0x3f80000076477421 */ /* 0x000fe20000010000 */
[----:B------:R-:W-:Y:S02]  /*25a0*/  FFMA.FTZ R10, R106, R69, 1 ;  /* 0x3f8000006a0a7423 */ /* 0x000fe40000010045 */
[----:B------:R-:W1:Y:S01]  /*25b0*/  MUFU.EX2 R105, R105 ;  /* 0x0000006900697308 */ /* 0x000e620000000800 */
[----:B-----5:R-:W-:Y:S01]  /*25c0*/  FADD.FTZ R69, -R66, 1 ;  /* 0x3f80000042457421 */ /* 0x020fe20000010100 */
[----:B------:R-:W-:-:S06]  /*25d0*/  FADD.FTZ R106, -R67, 1 ;  /* 0x3f800000436a7421 */ /* 0x000fcc0000010100 */
[----:B------:R-:W2:Y:S01]  /*25e0*/  MUFU.EX2 R104, R104 ;  /* 0x0000006800687308 */ /* 0x000ea20000000800 */
[----:B------:R-:W-:-:S07]  /*25f0*/  FFMA.FTZ R129, R122, R129, 1 ;  /* 0x3f8000007a817423 */ /* 0x000fce0000010081 */
[----:B------:R-:W5:Y:S01]  /*2600*/  MUFU.EX2 R100, R100 ;  /* 0x0000006400647308 */ /* 0x000f620000000800 */
[----:B------:R-:W-:Y:S02]  /*2610*/  HADD2.F32 R59, -RZ, R59.H1_H1 ;  /* 0x3000003bff3b7230 */ /* 0x000fe40000004100 */
[----:B---3--:R-:W-:Y:S01]  /*2620*/  FADD.FTZ R68, -R70, 1 ;  /* 0x3f80000046447421 */ /* 0x008fe20000010100 */
[----:B------:R-:W-:Y:S01]  /*2630*/  FFMA.FTZ R69, R108, R69, 1 ;  /* 0x3f8000006c457423 */ /* 0x000fe20000010045 */
[----:B------:R-:W-:-:S03]  /*2640*/  FFMA.FTZ R108, R109, R106, 1 ;  /* 0x3f8000006d6c7423 */ /* 0x000fc6000001006a */
[----:B------:R-:W3:Y:S01]  /*2650*/  MUFU.RCP R58, R119 ;  /* 0x00000077003a7308 */ /* 0x000ee20000001000 */
[----:B----4-:R-:W-:Y:S01]  /*2660*/  FADD.FTZ R112, R112, 1 ;  /* 0x3f80000070707421 */ /* 0x010fe20000010000 */
[----:B------:R-:W-:Y:S01]  /*2670*/  FADD.FTZ R110, R110, 1 ;  /* 0x3f8000006e6e7421 */ /* 0x000fe20000010000 */
[----:B------:R-:W-:Y:S01]  /*2680*/  FMUL.FTZ R129, R128, R129 ;  /* 0x0000008180817220 */ /* 0x000fe20000410000 */
[----:B------:R-:W-:Y:S01]  /*2690*/  FFMA.FTZ R107, R107, R68, 1 ;  /* 0x3f8000006b6b7423 */ /* 0x000fe20000010044 */
[----:B------:R-:W-:-:S03]  /*26a0*/  FMUL.FTZ R66, R66, R69 ;  /* 0x0000004542427220 */ /* 0x000fc60000410000 */
[----:B------:R-:W4:Y:S01]  /*26b0*/  MUFU.RCP R71, R71 ;  /* 0x0000004700477308 */ /* 0x000f220000001000 */
[----:B------:R-:W-:Y:S02]  /*26c0*/  HADD2.F32 R128, -RZ, R57.H1_H1 ;  /* 0x30000039ff807230 */ /* 0x000fe40000004100 */
[----:B------:R-:W-:Y:S01]  /*26d0*/  FMUL.FTZ R132, R59, R116 ;  /* 0x000000743b847220 */ /* 0x000fe20000410000 */
[----:B0-----:R-:W-:Y:S01]  /*26e0*/  FADD.FTZ R68, R111, 1 ;  /* 0x3f8000006f447421 */ /* 0x001fe20000010000 */
[----:B------:R-:W-:Y:S01]  /*26f0*/  FMUL.FTZ R69, R67, R108 ;  /* 0x0000006c43457220 */ /* 0x000fe20000410000 */
[----:B------:R-:W-:Y:S02]  /*2700*/  FMUL.FTZ R107, R70, R107 ;  /* 0x0000006b466b7220 */ /* 0x000fe40000410000 */
[----:B------:R-:W0:Y:S01]  /*2710*/  MUFU.RCP R59, R112 ;  /* 0x00000070003b7308 */ /* 0x000e220000001000 */
[----:B------:R-:W-:Y:S02]  /*2720*/  HADD2.F32 R131, -RZ, R56.H0_H0 ;  /* 0x20000038ff837230 */ /* 0x000fe40000004100 */
[----:B------:R-:W-:Y:S01]  /*2730*/  FMUL.FTZ R128, R128, R69 ;  /* 0x0000004580807220 */ /* 0x000fe20000410000 */
[----:B------:R-:W-:Y:S01]  /*2740*/  FMUL.FTZ R10, R121, R10 ;  /* 0x0000000a790a7220 */ /* 0x000fe20000410000 */
[----:B-1----:R-:W-:-:S03]  /*2750*/  FADD.FTZ R67, R105, 1 ;  /* 0x3f80000069437421 */ /* 0x002fc60000010000 */
[----:B------:R-:W1:Y:S01]  /*2760*/  MUFU.RCP R106, R110 ;  /* 0x0000006e006a7308 */ /* 0x000e620000001000 */
[----:B--2---:R-:W-:Y:S01]  /*2770*/  FADD.FTZ R69, R104, 1 ;  /* 0x3f80000068457421 */ /* 0x004fe20000010000 */
[----:B-----5:R-:W-:Y:S01]  /*2780*/  FADD.FTZ R70, R100, 1 ;  /* 0x3f80000064467421 */ /* 0x020fe20000010000 */
[----:B------:R-:W-:Y:S02]  /*2790*/  HADD2.F32 R105, -RZ, R86.H1_H1 ;  /* 0x30000056ff697230 */ /* 0x000fe40000004100 */
[----:B------:R-:W-:Y:S01]  /*27a0*/  FADD.FTZ R125, -R130, 1 ;  /* 0x3f800000827d7421 */ /* 0x000fe20000010100 */
[----:B------:R-:W-:Y:S02]  /*27b0*/  FMUL.FTZ R131, R131, R10 ;  /* 0x0000000a83837220 */ /* 0x000fe40000410000 */
[----:B------:R-:W2:Y:S01]  /*27c0*/  MUFU.RCP R68, R68 ;  /* 0x0000004400447308 */ /* 0x000ea20000001000 */
[----:B---3--:R-:W-:Y:S01]  /*27d0*/  FADD.FTZ R10, -R58, 1 ;  /* 0x3f8000003a0a7421 */ /* 0x008fe20000010100 */
[----:B------:R-:W-:Y:S01]  /*27e0*/  FMUL.FTZ R136, R136, R129 ;  /* 0x0000008188887220 */ /* 0x000fe20000410000 */
[----:B------:R-:W-:Y:S01]  /*27f0*/  FADD.FTZ R105, -R84, R105 ;  /* 0x0000006954697221 */ /* 0x000fe20000010100 */
[----:B------:R-:W-:Y:S01]  /*2800*/  FFMA.FTZ R125, R124, R125, 1 ;  /* 0x3f8000007c7d7423 */ /* 0x000fe2000001007d */
[----:B------:R-:W-:-:S02]  /*2810*/  HADD2.F32 R129, -RZ, R57.H0_H0 ;  /* 0x20000039ff817230 */ /* 0x000fc40000004100 */
[----:B----4-:R-:W-:Y:S01]  /*2820*/  FADD.FTZ R57, -R71, 1 ;  /* 0x3f80000047397421 */ /* 0x010fe20000010100 */
[----:B------:R-:W-:Y:S01]  /*2830*/  MUFU.RCP R69, R69 ;  /* 0x0000004500457308 */ /* 0x000fe20000001000 */
[----:B------:R-:W-:Y:S01]  /*2840*/  FFMA.FTZ R103, R103, R10, 1 ;  /* 0x3f80000067677423 */ /* 0x000fe2000001000a */
[----:B------:R-:W-:Y:S01]  /*2850*/  FMUL.FTZ R10, R46, R105 ;  /* 0x000000692e0a7220 */ /* 0x000fe20000410000 */
[----:B------:R-:W-:-:S05]  /*2860*/  FMUL.FTZ R125, R130, R125 ;  /* 0x0000007d827d7220 */ /* 0x000fca0000410000 */
[----:B------:R-:W3:Y:S01]  /*2870*/  MUFU.RCP R70, R70 ;  /* 0x0000004600467308 */ /* 0x000ee20000001000 */
[----:B------:R-:W-:Y:S02]  /*2880*/  HADD2.F32 R130, -RZ, R56.H1_H1 ;  /* 0x30000038ff827230 */ /* 0x000fe40000004100 */
[----:B------:R-:W-:Y:S01]  /*2890*/  FFMA.FTZ R102, R102, R57, 1 ;  /* 0x3f80000066667423 */ /* 0x000fe20000010039 */
[----:B------:R-:W-:Y:S01]  /*28a0*/  FMUL.FTZ R129, R129, R66 ;  /* 0x0000004281817220 */ /* 0x000fe20000410000 */
[----:B0-----:R-:W-:Y:S01]  /*28b0*/  FADD.FTZ R57, -R59, 1 ;  /* 0x3f8000003b397421 */ /* 0x001fe20000010100 */
[----:B-1----:R-:W-:Y:S01]  /*28c0*/  FADD.FTZ R56, -R106, 1 ;  /* 0x3f8000006a387421 */ /* 0x002fe20000010100 */
[----:B------:R-:W-:Y:S01]  /*28d0*/  FFMA.FTZ R66, R8, R10, R4 ;  /* 0x0000000a08427223 */ /* 0x000fe20000010004 */
[----:B------:R-:W0:Y:S01]  /*28e0*/  MUFU.RCP R67, R67 ;  /* 0x0000004300437308 */ /* 0x000e220000001000 */
[----:B------:R-:W-:Y:S01]  /*28f0*/  FFMA.FTZ R98, R98, R57, 1 ;  /* 0x3f80000062627423 */ /* 0x000fe20000010039 */
[----:B------:R-:W-:Y:S01]  /*2900*/  FFMA.FTZ R99, R99, R56, 1 ;  /* 0x3f80000063637423 */ /* 0x000fe20000010038 */
[----:B------:R-:W-:Y:S01]  /*2910*/  FMUL.FTZ R57, R66, -1.4426950216293334961 ;  /* 0xbfb8aa3b42397820 */ /* 0x000fe20000410000 */
[----:B--2---:R-:W-:Y:S01]  /*2920*/  FADD.FTZ R56, -R68, 1 ;  /* 0x3f80000044387421 */ /* 0x004fe20000010100 */
[----:B------:R-:W-:Y:S01]  /*2930*/  FMUL.FTZ R139, R139, R127 ;  /* 0x0000007f8b8b7220 */ /* 0x000fe20000410000 */
[----:B------:R-:W-:Y:S01]  /*2940*/  FMUL.FTZ R138, R138, R123 ;  /* 0x0000007b8a8a7220 */ /* 0x000fe20000410000 */
[----:B------:R-:W-:-:S02]  /*2950*/  HADD2.F32 R127, -RZ, R54.H0_H0 ;  /* 0x20000036ff7f7230 */ /* 0x000fc40000004100 */
[----:B------:R-:W-:Y:S01]  /*2960*/  FFMA.FTZ R123, R73, R56, 1 ;  /* 0x3f800000497b7423 */ /* 0x000fe20000010038 */
[----:B------:R-:W-:Y:S02]  /*2970*/  HADD2.F32 R126, -RZ, R54.H1_H1 ;  /* 0x30000036ff7e7230 */ /* 0x000fe40000004100 */
[----:B---3--:R-:W-:Y:S01]  /*2980*/  FADD.FTZ R56, -R70, 1 ;  /* 0x3f80000046387421 */ /* 0x008fe20000010100 */
[----:B------:R1:W-:Y:S03]  /*2990*/  MUFU.EX2 R54, R57 ;  /* 0x0000003900367308 */ /* 0x0003e60000000800 */
[----:B------:R-:W-:Y:S01]  /*29a0*/  FFMA.FTZ R95, R95, R56, 1 ;  /* 0x3f8000005f5f7423 */ /* 0x000fe20000010038 */
[----:B-1----:R-:W-:-:S04]  /*29b0*/  FADD.FTZ R57, -R69, 1 ;  /* 0x3f80000045397421 */ /* 0x002fc80000010100 */
[----:B------:R-:W-:Y:S02]  /*29c0*/  FFMA.FTZ R94, R94, R57, 1 ;  /* 0x3f8000005e5e7423 */ /* 0x000fe40000010039 */
[----:B------:R-:W2:Y:S01]  /*29d0*/  LDG.E.64.CONSTANT R56, desc[UR16][R48.64+0x1e000] ;  /* 0x01e0001030387981 */ /* 0x000ea2000c1e9b00 */
[----:B------:R-:W-:Y:S01]  /*29e0*/  FMUL.FTZ R103, R58, R103 ;  /* 0x000000673a677220 */ /* 0x000fe20000410000 */
[----:B0-----:R-:W-:Y:S01]  /*29f0*/  FADD.FTZ R58, -R67, 1 ;  /* 0x3f800000433a7421 */ /* 0x001fe20000010100 */
[----:B------:R-:W-:-:S03]  /*2a00*/  FMUL.FTZ R98, R59, R98 ;  /* 0x000000623b627220 */ /* 0x000fc60000410000 */
[----:B------:R-:W-:Y:S02]  /*2a10*/  FFMA.FTZ R122, R93, R58, 1 ;  /* 0x3f8000005d7a7423 */ /* 0x000fe4000001003a */
[----:B------:R-:W3:Y:S01]  /*2a20*/  LDG.E.64.CONSTANT R58, desc[UR16][R50.64+0x19000] ;  /* 0x01900010323a7981 */ /* 0x000ee2000c1e9b00 */
[----:B------:R-:W-:Y:S01]  /*2a30*/  FADD.FTZ R14, -R84, R74 ;  /* 0x0000004a540e7221 */ /* 0x000fe20000010100 */
[--C-:B------:R-:W-:Y:S02]  /*2a40*/  HADD2.F32 R12, -RZ, R11.reuse.H0_H0 ;  /* 0x2000000bff0c7230 */ /* 0x100fe40000004100 */
[----:B------:R-:W-:Y:S02]  /*2a50*/  HADD2.F32 R11, -RZ, R11.H1_H1 ;  /* 0x3000000bff0b7230 */ /* 0x000fe40000004100 */
[----:B------:R-:W-:-:S03]  /*2a60*/  FMUL.FTZ R14, R46, R14 ;  /* 0x0000000e2e0e7220 */ /* 0x000fc60000410000 */
[----:B------:R-:W-:Y:S01]  /*2a70*/  FADD.FTZ R11, -R84, R11 ;  /* 0x0000000b540b7221 */ /* 0x000fe20000010100 */
[----:B------:R-:W-:Y:S01]  /*2a80*/  FFMA.FTZ R74, R9, R14, R5 ;  /* 0x0000000e094a7223 */ /* 0x000fe20000010005 */
[C---:B------:R-:W-:Y:S02]  /*2a90*/  FMUL.FTZ R13, R46.reuse, R13 ;  /* 0x0000000d2e0d7220 */ /* 0x040fe40000410000 */
[----:B------:R-:W-:Y:S01]  /*2aa0*/  FMUL.FTZ R11, R46, R11 ;  /* 0x0000000b2e0b7220 */ /* 0x000fe20000410000 */
[----:B------:R-:W-:Y:S01]  /*2ab0*/  FMUL.FTZ R97, R74, -1.4426950216293334961 ;  /* 0xbfb8aa3b4a617820 */ /* 0x000fe20000410000 */
[----:B------:R-:W-:Y:S02]  /*2ac0*/  FFMA.FTZ R75, R8, R13, R4 ;  /* 0x0000000d084b7223 */ /* 0x000fe40000010004 */
[----:B------:R-:W-:Y:S01]  /*2ad0*/  FFMA.FTZ R91, R6, R11, R2 ;  /* 0x0000000b065b7223 */ /* 0x000fe20000010002 */
[----:B------:R-:W-:Y:S01]  /*2ae0*/  FADD.FTZ R12, -R84, R12 ;  /* 0x0000000c540c7221 */ /* 0x000fe20000010100 */
[----:B------:R-:W-:Y:S01]  /*2af0*/  FMUL.FTZ R96, R75, -1.4426950216293334961 ;  /* 0xbfb8aa3b4b607820 */ /* 0x000fe20000410000 */
[----:B------:R-:W0:Y:S01]  /*2b00*/  MUFU.EX2 R97, R97 ;  /* 0x0000006100617308 */ /* 0x000e220000000800 */
[----:B------:R-:W-:Y:S01]  /*2b10*/  FMUL.FTZ R92, R91, -1.4426950216293334961 ;  /* 0xbfb8aa3b5b5c7820 */ /* 0x000fe20000410000 */
[----:B------:R-:W-:-:S04]  /*2b20*/  FMUL.FTZ R12, R46, R12 ;  /* 0x0000000c2e0c7220 */ /* 0x000fc80000410000 */
[----:B------:R-:W-:Y:S02]  /*2b30*/  FFMA.FTZ R85, R7, R12, R3 ;  /* 0x0000000c07557223 */ /* 0x000fe40000010003 */
[----:B------:R-:W1:Y:S02]  /*2b40*/  MUFU.EX2 R72, R92 ;  /* 0x0000005c00487308 */ /* 0x000e640000000800 */
[----:B------:R-:W-:-:S06]  /*2b50*/  FMUL.FTZ R101, R85, -1.4426950216293334961 ;  /* 0xbfb8aa3b55657820 */ /* 0x000fcc0000410000 */
[----:B------:R-:W4:Y:S01]  /*2b60*/  MUFU.EX2 R96, R96 ;  /* 0x0000006000607308 */ /* 0x000f220000000800 */
[----:B------:R-:W-:Y:S01]  /*2b70*/  FMUL.FTZ R137, R137, R125 ;  /* 0x0000007d89897220 */ /* 0x000fe20000410000 */
[--C-:B------:R-:W-:Y:S02]  /*2b80*/  HADD2.F32 R125, -RZ, R55.reuse.H0_H0 ;  /* 0x20000037ff7d7230 */ /* 0x100fe40000004100 */
[----:B------:R-:W-:Y:S02]  /*2b90*/  HADD2.F32 R124, -RZ, R55.H1_H1 ;  /* 0x30000037ff7c7230 */ /* 0x000fe40000004100 */
[----:B0-----:R-:W-:Y:S01]  /*2ba0*/  FADD.FTZ R55, R97, 1 ;  /* 0x3f80000061377421 */ /* 0x001fe20000010000 */
[--C-:B------:R-:W-:Y:S01]  /*2bb0*/  HADD2.F32 R97, -RZ, R87.reuse.H1_H1 ;  /* 0x30000057ff617230 */ /* 0x100fe20000004100 */
[----:B------:R-:W0:Y:S01]  /*2bc0*/  MUFU.EX2 R101, R101 ;  /* 0x0000006500657308 */ /* 0x000e220000000800 */
[----:B------:R-:W-:Y:S01]  /*2bd0*/  FMUL.FTZ R153, R46, R153 ;  /* 0x000000992e997220 */ /* 0x000fe20000410000 */
[----:B------:R-:W-:-:S02]  /*2be0*/  HADD2.F32 R73, -RZ, R87.H0_H0 ;  /* 0x20000057ff497230 */ /* 0x000fc40000004100 */
[----:B-1----:R-:W-:Y:S01]  /*2bf0*/  FADD.FTZ R87, R72, 1 ;  /* 0x3f80000048577421 */ /* 0x002fe20000010000 */
[----:B------:R-:W-:Y:S01]  /*2c00*/  FMUL.FTZ R102, R71, R102 ;  /* 0x0000006647667220 */ /* 0x000fe20000410000 */
[----:B------:R-:W-:Y:S01]  /*2c10*/  FFMA.FTZ R47, R9, R153, R5 ;  /* 0x00000099092f7223 */ /* 0x000fe20000010005 */
[----:B------:R-:W-:Y:S01]  /*2c20*/  FADD.FTZ R97, -R84, R97 ;  /* 0x0000006154617221 */ /* 0x000fe20000010100 */
[----:B------:R-:W1:Y:S01]  /*2c30*/  MUFU.RCP R55, R55 ;  /* 0x0000003700377308 */ /* 0x000e620000001000 */
[----:B----4-:R-:W-:Y:S01]  /*2c40*/  FADD.FTZ R71, R96, 1 ;  /* 0x3f80000060477421 */ /* 0x010fe20000010000 */
[----:B------:R-:W-:Y:S01]  /*2c50*/  FMUL.FTZ R92, R47, -1.4426950216293334961 ;  /* 0xbfb8aa3b2f5c7820 */ /* 0x000fe20000410000 */
[----:B------:R-:W-:Y:S01]  /*2c60*/  FMUL.FTZ R72, R46, R97 ;  /* 0x000000612e487220 */ /* 0x000fe20000410000 */
[----:B------:R-:W-:Y:S01]  /*2c70*/  FADD.FTZ R73, -R84, R73 ;  /* 0x0000004954497221 */ /* 0x000fe20000010100 */
[----:B------:R-:W-:-:S03]  /*2c80*/  FMUL.FTZ R123, R68, R123 ;  /* 0x0000007b447b7220 */ /* 0x000fc60000410000 */
[----:B------:R-:W4:Y:S01]  /*2c90*/  MUFU.RCP R87, R87 ;  /* 0x0000005700577308 */ /* 0x000f220000001000 */
[----:B------:R-:W-:Y:S01]  /*2ca0*/  FFMA.FTZ R68, R6, R72, R2 ;  /* 0x0000004806447223 */ /* 0x000fe20000010002 */
[----:B------:R-:W-:Y:S01]  /*2cb0*/  FMUL.FTZ R96, R69, R94 ;  /* 0x0000005e45607220 */ /* 0x000fe20000410000 */
[----:B------:R-:W-:Y:S01]  /*2cc0*/  FMUL.FTZ R73, R46, R73 ;  /* 0x000000492e497220 */ /* 0x000fe20000410000 */
[----:B------:R-:W-:-:S04]  /*2cd0*/  HADD2.F32 R69, -RZ, R52.H1_H1 ;  /* 0x30000034ff457230 */ /* 0x000fc80000004100 */
[----:B------:R-:W5:Y:S01]  /*2ce0*/  MUFU.RCP R71, R71 ;  /* 0x0000004700477308 */ /* 0x000f620000001000 */
[----:B------:R-:W-:Y:S01]  /*2cf0*/  FMUL.FTZ R125, R125, R98 ;  /* 0x000000627d7d7220 */ /* 0x000fe20000410000 */
[----:B0-----:R-:W-:Y:S01]  /*2d00*/  FADD.FTZ R93, R101, 1 ;  /* 0x3f800000655d7421 */ /* 0x001fe20000010000 */
[----:B------:R-:W-:Y:S01]  /*2d10*/  FMUL.FTZ R122, R67, R122 ;  /* 0x0000007a437a7220 */ /* 0x000fe20000410000 */
[----:B------:R-:W-:-:S04]  /*2d20*/  FMUL.FTZ R98, R68, -1.4426950216293334961 ;  /* 0xbfb8aa3b44627820 */ /* 0x000fc80000410000 */
[----:B------:R-:W0:Y:S01]  /*2d30*/  MUFU.EX2 R92, R92 ;  /* 0x0000005c005c7308 */ /* 0x000e220000000800 */
[----:B------:R-:W-:Y:S01]  /*2d40*/  FFMA.FTZ R67, R7, R73, R3 ;  /* 0x0000004907437223 */ /* 0x000fe20000010003 */
[----:B------:R-:W-:Y:S01]  /*2d50*/  FMUL.FTZ R122, R69, R122 ;  /* 0x0000007a457a7220 */ /* 0x000fe20000410000 */
[--C-:B------:R-:W-:Y:S02]  /*2d60*/  HADD2.F32 R121, -RZ, R53.reuse.H0_H0 ;  /* 0x20000035ff797230 */ /* 0x100fe40000004100 */
[----:B------:R-:W-:Y:S01]  /*2d70*/  FMUL.FTZ R97, R67, -1.4426950216293334961 ;  /* 0xbfb8aa3b43617820 */ /* 0x000fe20000410000 */
[----:B------:R-:W-:Y:S02]  /*2d80*/  HADD2.F32 R120, -RZ, R53.H1_H1 ;  /* 0x30000035ff787230 */ /* 0x000fe40000004100 */
[----:B------:R-:W0:Y:S01]  /*2d90*/  MUFU.EX2 R69, R98 ;  /* 0x0000006200457308 */ /* 0x000e220000000800 */
[----:B-1----:R-:W-:Y:S01]  /*2da0*/  FADD.FTZ R53, -R55, 1 ;  /* 0x3f80000037357421 */ /* 0x002fe20000010100 */
[----:B------:R-:W-:-:S02]  /*2db0*/  HADD2.F32 R94, -RZ, R52.H0_H0 ;  /* 0x20000034ff5e7230 */ /* 0x000fc40000004100 */
[----:B------:R-:W-:-:S04]  /*2dc0*/  FMUL.FTZ R121, R121, R96 ;  /* 0x0000006079797220 */ /* 0x000fc80000410000 */
[----:B------:R-:W1:Y:S01]  /*2dd0*/  MUFU.RCP R93, R93 ;  /* 0x0000005d005d7308 */ /* 0x000e620000001000 */
[----:B------:R-:W-:Y:S01]  /*2de0*/  FMUL.FTZ R95, R70, R95 ;  /* 0x0000005f465f7220 */ /* 0x000fe20000410000 */
[----:B----4-:R-:W-:Y:S01]  /*2df0*/  FADD.FTZ R96, -R87, 1 ;  /* 0x3f80000057607421 */ /* 0x010fe20000010100 */
[----:B------:R-:W-:Y:S01]  /*2e00*/  FFMA.FTZ R70, R74, R53, 1 ;  /* 0x3f8000004a467423 */ /* 0x000fe20000010035 */
[----:B-----5:R-:W-:-:S04]  /*2e10*/  FADD.FTZ R74, -R71, 1 ;  /* 0x3f800000474a7421 */ /* 0x020fc80000010100 */
[----:B------:R-:W4:Y:S01]  /*2e20*/  MUFU.EX2 R52, R97 ;  /* 0x0000006100347308 */ /* 0x000f220000000800 */
[----:B------:R-:W-:Y:S01]  /*2e30*/  FFMA.FTZ R96, R91, R96, 1 ;  /* 0x3f8000005b607423 */ /* 0x000fe20000010060 */
[----:B0-----:R-:W-:Y:S01]  /*2e40*/  FADD.FTZ R53, R92, 1 ;  /* 0x3f8000005c357421 */ /* 0x001fe20000010000 */
[----:B------:R-:W-:Y:S01]  /*2e50*/  FADD.FTZ R91, R54, 1 ;  /* 0x3f800000365b7421 */ /* 0x000fe20000010000 */
[----:B------:R-:W-:Y:S01]  /*2e60*/  FFMA.FTZ R92, R75, R74, 1 ;  /* 0x3f8000004b5c7423 */ /* 0x000fe2000001004a */
[----:B------:R-:W-:Y:S02]  /*2e70*/  HADD2.F32 R118, -RZ, R62.H1_H1 ;  /* 0x3000003eff767230 */ /* 0x000fe40000004100 */
[----:B------:R-:W-:Y:S01]  /*2e80*/  FMUL.FTZ R123, R94, R123 ;  /* 0x0000007b5e7b7220 */ /* 0x000fe20000410000 */
[----:B------:R-:W-:Y:S02]  /*2e90*/  HADD2.F32 R75, -RZ, R60.H0_H0 ;  /* 0x2000003cff4b7230 */ /* 0x000fe40000004100 */
[----:B------:R-:W-:Y:S01]  /*2ea0*/  FMUL.FTZ R71, R71, R92 ;  /* 0x0000005c47477220 */ /* 0x000fe20000410000 */
[----:B------:R-:W0:Y:S01]  /*2eb0*/  MUFU.RCP R91, R91 ;  /* 0x0000005b005b7308 */ /* 0x000e220000001000 */
[----:B------:R-:W-:Y:S01]  /*2ec0*/  FADD.FTZ R69, R69, 1 ;  /* 0x3f80000045457421 */ /* 0x000fe20000010000 */
[----:B-1----:R-:W-:Y:S01]  /*2ed0*/  FADD.FTZ R94, -R93, 1 ;  /* 0x3f8000005d5e7421 */ /* 0x002fe20000010100 */
[----:B------:R-:W-:Y:S01]  /*2ee0*/  FMUL.FTZ R118, R118, R71 ;  /* 0x0000004776767220 */ /* 0x000fe20000410000 */
[----:B------:R-:W-:-:S02]  /*2ef0*/  HADD2.F32 R116, -RZ, R63.H1_H1 ;  /* 0x3000003fff747230 */ /* 0x000fc40000004100 */
[----:B------:R-:W-:Y:S01]  /*2f00*/  FADD.FTZ R71, -R84, R75 ;  /* 0x0000004b54477221 */ /* 0x000fe20000010100 */
[----:B------:R-:W-:Y:S01]  /*2f10*/  FFMA.FTZ R94, R85, R94, 1 ;  /* 0x3f800000555e7423 */ /* 0x000fe2000001005e */
[----:B------:R-:W-:Y:S01]  /*2f20*/  FMUL.FTZ R87, R87, R96 ;  /* 0x0000006057577220 */ /* 0x000fe20000410000 */
[----:B------:R1:W5:Y:S01]  /*2f30*/  MUFU.RCP R92, R69 ;  /* 0x00000045005c7308 */ /* 0x0003620000001000 */
[----:B------:R-:W-:Y:S02]  /*2f40*/  HADD2.F32 R75, -RZ, R60.H1_H1 ;  /* 0x3000003cff4b7230 */ /* 0x000fe40000004100 */
[----:B----4-:R-:W-:Y:S01]  /*2f50*/  FADD.FTZ R85, R52, 1 ;  /* 0x3f80000034557421 */ /* 0x010fe20000010000 */
[----:B------:R-:W-:Y:S02]  /*2f60*/  HADD2.F32 R119, -RZ, R62.H0_H0 ;  /* 0x2000003eff777230 */ /* 0x000fe40000004100 */
[----:B------:R-:W-:Y:S01]  /*2f70*/  FMUL.FTZ R70, R55, R70 ;  /* 0x0000004637467220 */ /* 0x000fe20000410000 */
[----:B------:R-:W-:Y:S01]  /*2f80*/  FMUL.FTZ R116, R116, R87 ;  /* 0x0000005774747220 */ /* 0x000fe20000410000 */
[----:B------:R4:W4:Y:S01]  /*2f90*/  MUFU.RCP R74, R53 ;  /* 0x00000035004a7308 */ /* 0x0009220000001000 */
[----:B------:R-:W-:-:S02]  /*2fa0*/  HADD2.F32 R87, -RZ, R61.H0_H0 ;  /* 0x2000003dff577230 */ /* 0x000fc40000004100 */
[----:B------:R-:W-:Y:S01]  /*2fb0*/  FADD.FTZ R75, -R84, R75 ;  /* 0x0000004b544b7221 */ /* 0x000fe20000010100 */
[----:B------:R-:W-:Y:S01]  /*2fc0*/  FMUL.FTZ R119, R119, R70 ;  /* 0x0000004677777220 */ /* 0x000fe20000410000 */
[----:B------:R-:W-:Y:S02]  /*2fd0*/  HADD2.F32 R117, -RZ, R63.H0_H0 ;  /* 0x2000003fff757230 */ /* 0x000fe40000004100 */
[----:B------:R-:W-:Y:S01]  /*2fe0*/  FMUL.FTZ R120, R120, R95 ;  /* 0x0000005f78787220 */ /* 0x000fe20000410000 */
[----:B------:R-:W-:Y:S01]  /*2ff0*/  FMUL.FTZ R70, R46, R75 ;  /* 0x0000004b2e467220 */ /* 0x000fe20000410000 */
[----:B------:R-:W4:Y:S01]  /*3000*/  MUFU.RCP R85, R85 ;  /* 0x0000005500557308 */ /* 0x000f220000001000 */
[----:B-1----:R-:W-:Y:S01]  /*3010*/  FADD.FTZ R69, -R84, R87 ;  /* 0x0000005754457221 */ /* 0x002fe20000010100 */
[----:B0-----:R-:W-:Y:S01]  /*3020*/  FADD.FTZ R63, -R91, 1 ;  /* 0x3f8000005b3f7421 */ /* 0x001fe20000010100 */
[----:B------:R-:W-:Y:S02]  /*3030*/  HADD2.F32 R61, -RZ, R61.H1_H1 ;  /* 0x3000003dff3d7230 */ /* 0x000fe40000004100 */
[----:B------:R-:W-:Y:S01]  /*3040*/  FFMA.FTZ R75, R8, R70, R4 ;  /* 0x00000046084b7223 */ /* 0x000fe20000010004 */
[----:B------:R-:W-:Y:S01]  /*3050*/  FMUL.FTZ R69, R46, R69 ;  /* 0x000000452e457220 */ /* 0x000fe20000410000 */
[----:B------:R-:W-:Y:S01]  /*3060*/  FFMA.FTZ R114, R66, R63, 1 ;  /* 0x3f80000042727423 */ /* 0x000fe2000001003f */
[----:B-----5:R-:W-:Y:S01]  /*3070*/  FADD.FTZ R95, -R92, 1 ;  /* 0x3f8000005c5f7421 */ /* 0x020fe20000010100 */
[----:B------:R-:W-:Y:S01]  /*3080*/  FMUL.FTZ R87, R75, -1.4426950216293334961 ;  /* 0xbfb8aa3b4b577820 */ /* 0x000fe20000410000 */
[----:B------:R-:W-:Y:S01]  /*3090*/  FADD.FTZ R63, -R84, R61 ;  /* 0x0000003d543f7221 */ /* 0x000fe20000010100 */
[----:B----4-:R-:W4:Y:S01]  /*30a0*/  LDG.E.64.CONSTANT R52, desc[UR16][R48.64+0x20800] ;  /* 0x0208001030347981 */ /* 0x010f22000c1e9b00 */
[----:B------:R-:W-:Y:S01]  /*30b0*/  FFMA.FTZ R61, R7, R69, R3 ;  /* 0x00000045073d7223 */ /* 0x000fe20000010003 */
[----:B------:R-:W-:Y:S01]  /*30c0*/  FADD.FTZ R62, -R74, 1 ;  /* 0x3f8000004a3e7421 */ /* 0x000fe20000010100 */
[----:B------:R-:W-:Y:S01]  /*30d0*/  FFMA.FTZ R95, R68, R95, 1 ;  /* 0x3f800000445f7423 */ /* 0x000fe2000001005f */
[----:B------:R-:W5:Y:S01]  /*30e0*/  LDG.E.64.CONSTANT R54, desc[UR16][R50.64+0x1b800] ;  /* 0x01b8001032367981 */ /* 0x000f62000c1e9b00 */
[----:B------:R-:W-:Y:S01]  /*30f0*/  FMUL.FTZ R68, R46, R63 ;  /* 0x0000003f2e447220 */ /* 0x000fe20000410000 */
[----:B------:R-:W-:Y:S01]  /*3100*/  FMUL.FTZ R63, R61, -1.4426950216293334961 ;  /* 0xbfb8aa3b3d3f7820 */ /* 0x000fe20000410000 */
[----:B------:R-:W-:Y:S01]  /*3110*/  FFMA.FTZ R47, R47, R62, 1 ;  /* 0x3f8000002f2f7423 */ /* 0x000fe2000001003e */
[----:B------:R-:W0:Y:S01]  /*3120*/  MUFU.EX2 R87, R87 ;  /* 0x0000005700577308 */ /* 0x000e220000000800 */
[----:B------:R-:W-:-:S02]  /*3130*/  FADD.FTZ R66, -R85, 1 ;  /* 0x3f80000055427421 */ /* 0x000fc40000010100 */
[----:B------:R-:W-:Y:S01]  /*3140*/  FMUL.FTZ R104, R74, R47 ;  /* 0x0000002f4a687220 */ /* 0x000fe20000410000 */
[--C-:B------:R-:W-:Y:S02]  /*3150*/  HADD2.F32 R47, -RZ, R64.reuse.H1_H1 ;  /* 0x30000040ff2f7230 */ /* 0x100fe40000004100 */
[----:B------:R-:W-:Y:S02]  /*3160*/  FFMA.FTZ R66, R67, R66, 1 ;  /* 0x3f80000043427423 */ /* 0x000fe40000010042 */
[----:B------:R-:W1:Y:S02]  /*3170*/  MUFU.EX2 R63, R63 ;  /* 0x0000003f003f7308 */ /* 0x000e640000000800 */
[----:B------:R-:W-:Y:S01]  /*3180*/  FMUL.FTZ R113, R85, R66 ;  /* 0x0000004255717220 */ /* 0x000fe20000410000 */
[----:B------:R-:W-:Y:S01]  /*3190*/  FADD.FTZ R85, -R84, R47 ;  /* 0x0000002f54557221 */ /* 0x000fe20000010100 */
[----:B------:R-:W-:Y:S02]  /*31a0*/  HADD2.F32 R67, -RZ, R64.H0_H0 ;  /* 0x20000040ff437230 */ /* 0x000fe40000004100 */
[----:B------:R-:W-:-:S02]  /*31b0*/  HADD2.F32 R64, -RZ, R89.H0_H0 ;  /* 0x20000059ff407230 */ /* 0x000fc40000004100 */
[----:B------:R-:W-:Y:S01]  /*31c0*/  FMUL.FTZ R66, R46, R85 ;  /* 0x000000552e427220 */ /* 0x000fe20000410000 */
[----:B------:R-:W-:Y:S02]  /*31d0*/  HADD2.F32 R89, -RZ, R89.H1_H1 ;  /* 0x30000059ff597230 */ /* 0x000fe40000004100 */
[----:B------:R-:W-:Y:S01]  /*31e0*/  FMUL.FTZ R94, R93, R94 ;  /* 0x0000005e5d5e7220 */ /* 0x000fe20000410000 */
[----:B------:R-:W-:Y:S01]  /*31f0*/  FMUL.FTZ R112, R92, R95 ;  /* 0x0000005f5c707220 */ /* 0x000fe20000410000 */
[----:B------:R-:W-:Y:S01]  /*3200*/  FFMA.FTZ R60, R6, R68, R2 ;  /* 0x00000044063c7223 */ /* 0x000fe20000010002 */
[----:B0-----:R-:W-:Y:S01]  /*3210*/  FADD.FTZ R87, R87, 1 ;  /* 0x3f80000057577421 */ /* 0x001fe20000010000 */
[----:B------:R-:W-:Y:S01]  /*3220*/  FMUL.FTZ R114, R91, R114 ;  /* 0x000000725b727220 */ /* 0x000fe20000410000 */
[----:B------:R-:W-:Y:S01]  /*3230*/  FFMA.FTZ R74, R8, R66, R4 ;  /* 0x00000042084a7223 */ /* 0x000fe20000010004 */
[--C-:B------:R-:W-:Y:S02]  /*3240*/  HADD2.F32 R91, -RZ, R88.reuse.H0_H0 ;  /* 0x20000058ff5b7230 */ /* 0x100fe40000004100 */
[----:B------:R-:W-:Y:S01]  /*3250*/  FMUL.FTZ R117, R117, R94 ;  /* 0x0000005e75757220 */ /* 0x000fe20000410000 */
[----:B------:R-:W-:Y:S01]  /*3260*/  FMUL.FTZ R112, R89, R112 ;  /* 0x0000007059707220 */ /* 0x000fe20000410000 */
[----:B------:R-:W-:Y:S01]  /*3270*/  FMUL.FTZ R94, R60, -1.4426950216293334961 ;  /* 0xbfb8aa3b3c5e7820 */ /* 0x000fe20000410000 */
[----:B------:R1:W-:Y:S01]  /*3280*/  MUFU.RCP R89, R87 ;  /* 0x0000005700597308 */ /* 0x0003e20000001000 */
[----:B------:R-:W-:Y:S01]  /*3290*/  FMUL.FTZ R101, R74, -1.4426950216293334961 ;  /* 0xbfb8aa3b4a657820 */ /* 0x000fe20000410000 */
[----:B------:R-:W-:Y:S01]  /*32a0*/  FMUL.FTZ R104, R91, R104 ;  /* 0x000000685b687220 */ /* 0x000fe20000410000 */
[----:B------:R-:W-:Y:S01]  /*32b0*/  FMUL.FTZ R99, R106, R99 ;  /* 0x000000636a637220 */ /* 0x000fe20000410000 */
[-C--:B------:R-:W-:Y:S01]  /*32c0*/  FFMA.FTZ R91, R0, R90.reuse, R76 ;  /* 0x0000005a005b7223 */ /* 0x080fe2000001004c */
[----:B------:R-:W-:Y:S01]  /*32d0*/  FADD.FTZ R97, R150, R79 ;  /* 0x0000004f96617221 */ /* 0x000fe20000010000 */
[----:B-1----:R-:W-:Y:S01]  /*32e0*/  FADD.FTZ R87, R63, 1 ;  /* 0x3f8000003f577421 */ /* 0x002fe20000010000 */
[----:B------:R-:W-:Y:S01]  /*32f0*/  FMUL.FTZ R63, R9, R90 ;  /* 0x0000005a093f7220 */ /* 0x000fe20000410000 */
[----:B------:R0:W-:Y:S01]  /*3300*/  MUFU.EX2 R92, R94 ;  /* 0x0000005e005c7308 */ /* 0x0001e20000000800 */
[----:B------:R-:W-:-:S02]  /*3310*/  HADD2.F32 R95, -RZ, R88.H1_H1 ;  /* 0x30000058ff5f7230 */ /* 0x000fc40000004100 */
[----:B------:R-:W-:Y:S01]  /*3320*/  FMUL.FTZ R124, R124, R99 ;  /* 0x000000637c7c7220 */ /* 0x000fe20000410000 */
[----:B------:R-:W-:Y:S01]  /*3330*/  FFMA.FTZ R96, R44, R149, R80 ;  /* 0x000000952c607223 */ /* 0x000fe20000010050 */
[----:B------:R-:W-:-:S03]  /*3340*/  FADD.FTZ R99, R149, R81 ;  /* 0x0000005195637221 */ /* 0x000fc60000010000 */
[----:B------:R1:W-:Y:S01]  /*3350*/  MUFU.EX2 R76, R101 ;  /* 0x00000065004c7308 */ /* 0x0003e20000000800 */
[-C--:B0-----:R-:W-:Y:S01]  /*3360*/  FFMA.FTZ R94, R45, R150.reuse, R78 ;  /* 0x000000962d5e7223 */ /* 0x081fe2000001004e */
[----:B------:R-:W-:Y:S01]  /*3370*/  FMUL.FTZ R150, R8, R150 ;  /* 0x0000009608967220 */ /* 0x000fe20000410000 */
[----:B------:R-:W-:Y:S01]  /*3380*/  FMUL.FTZ R149, R7, R149 ;  /* 0x0000009507957220 */ /* 0x000fe20000410000 */
[----:B------:R-:W-:Y:S01]  /*3390*/  FMUL.FTZ R114, R95, R114 ;  /* 0x000000725f727220 */ /* 0x000fe20000410000 */
[-C--:B------:R-:W-:Y:S01]  /*33a0*/  FFMA.FTZ R98, R43, R148.reuse, R82 ;  /* 0x000000942b627223 */ /* 0x080fe20000010052 */
[----:B------:R-:W-:Y:S01]  /*33b0*/  FADD.FTZ R100, R148, R83 ;  /* 0x0000005394647221 */ /* 0x000fe20000010000 */
[----:B------:R-:W-:Y:S01]  /*33c0*/  FFMA.FTZ R91, R42, R147, R91 ;  /* 0x000000932a5b7223 */ /* 0x000fe2000001005b */
[----:B------:R-:W-:Y:S01]  /*33d0*/  FADD.FTZ R97, R97, R146 ;  /* 0x0000009261617221 */ /* 0x000fe20000010000 */
[----:B-1----:R-:W-:Y:S01]  /*33e0*/  FFMA.FTZ R101, R0, R63, RZ ;  /* 0x0000003f00657223 */ /* 0x002fe200000100ff */
[----:B------:R-:W-:Y:S01]  /*33f0*/  FADD.FTZ R95, R90, R77 ;  /* 0x0000004d5a5f7221 */ /* 0x000fe20000010000 */
[----:B------:R-:W-:Y:S01]  /*3400*/  FMUL.FTZ R148, R6, R148 ;  /* 0x0000009406947220 */ /* 0x000fe20000410000 */
[----:B------:R-:W-:Y:S01]  /*3410*/  FFMA.FTZ R94, R41, R146, R94 ;  /* 0x00000092295e7223 */ /* 0x000fe2000001005e */
[----:B------:R-:W-:Y:S01]  /*3420*/  FFMA.FTZ R101, R45, R150, R101 ;  /* 0x000000962d657223 */ /* 0x000fe20000010065 */
[----:B------:R-:W-:Y:S01]  /*3430*/  FADD.FTZ R95, R95, R147 ;  /* 0x000000935f5f7221 */ /* 0x000fe20000010000 */
[----:B------:R-:W-:Y:S01]  /*3440*/  FFMA.FTZ R96, R40, R145, R96 ;  /* 0x0000009128607223 */ /* 0x000fe20000010060 */
[----:B------:R-:W-:Y:S01]  /*3450*/  FADD.FTZ R99, R99, R145 ;  /* 0x0000009163637221 */ /* 0x000fe20000010000 */
[----:B------:R-:W-:Y:S01]  /*3460*/  FFMA.FTZ R101, R44, R149, R101 ;  /* 0x000000952c657223 */ /* 0x000fe20000010065 */
[----:B------:R-:W-:Y:S01]  /*3470*/  FMUL.FTZ R147, R9, R147 ;  /* 0x0000009309937220 */ /* 0x000fe20000410000 */
[----:B------:R-:W-:Y:S01]  /*3480*/  FFMA.FTZ R98, R39, R144, R98 ;  /* 0x0000009027627223 */ /* 0x000fe20000010062 */
[----:B------:R-:W5:Y:S01]  /*3490*/  LDG.E.64.CONSTANT R82, desc[UR16][R50.64+0x1e000] ;  /* 0x01e0001032527981 */ /* 0x000f62000c1e9b00 */
[----:B------:R-:W-:Y:S01]  /*34a0*/  FFMA.FTZ R101, R43, R148, R101 ;  /* 0x000000942b657223 */ /* 0x000fe20000010065 */
[----:B------:R-:W-:-:S02]  /*34b0*/  FMUL.FTZ R146, R8, R146 ;  /* 0x0000009208927220 */ /* 0x000fc40000410000 */
[----:B------:R-:W5:Y:S01]  /*34c0*/  LDG.E.64.CONSTANT R80, desc[UR16][R48.64+0x23000] ;  /* 0x0230001030507981 */ /* 0x000f62000c1e9b00 */
[----:B------:R-:W-:Y:S01]  /*34d0*/  FFMA.FTZ R101, R42, R147, R101 ;  /* 0x000000932a657223 */ /* 0x000fe20000010065 */
[----:B------:R-:W-:Y:S02]  /*34e0*/  FMUL.FTZ R145, R7, R145 ;  /* 0x0000009107917220 */ /* 0x000fe40000410000 */
[----:B------:R-:W5:Y:S01]  /*34f0*/  LDG.E.64.CONSTANT R78, desc[UR16][R48.64+0x25800] ;  /* 0x02580010304e7981 */ /* 0x000f62000c1e9b00 */
[----:B------:R-:W-:Y:S01]  /*3500*/  FFMA.FTZ R101, R41, R146, R101 ;  /* 0x0000009229657223 */ /* 0x000fe20000010065 */
[----:B------:R-:W-:Y:S01]  /*3510*/  FADD.FTZ R100, R100, R144 ;  /* 0x0000009064647221 */ /* 0x000fe20000010000 */
[----:B------:R-:W-:Y:S02]  /*3520*/  FMUL.FTZ R144, R6, R144 ;  /* 0x0000009006907220 */ /* 0x000fe40000410000 */
[----:B------:R-:W-:Y:S01]  /*3530*/  FFMA.FTZ R101, R40, R145, R101 ;  /* 0x0000009128657223 */ /* 0x000fe20000010065 */
[-C--:B------:R-:W-:Y:S01]  /*3540*/  FFMA.FTZ R91, R38, R143.reuse, R91 ;  /* 0x0000008f265b7223 */ /* 0x080fe2000001005b */
[----:B------:R-:W-:Y:S01]  /*3550*/  FADD.FTZ R95, R95, R143 ;  /* 0x0000008f5f5f7221 */ /* 0x000fe20000010000 */
[----:B------:R-:W-:Y:S01]  /*3560*/  FMUL.FTZ R143, R9, R143 ;  /* 0x0000008f098f7220 */ /* 0x000fe20000410000 */
        /* <DEDUP_REMOVED lines=21> */
[----:B------:R-:W5:Y:S01]  /*36c0*/  LDG.E.64.CONSTANT R48, desc[UR16][R50.64+0x20800] ;  /* 0x0208001032307981 */ /* 0x000f62000c1e9b00 */
        /* <DEDUP_REMOVED lines=24> */
[----:B------:R-:W-:Y:S01]  /*3850*/  FMUL.FTZ R130, R130, R107 ;  /* 0x0000006b82827220 */ /* 0x000fe20000410000 */
        /* <DEDUP_REMOVED lines=17> */
[----:B------:R-:W-:Y:S01]  /*3970*/  FMUL.FTZ R126, R126, R103 ;  /* 0x000000677e7e7220 */ /* 0x000fe20000410000 */
[----:B------:R-:W-:Y:S01]  /*3980*/  FFMA.FTZ R91, R22, R127, R91 ;  /* 0x0000007f165b7223 */ /* 0x000fe2000001005b */
[----:B------:R-:W-:Y:S01]  /*3990*/  FADD.FTZ R95, R95, R127 ;  /* 0x0000007f5f5f7221 */ /* 0x000fe20000010000 */
[----:B------:R-:W-:Y:S01]  /*39a0*/  FMUL.FTZ R71, R46, R71 ;  /* 0x000000472e477220 */ /* 0x000fe20000410000 */
[----:B------:R-:W-:Y:S01]  /*39b0*/  FMUL.FTZ R127, R9, R127 ;  /* 0x0000007f097f7220 */ /* 0x000fe20000410000 */
[----:B------:R-:W-:Y:S01]  /*39c0*/  FFMA.FTZ R101, R23, R128, R101 ;  /* 0x0000008017657223 */ /* 0x000fe20000010065 */
[-C--:B------:R-:W-:Y:S01]  /*39d0*/  FFMA.FTZ R94, R21, R126.reuse, R94 ;  /* 0x0000007e155e7223 */ /* 0x080fe2000001005e */
[----:B------:R-:W-:Y:S01]  /*39e0*/  FADD.FTZ R97, R97, R126 ;  /* 0x0000007e61617221 */ /* 0x000fe20000010000 */
[----:B------:R-:W-:Y:S01]  /*39f0*/  FFMA.FTZ R62, R9, R71, R5 ;  /* 0x00000047093e7223 */ /* 0x000fe20000010005 */
[----:B------:R-:W-:Y:S01]  /*3a00*/  FMUL.FTZ R126, R8, R126 ;  /* 0x0000007e087e7220 */ /* 0x000fe20000410000 */
[----:B------:R-:W-:Y:S01]  /*3a10*/  FFMA.FTZ R101, R22, R127, R101 ;  /* 0x0000007f16657223 */ /* 0x000fe20000010065 */
[-C--:B------:R-:W-:Y:S01]  /*3a20*/  FFMA.FTZ R96, R20, R125.reuse, R96 ;  /* 0x0000007d14607223 */ /* 0x080fe20000010060 */
[----:B------:R-:W-:Y:S01]  /*3a30*/  FADD.FTZ R99, R99, R125 ;  /* 0x0000007d63637221 */ /* 0x000fe20000010000 */
[----:B------:R-:W-:Y:S01]  /*3a40*/  FMUL.FTZ R93, R62, -1.4426950216293334961 ;  /* 0xbfb8aa3b3e5d7820 */ /* 0x000fe20000410000 */
[----:B------:R-:W-:Y:S01]  /*3a50*/  FMUL.FTZ R125, R7, R125 ;  /* 0x0000007d077d7220 */ /* 0x000fe20000410000 */
[----:B------:R-:W-:Y:S01]  /*3a60*/  FFMA.FTZ R101, R21, R126, R101 ;  /* 0x0000007e15657223 */ /* 0x000fe20000010065 */
[-C--:B------:R-:W-:Y:S01]  /*3a70*/  FFMA.FTZ R98, R19, R124.reuse, R98 ;  /* 0x0000007c13627223 */ /* 0x080fe20000010062 */
[----:B------:R-:W-:Y:S01]  /*3a80*/  FADD.FTZ R100, R100, R124 ;  /* 0x0000007c64647221 */ /* 0x000fe20000010000 */
[----:B------:R-:W-:Y:S01]  /*3a90*/  FMUL.FTZ R124, R6, R124 ;  /* 0x0000007c067c7220 */ /* 0x000fe20000410000 */
[----:B------:R-:W-:Y:S01]  /*3aa0*/  FFMA.FTZ R101, R20, R125, R101 ;  /* 0x0000007d14657223 */ /* 0x000fe20000010065 */
[----:B------:R-:W0:Y:S01]  /*3ab0*/  MUFU.EX2 R93, R93 ;  /* 0x0000005d005d7308 */ /* 0x000e220000000800 */
[-C--:B------:R-:W-:Y:S01]  /*3ac0*/  FFMA.FTZ R91, R18, R123.reuse, R91 ;  /* 0x0000007b125b7223 */ /* 0x080fe2000001005b */
[----:B------:R-:W-:Y:S01]  /*3ad0*/  FADD.FTZ R95, R95, R123 ;  /* 0x0000007b5f5f7221 */ /* 0x000fe20000010000 */
[----:B------:R-:W-:Y:S01]  /*3ae0*/  FMUL.FTZ R123, R9, R123 ;  /* 0x0000007b097b7220 */ /* 0x000fe20000410000 */
[----:B------:R-:W-:Y:S01]  /*3af0*/  FFMA.FTZ R102, R19, R124, R101 ;  /* 0x0000007c13667223 */ /* 0x000fe20000010065 */
[----:B------:R-:W-:Y:S01]  /*3b00*/  FADD.FTZ R67, -R84, R67 ;  /* 0x0000004354437221 */ /* 0x000fe20000010100 */
        /* <DEDUP_REMOVED lines=9> */
[----:B------:R-:W-:Y:S01]  /*3ba0*/  FFMA.FTZ R47, R9, R67, R5 ;  /* 0x00000043092f7223 */ /* 0x000fe20000010005 */
[-C--:B------:R-:W-:Y:S01]  /*3bb0*/  FFMA.FTZ R103, R15, R120.reuse, R98 ;  /* 0x000000780f677223 */ /* 0x080fe20000010062 */
[----:B------:R-:W-:Y:S01]  /*3bc0*/  FADD.FTZ R100, R100, R120 ;  /* 0x0000007864647221 */ /* 0x000fe20000010000 */
[----:B------:R-:W-:Y:S01]  /*3bd0*/  FMUL.FTZ R120, R6, R120 ;  /* 0x0000007806787220 */ /* 0x000fe20000410000 */
[----:B------:R-:W-:Y:S01]  /*3be0*/  FFMA.FTZ R98, R16, R121, R94 ;  /* 0x0000007910627223 */ /* 0x000fe2000001005e */
[----:B------:R-:W-:Y:S01]  /*3bf0*/  FMUL.FTZ R85, R47, -1.4426950216293334961 ;  /* 0xbfb8aa3b2f557820 */ /* 0x000fe20000410000 */
[----:B0-----:R-:W-:Y:S01]  /*3c00*/  FADD.FTZ R88, R93, 1 ;  /* 0x3f8000005d587421 */ /* 0x001fe20000010000 */
[----:B------:R-:W-:Y:S01]  /*3c10*/  FADD.FTZ R92, R92, 1 ;  /* 0x3f8000005c5c7421 */ /* 0x000fe20000010000 */
[-C--:B------:R-:W-:Y:S01]  /*3c20*/  FFMA.FTZ R105, R14, R119.reuse, R91 ;  /* 0x000000770e697223 */ /* 0x080fe2000001005b */
[----:B------:R-:W-:Y:S01]  /*3c30*/  FADD.FTZ R94, R95, R119 ;  /* 0x000000775f5e7221 */ /* 0x000fe20000010000 */
[----:B------:R-:W-:Y:S01]  /*3c40*/  FMUL.FTZ R119, R9, R119 ;  /* 0x0000007709777220 */ /* 0x000fe20000410000 */
[----:B------:R-:W-:Y:S01]  /*3c50*/  FFMA.FTZ R91, R15, R120, R98 ;  /* 0x000000780f5b7223 */ /* 0x000fe20000010062 */
[-C--:B------:R-:W-:Y:S01]  /*3c60*/  FFMA.FTZ R99, R13, R118.reuse, R101 ;  /* 0x000000760d637223 */ /* 0x080fe20000010065 */
[----:B------:R-:W-:Y:S01]  /*3c70*/  FADD.FTZ R98, R97, R118 ;  /* 0x0000007661627221 */ /* 0x000fe20000010000 */
[----:B------:R-:W-:Y:S01]  /*3c80*/  MUFU.EX2 R85, R85 ;  /* 0x0000005500557308 */ /* 0x000fe20000000800 */
[----:B------:R-:W-:Y:S01]  /*3c90*/  FMUL.FTZ R118, R8, R118 ;  /* 0x0000007608767220 */ /* 0x000fe20000410000 */
[----:B------:R-:W-:Y:S01]  /*3ca0*/  FFMA.FTZ R95, R14, R119, R91 ;  /* 0x000000770e5f7223 */ /* 0x000fe2000001005b */
[-C--:B------:R-:W-:Y:S01]  /*3cb0*/  FFMA.FTZ R101, R12, R117.reuse, R96 ;  /* 0x000000750c657223 */ /* 0x080fe20000010060 */
[----:B------:R-:W-:Y:S01]  /*3cc0*/  FADD.FTZ R91, R102, R117 ;  /* 0x00000075665b7221 */ /* 0x000fe20000010000 */
[----:B------:R-:W-:-:S03]  /*3cd0*/  FMUL.FTZ R117, R7, R117 ;  /* 0x0000007507757220 */ /* 0x000fc60000410000 */
[----:B------:R-:W0:Y:S01]  /*3ce0*/  MUFU.RCP R88, R88 ;  /* 0x0000005800587308 */ /* 0x000e220000001000 */
[----:B------:R-:W-:Y:S01]  /*3cf0*/  FFMA.FTZ R95, R13, R118, R95 ;  /* 0x000000760d5f7223 */ /* 0x000fe2000001005f */
[----:B------:R-:W-:-:S06]  /*3d00*/  FFMA.FTZ R103, R11, R116, R103 ;  /* 0x000000740b677223 */ /* 0x000fcc0000010067 */
[----:B------:R-:W1:Y:S01]  /*3d10*/  MUFU.RCP R92, R92 ;  /* 0x0000005c005c7308 */ /* 0x000e620000001000 */
[----:B------:R-:W-:Y:S01]  /*3d20*/  FADD.FTZ R102, R100, R116 ;  /* 0x0000007464667221 */ /* 0x000fe20000010000 */
[----:B------:R-:W-:Y:S01]  /*3d30*/  FMUL.FTZ R116, R6, R116 ;  /* 0x0000007406747220 */ /* 0x000fe20000410000 */
[----:B------:R-:W-:-:S05]  /*3d40*/  FFMA.FTZ R95, R12, R117, R95 ;  /* 0x000000750c5f7223 */ /* 0x000fca000001005f */
[----:B------:R-:W3:Y:S01]  /*3d50*/  MUFU.RCP R90, R87 ;  /* 0x00000057005a7308 */ /* 0x000ee20000001000 */
[----:B------:R-:W-:Y:S01]  /*3d60*/  FMUL.FTZ R115, R9, R104 ;  /* 0x0000006809737220 */ /* 0x000fe20000410000 */
[----:B------:R-:W-:Y:S01]  /*3d70*/  FFMA.FTZ R97, R11, R116, R95 ;  /* 0x000000740b617223 */ /* 0x000fe2000001005f */
[C---:B------:R-:W-:Y:S01]  /*3d80*/  FFMA.FTZ R105, R153.reuse, R104, R105 ;  /* 0x0000006899697223 */ /* 0x040fe20000010069 */
[----:B0-----:R-:W-:Y:S02]  /*3d90*/  FADD.FTZ R95, -R88, 1 ;  /* 0x3f800000585f7421 */ /* 0x001fe40000010100 */
[----:B------:R-:W-:Y:S01]  /*3da0*/  FFMA.FTZ R153, R153, R115, R97 ;  /* 0x0000007399997223 */ /* 0x000fe20000010061 */
[----:B------:R-:W-:Y:S01]  /*3db0*/  FADD.FTZ R97, R85, 1 ;  /* 0x3f80000055617421 */ /* 0x000fe20000010000 */
[----:B-1----:R-:W-:Y:S01]  /*3dc0*/  FADD.FTZ R85, -R92, 1 ;  /* 0x3f8000005c557421 */ /* 0x002fe20000010100 */
[----:B------:R-:W-:-:S03]  /*3dd0*/  FFMA.FTZ R95, R62, R95, 1 ;  /* 0x3f8000003e5f7423 */ /* 0x000fc6000001005f */
[----:B------:R-:W-:Y:S01]  /*3de0*/  FFMA.FTZ R85, R60, R85, 1 ;  /* 0x3f8000003c557423 */ /* 0x000fe20000010055 */
[----:B--2---:R-:W-:Y:S02]  /*3df0*/  HADD2.F32 R60, -RZ, R56.H0_H0 ;  /* 0x20000038ff3c7230 */ /* 0x004fe40000004100 */
[----:B---3--:R-:W-:-:S03]  /*3e00*/  FADD.FTZ R62, -R90, 1 ;  /* 0x3f8000005a3e7421 */ /* 0x008fc60000010100 */
[----:B------:R-:W-:Y:S01]  /*3e10*/  FADD.FTZ R60, -R84, R60 ;  /* 0x0000003c543c7221 */ /* 0x000fe20000010100 */
[----:B------:R-:W-:Y:S01]  /*3e20*/  FFMA.FTZ R62, R61, R62, 1 ;  /* 0x3f8000003d3e7423 */ /* 0x000fe2000001003e */
[----:B------:R-:W-:Y:S01]  /*3e30*/  FADD.FTZ R76, R76, 1 ;  /* 0x3f8000004c4c7421 */ /* 0x000fe20000010000 */
[--C-:B------:R-:W-:Y:S02]  /*3e40*/  HADD2.F32 R111, -RZ, R58.reuse.H0_H0 ;  /* 0x2000003aff6f7230 */ /* 0x100fe40000004100 */
[----:B------:R-:W-:Y:S01]  /*3e50*/  FMUL.FTZ R109, R90, R62 ;  /* 0x0000003e5a6d7220 */ /* 0x000fe20000410000 */
[----:B------:R-:W-:Y:S01]  /*3e60*/  FMUL.FTZ R62, R46, R60 ;  /* 0x0000003c2e3e7220 */ /* 0x000fe20000410000 */
[----:B------:R-:W-:Y:S02]  /*3e70*/  HADD2.F32 R110, -RZ, R58.H1_H1 ;  /* 0x3000003aff6e7230 */ /* 0x000fe40000004100 */
[----:B------:R0:W1:Y:S01]  /*3e80*/  MUFU.RCP R58, R76 ;  /* 0x0000004c003a7308 */ /* 0x0000620000001000 */
[----:B------:R-:W-:Y:S01]  /*3e90*/  FMUL.FTZ R95, R88, R95 ;  /* 0x0000005f585f7220 */ /* 0x000fe20000410000 */
[----:B0-----:R-:W-:-:S02]  /*3ea0*/  HADD2.F32 R76, -RZ, R56.H1_H1 ;  /* 0x30000038ff4c7230 */ /* 0x001fc40000004100 */
[----:B------:R-:W-:-:S04]  /*3eb0*/  FFMA.FTZ R56, R9, R62, R5 ;  /* 0x0000003e09387223 */ /* 0x000fc80000010005 */
[----:B------:R-:W-:Y:S01]  /*3ec0*/  FMUL.FTZ R88, R56, -1.4426950216293334961 ;  /* 0xbfb8aa3b38587820 */ /* 0x000fe20000410000 */
[----:B------:R-:W-:Y:S02]  /*3ed0*/  HADD2.F32 R61, -RZ, R59.H0_H0 ;  /* 0x2000003bff3d7230 */ /* 0x000fe40000004100 */
[----:B------:R-:W-:-:S03]  /*3ee0*/  FADD.FTZ R76, -R84, R76 ;  /* 0x0000004c544c7221 */ /* 0x000fc60000010100 */
[----:B------:R-:W0:Y:S01]  /*3ef0*/  MUFU.EX2 R88, R88 ;  /* 0x0000005800587308 */ /* 0x000e220000000800 */
[----:B------:R-:W-:Y:S01]  /*3f00*/  FMUL.FTZ R109, R61, R109 ;  /* 0x0000006d3d6d7220 */ /* 0x000fe20000410000 */
[----:B------:R-:W-:Y:S01]  /*3f10*/  FMUL.FTZ R61, R46, R76 ;  /* 0x0000004c2e3d7220 */ /* 0x000fe20000410000 */
[----:B------:R-:W-:Y:S02]  /*3f20*/  HADD2.F32 R59, -RZ, R59.H1_H1 ;  /* 0x3000003bff3b7230 */ /* 0x000fe40000004100 */
[----:B------:R-:W-:Y:S01]  /*3f30*/  FMUL.FTZ R108, R92, R85 ;  /* 0x000000555c6c7220 */ /* 0x000fe20000410000 */
[----:B------:R-:W-:-:S03]  /*3f40*/  FFMA.FTZ R76, R8, R61, R4 ;  /* 0x0000003d084c7223 */ /* 0x000fc60000010004 */
[----:B------:R-:W-:Y:S01]  /*3f50*/  FMUL.FTZ R108, R59, R108 ;  /* 0x0000006c3b6c7220 */ /* 0x000fe20000410000 */
[----:B-1----:R-:W-:Y:S01]  /*3f60*/  FADD.FTZ R59, -R58, 1 ;  /* 0x3f8000003a3b7421 */ /* 0x002fe20000010100 */
[----:B------:R-:W-:Y:S01]  /*3f70*/  FMUL.FTZ R92, R76, -1.4426950216293334961 ;  /* 0xbfb8aa3b4c5c7820 */ /* 0x000fe20000410000 */
[----:B------:R-:W-:Y:S01]  /*3f80*/  FMUL.FTZ R113, R64, R113 ;  /* 0x0000007140717220 */ /* 0x000fe20000410000 */
[--C-:B------:R-:W-:Y:S02]  /*3f90*/  HADD2.F32 R64, -RZ, R65.reuse.H0_H0 ;  /* 0x20000041ff407230 */ /* 0x100fe40000004100 */
[----:B------:R-:W-:Y:S01]  /*3fa0*/  FFMA.FTZ R59, R74, R59, 1 ;  /* 0x3f8000004a3b7423 */ /* 0x000fe2000001003b */
[----:B------:R-:W-:Y:S01]  /*3fb0*/  FADD.FTZ R104, R94, R104 ;  /* 0x000000685e687221 */ /* 0x000fe20000010000 */
[----:B------:R-:W1:Y:S01]  /*3fc0*/  MUFU.EX2 R74, R92 ;  /* 0x0000005c004a7308 */ /* 0x000e620000000800 */
[----:B------:R-:W-:Y:S02]  /*3fd0*/  HADD2.F32 R65, -RZ, R65.H1_H1 ;  /* 0x30000041ff417230 */ /* 0x000fe40000004100 */
[----:B------:R-:W-:Y:S01]  /*3fe0*/  FADD.FTZ R94, -R89, 1 ;  /* 0x3f800000595e7421 */ /* 0x000fe20000010100 */
[----:B0-----:R-:W-:Y:S01]  /*3ff0*/  FADD.FTZ R88, R88, 1 ;  /* 0x3f80000058587421 */ /* 0x001fe20000010000 */
[----:B------:R-:W-:-:S02]  /*4000*/  FADD.FTZ R77, -R84, R64 ;  /* 0x00000040544d7221 */ /* 0x000fc40000010100 */
[----:B------:R-:W-:Y:S01]  /*4010*/  FFMA.FTZ R94, R75, R94, 1 ;  /* 0x3f8000004b5e7423 */ /* 0x000fe2000001005e */
[----:B------:R-:W-:Y:S01]  /*4020*/  FADD.FTZ R64, -R84, R65 ;  /* 0x0000004154407221 */ /* 0x000fe20000010100 */
[----:B------:R-:W-:Y:S03]  /*4030*/  MUFU.RCP R100, R88 ;  /* 0x0000005800647308 */ /* 0x000fe60000001000 */
[----:B------:R-:W-:-:S05]  /*4040*/  FMUL.FTZ R64, R46, R64 ;  /* 0x000000402e407220 */ /* 0x000fca0000410000 */
[----:B------:R-:W0:Y:S01]  /*4050*/  MUFU.RCP R75, R97 ;  /* 0x00000061004b7308 */ /* 0x000e220000001000 */
[----:B------:R-:W-:Y:S01]  /*4060*/  FMUL.FTZ R65, R46, R77 ;  /* 0x0000004d2e417220 */ /* 0x000fe20000410000 */
[----:B------:R-:W-:Y:S01]  /*4070*/  FFMA.FTZ R87, R6, R64, R2 ;  /* 0x0000004006577223 */ /* 0x000fe20000010002 */
[----:B-1----:R-:W-:Y:S02]  /*4080*/  FADD.FTZ R74, R74, 1 ;  /* 0x3f8000004a4a7421 */ /* 0x002fe40000010000 */
[----:B------:R-:W-:Y:S01]  /*4090*/  FFMA.FTZ R77, R7, R65, R3 ;  /* 0x00000041074d7223 */ /* 0x000fe20000010003 */
[----:B------:R-:W-:Y:S01]  /*40a0*/  FMUL.FTZ R96, R87, -1.4426950216293334961 ;  /* 0xbfb8aa3b57607820 */ /* 0x000fe20000410000 */
[----:B------:R-:W-:Y:S02]  /*40b0*/  FMUL.FTZ R111, R111, R95 ;  /* 0x0000005f6f6f7220 */ /* 0x000fe40000410000 */
[----:B------:R1:W-:Y:S01]  /*40c0*/  MUFU.RCP R95, R74 ;  /* 0x0000004a005f7308 */ /* 0x0003e20000001000 */
[----:B------:R-:W-:Y:S01]  /*40d0*/  FMUL.FTZ R93, R77, -1.4426950216293334961 ;  /* 0xbfb8aa3b4d5d7820 */ /* 0x000fe20000410000 */
[----:B0-----:R-:W-:Y:S01]  /*40e0*/  FADD.FTZ R90, -R75, 1 ;  /* 0x3f8000004b5a7421 */ /* 0x001fe20000010100 */
[----:B-1----:R-:W-:-:S05]  /*40f0*/  FADD.FTZ R74, -R100, 1 ;  /* 0x3f800000644a7421 */ /* 0x002fca0000010100 */
[----:B------:R-:W0:Y:S01]  /*4100*/  MUFU.EX2 R96, R96 ;  /* 0x0000006000607308 */ /* 0x000e220000000800 */
[----:B------:R-:W-:Y:S01]  /*4110*/  FFMA.FTZ R90, R47, R90, 1 ;  /* 0x3f8000002f5a7423 */ /* 0x000fe2000001005a */
[----:B------:R-:W-:-:S06]  /*4120*/  FFMA.FTZ R74, R56, R74, 1 ;  /* 0x3f800000384a7423 */ /* 0x000fcc000001004a */
[----:B------:R-:W1:Y:S01]  /*4130*/  MUFU.EX2 R93, R93 ;  /* 0x0000005d005d7308 */ /* 0x000e620000000800 */
[----:B------:R-:W-:Y:S01]  /*4140*/  FMUL.FTZ R90, R75, R90 ;  /* 0x0000005a4b5a7220 */ /* 0x000fe20000410000 */
[----:B------:R-:W-:Y:S02]  /*4150*/  FMUL.FTZ R100, R100, R74 ;  /* 0x0000004a64647220 */ /* 0x000fe40000410000 */
[----:B------:R-:W2:Y:S01]  /*4160*/  LDG.E.64.CONSTANT R74, desc[UR16][R50.64+0x23000] ;  /* 0x02300010324a7981 */ /* 0x000ea2000c1e9b00 */
[----:B------:R-:W-:Y:S01]  /*4170*/  FMUL.FTZ R94, R89, R94 ;  /* 0x0000005e595e7220 */ /* 0x000fe20000410000 */
[----:B0-----:R-:W-:Y:S01]  /*4180*/  FADD.FTZ R89, R96, 1 ;  /* 0x3f80000060597421 */ /* 0x001fe20000010000 */
[----:B------:R-:W-:-:S05]  /*4190*/  HADD2.F32 R60, -RZ, R57.H0_H0 ;  /* 0x20000039ff3c7230 */ /* 0x000fca0000004100 */
[----:B------:R-:W0:Y:S01]  /*41a0*/  MUFU.RCP R89, R89 ;  /* 0x0000005900597308 */ /* 0x000e220000001000 */
[----:B-1----:R-:W-:Y:S01]  /*41b0*/  FADD.FTZ R85, R93, 1 ;  /* 0x3f8000005d557421 */ /* 0x002fe20000010000 */
[----:B------:R-:W-:-:S06]  /*41c0*/  FADD.FTZ R60, -R84, R60 ;  /* 0x0000003c543c7221 */ /* 0x000fcc0000010100 */
[----:B------:R-:W1:Y:S01]  /*41d0*/  MUFU.RCP R85, R85 ;  /* 0x0000005500557308 */ /* 0x000e620000001000 */
[----:B------:R-:W-:Y:S01]  /*41e0*/  FMUL.FTZ R60, R46, R60 ;  /* 0x0000003c2e3c7220 */ /* 0x000fe20000410000 */
[----:B------:R-:W-:-:S03]  /*41f0*/  HADD2.F32 R57, -RZ, R57.H1_H1 ;  /* 0x30000039ff397230 */ /* 0x000fc60000004100 */
[----:B------:R-:W-:Y:S01]  /*4200*/  FFMA.FTZ R47, R7, R60, R3 ;  /* 0x0000003c072f7223 */ /* 0x000fe20000010003 */
[----:B------:R-:W-:Y:S01]  /*4210*/  FMUL.FTZ R110, R110, R94 ;  /* 0x0000005e6e6e7220 */ /* 0x000fe20000410000 */
[----:B------:R-:W-:Y:S01]  /*4220*/  FADD.FTZ R57, -R84, R57 ;  /* 0x0000003954397221 */ /* 0x000fe20000010100 */
[----:B0-----:R-:W-:Y:S01]  /*4230*/  FADD.FTZ R92, -R89, 1 ;  /* 0x3f800000595c7421 */ /* 0x001fe20000010100 */
[----:B------:R-:W-:Y:S01]  /*4240*/  FMUL.FTZ R94, R47, -1.4426950216293334961 ;  /* 0xbfb8aa3b2f5e7820 */ /* 0x000fe20000410000 */
[----:B------:R-:W-:Y:S01]  /*4250*/  FMUL.FTZ R106, R58, R59 ;  /* 0x0000003b3a6a7220 */ /* 0x000fe20000410000 */
[----:B------:R-:W-:Y:S01]  /*4260*/  FMUL.FTZ R59, R46, R57 ;  /* 0x000000392e3b7220 */ /* 0x000fe20000410000 */
[----:B------:R-:W-:Y:S01]  /*4270*/  FFMA.FTZ R87, R87, R92, 1 ;  /* 0x3f80000057577423 */ /* 0x000fe2000001005c */
[----:B-1----:R-:W-:Y:S02]  /*4280*/  FADD.FTZ R93, -R85, 1 ;  /* 0x3f800000555d7421 */ /* 0x002fe40000010100 */
[----:B------:R-:W0:Y:S01]  /*4290*/  MUFU.EX2 R94, R94 ;  /* 0x0000005e005e7308 */ /* 0x000e220000000800 */
[----:B------:R-:W-:Y:S01]  /*42a0*/  FMUL.FTZ R87, R89, R87 ;  /* 0x0000005759577220 */ /* 0x000fe20000410000 */
[----:B------:R-:W-:Y:S01]  /*42b0*/  FFMA.FTZ R89, R6, R59, R2 ;  /* 0x0000003b06597223 */ /* 0x000fe20000010002 */
[----:B------:R-:W-:Y:S01]  /*42c0*/  FFMA.FTZ R77, R77, R93, 1 ;  /* 0x3f8000004d4d7423 */ /* 0x000fe2000001005d */
[----:B----4-:R-:W-:-:S03]  /*42d0*/  HADD2.F32 R58, -RZ, R52.H0_H0 ;  /* 0x20000034ff3a7230 */ /* 0x010fc60000004100 */
[----:B------:R-:W-:Y:S01]  /*42e0*/  FMUL.FTZ R85, R85, R77 ;  /* 0x0000004d55557220 */ /* 0x000fe20000410000 */
[----:B------:R-:W-:Y:S01]  /*42f0*/  FMUL.FTZ R77, R89, -1.4426950216293334961 ;  /* 0xbfb8aa3b594d7820 */ /* 0x000fe20000410000 */
[--C-:B-----5:R-:W-:Y:S02]  /*4300*/  HADD2.F32 R57, -RZ, R54.reuse.H1_H1 ;  /* 0x30000036ff397230 */ /* 0x120fe40000004100 */
[----:B------:R-:W-:Y:S01]  /*4310*/  FADD.FTZ R58, -R84, R58 ;  /* 0x0000003a543a7221 */ /* 0x000fe20000010100 */
[----:B------:R-:W-:Y:S02]  /*4320*/  HADD2.F32 R107, -RZ, R54.H0_H0 ;  /* 0x20000036ff6b7230 */ /* 0x000fe40000004100 */
[----:B------:R-:W1:Y:S01]  /*4330*/  MUFU.EX2 R77, R77 ;  /* 0x0000004d004d7308 */ /* 0x000e620000000800 */
[----:B------:R-:W-:Y:S02]  /*4340*/  HADD2.F32 R54, -RZ, R55.H0_H0 ;  /* 0x20000037ff367230 */ /* 0x000fe40000004100 */
[----:B------:R-:W-:Y:S01]  /*4350*/  FMUL.FTZ R106, R57, R106 ;  /* 0x0000006a396a7220 */ /* 0x000fe20000410000 */
[----:B------:R-:W-:-:S02]  /*4360*/  HADD2.F32 R57, -RZ, R52.H1_H1 ;  /* 0x30000034ff397230 */ /* 0x000fc40000004100 */
[----:B------:R-:W-:Y:S01]  /*4370*/  FMUL.FTZ R58, R46, R58 ;  /* 0x0000003a2e3a7220 */ /* 0x000fe20000410000 */
[----:B------:R-:W-:Y:S02]  /*4380*/  HADD2.F32 R55, -RZ, R55.H1_H1 ;  /* 0x30000037ff377230 */ /* 0x000fe40000004100 */
[----:B0-----:R-:W-:Y:S01]  /*4390*/  FADD.FTZ R96, R94, 1 ;  /* 0x3f8000005e607421 */ /* 0x001fe20000010000 */
[----:B------:R-:W-:Y:S01]  /*43a0*/  FMUL.FTZ R85, R54, R85 ;  /* 0x0000005536557220 */ /* 0x000fe20000410000 */
[--C-:B------:R-:W-:Y:S02]  /*43b0*/  HADD2.F32 R54, -RZ, R53.reuse.H0_H0 ;  /* 0x20000035ff367230 */ /* 0x100fe40000004100 */
[----:B------:R-:W-:Y:S01]  /*43c0*/  FFMA.FTZ R52, R9, R58, R5 ;  /* 0x0000003a09347223 */ /* 0x000fe20000010005 */
[----:B------:R-:W-:Y:S01]  /*43d0*/  FADD.FTZ R57, -R84, R57 ;  /* 0x0000003954397221 */ /* 0x000fe20000010100 */
[----:B------:R-:W-:Y:S01]  /*43e0*/  FMUL.FTZ R87, R55, R87 ;  /* 0x0000005737577220 */ /* 0x000fe20000410000 */
[----:B------:R-:W-:Y:S01]  /*43f0*/  FADD.FTZ R55, -R95, 1 ;  /* 0x3f8000005f377421 */ /* 0x000fe20000010100 */
[----:B------:R-:W-:-:S02]  /*4400*/  HADD2.F32 R53, -RZ, R53.H1_H1 ;  /* 0x30000035ff357230 */ /* 0x000fc40000004100 */
[----:B------:R-:W-:Y:S01]  /*4410*/  FMUL.FTZ R92, R52, -1.4426950216293334961 ;  /* 0xbfb8aa3b345c7820 */ /* 0x000fe20000410000 */
[----:B------:R-:W0:Y:S01]  /*4420*/  MUFU.RCP R96, R96 ;  /* 0x0000006000607308 */ /* 0x000e220000001000 */
[----:B------:R-:W-:Y:S01]  /*4430*/  FMUL.FTZ R57, R46, R57 ;  /* 0x000000392e397220 */ /* 0x000fe20000410000 */
[----:B------:R-:W-:Y:S01]  /*4440*/  FADD.FTZ R56, -R84, R54 ;  /* 0x0000003654387221 */ /* 0x000fe20000010100 */
[----:B------:R-:W-:Y:S01]  /*4450*/  FFMA.FTZ R55, R76, R55, 1 ;  /* 0x3f8000004c377423 */ /* 0x000fe20000010037 */
[----:B------:R-:W-:Y:S01]  /*4460*/  FADD.FTZ R53, -R84, R53 ;  /* 0x0000003554357221 */ /* 0x000fe20000010100 */
[----:B------:R-:W-:Y:S01]  /*4470*/  FFMA.FTZ R54, R8, R57, R4 ;  /* 0x0000003908367223 */ /* 0x000fe20000010004 */
[C---:B------:R-:W-:Y:S01]  /*4480*/  FMUL.FTZ R56, R46.reuse, R56 ;  /* 0x000000382e387220 */ /* 0x040fe20000410000 */
[----:B-1----:R-:W-:Y:S01]  /*4490*/  FADD.FTZ R77, R77, 1 ;  /* 0x3f8000004d4d7421 */ /* 0x002fe20000010000 */
[----:B------:R-:W1:Y:S01]  /*44a0*/  MUFU.EX2 R92, R92 ;  /* 0x0000005c005c7308 */ /* 0x000e620000000800 */
[----:B------:R-:W-:Y:S01]  /*44b0*/  FMUL.FTZ R94, R95, R55 ;  /* 0x000000375f5e7220 */ /* 0x000fe20000410000 */
[----:B------:R-:W-:Y:S01]  /*44c0*/  FMUL.FTZ R107, R107, R90 ;  /* 0x0000005a6b6b7220 */ /* 0x000fe20000410000 */
[----:B------:R-:W-:Y:S01]  /*44d0*/  FMUL.FTZ R55, R46, R53 ;  /* 0x000000352e377220 */ /* 0x000fe20000410000 */
[----:B------:R-:W-:Y:S01]  /*44e0*/  FMUL.FTZ R90, R54, -1.4426950216293334961 ;  /* 0xbfb8aa3b365a7820 */ /* 0x000fe20000410000 */
[----:B------:R-:W-:-:S03]  /*44f0*/  FFMA.FTZ R88, R7, R56, R3 ;  /* 0x0000003807587223 */ /* 0x000fc60000010003 */
[----:B------:R3:W4:Y:S01]  /*4500*/  MUFU.RCP R95, R77 ;  /* 0x0000004d005f7308 */ /* 0x0007220000001000 */
[----:B------:R-:W-:Y:S01]  /*4510*/  FFMA.FTZ R53, R6, R55, R2 ;  /* 0x0000003706357223 */ /* 0x000fe20000010002 */
[----:B------:R-:W-:-:S06]  /*4520*/  FMUL.FTZ R93, R88, -1.4426950216293334961 ;  /* 0xbfb8aa3b585d7820 */ /* 0x000fcc0000410000 */
[----:B------:R-:W5:Y:S01]  /*4530*/  MUFU.EX2 R90, R90 ;  /* 0x0000005a005a7308 */ /* 0x000f620000000800 */
[----:B---3--:R3:W2:Y:S07]  /*4540*/  LDG.E.64.CONSTANT R76, desc[UR16][R50.64+0x25800] ;  /* 0x02580010324c7981 */ /* 0x0086ae000c1e9b00 */
[----:B------:R-:W5:Y:S01]  /*4550*/  MUFU.EX2 R93, R93 ;  /* 0x0000005d005d7308 */ /* 0x000f620000000800 */
[----:B---3--:R-:W-:Y:S01]  /*4560*/  FMUL.FTZ R50, R53, -1.4426950216293334961 ;  /* 0xbfb8aa3b35327820 */ /* 0x008fe20000410000 */
[----:B0-----:R-:W-:-:S04]  /*4570*/  FADD.FTZ R51, -R96, 1 ;  /* 0x3f80000060337421 */ /* 0x001fc80000010100 */
[----:B------:R-:W-:Y:S02]  /*4580*/  FFMA.FTZ R51, R47, R51, 1 ;  /* 0x3f8000002f337423 */ /* 0x000fe40000010033 */
[----:B------:R-:W0:Y:S01]  /*4590*/  MUFU.EX2 R50, R50 ;  /* 0x0000003200327308 */ /* 0x000e220000000800 */
[----:B-1----:R-:W-:Y:S01]  /*45a0*/  FADD.FTZ R47, R92, 1 ;  /* 0x3f8000005c2f7421 */ /* 0x002fe20000010000 */
[----:B------:R-:W-:Y:S01]  /*45b0*/  FMUL.FTZ R97, R96, R51 ;  /* 0x0000003360617220 */ /* 0x000fe20000410000 */
[----:B----4-:R-:W-:Y:S01]  /*45c0*/  FADD.FTZ R51, -R95, 1 ;  /* 0x3f8000005f337421 */ /* 0x010fe20000010100 */
[----:B-----5:R-:W-:-:S04]  /*45d0*/  FADD.FTZ R90, R90, 1 ;  /* 0x3f8000005a5a7421 */ /* 0x020fc80000010000 */
[----:B------:R-:W1:Y:S01]  /*45e0*/  MUFU.RCP R47, R47 ;  /* 0x0000002f002f7308 */ /* 0x000e620000001000 */
[----:B------:R-:W-:Y:S01]  /*45f0*/  FFMA.FTZ R51, R89, R51, 1 ;  /* 0x3f80000059337423 */ /* 0x000fe20000010033 */
[----:B------:R-:W-:-:S03]  /*4600*/  FADD.FTZ R93, R93, 1 ;  /* 0x3f8000005d5d7421 */ /* 0x000fc60000010000 */
[----:B------:R-:W-:-:S03]  /*4610*/  FMUL.FTZ R95, R95, R51 ;  /* 0x000000335f5f7220 */ /* 0x000fc60000410000 */
[----:B------:R-:W3:Y:S01]  /*4620*/  MUFU.RCP R51, R90 ;  /* 0x0000005a00337308 */ /* 0x000ee20000001000 */
[----:B0-----:R-:W-:Y:S01]  /*4630*/  FADD.FTZ R50, R50, 1 ;  /* 0x3f80000032327421 */ /* 0x001fe20000010000 */
[----:B------:R-:W-:-:S06]  /*4640*/  HADD2.F32 R92, -RZ, R82.H1_H1 ;  /* 0x30000052ff5c7230 */ /* 0x000fcc0000004100 */
[----:B------:R0:W4:Y:S01]  /*4650*/  MUFU.RCP R96, R93 ;  /* 0x0000005d00607308 */ /* 0x0001220000001000 */
[----:B------:R-:W-:Y:S01]  /*4660*/  FMUL.FTZ R92, R92, R94 ;  /* 0x0000005e5c5c7220 */ /* 0x000fe20000410000 */
[----:B-1----:R-:W-:-:S06]  /*4670*/  FADD.FTZ R94, -R47, 1 ;  /* 0x3f8000002f5e7421 */ /* 0x002fcc0000010100 */
[----:B------:R-:W1:Y:S01]  /*4680*/  MUFU.RCP R50, R50 ;  /* 0x0000003200327308 */ /* 0x000e620000001000 */
[----:B0-----:R-:W-:Y:S02]  /*4690*/  HADD2.F32 R93, -RZ, R83.H1_H1 ;  /* 0x30000053ff5d7230 */ /* 0x001fe40000004100 */
[----:B------:R-:W-:-:S03]  /*46a0*/  FFMA.FTZ R94, R52, R94, 1 ;  /* 0x3f800000345e7423 */ /* 0x000fc6000001005e */
[----:B------:R-:W-:Y:S01]  /*46b0*/  FMUL.FTZ R93, R93, R95 ;  /* 0x0000005f5d5d7220 */ /* 0x000fe20000410000 */
[----:B---3--:R-:W-:Y:S01]  /*46c0*/  FADD.FTZ R95, -R51, 1 ;  /* 0x3f800000335f7421 */ /* 0x008fe20000010100 */
[----:B------:R-:W-:Y:S01]  /*46d0*/  FMUL.FTZ R94, R47, R94 ;  /* 0x0000005e2f5e7220 */ /* 0x000fe20000410000 */
[--C-:B------:R-:W-:Y:S02]  /*46e0*/  HADD2.F32 R47, -RZ, R80.reuse.H0_H0 ;  /* 0x20000050ff2f7230 */ /* 0x100fe40000004100 */
[----:B----4-:R-:W-:Y:S01]  /*46f0*/  FADD.FTZ R52, -R96, 1 ;  /* 0x3f80000060347421 */ /* 0x010fe20000010100 */
[----:B------:R-:W-:Y:S02]  /*4700*/  FFMA.FTZ R95, R54, R95, 1 ;  /* 0x3f800000365f7423 */ /* 0x000fe4000001005f */
[----:B------:R-:W-:Y:S01]  /*4710*/  FADD.FTZ R54, -R84, R47 ;  /* 0x0000002f54367221 */ /* 0x000fe20000010100 */
[----:B------:R-:W-:Y:S01]  /*4720*/  FFMA.FTZ R88, R88, R52, 1 ;  /* 0x3f80000058587423 */ /* 0x000fe20000010034 */
[----:B------:R-:W-:Y:S01]  /*4730*/  FMUL.FTZ R95, R51, R95 ;  /* 0x0000005f335f7220 */ /* 0x000fe20000410000 */
[----:B-1----:R-:W-:Y:S01]  /*4740*/  FADD.FTZ R52, -R50, 1 ;  /* 0x3f80000032347421 */ /* 0x002fe20000010100 */
[----:B------:R-:W-:-:S02]  /*4750*/  HADD2.F32 R51, -RZ, R80.H1_H1 ;  /* 0x30000050ff337230 */ /* 0x000fc40000004100 */
[----:B------:R-:W-:Y:S01]  /*4760*/  FMUL.FTZ R54, R46, R54 ;  /* 0x000000362e367220 */ /* 0x000fe20000410000 */
[----:B------:R-:W-:Y:S02]  /*4770*/  HADD2.F32 R89, -RZ, R82.H0_H0 ;  /* 0x20000052ff597230 */ /* 0x000fe40000004100 */
[----:B------:R-:W-:Y:S01]  /*4780*/  FFMA.FTZ R53, R53, R52, 1 ;  /* 0x3f80000035357423 */ /* 0x000fe20000010034 */
[----:B------:R-:W-:Y:S02]  /*4790*/  HADD2.F32 R47, -RZ, R48.H0_H0 ;  /* 0x20000030ff2f7230 */ /* 0x000fe40000004100 */
[----:B------:R-:W-:Y:S01]  /*47a0*/  FADD.FTZ R51, -R84, R51 ;  /* 0x0000003354337221 */ /* 0x000fe20000010100 */
[----:B------:R-:W-:Y:S02]  /*47b0*/  HADD2.F32 R82, -RZ, R83.H0_H0 ;  /* 0x20000053ff527230 */ /* 0x000fe40000004100 */
[----:B------:R-:W-:Y:S01]  /*47c0*/  FFMA.FTZ R83, R9, R54, R5 ;  /* 0x0000003609537223 */ /* 0x000fe20000010005 */
[----:B------:R-:W-:Y:S01]  /*47d0*/  FMUL.FTZ R80, R50, R53 ;  /* 0x0000003532507220 */ /* 0x000fe20000410000 */
[----:B------:R-:W-:Y:S01]  /*47e0*/  FMUL.FTZ R94, R47, R94 ;  /* 0x0000005e2f5e7220 */ /* 0x000fe20000410000 */
[----:B------:R-:W-:Y:S01]  /*47f0*/  FMUL.FTZ R53, R46, R51 ;  /* 0x000000332e357220 */ /* 0x000fe20000410000 */
[----:B------:R-:W-:Y:S01]  /*4800*/  FMUL.FTZ R47, R83, -1.4426950216293334961 ;  /* 0xbfb8aa3b532f7820 */ /* 0x000fe20000410000 */
[----:B------:R-:W-:Y:S01]  /*4810*/  FMUL.FTZ R97, R82, R97 ;  /* 0x0000006152617220 */ /* 0x000fe20000410000 */
[----:B------:R-:W-:-:S02]  /*4820*/  HADD2.F32 R51, -RZ, R81.H1_H1 ;  /* 0x30000051ff337230 */ /* 0x000fc40000004100 */
[----:B------:R-:W-:Y:S01]  /*4830*/  FFMA.FTZ R82, R8, R53, R4 ;  /* 0x0000003508527223 */ /* 0x000fe20000010004 */
[----:B------:R-:W-:Y:S01]  /*4840*/  FMUL.FTZ R100, R89, R100 ;  /* 0x0000006459647220 */ /* 0x000fe20000410000 */
[----:B------:R-:W-:Y:S01]  /*4850*/  HADD2.F32 R52, -RZ, R81.H0_H0 ;  /* 0x20000051ff347230 */ /* 0x000fe20000004100 */
[----:B------:R-:W0:Y:S01]  /*4860*/  MUFU.EX2 R47, R47 ;  /* 0x0000002f002f7308 */ /* 0x000e220000000800 */
[----:B------:R-:W-:Y:S01]  /*4870*/  FMUL.FTZ R89, R82, -1.4426950216293334961 ;  /* 0xbfb8aa3b52597820 */ /* 0x000fe20000410000 */
[C---:B------:R-:W-:Y:S01]  /*4880*/  FADD.FTZ R51, -R84.reuse, R51 ;  /* 0x0000003354337221 */ /* 0x040fe20000010100 */
[----:B------:R-:W-:Y:S02]  /*4890*/  HADD2.F32 R48, -RZ, R48.H1_H1 ;  /* 0x30000030ff307230 */ /* 0x000fe40000004100 */
[----:B------:R-:W-:Y:S01]  /*48a0*/  FADD.FTZ R52, -R84, R52 ;  /* 0x0000003454347221 */ /* 0x000fe20000010100 */
[----:B------:R-:W-:Y:S02]  /*48b0*/  FMUL.FTZ R51, R46, R51 ;  /* 0x000000332e337220 */ /* 0x000fe40000410000 */
[----:B------:R-:W1:Y:S01]  /*48c0*/  MUFU.EX2 R89, R89 ;  /* 0x0000005900597308 */ /* 0x000e620000000800 */
[----:B------:R-:W-:Y:S01]  /*48d0*/  FMUL.FTZ R95, R48, R95 ;  /* 0x0000005f305f7220 */ /* 0x000fe20000410000 */
[----:B------:R-:W-:Y:S01]  /*48e0*/  FMUL.FTZ R52, R46, R52 ;  /* 0x000000342e347220 */ /* 0x000fe20000410000 */
[----:B------:R-:W-:Y:S01]  /*48f0*/  FFMA.FTZ R48, R6, R51, R2 ;  /* 0x0000003306307223 */ /* 0x000fe20000010002 */
[----:B------:R-:W-:-:S02]  /*4900*/  HADD2.F32 R50, -RZ, R78.H0_H0 ;  /* 0x2000004eff327230 */ /* 0x000fc40000004100 */
[----:B------:R-:W-:Y:S01]  /*4910*/  FFMA.FTZ R81, R7, R52, R3 ;  /* 0x0000003407517223 */ /* 0x000fe20000010003 */
[----:B------:R-:W-:Y:S02]  /*4920*/  FMUL.FTZ R90, R48, -1.4426950216293334961 ;  /* 0xbfb8aa3b305a7820 */ /* 0x000fe40000410000 */
[----:B------:R-:W-:Y:S01]  /*4930*/  FADD.FTZ R50, -R84, R50 ;  /* 0x0000003254327221 */ /* 0x000fe20000010100 */
[----:B0-----:R-:W-:Y:S01]  /*4940*/  FADD.FTZ R47, R47, 1 ;  /* 0x3f8000002f2f7421 */ /* 0x001fe20000010000 */
[----:B------:R-:W-:Y:S02]  /*4950*/  FMUL.FTZ R160, R81, -1.4426950216293334961 ;  /* 0xbfb8aa3b51a07820 */ /* 0x000fe40000410000 */
[----:B------:R-:W0:Y:S01]  /*4960*/  MUFU.EX2 R90, R90 ;  /* 0x0000005a005a7308 */ /* 0x000e220000000800 */
[----:B------:R-:W-:Y:S01]  /*4970*/  FMUL.FTZ R50, R46, R50 ;  /* 0x000000322e327220 */ /* 0x000fe20000410000 */
[----:B-1----:R-:W-:-:S06]  /*4980*/  FADD.FTZ R89, R89, 1 ;  /* 0x3f80000059597421 */ /* 0x002fcc0000010000 */
[----:B------:R1:W3:Y:S01]  /*4990*/  MUFU.RCP R157, R47 ;  /* 0x0000002f009d7308 */ /* 0x0002e20000001000 */
[----:B------:R-:W-:-:S07]  /*49a0*/  FMUL.FTZ R96, R96, R88 ;  /* 0x0000005860607220 */ /* 0x000fce0000410000 */
[----:B------:R-:W4:Y:S01]  /*49b0*/  MUFU.EX2 R160, R160 ;  /* 0x000000a000a07308 */ /* 0x000f220000000800 */
[----:B-1----:R-:W-:Y:S01]  /*49c0*/  FFMA.FTZ R47, R9, R50, R5 ;  /* 0x00000032092f7223 */ /* 0x002fe20000010005 */
[----:B------:R-:W-:-:S03]  /*49d0*/  HADD2.F32 R161, -RZ, R49.H0_H0 ;  /* 0x20000031ffa17230 */ /* 0x000fc60000004100 */
[----:B------:R-:W-:Y:S01]  /*49e0*/  FMUL.FTZ R88, R47, -1.4426950216293334961 ;  /* 0xbfb8aa3b2f587820 */ /* 0x000fe20000410000 */
[----:B------:R-:W-:Y:S02]  /*49f0*/  HADD2.F32 R49, -RZ, R49.H1_H1 ;  /* 0x30000031ff317230 */ /* 0x000fe40000004100 */
[----:B------:R-:W1:Y:S01]  /*4a00*/  MUFU.RCP R89, R89 ;  /* 0x0000005900597308 */ /* 0x000e620000001000 */
[----:B0-----:R-:W-:Y:S02]  /*4a10*/  FADD.FTZ R90, R90, 1 ;  /* 0x3f8000005a5a7421 */ /* 0x001fe40000010000 */
[----:B------:R-:W-:Y:S01]  /*4a20*/  FMUL.FTZ R80, R49, R80 ;  /* 0x0000005031507220 */ /* 0x000fe20000410000 */
[----:B---3--:R-:W-:-:S04]  /*4a30*/  FADD.FTZ R49, -R157, 1 ;  /* 0x3f8000009d317421 */ /* 0x008fc80000010100 */
[----:B------:R-:W0:Y:S01]  /*4a40*/  MUFU.EX2 R88, R88 ;  /* 0x0000005800587308 */ /* 0x000e220000000800 */
[----:B----4-:R-:W-:Y:S01]  /*4a50*/  FADD.FTZ R160, R160, 1 ;  /* 0x3f800000a0a07421 */ /* 0x010fe20000010000 */
[----:B------:R-:W-:-:S06]  /*4a60*/  FFMA.FTZ R49, R83, R49, 1 ;  /* 0x3f80000053317423 */ /* 0x000fcc0000010031 */
[----:B------:R-:W3:Y:S01]  /*4a70*/  MUFU.RCP R90, R90 ;  /* 0x0000005a005a7308 */ /* 0x000ee20000001000 */
[----:B------:R-:W-:Y:S01]  /*4a80*/  FMUL.FTZ R157, R157, R49 ;  /* 0x000000319d9d7220 */ /* 0x000fe20000410000 */
[----:B-1----:R-:W-:-:S06]  /*4a90*/  FADD.FTZ R49, -R89, 1 ;  /* 0x3f80000059317421 */ /* 0x002fcc0000010100 */
[----:B------:R-:W1:Y:S01]  /*4aa0*/  MUFU.RCP R160, R160 ;  /* 0x000000a000a07308 */ /* 0x000e620000001000 */
[----:B------:R-:W-:Y:S01]  /*4ab0*/  FFMA.FTZ R82, R82, R49, 1 ;  /* 0x3f80000052527423 */ /* 0x000fe20000010031 */
[----:B0-----:R-:W-:-:S03]  /*4ac0*/  FADD.FTZ R88, R88, 1 ;  /* 0x3f80000058587421 */ /* 0x001fc60000010000 */
[----:B------:R-:W-:-:S03]  /*4ad0*/  FMUL.FTZ R82, R89, R82 ;  /* 0x0000005259527220 */ /* 0x000fc60000410000 */
[----:B------:R1:W0:Y:S01]  /*4ae0*/  MUFU.RCP R89, R88 ;  /* 0x0000005800597308 */ /* 0x0002220000001000 */
[----:B---3--:R-:W-:Y:S01]  /*4af0*/  FADD.FTZ R49, -R90, 1 ;  /* 0x3f8000005a317421 */ /* 0x008fe20000010100 */
[----:B------:R-:W-:-:S03]  /*4b00*/  HADD2.F32 R78, -RZ, R78.H1_H1 ;  /* 0x3000004eff4e7230 */ /* 0x000fc60000004100 */
[----:B------:R-:W-:Y:S02]  /*4b10*/  FFMA.FTZ R48, R48, R49, 1 ;  /* 0x3f80000030307423 */ /* 0x000fe40000010031 */
[----:B------:R-:W-:Y:S01]  /*4b20*/  FADD.FTZ R49, -R84, R78 ;  /* 0x0000004e54317221 */ /* 0x000fe20000010100 */
[----:B-1----:R-:W-:-:S03]  /*4b30*/  FADD.FTZ R88, -R160, 1 ;  /* 0x3f800000a0587421 */ /* 0x002fc60000010100 */
[----:B------:R-:W-:Y:S01]  /*4b40*/  FMUL.FTZ R49, R46, R49 ;  /* 0x000000312e317220 */ /* 0x000fe20000410000 */
[----:B------:R-:W-:Y:S01]  /*4b50*/  FFMA.FTZ R88, R81, R88, 1 ;  /* 0x3f80000051587423 */ /* 0x000fe20000010058 */
[----:B------:R-:W-:-:S03]  /*4b60*/  FMUL.FTZ R90, R90, R48 ;  /* 0x000000305a5a7220 */ /* 0x000fc60000410000 */
[----:B------:R-:W-:Y:S01]  /*4b70*/  FMUL.FTZ R88, R160, R88 ;  /* 0x00000058a0587220 */ /* 0x000fe20000410000 */
[----:B0-----:R-:W-:Y:S01]  /*4b80*/  FADD.FTZ R48, -R89, 1 ;  /* 0x3f80000059307421 */ /* 0x001fe20000010100 */
[----:B------:R-:W-:-:S03]  /*4b90*/  FFMA.FTZ R160, R8, R49, R4 ;  /* 0x0000003108a07223 */ /* 0x000fc60000010004 */
[----:B------:R-:W-:Y:S01]  /*4ba0*/  FFMA.FTZ R48, R47, R48, 1 ;  /* 0x3f8000002f307423 */ /* 0x000fe20000010030 */
[----:B------:R-:W-:-:S03]  /*4bb0*/  FMUL.FTZ R78, R160, -1.4426950216293334961 ;  /* 0xbfb8aa3ba04e7820 */ /* 0x000fc60000410000 */
[----:B------:R-:W-:Y:S01]  /*4bc0*/  FMUL.FTZ R89, R89, R48 ;  /* 0x0000003059597220 */ /* 0x000fe20000410000 */
[--C-:B------:R-:W-:Y:S02]  /*4bd0*/  HADD2.F32 R48, -RZ, R79.reuse.H0_H0 ;  /* 0x2000004fff307230 */ /* 0x100fe40000004100 */
[----:B------:R-:W0:Y:S03]  /*4be0*/  MUFU.EX2 R78, R78 ;  /* 0x0000004e004e7308 */ /* 0x000e260000000800 */
[----:B------:R-:W-:Y:S01]  /*4bf0*/  FADD.FTZ R48, -R84, R48 ;  /* 0x0000003054307221 */ /* 0x000fe20000010100 */
[----:B------:R-:W-:-:S03]  /*4c00*/  HADD2.F32 R47, -RZ, R79.H1_H1 ;  /* 0x3000004fff2f7230 */ /* 0x000fc60000004100 */
[----:B------:R-:W-:Y:S01]  /*4c10*/  FMUL.FTZ R48, R46, R48 ;  /* 0x000000302e307220 */ /* 0x000fe20000410000 */
[----:B------:R-:W-:-:S03]  /*4c20*/  FMUL.FTZ R96, R161, R96 ;  /* 0x00000060a1607220 */ /* 0x000fc60000410000 */
[----:B------:R-:W-:Y:S01]  /*4c30*/  FFMA.FTZ R81, R7, R48, R3 ;  /* 0x0000003007517223 */ /* 0x000fe20000010003 */
[----:B------:R-:W-:Y:S01]  /*4c40*/  FADD.FTZ R47, -R84, R47 ;  /* 0x0000002f542f7221 */ /* 0x000fe20000010100 */
[----:B------:R-:W-:Y:S02]  /*4c50*/  FADD.FTZ R161, RZ, R63 ;  /* 0x0000003fffa17221 */ /* 0x000fe40000010000 */
[----:B------:R-:W-:Y:S01]  /*4c60*/  FMUL.FTZ R83, R81, -1.4426950216293334961 ;  /* 0xbfb8aa3b51537820 */ /* 0x000fe20000410000 */
[----:B0-----:R-:W-:Y:S01]  /*4c70*/  FADD.FTZ R78, R78, 1 ;  /* 0x3f8000004e4e7421 */ /* 0x001fe20000010000 */
[----:B------:R-:W-:Y:S01]  /*4c80*/  FMUL.FTZ R47, R46, R47 ;  /* 0x0000002f2e2f7220 */ /* 0x000fe20000410000 */
[----:B------:R-:W-:Y:S02]  /*4c90*/  FADD.FTZ R161, R161, R150 ;  /* 0x00000096a1a17221 */ /* 0x000fe40000010000 */
[----:B------:R0:W1:Y:S02]  /*4ca0*/  MUFU.RCP R79, R78 ;  /* 0x0000004e004f7308 */ /* 0x0000640000001000 */
[----:B------:R-:W-:-:S06]  /*4cb0*/  FADD.FTZ R161, R161, R149 ;  /* 0x00000095a1a17221 */ /* 0x000fcc0000010000 */
[----:B------:R-:W3:Y:S01]  /*4cc0*/  MUFU.EX2 R83, R83 ;  /* 0x0000005300537308 */ /* 0x000ee20000000800 */
[----:B0-----:R-:W-:Y:S01]  /*4cd0*/  FFMA.FTZ R78, R6, R47, R2 ;  /* 0x0000002f064e7223 */ /* 0x001fe20000010002 */
[----:B------:R-:W-:-:S03]  /*4ce0*/  FADD.FTZ R161, R161, R148 ;  /* 0x00000094a1a17221 */ /* 0x000fc60000010000 */
[----:B------:R-:W-:Y:S01]  /*4cf0*/  FMUL.FTZ R162, R78, -1.4426950216293334961 ;  /* 0xbfb8aa3b4ea27820 */ /* 0x000fe20000410000 */
[----:B------:R-:W-:-:S05]  /*4d00*/  FADD.FTZ R161, R161, R147 ;  /* 0x00000093a1a17221 */ /* 0x000fca0000010000 */
[----:B------:R-:W0:Y:S01]  /*4d10*/  MUFU.EX2 R162, R162 ;  /* 0x000000a200a27308 */ /* 0x000e220000000800 */
[----:B------:R-:W-:Y:S01]  /*4d20*/  FADD.FTZ R161, R161, R146 ;  /* 0x00000092a1a17221 */ /* 0x000fe20000010000 */
[----:B-1----:R-:W-:-:S03]  /*4d30*/  FADD.FTZ R163, -R79, 1 ;  /* 0x3f8000004fa37421 */ /* 0x002fc60000010100 */
[----:B------:R-:W-:Y:S01]  /*4d40*/  FADD.FTZ R161, R161, R145 ;  /* 0x00000091a1a17221 */ /* 0x000fe20000010000 */
[----:B---3--:R-:W-:Y:S01]  /*4d50*/  FADD.FTZ R83, R83, 1 ;  /* 0x3f80000053537421 */ /* 0x008fe20000010000 */
[----:B------:R-:W-:Y:S02]  /*4d60*/  FFMA.FTZ R160, R160, R163, 1 ;  /* 0x3f800000a0a07423 */ /* 0x000fe400000100a3 */
[----:B------:R-:W-:-:S03]  /*4d70*/  FADD.FTZ R163, R161, R144 ;  /* 0x00000090a1a37221 */ /* 0x000fc60000010000 */
[----:B------:R-:W1:Y:S01]  /*4d80*/  MUFU.RCP R83, R83 ;  /* 0x0000005300537308 */ /* 0x000e620000001000 */
[----:B------:R-:W-:Y:S01]  /*4d90*/  FADD.FTZ R163, R163, R143 ;  /* 0x0000008fa3a37221 */ /* 0x000fe20000010000 */
[----:B0-----:R-:W-:-:S03]  /*4da0*/  FADD.FTZ R162, R162, 1 ;  /* 0x3f800000a2a27421 */ /* 0x001fc60000010000 */
[----:B------:R-:W-:-:S03]  /*4db0*/  FADD.FTZ R163, R163, R142 ;  /* 0x0000008ea3a37221 */ /* 0x000fc60000010000 */
[----:B------:R-:W0:Y:S01]  /*4dc0*/  MUFU.RCP R161, R162 ;  /* 0x000000a200a17308 */ /* 0x000e220000001000 */
[----:B------:R-:W-:Y:S01]  /*4dd0*/  FADD.FTZ R163, R163, R141 ;  /* 0x0000008da3a37221 */ /* 0x000fe20000010000 */
[----:B------:R-:W-:-:S03]  /*4de0*/  FMUL.FTZ R79, R79, R160 ;  /* 0x000000a04f4f7220 */ /* 0x000fc60000410000 */
[----:B------:R-:W-:Y:S01]  /*4df0*/  FADD.FTZ R163, R163, R140 ;  /* 0x0000008ca3a37221 */ /* 0x000fe20000010000 */
[----:B-1----:R-:W-:-:S03]  /*4e00*/  FADD.FTZ R160, -R83, 1 ;  /* 0x3f80000053a07421 */ /* 0x002fc60000010100 */
[----:B------:R-:W-:Y:S01]  /*4e10*/  FADD.FTZ R163, R163, R139 ;  /* 0x0000008ba3a37221 */ /* 0x000fe20000010000 */
[----:B------:R-:W-:-:S03]  /*4e20*/  FFMA.FTZ R81, R81, R160, 1 ;  /* 0x3f80000051517423 */ /* 0x000fc600000100a0 */
[----:B------:R-:W-:Y:S01]  /*4e30*/  FADD.FTZ R160, R163, R138 ;  /* 0x0000008aa3a07221 */ /* 0x000fe20000010000 */
[----:B------:R-:W-:Y:S01]  /*4e40*/  FMUL.FTZ R81, R83, R81 ;  /* 0x0000005153517220 */ /* 0x000fe20000410000 */
[----:B0-----:R-:W-:Y:S02]  /*4e50*/  FADD.FTZ R83, -R161, 1 ;  /* 0x3f800000a1537421 */ /* 0x001fe40000010100 */
[----:B------:R-:W-:Y:S02]  /*4e60*/  FADD.FTZ R160, R160, R137 ;  /* 0x00000089a0a07221 */ /* 0x000fe40000010000 */
[----:B------:R-:W-:Y:S02]  /*4e70*/  FFMA.FTZ R83, R78, R83, 1 ;  /* 0x3f8000004e537423 */ /* 0x000fe40000010053 */
[----:B------:R-:W-:Y:S01]  /*4e80*/  FADD.FTZ R160, R160, R136 ;  /* 0x00000088a0a07221 */ /* 0x000fe20000010000 */
[--C-:B--2---:R-:W-:Y:S02]  /*4e90*/  HADD2.F32 R78, -RZ, R74.reuse.H0_H0 ;  /* 0x2000004aff4e7230 */ /* 0x104fe40000004100 */
[----:B------:R-:W-:-:S02]  /*4ea0*/  HADD2.F32 R74, -RZ, R74.H1_H1 ;  /* 0x3000004aff4a7230 */ /* 0x000fc40000004100 */
[----:B------:R-:W-:-:S03]  /*4eb0*/  FADD.FTZ R160, R160, R135 ;  /* 0x00000087a0a07221 */ /* 0x000fc60000010000 */
[----:B------:R-:W-:Y:S01]  /*4ec0*/  FMUL.FTZ R82, R74, R82 ;  /* 0x000000524a527220 */ /* 0x000fe20000410000 */
[----:B------:R-:W-:-:S04]  /*4ed0*/  FADD.FTZ R74, R160, R134 ;  /* 0x00000086a04a7221 */ /* 0x000fc80000010000 */
        /* <DEDUP_REMOVED lines=17> */
[----:B------:R-:W-:Y:S01]  /*4ff0*/  FMUL.FTZ R78, R78, R157 ;  /* 0x0000009d4e4e7220 */ /* 0x000fe20000410000 */
[--C-:B------:R-:W-:Y:S02]  /*5000*/  HADD2.F32 R157, -RZ, R75.reuse.H0_H0 ;  /* 0x2000004bff9d7230 */ /* 0x100fe40000004100 */
[----:B------:R-:W-:Y:S01]  /*5010*/  FADD.FTZ R74, R74, R116 ;  /* 0x000000744a4a7221 */ /* 0x000fe20000010000 */
[----:B------:R-:W-:Y:S02]  /*5020*/  HADD2.F32 R75, -RZ, R75.H1_H1 ;  /* 0x3000004bff4b7230 */ /* 0x000fe40000004100 */
[-C--:B------:R-:W-:Y:S01]  /*5030*/  FFMA.FTZ R99, R10, R114.reuse, R99 ;  /* 0x000000720a637223 */ /* 0x080fe20000010063 */
[----:B------:R-:W-:Y:S01]  /*5040*/  FADD.FTZ R98, R98, R114 ;  /* 0x0000007262627221 */ /* 0x000fe20000010000 */
[----:B------:R-:W-:Y:S01]  /*5050*/  FMUL.FTZ R114, R8, R114 ;  /* 0x0000007208727220 */ /* 0x000fe20000410000 */
[----:B------:R-:W-:Y:S01]  /*5060*/  FADD.FTZ R74, R74, R115 ;  /* 0x000000734a4a7221 */ /* 0x000fe20000010000 */
[----:B------:R-:W-:Y:S01]  /*5070*/  FMUL.FTZ R90, R75, R90 ;  /* 0x0000005a4b5a7220 */ /* 0x000fe20000410000 */
[----:B------:R-:W-:Y:S01]  /*5080*/  FFMA.FTZ R101, R73, R113, R101 ;  /* 0x0000007149657223 */ /* 0x000fe20000010065 */
[----:B------:R-:W-:Y:S01]  /*5090*/  FADD.FTZ R91, R91, R113 ;  /* 0x000000715b5b7221 */ /* 0x000fe20000010000 */
[----:B------:R-:W-:-:S02]  /*50a0*/  HADD2.F32 R75, -RZ, R76.H0_H0 ;  /* 0x2000004cff4b7230 */ /* 0x000fc40000004100 */
[----:B------:R-:W-:Y:S01]  /*50b0*/  FMUL.FTZ R113, R7, R113 ;  /* 0x0000007107717220 */ /* 0x000fe20000410000 */
[----:B------:R-:W-:Y:S01]  /*50c0*/  FFMA.FTZ R153, R10, R114, R153 ;  /* 0x000000720a997223 */ /* 0x000fe20000010099 */
[----:B------:R-:W-:Y:S01]  /*50d0*/  FADD.FTZ R74, R74, R114 ;  /* 0x000000724a4a7221 */ /* 0x000fe20000010000 */
[-C--:B------:R-:W-:Y:S01]  /*50e0*/  FFMA.FTZ R103, R72, R112.reuse, R103 ;  /* 0x0000007048677223 */ /* 0x080fe20000010067 */
[----:B------:R-:W-:Y:S01]  /*50f0*/  FADD.FTZ R102, R102, R112 ;  /* 0x0000007066667221 */ /* 0x000fe20000010000 */
[----:B------:R-:W-:Y:S01]  /*5100*/  FMUL.FTZ R112, R6, R112 ;  /* 0x0000007006707220 */ /* 0x000fe20000410000 */
[----:B------:R-:W-:Y:S01]  /*5110*/  FFMA.FTZ R153, R73, R113, R153 ;  /* 0x0000007149997223 */ /* 0x000fe20000010099 */
[----:B------:R-:W-:Y:S01]  /*5120*/  FADD.FTZ R74, R74, R113 ;  /* 0x000000714a4a7221 */ /* 0x000fe20000010000 */
[----:B------:R-:W-:Y:S01]  /*5130*/  FMUL.FTZ R89, R75, R89 ;  /* 0x000000594b597220 */ /* 0x000fe20000410000 */
[----:B------:R-:W-:Y:S02]  /*5140*/  HADD2.F32 R75, -RZ, R77.H0_H0 ;  /* 0x2000004dff4b7230 */ /* 0x000fe40000004100 */
[-C--:B------:R-:W-:Y:S01]  /*5150*/  FFMA.FTZ R105, R71, R111.reuse, R105 ;  /* 0x0000006f47697223 */ /* 0x080fe20000010069 */
[----:B------:R-:W-:Y:S01]  /*5160*/  FADD.FTZ R104, R104, R111 ;  /* 0x0000006f68687221 */ /* 0x000fe20000010000 */
[----:B------:R-:W-:Y:S01]  /*5170*/  FMUL.FTZ R111, R9, R111 ;  /* 0x0000006f096f7220 */ /* 0x000fe20000410000 */
[----:B------:R-:W-:Y:S01]  /*5180*/  FFMA.FTZ R153, R72, R112, R153 ;  /* 0x0000007048997223 */ /* 0x000fe20000010099 */
[----:B------:R-:W-:Y:S01]  /*5190*/  FADD.FTZ R74, R74, R112 ;  /* 0x000000704a4a7221 */ /* 0x000fe20000010000 */
[----:B------:R-:W-:Y:S01]  /*51a0*/  FMUL.FTZ R81, R75, R81 ;  /* 0x000000514b517220 */ /* 0x000fe20000410000 */
[-C--:B------:R-:W-:Y:S01]  /*51b0*/  FFMA.FTZ R99, R70, R110.reuse, R99 ;  /* 0x0000006e46637223 */ /* 0x080fe20000010063 */
[----:B------:R-:W-:Y:S01]  /*51c0*/  FADD.FTZ R98, R98, R110 ;  /* 0x0000006e62627221 */ /* 0x000fe20000010000 */
[----:B------:R-:W-:Y:S01]  /*51d0*/  FMUL.FTZ R110, R8, R110 ;  /* 0x0000006e086e7220 */ /* 0x000fe20000410000 */
[----:B------:R-:W-:Y:S01]  /*51e0*/  FFMA.FTZ R153, R71, R111, R153 ;  /* 0x0000006f47997223 */ /* 0x000fe20000010099 */
[----:B------:R-:W-:Y:S01]  /*51f0*/  FADD.FTZ R75, R74, R111 ;  /* 0x0000006f4a4b7221 */ /* 0x000fe20000010000 */
[----:B------:R-:W-:-:S02]  /*5200*/  HADD2.F32 R76, -RZ, R76.H1_H1 ;  /* 0x3000004cff4c7230 */ /* 0x000fc40000004100 */
        /* <DEDUP_REMOVED lines=21> */
[----:B------:R-:W-:-:S02]  /*5360*/  FMUL.FTZ R74, R7, R85 ;  /* 0x00000055074a7220 */ /* 0x000fc40000410000 */
[----:B------:R-:W-:Y:S01]  /*5370*/  FFMA.FTZ R153, R66, R106, R153 ;  /* 0x0000006a42997223 */ /* 0x000fe20000010099 */
[----:B------:R-:W-:Y:S01]  /*5380*/  FADD.FTZ R76, R76, R106 ;  /* 0x0000006a4c4c7221 */ /* 0x000fe20000010000 */
[----:B------:R-:W-:Y:S02]  /*5390*/  HADD2.F32 R77, -RZ, R77.H1_H1 ;  /* 0x3000004dff4d7230 */ /* 0x000fe40000004100 */
[----:B------:R-:W-:Y:S01]  /*53a0*/  FMUL.FTZ R83, R161, R83 ;  /* 0x00000053a1537220 */ /* 0x000fe20000410000 */
[----:B------:R-:W-:Y:S01]  /*53b0*/  FMUL.FTZ R75, R6, R87 ;  /* 0x00000057064b7220 */ /* 0x000fe20000410000 */
[----:B------:R-:W-:Y:S01]  /*53c0*/  FFMA.FTZ R153, R65, R74, R153 ;  /* 0x0000004a41997223 */ /* 0x000fe20000010099 */
[----:B------:R-:W-:Y:S01]  /*53d0*/  FADD.FTZ R76, R76, R74 ;  /* 0x0000004a4c4c7221 */ /* 0x000fe20000010000 */
[----:B------:R-:W-:Y:S01]  /*53e0*/  FMUL.FTZ R83, R77, R83 ;  /* 0x000000534d537220 */ /* 0x000fe20000410000 */
[----:B------:R-:W-:Y:S01]  /*53f0*/  FFMA.FTZ R101, R65, R85, R101 ;  /* 0x0000005541657223 */ /* 0x000fe20000010065 */
[----:B------:R-:W-:Y:S01]  /*5400*/  FADD.FTZ R91, R91, R85 ;  /* 0x000000555b5b7221 */ /* 0x000fe20000010000 */
[----:B------:R-:W-:Y:S01]  /*5410*/  FMUL.FTZ R85, R9, R100 ;  /* 0x0000006409557220 */ /* 0x000fe20000410000 */
[----:B------:R-:W-:Y:S01]  /*5420*/  FFMA.FTZ R77, R64, R75, R153 ;  /* 0x0000004b404d7223 */ /* 0x000fe20000010099 */
[----:B------:R-:W-:Y:S01]  /*5430*/  FADD.FTZ R76, R76, R75 ;  /* 0x0000004b4c4c7221 */ /* 0x000fe20000010000 */
[----:B------:R-:W-:Y:S01]  /*5440*/  FFMA.FTZ R103, R64, R87, R103 ;  /* 0x0000005740677223 */ /* 0x000fe20000010067 */
[----:B------:R-:W-:Y:S01]  /*5450*/  FADD.FTZ R102, R102, R87 ;  /* 0x0000005766667221 */ /* 0x000fe20000010000 */
[-C--:B------:R-:W-:Y:S01]  /*5460*/  FMUL.FTZ R87, R8, R92.reuse ;  /* 0x0000005c08577220 */ /* 0x080fe20000410000 */
[----:B------:R-:W-:Y:S01]  /*5470*/  FFMA.FTZ R77, R62, R85, R77 ;  /* 0x000000553e4d7223 */ /* 0x000fe2000001004d */
[----:B------:R-:W-:Y:S01]  /*5480*/  FADD.FTZ R76, R76, R85 ;  /* 0x000000554c4c7221 */ /* 0x000fe20000010000 */
[----:B------:R-:W-:Y:S01]  /*5490*/  FFMA.FTZ R99, R61, R92, R99 ;  /* 0x0000005c3d637223 */ /* 0x000fe20000010063 */
[----:B------:R-:W-:Y:S01]  /*54a0*/  FADD.FTZ R98, R98, R92 ;  /* 0x0000005c62627221 */ /* 0x000fe20000010000 */
[----:B------:R-:W-:Y:S01]  /*54b0*/  FMUL.FTZ R92, R7, R97 ;  /* 0x00000061075c7220 */ /* 0x000fe20000410000 */
[----:B------:R-:W-:Y:S01]  /*54c0*/  FFMA.FTZ R77, R61, R87, R77 ;  /* 0x000000573d4d7223 */ /* 0x000fe2000001004d */
[----:B------:R-:W-:Y:S01]  /*54d0*/  FADD.FTZ R76, R76, R87 ;  /* 0x000000574c4c7221 */ /* 0x000fe20000010000 */
[----:B------:R-:W-:Y:S01]  /*54e0*/  FADD.FTZ R164, R91, R97 ;  /* 0x000000615ba47221 */ /* 0x000fe20000010000 */
        /* <DEDUP_REMOVED lines=13> */
[----:B------:R-:W-:Y:S01]  /*55c0*/  FFMA.FTZ R101, R60, R97, R101 ;  /* 0x000000613c657223 */ /* 0x000fe20000010065 */
        /* <DEDUP_REMOVED lines=16> */
[----:B------:R-:W-:Y:S02]  /*56d0*/  FMUL.FTZ R99, R8, R82 ;  /* 0x0000005208637220 */ /* 0x000fe40000410000 */
        /* <DEDUP_REMOVED lines=19> */
[----:B------:R-:W-:-:S03]  /*5810*/  FADD.FTZ R76, R76, R104 ;  /* 0x000000684c4c7221 */ /* 0x000fc60000010000 */
[----:B------:R-:W-:Y:S01]  /*5820*/  FFMA.FTZ R77, R47, R105, R77 ;  /* 0x000000692f4d7223 */ /* 0x000fe2000001004d */
[----:B------:R-:W-:Y:S01]  /*5830*/  FADD.FTZ R76, R76, R105 ;  /* 0x000000694c4c7221 */ /* 0x000fe20000010000 */
[----:B------:R-:W-:-:S04]  /*5840*/  UIADD3 UR12, UP0, UPT, UR12, 0x24, URZ ;  /* 0x000000240c0c7890 */ /* 0x000fc8000ff1e0ff */
[----:B------:R0:W-:Y:S01]  /*5850*/  STS.64 [R154], R76 ;  /* 0x0000004c9a007388 */ /* 0x0001e20000000a00 */
[----:B------:R-:W-:Y:S02]  /*5860*/  UIADD3.X UR5, UPT, UPT, URZ, UR5, URZ, UP0, !UPT ;  /* 0x00000005ff057290 */ /* 0x000fe400087fe4ff */
[----:B------:R-:W-:Y:S01]  /*5870*/  UISETP.GE.U32.AND UP0, UPT, UR12, UR23, UPT ;  /* 0x000000170c00728c */ /* 0x000fe2000bf06070 */
[----:B------:R-:W-:-:S03]  /*5880*/  FFMA.FTZ R153, R55, R80, R153 ;  /* 0x0000005037997223 */ /* 0x000fc60000010099 */
[----:B------:R-:W-:Y:S01]  /*5890*/  UISETP.GE.AND.EX UP0, UPT, UR5, UR13, UPT, UP0 ;  /* 0x0000000d0500728c */ /* 0x000fe2000bf06300 */
[----:B------:R-:W-:Y:S01]  /*58a0*/  FADD.FTZ R91, R91, R80 ;  /* 0x000000505b5b7221 */ /* 0x000fe20000010000 */
[----:B------:R-:W-:Y:S01]  /*58b0*/  FFMA.FTZ R161, R53, R82, R161 ;  /* 0x0000005235a17223 */ /* 0x000fe200000100a1 */
[----:B------:R-:W-:Y:S01]  /*58c0*/  FFMA.FTZ R163, R52, R88, R163 ;  /* 0x0000005834a37223 */ /* 0x000fe200000100a3 */
[----:B------:R-:W-:Y:S01]  /*58d0*/  FFMA.FTZ R153, R51, R90, R153 ;  /* 0x0000005a33997223 */ /* 0x000fe20000010099 */
[----:B------:R-:W-:Y:S01]  /*58e0*/  FFMA.FTZ R157, R54, R78, R157 ;  /* 0x0000004e369d7223 */ /* 0x000fe2000001009d */
[----:B------:R-:W-:Y:S01]  /*58f0*/  FADD.FTZ R160, R160, R78 ;  /* 0x0000004ea0a07221 */ /* 0x000fe20000010000 */
[----:B------:R-:W-:Y:S01]  /*5900*/  FADD.FTZ R162, R162, R82 ;  /* 0x00000052a2a27221 */ /* 0x000fe20000010000 */
[----:B------:R-:W-:Y:S01]  /*5910*/  FADD.FTZ R164, R164, R88 ;  /* 0x00000058a4a47221 */ /* 0x000fe20000010000 */
[----:B------:R-:W-:Y:S01]  /*5920*/  FADD.FTZ R91, R91, R90 ;  /* 0x0000005a5b5b7221 */ /* 0x000fe20000010000 */
[----:B------:R-:W-:Y:S01]  /*5930*/  FFMA.FTZ R78, R49, R79, R161 ;  /* 0x0000004f314e7223 */ /* 0x000fe200000100a1 */
[----:B------:R-:W-:Y:S01]  /*5940*/  FFMA.FTZ R80, R48, R81, R163 ;  /* 0x0000005130507223 */ /* 0x000fe200000100a3 */
[----:B------:R-:W-:Y:S01]  /*5950*/  FFMA.FTZ R82, R47, R83, R153 ;  /* 0x000000532f527223 */ /* 0x000fe20000010099 */
[----:B0-----:R-:W-:Y:S01]  /*5960*/  FFMA.FTZ R76, R50, R89, R157 ;  /* 0x00000059324c7223 */ /* 0x001fe2000001009d */
[----:B------:R-:W-:Y:S01]  /*5970*/  FADD.FTZ R77, R160, R89 ;  /* 0x00000059a04d7221 */ /* 0x000fe20000010000 */
[----:B------:R-:W-:Y:S01]  /*5980*/  FADD.FTZ R79, R162, R79 ;  /* 0x0000004fa24f7221 */ /* 0x000fe20000010000 */
[----:B------:R-:W-:Y:S01]  /*5990*/  FADD.FTZ R81, R164, R81 ;  /* 0x00000051a4517221 */ /* 0x000fe20000010000 */
[----:B------:R-:W-:Y:S01]  /*59a0*/  BAR.SYNC.DEFER_BLOCKING 0x0 ;  /* 0x0000000000007b1d */ /* 0x000fe20000010000 */
[----:B------:R-:W-:Y:S01]  /*59b0*/  ISETP.GT.U32.AND P0, PT, R156, 0xf, PT ;  /* 0x0000000f9c00780c */ /* 0x000fe20003f04070 */
[----:B------:R-:W-:-:S04]  /*59c0*/  FADD.FTZ R83, R91, R83 ;  /* 0x000000535b537221 */ /* 0x000fc80000010000 */
[----:B------:R-:W-:Y:S08]  /*59d0*/  BRA.U !UP0, `(.L_x_1409) ;  /* 0x0000000108987547 */ /* 0x000ff0000b800000 */
[----:B------:R-:W0:Y:S01]  /*59e0*/  S2UR UR14, SR_CgaCtaId ;  /* 0x00000000000e79c3 */ /* 0x000e220000008800 */
[----:B------:R-:W-:Y:S01]  /*59f0*/  UMOV UR10, 0x400 ;  /* 0x00000400000a7882 */ /* 0x000fe20000000000 */
[C---:B------:R-:W-:Y:S02]  /*5a00*/  SHF.L.U32 R89, R156.reuse, 0x1, RZ ;  /* 0x000000019c597819 */ /* 0x040fe400000006ff */
[----:B------:R-:W-:Y:S02]  /*5a10*/  SHF.L.U32 R154, R156, 0x3, RZ ;  /* 0x000000039c9a7819 */ /* 0x000fe400000006ff */
[----:B------:R-:W-:Y:S02]  /*5a20*/  LOP3.LUT R89, R89, 0x18, RZ, 0xc0, !PT ;  /* 0x0000001859597812 */ /* 0x000fe400078ec0ff */
[----:B------:R-:W-:Y:S01]  /*5a30*/  LOP3.LUT R153, R154, 0x1fe0, RZ, 0xc0, !PT ;  /* 0x00001fe09a997812 */ /* 0x000fe200078ec0ff */
[----:B0-----:R-:W-:-:S06]  /*5a40*/  ULEA UR10, UR14, UR10, 0x18 ;  /* 0x0000000a0e0a7291 */ /* 0x001fcc000f8ec0ff */
[----:B------:R-:W-:-:S04]  /*5a50*/  LEA R88, R156, UR10, 0x5 ;  /* 0x0000000a9c587c11 */ /* 0x000fc8000f8e28ff */
[----:B------:R-:W-:-:S05]  /*5a60*/  IADD3 R90, PT, PT, R88, R89, RZ ;  /* 0x00000059585a7210 */ /* 0x000fca0007ffe0ff */
        /* <DEDUP_REMOVED lines=29> */
.L_x_1409:
        /* <DEDUP_REMOVED lines=40> */
[----:B--2---:R0:W1:Y:S04]  /*5ec0*/  LDS.64 R88, [R160] ;  /* 0x00000000a0587984 */ /* 0x0040680000000a00 */
[----:B0-----:R-:W2:Y:S01]  /*5ed0*/  LDL R160, [R1+0xc] ;  /* 0x00000c0001a07983 */ /* 0x001ea20000100800 */
[----:B-1----:R-:W-:Y:S01]  /*5ee0*/  FADD.FTZ R90, R90, R88 ;  /* 0x000000585a5a7221 */ /* 0x002fe20000010000 */
[----:B------:R-:W-:-:S02]  /*5ef0*/  FADD.FTZ R91, R91, R89 ;  /* 0x000000595b5b7221 */ /* 0x000fc40000010000 */
[----:B---3--:R0:W1:Y:S04]  /*5f00*/  LDS.64 R88, [R157] ;  /* 0x000000009d587984 */ /* 0x0080680000000a00 */
[----:B0-----:R-:W3:Y:S01]  /*5f10*/  LDL R157, [R1+0x8] ;  /* 0x00000800019d7983 */ /* 0x001ee20000100800 */
[----:B-1----:R-:W-:Y:S01]  /*5f20*/  FADD.FTZ R90, R90, R88 ;  /* 0x000000585a5a7221 */ /* 0x002fe20000010000 */
[----:B------:R-:W-:Y:S02]  /*5f30*/  FADD.FTZ R91, R91, R89 ;  /* 0x000000595b5b7221 */ /* 0x000fe40000010000 */
[----:B----4-:R0:W1:Y:S04]  /*5f40*/  LDS.64 R88, [R154] ;  /* 0x000000009a587984 */ /* 0x0100680000000a00 */
[----:B0-----:R-:W4:Y:S01]  /*5f50*/  LDL R154, [R1+0x4] ;  /* 0x00000400019a7983 */ /* 0x001f220000100800 */
[----:B-1----:R-:W-:Y:S01]  /*5f60*/  FADD.FTZ R90, R90, R88 ;  /* 0x000000585a5a7221 */ /* 0x002fe20000010000 */
[----:B------:R-:W-:-:S02]  /*5f70*/  FADD.FTZ R91, R91, R89 ;  /* 0x000000595b5b7221 */ /* 0x000fc40000010000 */
[----:B-----5:R0:W1:Y:S04]  /*5f80*/  LDS.64 R88, [R153] ;  /* 0x0000000099587984 */ /* 0x0200680000000a00 */
[----:B0-----:R-:W5:Y:S01]  /*5f90*/  LDL R153, [R1] ;  /* 0x0000000001997983 */ /* 0x001f620000100800 */
        /* <DEDUP_REMOVED lines=14> */
[----:B--2---:R-:W0:Y:S02]  /*6080*/  LDS.64 R88, [R160] ;  /* 0x00000000a0587984 */ /* 0x004e240000000a00 */
[----:B0-----:R-:W-:Y:S01]  /*6090*/  FADD.FTZ R90, R90, R88 ;  /* 0x000000585a5a7221 */ /* 0x001fe20000010000 */
[----:B------:R-:W-:Y:S02]  /*60a0*/  FADD.FTZ R91, R91, R89 ;  /* 0x000000595b5b7221 */ /* 0x000fe40000010000 */
[----:B---3--:R-:W0:Y:S02]  /*60b0*/  LDS.64 R88, [R157] ;  /* 0x000000009d587984 */ /* 0x008e240000000a00 */
[----:B0-----:R-:W-:Y:S01]  /*60c0*/  FADD.FTZ R90, R90, R88 ;  /* 0x000000585a5a7221 */ /* 0x001fe20000010000 */
[----:B------:R-:W-:Y:S02]  /*60d0*/  FADD.FTZ R91, R91, R89 ;  /* 0x000000595b5b7221 */ /* 0x000fe40000010000 */
[----:B----4-:R-:W0:Y:S02]  /*60e0*/  LDS.64 R88, [R154] ;  /* 0x000000009a587984 */ /* 0x010e240000000a00 */
[----:B0-----:R-:W-:Y:S01]  /*60f0*/  FADD.FTZ R90, R90, R88 ;  /* 0x000000585a5a7221 */ /* 0x001fe20000010000 */
[----:B------:R-:W-:-:S02]  /*6100*/  FADD.FTZ R91, R91, R89 ;  /* 0x000000595b5b7221 */ /* 0x000fc40000010000 */
[----:B-----5:R-:W0:Y:S02]  /*6110*/  LDS.64 R88, [R153] ;  /* 0x0000000099587984 */ /* 0x020e240000000a00 */
[----:B0-----:R-:W-:Y:S01]  /*6120*/  FADD.FTZ R90, R90, R88 ;  /* 0x000000585a5a7221 */ /* 0x001fe20000010000 */
[----:B------:R-:W-:Y:S02]  /*6130*/  FADD.FTZ R91, R91, R89 ;  /* 0x000000595b5b7221 */ /* 0x000fe40000010000 */
[----:B------:R-:W0:Y:S02]  /*6140*/  LDS.64 R88, [R165] ;  /* 0x00000000a5587984 */ /* 0x000e240000000a00 */
[----:B0-----:R-:W-:Y:S01]  /*6150*/  FADD.FTZ R88, R90, R88 ;  /* 0x000000585a587221 */ /* 0x001fe20000010000 */
[----:B------:R-:W-:-:S07]  /*6160*/  FADD.FTZ R91, R91, R89 ;  /* 0x000000595b5b7221 */ /* 0x000fce0000010000 */
.L_x_1411:
[----:B------:R-:W-:Y:S05]  /*6170*/  BSYNC.RECONVERGENT B0 ;  /* 0x0000000000007941 */ /* 0x000fea0003800200 */
.L_x_1410:
        /* <DEDUP_REMOVED lines=34> */
.L_x_1414:
        /* <DEDUP_REMOVED lines=8> */
.L_x_1413:
[----:B------:R-:W-:Y:S05]  /*6420*/  WARPSYNC.ALL ;  /* 0x0000000000007948 */ /* 0x000fea0003800000 */
[----:B------:R-:W-:Y:S06]  /*6430*/  BAR.SYNC.DEFER_BLOCKING 0x0 ;  /* 0x0000000000007b1d */ /* 0x000fec0000010000 */
[----:B------:R-:W-:Y:S05]  /*6440*/  BRA `(.L_x_1415) ;  /* 0x0000000000587947 */ /* 0x000fea0003800000 */
.L_x_1412:
[----:B------:R-:W-:Y:S01]  /*6450*/  BAR.SYNC.DEFER_BLOCKING 0x0 ;  /* 0x0000000000007b1d */ /* 0x000fe20000010000 */
[----:B------:R-:W-:-:S13]  /*6460*/  ISETP.NE.AND P2, PT, R156, RZ, PT ;  /* 0x000000ff9c00720c */ /* 0x000fda0003f45270 */
[----:B------:R-:W-:Y:S05]  /*6470*/  @P2 BRA `(.L_x_1416) ;  /* 0x0000000000442947 */ /* 0x000fea0003800000 */
[----:B------:R-:W-:Y:S02]  /*6480*/  ISETP.NE.AND P2, PT, RZ, UR19, PT ;  /* 0x00000013ff007c0c */ /* 0x000fe4000bf45270 */
[----:B0-----:R-:W-:Y:S02]  /*6490*/  MOV R90, 0x7ffffffd ;  /* 0x7ffffffd005a7802 */ /* 0x001fe40000000f00 */
[----:B------:R-:W-:Y:S02]  /*64a0*/  MOV R88, UR8 ;  /* 0x0000000800587c02 */ /* 0x000fe40008000f00 */
[----:B------:R-:W-:Y:S02]  /*64b0*/  SEL R90, R90, 0x1, !P2 ;  /* 0x000000015a5a7807 */ /* 0x000fe40005000000 */
[----:B------:R-:W-:Y:S01]  /*64c0*/  MOV R89, UR9 ;  /* 0x0000000900597c02 */ /* 0x000fe20008000f00 */
[----:B------:R-:W-:Y:S06]  /*64d0*/  MEMBAR.ALL.GPU ;  /* 0x0000000000007992 */ /* 0x000fec000000a000 */
[----:B------:R-:W-:-:S00]  /*64e0*/  ERRBAR ;  /* 0x00000000000079ab */ /* 0x000fc00000000000 */
[----:B------:R-:W-:Y:S06]  /*64f0*/  CGAERRBAR ;  /* 0x00000000000075ab */ /* 0x000fec0000000000 */
[----:B------:R0:W5:Y:S02]  /*6500*/  ATOM.E.ADD.STRONG.GPU PT, R90, desc[UR16][R88.64], R90 ;  /* 0x8000005a585a798a */ /* 0x00016400081ef110 */
.L_x_1417:
        /* <DEDUP_REMOVED lines=8> */
.L_x_1416:
[----:B------:R-:W-:Y:S05]  /*6590*/  WARPSYNC.ALL ;  /* 0x0000000000007948 */ /* 0x000fea0003800000 */
[----:B------:R-:W-:Y:S06]  /*65a0*/  BAR.SYNC.DEFER_BLOCKING 0x0 ;  /* 0x0000000000007b1d */ /* 0x000fec0000010000 */
.L_x_1415:
[----:B0-----:R-:W0:Y:S01]  /*65b0*/  @!P0 LDC.64 R90, c[0x0][0x3d0] ;  /* 0x0000f400ff5a8b82 */ /* 0x001e220000000a00 */
[----:B------:R-:W-:Y:S01]  /*65c0*/  VOTEU.ALL UP0, P0 ;  /* 0x0000000000ff7886 */ /* 0x000fe20000000000 */
[----:B------:R-:W-:Y:S01]  /*65d0*/  @!P0 SHF.L.U32 R88, R156, 0x1, RZ ;  /* 0x000000019c588819 */ /* 0x000fe200000006ff */
[----:B------:R-:W1:Y:S03]  /*65e0*/  LDCU.64 UR24, c[0x0][0x380] ;  /* 0x00007000ff1877ac */ /* 0x000e660008000a00 */
[----:B------:R-:W-:Y:S01]  /*65f0*/  @!P0 LOP3.LUT R88, R88, 0x1e, RZ, 0xc0, !PT ;  /* 0x0000001e58588812 */ /* 0x000fe200078ec0ff */
[----:B------:R-:W-:-:S06]  /*6600*/  @!UP0 UIMAD UR10, UR20, UR4, UR11 ;  /* 0x00000004140a82a4 */ /* 0x000fcc000f8e020b */
[----:B------:R-:W-:-:S04]  /*6610*/  MOV R89, UR10 ;  /* 0x0000000a00597c02 */ /* 0x000fc80008000f00 */
[----:B------:R-:W-:-:S05]  /*6620*/  @!P0 LEA R88, R89, R88, 0x5 ;  /* 0x0000005859588211 */ /* 0x000fca00078e28ff */
[----:B0-----:R-:W-:-:S06]  /*6630*/  @!P0 IMAD.WIDE.U32 R88, R88, 0x4, R90 ;  /* 0x0000000458588825 */ /* 0x001fcc00078e005a */
[----:B------:R-:W2:Y:S01]  /*6640*/  @!P0 LDG.E.64 R88, desc[UR16][R88.64] ;  /* 0x0000001058588981 */ /* 0x000ea2000c1e1b00 */
[----:B------:R-:W-:Y:S01]  /*6650*/  HFMA2 R90, -RZ, RZ, 0, 0 ;  /* 0x00000000ff5a7431 */ /* 0x000fe200000001ff */
[----:B------:R-:W0:Y:S01]  /*6660*/  S2UR UR14, SR_CgaCtaId ;  /* 0x00000000000e79c3 */ /* 0x000e220000008800 */
[----:B------:R-:W-:Y:S01]  /*6670*/  UMOV UR10, 0x400 ;  /* 0x00000400000a7882 */ /* 0x000fe20000000000 */
[----:B------:R-:W-:Y:S01]  /*6680*/  HADD2.F32 R86, -RZ, R86.H0_H0 ;  /* 0x20000056ff567230 */ /* 0x000fe20000004100 */
[----:B------:R-:W-:Y:S02]  /*6690*/  UIADD3 UR10, UPT, UPT, UR10, 0x3480, URZ ;  /* 0x000034800a0a7890 */ /* 0x000fe4000fffe0ff */
[----:B------:R-:W-:Y:S02]  /*66a0*/  UISETP.GE.U32.AND UP0, UPT, UR12, UR23, UPT ;  /* 0x000000170c00728c */ /* 0x000fe4000bf06070 */
[----:B------:R-:W-:Y:S01]  /*66b0*/  FADD.FTZ R86, -R84, R86 ;  /* 0x0000005654567221 */ /* 0x000fe20000010100 */
[----:B------:R-:W-:-:S02]  /*66c0*/  ULOP3.LUT UR4, UR4, 0x1, URZ, 0x3c, !UPT ;  /* 0x0000000104047892 */ /* 0x000fc4000f8e3cff */
[----:B------:R-:W-:Y:S01]  /*66d0*/  UISETP.GE.AND.EX UP0, UPT, UR5, UR13, UPT, UP0 ;  /* 0x0000000d0500728c */ /* 0x000fe2000bf06300 */
[----:B------:R-:W-:Y:S01]  /*66e0*/  FMUL.FTZ R86, R46, R86 ;  /* 0x000000562e567220 */ /* 0x000fe20000410000 */
[----:B0-----:R-:W-:Y:S01]  /*66f0*/  ULEA UR10, UR14, UR10, 0x18 ;  /* 0x0000000a0e0a7291 */ /* 0x001fe2000f8ec0ff */
        /* <DEDUP_REMOVED lines=17> */
[----:B------:R-:W-:-:S05]  /*6810*/  IMAD R88, R88, -0x4, R155 ;  /* 0xfffffffc58587824 */ /* 0x000fca00078e029b */
        /* <DEDUP_REMOVED lines=76> */
[----:B------:R-:W-:Y:S01]  /*6ce0*/  FADD.FTZ R88, R105, -R88 ;  /* 0x8000005869587221 */ /* 0x000fe20000010000 */
        /* <DEDUP_REMOVED lines=20> */
[----:B-1----:R-:W-:Y:S01]  /*6e30*/  IADD3 R10, P0, PT, R151, UR24, RZ ;  /* 0x00000018970a7c10 */ /* 0x002fe2000ff1e0ff */
        /* <DEDUP_REMOVED lines=44> */
[----:B------:R-:W-:Y:S01]  /*7100*/  IADD3.X R11, PT, PT, R152, UR25, RZ, P0, !PT ;  /* 0x00000019980b7c10 */ /* 0x000fe200087fe4ff */
        /* <DEDUP_REMOVED lines=55> */
[----:B------:R-:W-:Y:S01]  /*7480*/  F2FP.F16.F32.PACK_AB R14, R63, R14 ;  /* 0x0000000e3f0e723e */ /* 0x000fe200000000ff */
        /* <DEDUP_REMOVED lines=13> */
[----:B0-----:R-:W-:Y:S02]  /*7560*/  F2FP.F16.F32.PACK_AB R13, R56, R65 ;  /* 0x00000041380d723e */ /* 0x001fe400000000ff */
        /* <DEDUP_REMOVED lines=17> */
[----:B-1----:R-:W-:Y:S01]  /*7680*/  F2FP.F16.F32.PACK_AB R14, R58, R85 ;  /* 0x000000553a0e723e */ /* 0x002fe200000000ff */
        /* <DEDUP_REMOVED lines=12> */
[----:B------:R2:W-:Y:S04]  /*7750*/  STG.E.64 desc[UR16][R10.64+0x23000], R52 ;  /* 0x023000340a007986 */ /* 0x0005e8000c101b10 */
[----:B------:R2:W-:Y:S01]  /*7760*/  STG.E.64 desc[UR16][R10.64+0x25800], R48 ;  /* 0x025800300a007986 */ /* 0x0005e2000c101b10 */
[----:B------:R-:W-:Y:S05]  /*7770*/  BRA.U !UP0, `(.L_x_1418) ;  /* 0xffffff9508347547 */ /* 0x000fea000b83ffff */
.L_x_1408:
        /* <DEDUP_REMOVED lines=8> */
[----:B------:R-:W0:Y:S01]  /*7800*/  S2R R39, SR_TID.X ;  /* 0x0000000000277919 */ /* 0x000e220000002100 */
[----:B------:R-:W1:Y:S01]  /*7810*/  LDC.64 R2, c[0x0][0x3c8] ;  /* 0x0000f200ff027b82 */ /* 0x000e620000000a00 */
[----:B------:R-:W-:Y:S01]  /*7820*/  UMOV UR6, 0x400 ;  /* 0x0000040000067882 */ /* 0x000fe20000000000 */
[----:B------:R-:W3:Y:S01]  /*7830*/  LDCU.64 UR4, c[0x0][0x3d0] ;  /* 0x00007a00ff0477ac */ /* 0x000ee20008000a00 */
[----:B--2---:R-:W-:-:S05]  /*7840*/  MOV R18, UR10 ;  /* 0x0000000a00127c02 */ /* 0x004fca0008000f00 */
[----:B------:R-:W2:Y:S01]  /*7850*/  S2UR UR7, SR_CgaCtaId ;  /* 0x00000000000779c3 */ /* 0x000ea20000008800 */
[----:B---3--:R-:W-:Y:S01]  /*7860*/  UIADD3 UR4, UP0, UPT, UR4, 0x66400, URZ ;  /* 0x0006640004047890 */ /* 0x008fe2000ff1e0ff */
[----:B-1----:R-:W-:-:S03]  /*7870*/  ISETP.LT.U32.AND P0, PT, R2, 0x9, PT ;  /* 0x000000090200780c */ /* 0x002fc60003f01070 */
[----:B------:R-:W-:Y:S01]  /*7880*/  UIADD3.X UR5, UPT, UPT, URZ, UR5, URZ, UP0, !UPT ;  /* 0x00000005ff057290 */ /* 0x000fe200087fe4ff */
[C---:B------:R-:W-:Y:S02]  /*7890*/  ISETP.LT.AND.EX P0, PT, R3.reuse, RZ, PT, P0 ;  /* 0x000000ff0300720c */ /* 0x040fe40003f01300 */
[----:B0-----:R-:W-:Y:S01]  /*78a0*/  SHF.R.U32.HI R0, RZ, 0x5, R39 ;  /* 0x00000005ff007819 */ /* 0x001fe20000011627 */
[----:B--2---:R-:W-:Y:S01]  /*78b0*/  ULEA UR6, UR7, UR6, 0x18 ;  /* 0x0000000607067291 */ /* 0x004fe2000f8ec0ff */
        /* <DEDUP_REMOVED lines=37> */
.L_x_1430:
        /* <DEDUP_REMOVED lines=27> */
.L_x_1423:
        /* <DEDUP_REMOVED lines=33> */
.L_x_1422:
[----:B------:R-:W-:Y:S05]  /*7ed0*/  BSYNC.RECONVERGENT B1 ;  /* 0x0000000000017941 */ /* 0x000fea0003800200 */
.L_x_1421:
        /* <DEDUP_REMOVED lines=25> */
.L_x_1425:
[----:B------:R-:W-:Y:S05]  /*8070*/  BSYNC.RECONVERGENT B1 ;  /* 0x0000000000017941 */ /* 0x000fea0003800200 */
.L_x_1424:
        /* <DEDUP_REMOVED lines=30> */
.L_x_1420:
[----:B------:R-:W-:Y:S05]  /*8260*/  BSYNC.RECONVERGENT B0 ;  /* 0x0000000000007941 */ /* 0x000fea0003800200 */
.L_x_1419:
[----:B------:R0:W-:Y:S01]  /*8270*/  STS [R9], R21 ;  /* 0x0000001509007388 */ /* 0x0001e20000000800 */
[----:B------:R-:W1:Y:S01]  /*8280*/  LDC.64 R14, c[0x0][0x388] ;  /* 0x0000e200ff0e7b82 */ /* 0x000e620000000a00 */
[----:B------:R-:W-:Y:S02]  /*8290*/  ISETP.GT.U32.AND P1, PT, R47, 0x9, PT ;  /* 0x000000092f00780c */ /* 0x000fe40003f24070 */
[----:B------:R0:W-:Y:S01]  /*82a0*/  STS [R9+0x500], R22 ;  /* 0x0005001609007388 */ /* 0x0001e20000000800 */
[----:B------:R-:W-:-:S04]  /*82b0*/  MOV R23, R8 ;  /* 0x0000000800177202 */ /* 0x000fc80000000f00 */
[----:B------:R-:W2:Y:S08]  /*82c0*/  LDC.64 R16, c[0x0][0x390] ;  /* 0x0000e400ff107b82 */ /* 0x000eb00000000a00 */
[----:B0-----:R-:W-:Y:S06]  /*82d0*/  BAR.SYNC.DEFER_BLOCKING 0x0 ;  /* 0x0000000000007b1d */ /* 0x001fec0000010000 */
.L_x_1429:
        /* <DEDUP_REMOVED lines=31> */
.L_x_1440:
        /* <DEDUP_REMOVED lines=11> */
.L_x_1428:
[----:B------:R-:W-:Y:S05]  /*8580*/  BSYNC.RECONVERGENT B0 ;  /* 0x0000000000007941 */ /* 0x000fea0003800200 */
.L_x_1427:
        /* <DEDUP_REMOVED lines=9> */
.L_x_1426:
        /* <DEDUP_REMOVED lines=8> */
.L_x_1432:
[----:B------:R-:W-:Y:S05]  /*86a0*/  BSYNC B0 ;  /* 0x0000000000007941 */ /* 0x000fea0003800000 */
.L_x_1431:
        /* <DEDUP_REMOVED lines=8> */
.L_x_1433:
[----:B------:R-:W-:Y:S01]  /*8730*/  FADD.FTZ R13, R13, R10 ;  /* 0x0000000a0d0d7221 */ /* 0x000fe20000010000 */
[----:B------:R-:W-:-:S04]  /*8740*/  HFMA2 R28, -RZ, RZ, 0, 2.384185791015625e-07 ;  /* 0x00000004ff1c7431 */ /* 0x000fc800000001ff */
[----:B------:R-:W-:Y:S02]  /*8750*/  MOV R29, R13 ;  /* 0x0000000d001d7202 */ /* 0x000fe40000000f00 */
[----:B------:R-:W-:-:S07]  /*8760*/  MOV R12, R27 ;  /* 0x0000001b000c7202 */ /* 0x000fce0000000f00 */
[----:B------:R-:W-:Y:S05]  /*8770*/  WARPSYNC.COLLECTIVE R26, `(.L_x_1434) ;  /* 0x000000001a087348 */ /* 0x000fea0003c00000 */
[----:B------:R0:W1:Y:S02]  /*8780*/  SHFL.BFLY P3, R27, R29, R28, R31 ;  /* 0x0c00001c1d1b7389 */ /* 0x000064000006001f */
[----:B01----:R-:W-:Y:S05]  /*8790*/  ENDCOLLECTIVE ;  /* 0x000000000000791b */ /* 0x003fea0003800000 */
.L_x_1434:
[----:B------:R-:W-:-:S05]  /*87a0*/  FADD.FTZ R12, R12, R11 ;  /* 0x0000000b0c0c7221 */ /* 0x000fca0000010000 */
[----:B------:R-:W-:Y:S02]  /*87b0*/  MOV R29, R12 ;  /* 0x0000000c001d7202 */ /* 0x000fe40000000f00 */
[----:B------:R-:W-:-:S07]  /*87c0*/  MOV R22, R27 ;  /* 0x0000001b00167202 */ /* 0x000fce0000000f00 */
[----:B------:R-:W-:Y:S05]  /*87d0*/  WARPSYNC.COLLECTIVE R26, `(.L_x_1435) ;  /* 0x000000001a087348 */ /* 0x000fea0003c00000 */
[----:B------:R0:W1:Y:S02]  /*87e0*/  SHFL.BFLY P3, R27, R29, R28, R31 ;  /* 0x0c00001c1d1b7389 */ /* 0x000064000006001f */
[----:B01----:R-:W-:Y:S05]  /*87f0*/  ENDCOLLECTIVE ;  /* 0x000000000000791b */ /* 0x003fea0003800000 */
.L_x_1435:
[----:B------:R-:W-:Y:S01]  /*8800*/  FADD.FTZ R22, R13, R22 ;  /* 0x000000160d167221 */ /* 0x000fe20000010000 */
[----:B------:R-:W-:-:S04]  /*8810*/  HFMA2 R28, -RZ, RZ, 0, 1.1920928955078125e-07 ;  /* 0x00000002ff1c7431 */ /* 0x000fc800000001ff */
[----:B------:R-:W-:Y:S02]  /*8820*/  MOV R29, R22 ;  /* 0x00000016001d7202 */ /* 0x000fe40000000f00 */
[----:B------:R-:W-:-:S07]  /*8830*/  MOV R21, R27 ;  /* 0x0000001b00157202 */ /* 0x000fce0000000f00 */
[----:B------:R-:W-:Y:S05]  /*8840*/  WARPSYNC.COLLECTIVE R26, `(.L_x_1436) ;  /* 0x000000001a087348 */ /* 0x000fea0003c00000 */
[----:B------:R0:W1:Y:S02]  /*8850*/  SHFL.BFLY P3, R27, R29, R28, R31 ;  /* 0x0c00001c1d1b7389 */ /* 0x000064000006001f */
[----:B01----:R-:W-:Y:S05]  /*8860*/  ENDCOLLECTIVE ;  /* 0x000000000000791b */ /* 0x003fea0003800000 */
.L_x_1436:
[----:B------:R-:W-:-:S05]  /*8870*/  FADD.FTZ R21, R12, R21 ;  /* 0x000000150c157221 */ /* 0x000fca0000010000 */
[----:B------:R-:W-:Y:S02]  /*8880*/  MOV R29, R21 ;  /* 0x00000015001d7202 */ /* 0x000fe40000000f00 */
[----:B------:R-:W-:-:S07]  /*8890*/  MOV R25, R27 ;  /* 0x0000001b00197202 */ /* 0x000fce0000000f00 */
[----:B------:R-:W-:Y:S05]  /*88a0*/  WARPSYNC.COLLECTIVE R26, `(.L_x_1437) ;  /* 0x000000001a087348 */ /* 0x000fea0003c00000 */
[----:B------:R0:W1:Y:S02]  /*88b0*/  SHFL.BFLY P3, R27, R29, R28, R31 ;  /* 0x0c00001c1d1b7389 */ /* 0x000064000006001f */
[----:B01----:R-:W-:Y:S05]  /*88c0*/  ENDCOLLECTIVE ;  /* 0x000000000000791b */ /* 0x003fea0003800000 */
.L_x_1437:
[----:B------:R-:W-:Y:S01]  /*88d0*/  FADD.FTZ R25, R22, R25 ;  /* 0x0000001916197221 */ /* 0x000fe20000010000 */
[----:B------:R-:W-:-:S04]  /*88e0*/  HFMA2 R28, -RZ, RZ, 0, 5.9604644775390625e-08 ;  /* 0x00000001ff1c7431 */ /* 0x000fc800000001ff */
[----:B------:R-:W-:Y:S02]  /*88f0*/  MOV R29, R25 ;  /* 0x00000019001d7202 */ /* 0x000fe40000000f00 */
[----:B------:R-:W-:-:S07]  /*8900*/  MOV R10, R27 ;  /* 0x0000001b000a7202 */ /* 0x000fce0000000f00 */
[----:B------:R-:W-:Y:S05]  /*8910*/  WARPSYNC.COLLECTIVE R26, `(.L_x_1438) ;  /* 0x000000001a087348 */ /* 0x000fea0003c00000 */
[----:B------:R0:W1:Y:S02]  /*8920*/  SHFL.BFLY P3, R27, R29, R28, R31 ;  /* 0x0c00001c1d1b7389 */ /* 0x000064000006001f */
[----:B01----:R-:W-:Y:S05]  /*8930*/  ENDCOLLECTIVE ;  /* 0x000000000000791b */ /* 0x003fea0003800000 */
.L_x_1438:
[----:B------:R-:W-:-:S05]  /*8940*/  FADD.FTZ R10, R21, R10 ;  /* 0x0000000a150a7221 */ /* 0x000fca0000010000 */
[----:B------:R-:W-:Y:S02]  /*8950*/  MOV R29, R10 ;  /* 0x0000000a001d7202 */ /* 0x000fe40000000f00 */
[----:B------:R-:W-:-:S07]  /*8960*/  MOV R24, R27 ;  /* 0x0000001b00187202 */ /* 0x000fce0000000f00 */
[----:B------:R-:W-:Y:S05]  /*8970*/  WARPSYNC.COLLECTIVE R26, `(.L_x_1439) ;  /* 0x000000001a087348 */ /* 0x000fea0003c00000 */
[----:B------:R0:W1:Y:S02]  /*8980*/  SHFL.BFLY P3, R27, R29, R28, R31 ;  /* 0x0c00001c1d1b7389 */ /* 0x000064000006001f */
[----:B01----:R-:W-:Y:S05]  /*8990*/  ENDCOLLECTIVE ;  /* 0x000000000000791b */ /* 0x003fea0003800000 */
.L_x_1439:
[----:B------:R-:W-:Y:S01]  /*89a0*/  FADD.FTZ R24, R25, R24 ;  /* 0x0000001819187221 */ /* 0x000fe20000010000 */
[----:B------:R-:W-:Y:S01]  /*89b0*/  MOV R11, R27 ;  /* 0x0000001b000b7202 */ /* 0x000fe20000000f00 */
[----:B------:R-:W-:Y:S06]  /*89c0*/  BRA `(.L_x_1440) ;  /* 0xfffffff800c07947 */ /* 0x000fec000383ffff */
.L_x_1441:
        /* <DEDUP_REMOVED lines=11> */
.L_x_1706:


//--------------------- .text._ZN13group_norm_v218gn_bwd_cuda_kernelI6__halfLi320ELi3ELi16ELi80ELi256ELb1ELb1ELi32ELi320ELi320ELi4ELb1ELi40ELb0ELb0ELNS_15WgradSyncMethodE3ENS_16CompileConditionILi1000EEEEEvPT_S6_S6_PKS5_S8_S8_S8_PKfflPfPj --------------------------
	.section	.text._ZN13group_norm_v218gn_bwd_cuda_kernelI6__halfLi320ELi3ELi16ELi80ELi256ELb1ELb1ELi32ELi320ELi320ELi4ELb1ELi40ELb0ELb0ELNS_15WgradSyncMethodE3ENS_16CompileConditionILi1000EEEEEvPT_S6_S6_PKS5_S8_S8_S8_PKfflPfPj,"ax",@progbits
	.align	128
        .global         _ZN13group_norm_v218gn_bwd_cuda_kernelI6__halfLi320ELi3ELi16ELi80ELi256ELb1ELb1ELi32ELi320ELi320ELi4ELb1ELi40ELb0ELb0ELNS_15WgradSyncMethodE3ENS_16CompileConditionILi1000EEEEEvPT_S6_S6_PKS5_S8_S8_S8_PKfflPfPj
        .type           _ZN13group_norm_v218gn_bwd_cuda_kernelI6__halfLi320ELi3ELi16ELi80ELi256ELb1ELb1ELi32ELi320ELi320ELi4ELb1ELi40ELb0ELb0ELNS_15WgradSyncMethodE3ENS_16CompileConditionILi1000EEEEEvPT_S6_S6_PKS5_S8_S8_S8_PKfflPfPj,@function
        .size           _ZN13group_norm_v218gn_bwd_cuda_kernelI6__halfLi320ELi3ELi16ELi80ELi256ELb1ELb1ELi32ELi320ELi320ELi4ELb1ELi40ELb0ELb0ELNS_15WgradSyncMethodE3ENS_16CompileConditionILi1000EEEEEvPT_S6_S6_PKS5_S8_S8_S8_PKfflPfPj,(.L_x_1707 - _ZN13group_norm_v218gn_bwd_cuda_kernelI6__halfLi320ELi3ELi16ELi80ELi256ELb1ELb1ELi32ELi320ELi320ELi4ELb1ELi40ELb0ELb0ELNS_15WgradSyncMethodE3ENS_16CompileConditionILi1000EEEEEvPT_S6_S6_PKS5_S8_S8_S8_PKfflPfPj)
        .other          _ZN13group_norm_v218gn_bwd_cuda_kernelI6__halfLi320ELi3ELi16ELi80ELi256ELb1ELb1ELi32ELi320ELi320ELi4ELb1ELi40ELb0ELb0ELNS_15WgradSyncMethodE3ENS_16CompileConditionILi1000EEEEEvPT_S6_S6_PKS5_S8_S8_S8_PKfflPfPj,@"STO_CUDA_ENTRY STV_DEFAULT"
_ZN13group_norm_v218gn_bwd_cuda_kernelI6__halfLi320ELi3ELi16ELi80ELi256ELb1ELb1ELi32ELi320ELi320ELi4ELb1ELi40ELb0ELb0ELNS_15WgradSyncMethodE3ENS_16CompileConditionILi1000EEEEEvPT_S6_S6_PKS5_S8_S8_S8_PKfflPfPj:
.text._ZN13group_norm_v218gn_bwd_cuda_kernelI6__halfLi320ELi3ELi16ELi80ELi256ELb1ELb1ELi32ELi320ELi320ELi4ELb1ELi40ELb0ELb0ELNS_15WgradSyncMethodE3ENS_16CompileConditionILi1000EEEEEvPT_S6_S6_PKS5_S8_S8_S8_PKfflPfPj:
        /* <DEDUP_REMOVED lines=30> */
.L_x_1444:
[----:B0-----:R-:W2:Y:S04]  /*01e0*/  LD.E.STRONG.GPU R5, desc[UR14][R2.64+0xa0] ;  /* 0x0000a00e02057980 */ /* 0x001ea8000c10f900 */
[----:B--2---:R-:W-:Y:S01]  /*01f0*/  CCTL.IVALL ;  /* 0x00000000ff00798f */ /* 0x004fe20002000000 */
[----:B------:R-:W-:Y:S05]  /*0200*/  YIELD ;  /* 0x0000000000007946 */ /* 0x000fea0003800000 */
[----:B-----5:R-:W-:-:S04]  /*0210*/  LOP3.LUT R5, R5, R0, RZ, 0x3c, !PT ;  /* 0x0000000005057212 */ /* 0x020fc800078e3cff */
[----:B------:R-:W-:-:S13]  /*0220*/  ISETP.GT.AND P0, PT, R5, -0x1, PT ;  /* 0xffffffff0500780c */ /* 0x000fda0003f04270 */
[----:B------:R-:W-:Y:S05]  /*0230*/  @P0 BRA `(.L_x_1444) ;  /* 0xfffffffc00e80947 */ /* 0x000fea000383ffff */
.L_x_1443:
[----:B------:R-:W-:Y:S05]  /*0240*/  WARPSYNC.ALL ;  /* 0x0000000000007948 */ /* 0x000fea0003800000 */
[----:B------:R-:W-:Y:S06]  /*0250*/  BAR.SYNC.DEFER_BLOCKING 0x0 ;  /* 0x0000000000007b1d */ /* 0x000fec0000010000 */
[----:B------:R-:W-:Y:S05]  /*0260*/  BRA `(.L_x_1445) ;  /* 0x0000005000687947 */ /* 0x000fea0003800000 */
.L_x_1442:
        /* <DEDUP_REMOVED lines=21> */
[----:B------:R0:W-:Y:S02]  /*03c0*/  STL [R1+0x54], RZ ;  /* 0x000054ff01007387 */ /* 0x0001e40000100800 */
[----:B------:R-:W-:-:S02]  /*03d0*/  IMAD R9, R9, 0x667, RZ ;  /* 0x0000066709097824 */ /* 0x000fc400078e02ff */
[----:B------:R0:W-:Y:S03]  /*03e0*/  STL [R1+0x4c], RZ ;  /* 0x00004cff01007387 */ /* 0x0001e60000100800 */
[----:B------:R-:W-:Y:S01]  /*03f0*/  SHF.R.U32.HI R9, RZ, 0x11, R9 ;  /* 0x00000011ff097819 */ /* 0x000fe20000011609 */
[----:B------:R0:W-:Y:S04]  /*0400*/  STL [R1+0x44], RZ ;  /* 0x000044ff01007387 */ /* 0x0001e80000100800 */
[----:B------:R0:W-:Y:S04]  /*0410*/  STL [R1+0x3c], RZ ;  /* 0x00003cff01007387 */ /* 0x0001e80000100800 */
[----:B------:R0:W-:Y:S04]  /*0420*/  STL [R1+0x50], RZ ;  /* 0x000050ff01007387 */ /* 0x0001e80000100800 */
[----:B------:R0:W-:Y:S04]  /*0430*/  STL [R1+0x48], RZ ;  /* 0x000048ff01007387 */ /* 0x0001e80000100800 */
[----:B------:R0:W-:Y:S04]  /*0440*/  STL [R1+0x40], RZ ;  /* 0x000040ff01007387 */ /* 0x0001e80000100800 */
[----:B------:R0:W-:Y:S04]  /*0450*/  STL [R1+0x38], RZ ;  /* 0x000038ff01007387 */ /* 0x0001e80000100800 */
[----:B------:R0:W-:Y:S01]  /*0460*/  STL [R1+0xa8], R9 ;  /* 0x0000a80901007387 */ /* 0x0001e20000100800 */
[----:B--2---:R-:W-:-:S02]  /*0470*/  HADD2.F32 R0, -RZ, R10.H0_H0 ;  /* 0x2000000aff007230 */ /* 0x004fc40000004100 */
[----:B------:R-:W-:Y:S02]  /*0480*/  HADD2.F32 R2, -RZ, R10.H1_H1 ;  /* 0x3000000aff027230 */ /* 0x000fe40000004100 */
[--C-:B------:R-:W-:Y:S02]  /*0490*/  HADD2.F32 R3, -RZ, R11.reuse.H0_H0 ;  /* 0x2000000bff037230 */ /* 0x100fe40000004100 */
[----:B------:R-:W-:Y:S02]  /*04a0*/  HADD2.F32 R4, -RZ, R11.H1_H1 ;  /* 0x3000000bff047230 */ /* 0x000fe40000004100 */
[--C-:B---3--:R-:W-:Y:S02]  /*04b0*/  HADD2.F32 R5, -RZ, R12.reuse.H0_H0 ;  /* 0x2000000cff057230 */ /* 0x108fe40000004100 */
[----:B------:R-:W-:Y:S02]  /*04c0*/  HADD2.F32 R6, -RZ, R12.H1_H1 ;  /* 0x3000000cff067230 */ /* 0x000fe40000004100 */
[----:B------:R-:W-:-:S02]  /*04d0*/  HADD2.F32 R7, -RZ, R13.H0_H0 ;  /* 0x2000000dff077230 */ /* 0x000fc40000004100 */
[----:B0-----:R-:W-:-:S07]  /*04e0*/  HADD2.F32 R8, -RZ, R13.H1_H1 ;  /* 0x3000000dff087230 */ /* 0x001fce0000004100 */
.L_x_1457:
        /* <DEDUP_REMOVED lines=9> */
[----:B------:R-:W-:Y:S02]  /*0580*/  USHF.L.U64.HI UR12, UR13, 0x5, UR6 ;  /* 0x000000050d0c7899 */ /* 0x000fe40008010206 */
[----:B------:R-:W-:-:S04]  /*0590*/  UIMAD UR6, UR6, 0x50000, URZ ;  /* 0x00050000060678a4 */ /* 0x000fc8000f8e02ff */
[----:B------:R-:W-:-:S05]  /*05a0*/  MOV R11, UR12 ;  /* 0x0000000c000b7c02 */ /* 0x000fca0008000f00 */
[----:B------:R-:W3:Y:S01]  /*05b0*/  LDCU.64 UR12, c[0x0][0x3a0] ;  /* 0x00007400ff0c77ac */ /* 0x000ee20008000a00 */
[----:B0-----:R-:W-:Y:S02]  /*05c0*/  ULOP3.LUT UR11, UR8, 0x3, URZ, 0xc0, !UPT ;  /* 0x00000003080b7892 */ /* 0x001fe4000f8ec0ff */
[----:B----4-:R-:W-:-:S04]  /*05d0*/  USHF.L.U32 UR7, UR18, 0x5, URZ ;  /* 0x0000000512077899 */ /* 0x010fc800080006ff */
[----:B------:R-:W-:Y:S02]  /*05e0*/  MOV R12, UR11 ;  /* 0x0000000b000c7c02 */ /* 0x000fe40008000f00 */
[----:B-1----:R-:W-:Y:S02]  /*05f0*/  LOP3.LUT R9, R43, 0xffff, RZ, 0xc0, !PT ;  /* 0x0000ffff2b097812 */ /* 0x002fe400078ec0ff */
[----:B------:R-:W-:-:S03]  /*0600*/  MOV R13, UR7 ;  /* 0x00000007000d7c02 */ /* 0x000fc60008000f00 */
        /* <DEDUP_REMOVED lines=10> */
[----:B------:R-:W-:Y:S02]  /*06b0*/  SHF.L.U32 R12, R9, 0x2, RZ ;  /* 0x00000002090c7819 */ /* 0x000fe400000006ff */
[----:B------:R-:W-:Y:S01]  /*06c0*/  LOP3.LUT R9, R30, 0xe0, R13, 0xf8, !PT ;  /* 0x000000e01e097812 */ /* 0x000fe200078ef80d */
[----:B------:R-:W-:-:S04]  /*06d0*/  HFMA2 R13, -RZ, RZ, 0, 0 ;  /* 0x00000000ff0d7431 */ /* 0x000fc800000001ff */
[----:B------:R-:W-:Y:S02]  /*06e0*/  IMAD R9, R9, 0x500, RZ ;  /* 0x0000050009097824 */ /* 0x000fe400078e02ff */
[----:B------:R-:W-:-:S04]  /*06f0*/  IMAD.WIDE.U32 R12, R15, 0x50000, R12 ;  /* 0x000500000f0c7825 */ /* 0x000fc800078e000c */
[----:B--2---:R-:W-:-:S03]  /*0700*/  IMAD.WIDE.U32 R10, R14, 0x2, R10 ;  /* 0x000000020e0a7825 */ /* 0x004fc600078e000a */
[----:B---3--:R-:W-:-:S04]  /*0710*/  LEA R18, P0, R10, UR16, 0x2 ;  /* 0x000000100a127c11 */ /* 0x008fc8000f8010ff */
[----:B------:R-:W-:Y:S01]  /*0720*/  LEA.HI.X R19, R10, UR17, R11, 0x2, P0 ;  /* 0x000000110a137c11 */ /* 0x000fe200080f140b */
[----:B------:R-:W0:Y:S01]  /*0730*/  S2R R59, SR_CgaCtaId ;  /* 0x00000000003b7919 */ /* 0x000e220000008800 */
[----:B------:R-:W-:Y:S01]  /*0740*/  IADD3 R9, P0, PT, R9, R12, RZ ;  /* 0x0000000c09097210 */ /* 0x000fe20007f1e0ff */
[----:B------:R-:W1:Y:S03]  /*0750*/  LDCU.64 UR16, c[0x0][0x3c8] ;  /* 0x00007900ff1077ac */ /* 0x000e660008000a00 */
[----:B------:R-:W2:Y:S01]  /*0760*/  LDG.E.64.CONSTANT R18, desc[UR14][R18.64] ;  /* 0x0000000e12127981 */ /* 0x000ea2000c1e9b00 */
[----:B------:R-:W-:Y:S01]  /*0770*/  IADD3.X R12, PT, PT, R13, UR6, RZ, P0, !PT ;  /* 0x000000060d0c7c10 */ /* 0x000fe200087fe4ff */
[----:B------:R-:W3:Y:S01]  /*0780*/  LDCU.64 UR6, c[0x0][0x398] ;  /* 0x00007300ff0677ac */ /* 0x000ee20008000a00 */
[C---:B------:R-:W-:Y:S02]  /*0790*/  SHF.L.U32 R24, R9.reuse, 0x1, RZ ;  /* 0x0000000109187819 */ /* 0x040fe400000006ff */
[----:B------:R-:W-:-:S02]  /*07a0*/  SHF.L.U64.HI R28, R9, 0x1, R12 ;  /* 0x00000001091c7819 */ /* 0x000fc4000001020c */
[----:B------:R-:W-:-:S04]  /*07b0*/  IADD3 R16, P0, PT, R24, UR12, RZ ;  /* 0x0000000c18107c10 */ /* 0x000fc8000ff1e0ff */
[----:B------:R-:W-:-:S05]  /*07c0*/  IADD3.X R17, PT, PT, R28, UR13, RZ, P0, !PT ;  /* 0x0000000d1c117c10 */ /* 0x000fca00087fe4ff */
[----:B------:R-:W4:Y:S04]  /*07d0*/  LDG.E.64.CONSTANT R14, desc[UR14][R16.64] ;  /* 0x0000000e100e7981 */ /* 0x000f28000c1e9b00 */
[----:B------:R-:W4:Y:S04]  /*07e0*/  LDG.E.64.CONSTANT R26, desc[UR14][R16.64+0xa000] ;  /* 0x00a0000e101a7981 */ /* 0x000f28000c1e9b00 */
[----:B------:R-:W4:Y:S04]  /*07f0*/  LDG.E.64.CONSTANT R36, desc[UR14][R16.64+0x2800] ;  /* 0x0028000e10247981 */ /* 0x000f28000c1e9b00 */
[----:B------:R-:W4:Y:S04]  /*0800*/  LDG.E.64.CONSTANT R22, desc[UR14][R16.64+0x5000] ;  /* 0x0050000e10167981 */ /* 0x000f28000c1e9b00 */
[----:B------:R-:W4:Y:S04]  /*0810*/  LDG.E.64.CONSTANT R20, desc[UR14][R16.64+0x7800] ;  /* 0x0078000e10147981 */ /* 0x000f28000c1e9b00 */
[----:B------:R3:W-:Y:S01]  /*0820*/  STL [R1+0x9c], R24 ;  /* 0x00009c1801007387 */ /* 0x0007e20000100800 */
[----:B------:R-:W-:-:S02]  /*0830*/  MOV R58, 0x400 ;  /* 0x00000400003a7802 */ /* 0x000fc40000000f00 */
[----:B------:R-:W-:Y:S01]  /*0840*/  LOP3.LUT R43, R43, 0xffff, RZ, 0xc0, !PT ;  /* 0x0000ffff2b2b7812 */ /* 0x000fe200078ec0ff */
[----:B------:R-:W4:Y:S01]  /*0850*/  LDG.E.64.CONSTANT R12, desc[UR14][R16.64+0xc800] ;  /* 0x00c8000e100c7981 */ /* 0x000f22000c1e9b00 */
[----:B---3--:R-:W-:Y:S01]  /*0860*/  IADD3 R24, P0, PT, R24, UR6, RZ ;  /* 0x0000000618187c10 */ /* 0x008fe2000ff1e0ff */
[----:B------:R-:W2:Y:S03]  /*0870*/  LDCU UR6, c[0x0][0x3c0] ;  /* 0x00007800ff0677ac */ /* 0x000ea60008000800 */
[----:B------:R-:W-:-:S05]  /*0880*/  IADD3.X R25, PT, PT, R28, UR7, RZ, P0, !PT ;  /* 0x000000071c197c10 */ /* 0x000fca00087fe4ff */
[----:B------:R-:W3:Y:S04]  /*0890*/  LDG.E.64.CONSTANT R34, desc[UR14][R24.64] ;  /* 0x0000000e18227981 */ /* 0x000ee8000c1e9b00 */
[----:B------:R1:W-:Y:S01]  /*08a0*/  STL [R1+0xa0], R28 ;  /* 0x0000a01c01007387 */ /* 0x0003e20000100800 */
[----:B------:R-:W-:-:S03]  /*08b0*/  IADD3 R58, PT, PT, R58, 0x2800, RZ ;  /* 0x000028003a3a7810 */ /* 0x000fc60007ffe0ff */
[----:B------:R-:W3:Y:S01]  /*08c0*/  LDG.E.64.CONSTANT R32, desc[UR14][R24.64+0x2800] ;  /* 0x0028000e18207981 */ /* 0x000ee2000c1e9b00 */
[----:B0-----:R-:W-:-:S03]  /*08d0*/  LEA R58, R59, R58, 0x18 ;  /* 0x0000003a3b3a7211 */ /* 0x001fc600078ec0ff */
[----:B------:R-:W3:Y:S02]  /*08e0*/  LDG.E.64.CONSTANT R38, desc[UR14][R24.64+0x5000] ;  /* 0x0050000e18267981 */ /* 0x000ee4000c1e9b00 */
[----:B------:R-:W-:Y:S02]  /*08f0*/  IMAD R58, R43, 0x28, R58 ;  /* 0x000000282b3a7824 */ /* 0x000fe400078e023a */
[----:B--2---:R-:W-:-:S06]  /*0900*/  FADD.FTZ R9, R19, UR6 ;  /* 0x0000000613097e21 */ /* 0x004fcc0008010000 */
[----:B------:R-:W0:Y:S01]  /*0910*/  MUFU.RSQ R9, R9 ;  /* 0x0000000900097308 */ /* 0x000e220000001400 */
[--C-:B----4-:R-:W-:Y:S02]  /*0920*/  HADD2.F32 R11, -RZ, R14.reuse.H0_H0 ;  /* 0x2000000eff0b7230 */ /* 0x110fe40000004100 */
[----:B------:R-:W-:-:S03]  /*0930*/  HADD2.F32 R19, -RZ, R14.H1_H1 ;  /* 0x3000000eff137230 */ /* 0x000fc60000004100 */
[C---:B-1----:R-:W-:Y:S01]  /*0940*/  FADD.FTZ R28, -R18.reuse, R11 ;  /* 0x0000000b121c7221 */ /* 0x042fe20000010100 */
[----:B------:R0:W-:Y:S01]  /*0950*/  STL [R1+0xf8], R27 ;  /* 0x0000f81b01007387 */ /* 0x0001e20000100800 */
[----:B------:R-:W-:Y:S01]  /*0960*/  FADD.FTZ R14, -R18, R19 ;  /* 0x00000013120e7221 */ /* 0x000fe20000010100 */
[--C-:B------:R-:W-:Y:S02]  /*0970*/  HADD2.F32 R19, -RZ, R15.reuse.H0_H0 ;  /* 0x2000000fff137230 */ /* 0x100fe40000004100 */
[----:B------:R-:W-:Y:S01]  /*0980*/  HADD2.F32 R29, -RZ, R36.H1_H1 ;  /* 0x30000024ff1d7230 */ /* 0x000fe20000004100 */
[----:B------:R-:W2:Y:S01]  /*0990*/  LDG.E.64.CONSTANT R10, desc[UR14][R24.64+0x7800] ;  /* 0x0078000e180a7981 */ /* 0x000ea2000c1e9b00 */
[----:B0-----:R-:W-:Y:S01]  /*09a0*/  FMUL.FTZ R27, R9, R28 ;  /* 0x0000001c091b7220 */ /* 0x001fe20000410000 */
[----:B------:R-:W-:-:S03]  /*09b0*/  HADD2.F32 R15, -RZ, R15.H1_H1 ;  /* 0x3000000fff0f7230 */ /* 0x000fc60000004100 */
[----:B-----5:R-:W-:Y:S01]  /*09c0*/  FFMA.FTZ R31, R0, R27, R5 ;  /* 0x0000001b001f7223 */ /* 0x020fe20000010005 */
[----:B------:R0:W-:Y:S02]  /*09d0*/  STL [R1+0x58], R27 ;  /* 0x0000581b01007387 */ /* 0x0001e40000100800 */
[----:B0-----:R-:W-:Y:S01]  /*09e0*/  FMUL.FTZ R27, R9, R14 ;  /* 0x0000000e091b7220 */ /* 0x001fe20000410000 */
[----:B------:R-:W-:-:S04]  /*09f0*/  FADD.FTZ R14, -R18, R19 ;  /* 0x00000013120e7221 */ /* 0x000fc80000010100 */
[----:B------:R-:W-:Y:S01]  /*0a00*/  FMUL.FTZ R19, R9, R14 ;  /* 0x0000000e09137220 */ /* 0x000fe20000410000 */
[----:B------:R-:W-:Y:S01]  /*0a10*/  FADD.FTZ R14, -R18, R15 ;  /* 0x0000000f120e7221 */ /* 0x000fe20000010100 */
[----:B------:R-:W-:Y:S01]  /*0a20*/  HADD2.F32 R15, -RZ, R36.H0_H0 ;  /* 0x20000024ff0f7230 */ /* 0x000fe20000004100 */
[----:B------:R0:W-:Y:S01]  /*0a30*/  STL [R1+0x80], R27 ;  /* 0x0000801b01007387 */ /* 0x0001e20000100800 */
[----:B------:R-:W-:-:S03]  /*0a40*/  FFMA.FTZ R41, R2, R27, R6 ;  /* 0x0000001b02297223 */ /* 0x000fc60000010006 */
[C---:B------:R-:W-:Y:S01]  /*0a50*/  FADD.FTZ R28, -R18.reuse, R15 ;  /* 0x0000000f121c7221 */ /* 0x040fe20000010100 */
[C---:B------:R-:W-:Y:S01]  /*0a60*/  FMUL.FTZ R14, R9.reuse, R14 ;  /* 0x0000000e090e7220 */ /* 0x040fe20000410000 */
[----:B------:R-:W-:Y:S01]  /*0a70*/  FADD.FTZ R29, -R18, R29 ;  /* 0x0000001d121d7221 */ /* 0x000fe20000010100 */
[----:B------:R-:W-:Y:S01]  /*0a80*/  STL [R1+0x78], R19 ;  /* 0x0000781301007387 */ /* 0x000fe20000100800 */
[----:B0-----:R-:W-:Y:S01]  /*0a90*/  FMUL.FTZ R27, R9, R28 ;  /* 0x0000001c091b7220 */ /* 0x001fe20000410000 */
[----:B------:R-:W-:Y:S02]  /*0aa0*/  HADD2.F32 R28, -RZ, R37.H0_H0 ;  /* 0x20000025ff1c7230 */ /* 0x000fe40000004100 */
[----:B------:R-:W-:Y:S01]  /*0ab0*/  STL [R1+0x8c], R14 ;  /* 0x00008c0e01007387 */ /* 0x000fe20000100800 */
[----:B------:R-:W-:-:S03]  /*0ac0*/  FFMA.FTZ R47, R0, R27, R5 ;  /* 0x0000001b002f7223 */ /* 0x000fc60000010005 */
[----:B------:R0:W-:Y:S01]  /*0ad0*/  STL [R1+0x88], R27 ;  /* 0x0000881b01007387 */ /* 0x0001e20000100800 */
[----:B------:R-:W-:Y:S01]  /*0ae0*/  FADD.FTZ R28, -R18, R28 ;  /* 0x0000001c121c7221 */ /* 0x000fe20000010100 */
[----:B------:R-:W-:Y:S02]  /*0af0*/  HADD2.F32 R36, -RZ, R37.H1_H1 ;  /* 0x30000025ff247230 */ /* 0x000fe40000004100 */
[----:B0-----:R-:W-:-:S03]  /*0b00*/  FMUL.FTZ R27, R9, R29 ;  /* 0x0000001d091b7220 */ /* 0x001fc60000410000 */
[----:B------:R-:W-:Y:S01]  /*0b10*/  FADD.FTZ R36, -R18, R36 ;  /* 0x0000002412247221 */ /* 0x000fe20000010100 */
[----:B------:R-:W-:Y:S01]  /*0b20*/  FFMA.FTZ R29, R2, R27, R6 ;  /* 0x0000001b021d7223 */ /* 0x000fe20000010006 */
[----:B------:R0:W-:Y:S01]  /*0b30*/  STL [R1+0x98], R27 ;  /* 0x0000981b01007387 */ /* 0x0001e20000100800 */
[----:B------:R-:W-:Y:S01]  /*0b40*/  FMUL.FTZ R54, R41, -1.4426950216293334961 ;  /* 0xbfb8aa3b29367820 */ /* 0x000fe20000410000 */
[----:B------:R-:W-:Y:S01]  /*0b50*/  FFMA.FTZ R53, R3, R19, R7 ;  /* 0x0000001303357223 */ /* 0x000fe20000010007 */
[----:B0-----:R-:W-:Y:S01]  /*0b60*/  FMUL.FTZ R27, R9, R28 ;  /* 0x0000001c091b7220 */ /* 0x001fe20000410000 */
[----:B------:R-:W-:-:S03]  /*0b70*/  HADD2.F32 R28, -RZ, R22.H0_H0 ;  /* 0x20000016ff1c7230 */ /* 0x000fc60000004100 */
[----:B------:R-:W-:Y:S01]  /*0b80*/  FFMA.FTZ R48, R3, R27, R7 ;  /* 0x0000001b03307223 */ /* 0x000fe20000010007 */
[----:B------:R0:W-:Y:S01]  /*0b90*/  STL [R1+0x94], R27 ;  /* 0x0000941b01007387 */ /* 0x0001e20000100800 */
[----:B------:R-:W-:Y:S01]  /*0ba0*/  FMUL.FTZ R46, R53, -1.4426950216293334961 ;  /* 0xbfb8aa3b352e7820 */ /* 0x000fe20000410000 */
[----:B------:R-:W1:Y:S01]  /*0bb0*/  MUFU.EX2 R54, R54 ;  /* 0x0000003600367308 */ /* 0x000e620000000800 */
[----:B------:R-:W-:Y:S01]  /*0bc0*/  FMUL.FTZ R42, R31, -1.4426950216293334961 ;  /* 0xbfb8aa3b1f2a7820 */ /* 0x000fe20000410000 */
[----:B0-----:R-:W-:Y:S01]  /*0bd0*/  FMUL.FTZ R27, R9, R36 ;  /* 0x00000024091b7220 */ /* 0x001fe20000410000 */
[----:B------:R-:W-:Y:S02]  /*0be0*/  HADD2.F32 R36, -RZ, R22.H1_H1 ;  /* 0x30000016ff247230 */ /* 0x000fe40000004100 */
[----:B------:R-:W-:Y:S01]  /*0bf0*/  FADD.FTZ R22, -R18, R28 ;  /* 0x0000001c12167221 */ /* 0x000fe20000010100 */
[----:B------:R-:W-:Y:S01]  /*0c00*/  FFMA.FTZ R49, R4, R27, R8 ;  /* 0x0000001b04317223 */ /* 0x000fe20000010008 */
[----:B------:R0:W-:Y:S01]  /*0c10*/  STL [R1+0x90], R27 ;  /* 0x0000901b01007387 */ /* 0x0001e20000100800 */
[----:B------:R-:W-:Y:S01]  /*0c20*/  MUFU.EX2 R46, R46 ;  /* 0x0000002e002e7308 */ /* 0x000fe20000000800 */
[----:B------:R-:W-:Y:S01]  /*0c30*/  FADD.FTZ R36, -R18, R36 ;  /* 0x0000002412247221 */ /* 0x000fe20000010100 */
[----:B------:R-:W-:-:S02]  /*0c40*/  HADD2.F32 R45, -RZ, R23.H0_H0 ;  /* 0x20000017ff2d7230 */ /* 0x000fc40000004100 */
[----:B------:R-:W-:Y:S01]  /*0c50*/  FFMA.FTZ R19, R4, R14, R8 ;  /* 0x0000000e04137223 */ /* 0x000fe20000010008 */
[----:B0-----:R-:W-:-:S03]  /*0c60*/  FMUL.FTZ R27, R9, R22 ;  /* 0x00000016091b7220 */ /* 0x001fc60000410000 */
[----:B------:R-:W0:Y:S01]  /*0c70*/  MUFU.EX2 R42, R42 ;  /* 0x0000002a002a7308 */ /* 0x000e220000000800 */
[----:B------:R-:W-:Y:S01]  /*0c80*/  FADD.FTZ R45, -R18, R45 ;  /* 0x0000002d122d7221 */ /* 0x000fe20000010100 */
[----:B------:R-:W-:Y:S02]  /*0c90*/  HADD2.F32 R23, -RZ, R23.H1_H1 ;  /* 0x30000017ff177230 */ /* 0x000fe40000004100 */
[----:B------:R-:W-:Y:S01]  /*0ca0*/  FFMA.FTZ R28, R0, R27, R5 ;  /* 0x0000001b001c7223 */ /* 0x000fe20000010005 */
[----:B------:R4:W-:Y:S01]  /*0cb0*/  STL [R1+0x84], R27 ;  /* 0x0000841b01007387 */ /* 0x0009e20000100800 */
[----:B------:R-:W-:Y:S01]  /*0cc0*/  FMUL.FTZ R40, R19, -1.4426950216293334961 ;  /* 0xbfb8aa3b13287820 */ /* 0x000fe20000410000 */
[----:B-1----:R-:W-:Y:S01]  /*0cd0*/  FADD.FTZ R54, R54, 1 ;  /* 0x3f80000036367421 */ /* 0x002fe20000010000 */
[----:B------:R-:W-:Y:S01]  /*0ce0*/  HADD2.F32 R60, -RZ, R20.H1_H1 ;  /* 0x30000014ff3c7230 */ /* 0x000fe20000004100 */
[----:B------:R-:W2:Y:S01]  /*0cf0*/  LDG.E.64.CONSTANT R14, desc[UR14][R16.64+0xf000] ;  /* 0x00f0000e100e7981 */ /* 0x000ea2000c1e9b00 */
[C---:B----4-:R-:W-:Y:S01]  /*0d00*/  FMUL.FTZ R27, R9.reuse, R36 ;  /* 0x00000024091b7220 */ /* 0x050fe20000410000 */
[----:B------:R-:W-:Y:S01]  /*0d10*/  FADD.FTZ R23, -R18, R23 ;  /* 0x0000001712177221 */ /* 0x000fe20000010100 */
[----:B------:R-:W1:Y:S01]  /*0d20*/  MUFU.EX2 R40, R40 ;  /* 0x0000002800287308 */ /* 0x000e620000000800 */
[----:B0-----:R-:W-:Y:S01]  /*0d30*/  FADD.FTZ R42, R42, 1 ;  /* 0x3f8000002a2a7421 */ /* 0x001fe20000010000 */
[----:B------:R-:W-:Y:S01]  /*0d40*/  FFMA.FTZ R44, R2, R27, R6 ;  /* 0x0000001b022c7223 */ /* 0x000fe20000010006 */
[----:B------:R0:W-:Y:S05]  /*0d50*/  STL [R1+0x7c], R27 ;  /* 0x00007c1b01007387 */ /* 0x0001ea0000100800 */
[----:B------:R4:W3:Y:S01]  /*0d60*/  MUFU.RCP R59, R54 ;  /* 0x00000036003b7308 */ /* 0x0008e20000001000 */
[----:B------:R-:W-:Y:S01]  /*0d70*/  FADD.FTZ R60, -R18, R60 ;  /* 0x0000003c123c7221 */ /* 0x000fe20000010100 */
[----:B------:R-:W2:Y:S01]  /*0d80*/  LDG.E.64.CONSTANT R36, desc[UR14][R24.64+0xa000] ;  /* 0x00a0000e18247981 */ /* 0x000ea2000c1e9b00 */
[----:B0-----:R-:W-:-:S03]  /*0d90*/  FMUL.FTZ R27, R9, R45 ;  /* 0x0000002d091b7220 */ /* 0x001fc60000410000 */
[----:B------:R-:W2:Y:S01]  /*0da0*/  LDG.E.64.CONSTANT R16, desc[UR14][R16.64+0x11800] ;  /* 0x0118000e10107981 */ /* 0x000ea2000c1e9b00 */
[----:B------:R-:W-:-:S03]  /*0db0*/  FFMA.FTZ R45, R3, R27, R7 ;  /* 0x0000001b032d7223 */ /* 0x000fc60000010007 */
[----:B------:R0:W-:Y:S01]  /*0dc0*/  STL [R1+0x74], R27 ;  /* 0x0000741b01007387 */ /* 0x0001e20000100800 */
[----:B----4-:R-:W-:Y:S02]  /*0dd0*/  HADD2.F32 R54, -RZ, R20.H0_H0 ;  /* 0x20000014ff367230 */ /* 0x010fe40000004100 */
[----:B0-----:R-:W-:Y:S01]  /*0de0*/  FMUL.FTZ R27, R9, R23 ;  /* 0x00000017091b7220 */ /* 0x001fe20000410000 */
[----:B------:R-:W-:-:S04]  /*0df0*/  FADD.FTZ R23, R46, 1 ;  /* 0x3f8000002e177421 */ /* 0x000fc80000010000 */
[----:B------:R-:W0:Y:S01]  /*0e00*/  MUFU.RCP R43, R23 ;  /* 0x00000017002b7308 */ /* 0x000e220000001000 */
[----:B------:R4:W-:Y:S01]  /*0e10*/  STL [R1+0x70], R27 ;  /* 0x0000701b01007387 */ /* 0x0009e20000100800 */
[----:B------:R-:W-:Y:S01]  /*0e20*/  FFMA.FTZ R46, R4, R27, R8 ;  /* 0x0000001b042e7223 */ /* 0x000fe20000010008 */
[----:B------:R-:W-:-:S05]  /*0e30*/  FADD.FTZ R20, -R18, R54 ;  /* 0x0000003612147221 */ /* 0x000fca0000010100 */
[----:B------:R-:W0:Y:S01]  /*0e40*/  MUFU.RCP R42, R42 ;  /* 0x0000002a002a7308 */ /* 0x000e220000001000 */
[----:B----4-:R-:W-:Y:S01]  /*0e50*/  LEA R27, R30, R58, 0x3 ;  /* 0x0000003a1e1b7211 */ /* 0x010fe200078e18ff */
[----:B-1----:R-:W-:Y:S01]  /*0e60*/  FADD.FTZ R58, R40, 1 ;  /* 0x3f800000283a7421 */ /* 0x002fe20000010000 */
[----:B------:R-:W-:Y:S01]  /*0e70*/  FMUL.FTZ R61, R9, R20 ;  /* 0x00000014093d7220 */ /* 0x000fe20000410000 */
[----:B---3--:R-:W-:Y:S02]  /*0e80*/  FADD.FTZ R20, -R59, 1 ;  /* 0x3f8000003b147421 */ /* 0x008fe40000010100 */
[----:B------:R1:W-:Y:S01]  /*0e90*/  STL [R1+0xa4], R27 ;  /* 0x0000a41b01007387 */ /* 0x0003e20000100800 */
[----:B------:R-:W-:Y:S01]  /*0ea0*/  FFMA.FTZ R40, R0, R61, R5 ;  /* 0x0000003d00287223 */ /* 0x000fe20000010005 */
[----:B------:R-:W3:Y:S01]  /*0eb0*/  MUFU.RCP R58, R58 ;  /* 0x0000003a003a7308 */ /* 0x000ee20000001000 */
[----:B------:R-:W-:Y:S01]  /*0ec0*/  FFMA.FTZ R20, R41, R20, 1 ;  /* 0x3f80000029147423 */ /* 0x000fe20000010014 */
[----:B------:R0:W-:Y:S01]  /*0ed0*/  STL [R1+0x6c], R61 ;  /* 0x00006c3d01007387 */ /* 0x0001e20000100800 */
[----:B-1----:R-:W-:-:S02]  /*0ee0*/  HADD2.F32 R27, -RZ, R21.H0_H0 ;  /* 0x20000015ff1b7230 */ /* 0x002fc40000004100 */
[----:B0-----:R-:W-:-:S03]  /*0ef0*/  FADD.FTZ R61, -R43, 1 ;  /* 0x3f8000002b3d7421 */ /* 0x001fc60000010100 */
[----:B------:R-:W-:Y:S01]  /*0f00*/  MOV R41, R27 ;  /* 0x0000001b00297202 */ /* 0x000fe20000000f00 */
[----:B------:R-:W-:Y:S01]  /*0f10*/  FMUL.FTZ R27, R9, R60 ;  /* 0x0000003c091b7220 */ /* 0x000fe20000410000 */
[----:B------:R-:W-:Y:S01]  /*0f20*/  FADD.FTZ R23, -R42, 1 ;  /* 0x3f8000002a177421 */ /* 0x000fe20000010100 */
[----:B------:R-:W-:Y:S01]  /*0f30*/  FFMA.FTZ R53, R53, R61, 1 ;  /* 0x3f80000035357423 */ /* 0x000fe2000001003d */
[----:B------:R-:W-:Y:S02]  /*0f40*/  HADD2.F32 R21, -RZ, R21.H1_H1 ;  /* 0x30000015ff157230 */ /* 0x000fe40000004100 */
[----:B------:R-:W-:Y:S01]  /*0f50*/  FADD.FTZ R61, -R18, R41 ;  /* 0x00000029123d7221 */ /* 0x000fe20000010100 */
[----:B------:R0:W-:Y:S01]  /*0f60*/  STL [R1+0x68], R27 ;  /* 0x0000681b01007387 */ /* 0x0001e20000100800 */
[----:B------:R-:W-:Y:S01]  /*0f70*/  FFMA.FTZ R41, R2, R27, R6 ;  /* 0x0000001b02297223 */ /* 0x000fe20000010006 */
[----:B------:R-:W-:Y:S01]  /*0f80*/  FFMA.FTZ R23, R31, R23, 1 ;  /* 0x3f8000001f177423 */ /* 0x000fe20000010017 */
[----:B------:R-:W-:Y:S01]  /*0f90*/  FMUL.FTZ R20, R59, R20 ;  /* 0x000000143b147220 */ /* 0x000fe20000410000 */
[----:B------:R-:W-:-:S02]  /*0fa0*/  FADD.FTZ R59, -R18, R21 ;  /* 0x00000015123b7221 */ /* 0x000fc40000010100 */
[----:B------:R-:W-:Y:S01]  /*0fb0*/  FMUL.FTZ R23, R42, R23 ;  /* 0x000000172a177220 */ /* 0x000fe20000410000 */
[----:B0-----:R-:W-:Y:S01]  /*0fc0*/  FMUL.FTZ R27, R9, R61 ;  /* 0x0000003d091b7220 */ /* 0x001fe20000410000 */
[----:B------:R-:W-:Y:S01]  /*0fd0*/  FMUL.FTZ R21, R43, R53 ;  /* 0x000000352b157220 */ /* 0x000fe20000410000 */
[----:B---3--:R-:W-:Y:S02]  /*0fe0*/  FADD.FTZ R43, -R58, 1 ;  /* 0x3f8000003a2b7421 */ /* 0x008fe40000010100 */
[----:B------:R-:W-:Y:S01]  /*0ff0*/  FFMA.FTZ R42, R3, R27, R7 ;  /* 0x0000001b032a7223 */ /* 0x000fe20000010007 */
[----:B------:R0:W-:Y:S01]  /*1000*/  STL [R1+0x64], R27 ;  /* 0x0000641b01007387 */ /* 0x0001e20000100800 */
[----:B------:R-:W-:Y:S01]  /*1010*/  FFMA.FTZ R19, R19, R43, 1 ;  /* 0x3f80000013137423 */ /* 0x000fe2000001002b */
[----:B0-----:R-:W-:Y:S01]  /*1020*/  FMUL.FTZ R27, R9, R59 ;  /* 0x0000003b091b7220 */ /* 0x001fe20000410000 */
[----:B------:R-:W-:-:S03]  /*1030*/  HADD2.F32 R59, -RZ, R26.H0_H0 ;  /* 0x2000001aff3b7230 */ /* 0x000fc60000004100 */
[----:B------:R-:W-:Y:S02]  /*1040*/  FFMA.FTZ R43, R4, R27, R8 ;  /* 0x0000001b042b7223 */ /* 0x000fe40000010008 */
[----:B------:R-:W-:Y:S01]  /*1050*/  FADD.FTZ R59, -R18, R59 ;  /* 0x0000003b123b7221 */ /* 0x000fe20000010100 */
[----:B------:R0:W-:Y:S01]  /*1060*/  STL [R1+0x60], R27 ;  /* 0x0000601b01007387 */ /* 0x0001e20000100800 */
[----:B------:R-:W-:Y:S01]  /*1070*/  FMUL.FTZ R58, R58, R19 ;  /* 0x000000133a3a7220 */ /* 0x000fe20000410000 */
[----:B------:R-:W-:Y:S01]  /*1080*/  FMUL.FTZ R19, R43, -1.4426950216293334961 ;  /* 0xbfb8aa3b2b137820 */ /* 0x000fe20000410000 */
[----:B0-----:R-:W-:-:S03]  /*1090*/  FMUL.FTZ R27, R9, R59 ;  /* 0x0000003b091b7220 */ /* 0x001fc60000410000 */
[----:B------:R0:W-:Y:S02]  /*10a0*/  MUFU.EX2 R59, R19 ;  /* 0x00000013003b7308 */ /* 0x0001e40000000800 */
[----:B------:R1:W-:Y:S01]  /*10b0*/  STL [R1+0x5c], R27 ;  /* 0x00005c1b01007387 */ /* 0x0003e20000100800 */
[----:B0-----:R-:W-:Y:S01]  /*10c0*/  FFMA.FTZ R19, R0, R27, R5 ;  /* 0x0000001b00137223 */ /* 0x001fe20000010005 */
[----:B-1----:R-:W-:-:S05]  /*10d0*/  HADD2.F32 R27, -RZ, R34.H0_H0 ;  /* 0x20000022ff1b7230 */ /* 0x002fca0000004100 */
[----:B------:R-:W-:Y:S01]  /*10e0*/  FMUL.FTZ R23, R27, R23 ;  /* 0x000000171b177220 */ /* 0x000fe20000410000 */
[----:B------:R-:W-:-:S05]  /*10f0*/  HADD2.F32 R27, -RZ, R34.H1_H1 ;  /* 0x30000022ff1b7230 */ /* 0x000fca0000004100 */
[----:B------:R-:W-:Y:S02]  /*1100*/  FMUL.FTZ R20, R27, R20 ;  /* 0x000000141b147220 */ /* 0x000fe40000410000 */
[----:B------:R-:W3:Y:S01]  /*1110*/  LDL.LU R27, [R1+0xf8] ;  /* 0x0000f800011b7983 */ /* 0x000ee20000300800 */
[----:B------:R-:W-:-:S04]  /*1120*/  FMUL.FTZ R30, R46, -1.4426950216293334961 ;  /* 0xbfb8aa3b2e1e7820 */ /* 0x000fc80000410000 */
[----:B------:R0:W-:Y:S02]  /*1130*/  MUFU.EX2 R54, R30 ;  /* 0x0000001e00367308 */ /* 0x0001e40000000800 */
[----:B0-----:R-:W4:Y:S01]  /*1140*/  LDG.E.64.CONSTANT R30, desc[UR14][R24.64+0xc800] ;  /* 0x00c8000e181e7981 */ /* 0x001f22000c1e9b00 */
[----:B------:R-:W-:Y:S01]  /*1150*/  FMUL.FTZ R57, R47, -1.4426950216293334961 ;  /* 0xbfb8aa3b2f397820 */ /* 0x000fe20000410000 */
[----:B------:R-:W-:Y:S01]  /*1160*/  FMUL.FTZ R56, R29, -1.4426950216293334961 ;  /* 0xbfb8aa3b1d387820 */ /* 0x000fe20000410000 */
[----:B------:R-:W-:-:S04]  /*1170*/  FMUL.FTZ R55, R48, -1.4426950216293334961 ;  /* 0xbfb8aa3b30377820 */ /* 0x000fc80000410000 */
[----:B------:R-:W0:Y:S01]  /*1180*/  MUFU.EX2 R57, R57 ;  /* 0x0000003900397308 */ /* 0x000e220000000800 */
[----:B------:R-:W-:-:S07]  /*1190*/  FMUL.FTZ R22, R49, -1.4426950216293334961 ;  /* 0xbfb8aa3b31167820 */ /* 0x000fce0000410000 */
[----:B------:R-:W1:Y:S08]  /*11a0*/  MUFU.EX2 R56, R56 ;  /* 0x0000003800387308 */ /* 0x000e700000000800 */
[----:B------:R-:W1:Y:S01]  /*11b0*/  MUFU.EX2 R55, R55 ;  /* 0x0000003700377308 */ /* 0x000e620000000800 */
[----:B0-----:R-:W-:-:S07]  /*11c0*/  FADD.FTZ R57, R57, 1 ;  /* 0x3f80000039397421 */ /* 0x001fce0000010000 */
[----:B------:R-:W0:Y:S01]  /*11d0*/  MUFU.EX2 R22, R22 ;  /* 0x0000001600167308 */ /* 0x000e220000000800 */
[----:B-1----:R-:W-:Y:S01]  /*11e0*/  FADD.FTZ R34, R56, 1 ;  /* 0x3f80000038227421 */ /* 0x002fe20000010000 */
[----:B------:R-:W-:Y:S01]  /*11f0*/  FMUL.FTZ R50, R28, -1.4426950216293334961 ;  /* 0xbfb8aa3b1c327820 */ /* 0x000fe20000410000 */
[----:B------:R-:W-:Y:S02]  /*1200*/  HADD2.F32 R56, -RZ, R35.H0_H0 ;  /* 0x20000023ff387230 */ /* 0x000fe40000004100 */
[----:B------:R-:W-:-:S03]  /*1210*/  FMUL.FTZ R52, R45, -1.4426950216293334961 ;  /* 0xbfb8aa3b2d347820 */ /* 0x000fc60000410000 */
[----:B------:R-:W1:Y:S01]  /*1220*/  MUFU.RCP R57, R57 ;  /* 0x0000003900397308 */ /* 0x000e620000001000 */
[----:B------:R-:W-:Y:S01]  /*1230*/  FADD.FTZ R55, R55, 1 ;  /* 0x3f80000037377421 */ /* 0x000fe20000010000 */
[----:B------:R-:W-:Y:S01]  /*1240*/  FMUL.FTZ R51, R44, -1.4426950216293334961 ;  /* 0xbfb8aa3b2c337820 */ /* 0x000fe20000410000 */
[----:B------:R-:W-:Y:S01]  /*1250*/  FMUL.FTZ R21, R56, R21 ;  /* 0x0000001538157220 */ /* 0x000fe20000410000 */
[----:B------:R-:W-:-:S04]  /*1260*/  HADD2.F32 R56, -RZ, R35.H1_H1 ;  /* 0x30000023ff387230 */ /* 0x000fc80000004100 */
[----:B------:R-:W1:Y:S01]  /*1270*/  MUFU.RCP R34, R34 ;  /* 0x0000002200227308 */ /* 0x000e620000001000 */
[----:B0-----:R-:W-:-:S07]  /*1280*/  FADD.FTZ R35, R22, 1 ;  /* 0x3f80000016237421 */ /* 0x001fce0000010000 */
[----:B------:R-:W0:Y:S01]  /*1290*/  MUFU.EX2 R50, R50 ;  /* 0x0000003200327308 */ /* 0x000e220000000800 */
[----:B------:R-:W-:-:S07]  /*12a0*/  FMUL.FTZ R22, R56, R58 ;  /* 0x0000003a38167220 */ /* 0x000fce0000410000 */
[----:B------:R-:W0:Y:S01]  /*12b0*/  MUFU.EX2 R52, R52 ;  /* 0x0000003400347308 */ /* 0x000e220000000800 */
[----:B-1----:R-:W-:-:S07]  /*12c0*/  FADD.FTZ R56, -R57, 1 ;  /* 0x3f80000039387421 */ /* 0x002fce0000010100 */
[----:B------:R-:W1:Y:S08]  /*12d0*/  MUFU.RCP R55, R55 ;  /* 0x0000003700377308 */ /* 0x000e700000001000 */
[----:B------:R-:W1:Y:S01]  /*12e0*/  MUFU.EX2 R51, R51 ;  /* 0x0000003300337308 */ /* 0x000e620000000800 */
[----:B------:R-:W-:-:S07]  /*12f0*/  FFMA.FTZ R56, R47, R56, 1 ;  /* 0x3f8000002f387423 */ /* 0x000fce0000010038 */
[----:B------:R-:W1:Y:S01]  /*1300*/  MUFU.RCP R35, R35 ;  /* 0x0000002300237308 */ /* 0x000e620000001000 */
[----:B------:R-:W-:Y:S01]  /*1310*/  FADD.FTZ R47, -R34, 1 ;  /* 0x3f800000222f7421 */ /* 0x000fe20000010100 */
[----:B0-----:R-:W-:Y:S01]  /*1320*/  FADD.FTZ R50, R50, 1 ;  /* 0x3f80000032327421 */ /* 0x001fe20000010000 */
[----:B------:R-:W-:Y:S02]  /*1330*/  HADD2.F32 R26, -RZ, R26.H1_H1 ;  /* 0x3000001aff1a7230 */ /* 0x000fe40000004100 */
[----:B------:R-:W-:Y:S01]  /*1340*/  FADD.FTZ R52, R52, 1 ;  /* 0x3f80000034347421 */ /* 0x000fe20000010000 */
[----:B------:R-:W-:Y:S01]  /*1350*/  FFMA.FTZ R29, R29, R47, 1 ;  /* 0x3f8000001d1d7423 */ /* 0x000fe2000001002f */
[----:B-1----:R-:W-:Y:S01]  /*1360*/  FADD.FTZ R47, -R55, 1 ;  /* 0x3f800000372f7421 */ /* 0x002fe20000010100 */
[----:B------:R-:W-:Y:S01]  /*1370*/  FADD.FTZ R26, -R18, R26 ;  /* 0x0000001a121a7221 */ /* 0x000fe20000010100 */
[----:B------:R-:W-:Y:S01]  /*1380*/  FADD.FTZ R51, R51, 1 ;  /* 0x3f80000033337421 */ /* 0x000fe20000010000 */
[----:B------:R-:W0:Y:S01]  /*1390*/  MUFU.RCP R50, R50 ;  /* 0x0000003200327308 */ /* 0x000e220000001000 */
[----:B------:R-:W-:Y:S01]  /*13a0*/  FFMA.FTZ R48, R48, R47, 1 ;  /* 0x3f80000030307423 */ /* 0x000fe2000001002f */
[----:B------:R-:W-:Y:S01]  /*13b0*/  FMUL.FTZ R58, R9, R26 ;  /* 0x0000001a093a7220 */ /* 0x000fe20000410000 */
[----:B------:R-:W-:Y:S01]  /*13c0*/  FADD.FTZ R54, R54, 1 ;  /* 0x3f80000036367421 */ /* 0x000fe20000010000 */
[----:B------:R-:W-:-:S04]  /*13d0*/  FADD.FTZ R47, -R35, 1 ;  /* 0x3f800000232f7421 */ /* 0x000fc80000010100 */
[----:B------:R-:W1:Y:S01]  /*13e0*/  MUFU.RCP R52, R52 ;  /* 0x0000003400347308 */ /* 0x000e620000001000 */
[----:B------:R-:W-:Y:S01]  /*13f0*/  FMUL.FTZ R60, R41, -1.4426950216293334961 ;  /* 0xbfb8aa3b293c7820 */ /* 0x000fe20000410000 */
[----:B------:R0:W-:Y:S01]  /*1400*/  STL [R1+0x34], R58 ;  /* 0x0000343a01007387 */ /* 0x0001e20000100800 */
[----:B------:R-:W-:Y:S01]  /*1410*/  FFMA.FTZ R49, R49, R47, 1 ;  /* 0x3f80000031317423 */ /* 0x000fe2000001002f */
[----:B------:R-:W-:-:S04]  /*1420*/  FFMA.FTZ R47, R2, R58, R6 ;  /* 0x0000003a022f7223 */ /* 0x000fc80000010006 */
[----:B------:R-:W1:Y:S01]  /*1430*/  MUFU.RCP R51, R51 ;  /* 0x0000003300337308 */ /* 0x000e620000001000 */
[----:B------:R-:W-:Y:S01]  /*1440*/  FMUL.FTZ R34, R34, R29 ;  /* 0x0000001d22227220 */ /* 0x000fe20000410000 */
[----:B------:R-:W-:Y:S01]  /*1450*/  FMUL.FTZ R53, R42, -1.4426950216293334961 ;  /* 0xbfb8aa3b2a357820 */ /* 0x000fe20000410000 */
[--C-:B------:R-:W-:Y:S02]  /*1460*/  HADD2.F32 R29, -RZ, R32.reuse.H0_H0 ;  /* 0x20000020ff1d7230 */ /* 0x100fe40000004100 */
[----:B0-----:R-:W-:Y:S01]  /*1470*/  FMUL.FTZ R58, R40, -1.4426950216293334961 ;  /* 0xbfb8aa3b283a7820 */ /* 0x001fe20000410000 */
[----:B------:R-:W-:Y:S02]  /*1480*/  HADD2.F32 R32, -RZ, R32.H1_H1 ;  /* 0x30000020ff207230 */ /* 0x000fe40000004100 */
[----:B------:R-:W0:Y:S01]  /*1490*/  MUFU.RCP R54, R54 ;  /* 0x0000003600367308 */ /* 0x000e220000001000 */
[----:B------:R-:W-:Y:S01]  /*14a0*/  FMUL.FTZ R26, R35, R49 ;  /* 0x00000031231a7220 */ /* 0x000fe20000410000 */
[----:B------:R-:W-:-:S02]  /*14b0*/  HADD2.F32 R35, -RZ, R33.H0_H0 ;  /* 0x20000021ff237230 */ /* 0x000fc40000004100 */
[----:B------:R-:W-:Y:S01]  /*14c0*/  FMUL.FTZ R55, R55, R48 ;  /* 0x0000003037377220 */ /* 0x000fe20000410000 */
[----:B------:R-:W-:Y:S01]  /*14d0*/  FMUL.FTZ R34, R32, R34 ;  /* 0x0000002220227220 */ /* 0x000fe20000410000 */
[----:B------:R-:W-:Y:S02]  /*14e0*/  FADD.FTZ R32, -R50, 1 ;  /* 0x3f80000032207421 */ /* 0x000fe40000010100 */
[----:B------:R-:W0:Y:S01]  /*14f0*/  MUFU.EX2 R60, R60 ;  /* 0x0000003c003c7308 */ /* 0x000e220000000800 */
[----:B------:R-:W-:Y:S01]  /*1500*/  FMUL.FTZ R35, R35, R55 ;  /* 0x0000003723237220 */ /* 0x000fe20000410000 */
[----:B------:R-:W-:-:S06]  /*1510*/  HADD2.F32 R33, -RZ, R33.H1_H1 ;  /* 0x30000021ff217230 */ /* 0x000fcc0000004100 */
[----:B------:R-:W0:Y:S01]  /*1520*/  MUFU.EX2 R58, R58 ;  /* 0x0000003a003a7308 */ /* 0x000e220000000800 */
[----:B------:R-:W-:Y:S01]  /*1530*/  FFMA.FTZ R32, R28, R32, 1 ;  /* 0x3f8000001c207423 */ /* 0x000fe20000010020 */
[----:B-1----:R-:W-:-:S06]  /*1540*/  FADD.FTZ R55, -R52, 1 ;  /* 0x3f80000034377421 */ /* 0x002fcc0000010100 */
[----:B------:R-:W1:Y:S01]  /*1550*/  MUFU.EX2 R53, R53 ;  /* 0x0000003500357308 */ /* 0x000e620000000800 */
[----:B------:R-:W-:Y:S01]  /*1560*/  FADD.FTZ R28, -R51, 1 ;  /* 0x3f800000331c7421 */ /* 0x000fe20000010100 */
[----:B------:R-:W-:Y:S01]  /*1570*/  FFMA.FTZ R45, R45, R55, 1 ;  /* 0x3f8000002d2d7423 */ /* 0x000fe20000010037 */
[----:B------:R-:W-:Y:S01]  /*1580*/  FMUL.FTZ R26, R33, R26 ;  /* 0x0000001a211a7220 */ /* 0x000fe20000410000 */
[----:B0-----:R-:W-:Y:S01]  /*1590*/  FADD.FTZ R33, -R54, 1 ;  /* 0x3f80000036217421 */ /* 0x001fe20000010100 */
[----:B------:R-:W-:Y:S01]  /*15a0*/  FFMA.FTZ R28, R44, R28, 1 ;  /* 0x3f8000002c1c7423 */ /* 0x000fe2000001001c */
[----:B------:R-:W-:Y:S01]  /*15b0*/  FMUL.FTZ R57, R57, R56 ;  /* 0x0000003839397220 */ /* 0x000fe20000410000 */
[----:B------:R-:W-:Y:S01]  /*15c0*/  FADD.FTZ R44, R60, 1 ;  /* 0x3f8000003c2c7421 */ /* 0x000fe20000010000 */
[----:B------:R-:W-:Y:S01]  /*15d0*/  FFMA.FTZ R46, R46, R33, 1 ;  /* 0x3f8000002e2e7423 */ /* 0x000fe20000010021 */
[----:B------:R-:W-:Y:S01]  /*15e0*/  FMUL.FTZ R28, R51, R28 ;  /* 0x0000001c331c7220 */ /* 0x000fe20000410000 */
[----:B------:R-:W-:-:S02]  /*15f0*/  HADD2.F32 R51, -RZ, R38.H0_H0 ;  /* 0x20000026ff337230 */ /* 0x000fc40000004100 */
[----:B------:R-:W-:Y:S01]  /*1600*/  FADD.FTZ R49, R58, 1 ;  /* 0x3f8000003a317421 */ /* 0x000fe20000010000 */
[----:B------:R-:W-:Y:S01]  /*1610*/  FMUL.FTZ R50, R50, R32 ;  /* 0x0000002032327220 */ /* 0x000fe20000410000 */
[----:B------:R-:W-:Y:S01]  /*1620*/  FMUL.FTZ R52, R52, R45 ;  /* 0x0000002d34347220 */ /* 0x000fe20000410000 */
[----:B------:R-:W-:Y:S01]  /*1630*/  FMUL.FTZ R61, R19, -1.4426950216293334961 ;  /* 0xbfb8aa3b133d7820 */ /* 0x000fe20000410000 */
[----:B------:R-:W-:Y:S01]  /*1640*/  MUFU.RCP R44, R44 ;  /* 0x0000002c002c7308 */ /* 0x000fe20000001000 */
[----:B------:R-:W-:Y:S01]  /*1650*/  FMUL.FTZ R29, R29, R57 ;  /* 0x000000391d1d7220 */ /* 0x000fe20000410000 */
[----:B-1----:R-:W-:Y:S01]  /*1660*/  FADD.FTZ R45, R53, 1 ;  /* 0x3f800000352d7421 */ /* 0x002fe20000010000 */
[----:B------:R-:W-:Y:S01]  /*1670*/  FMUL.FTZ R53, R54, R46 ;  /* 0x0000002e36357220 */ /* 0x000fe20000410000 */
[----:B------:R-:W-:Y:S01]  /*1680*/  FADD.FTZ R46, R59, 1 ;  /* 0x3f8000003b2e7421 */ /* 0x000fe20000010000 */
[----:B------:R-:W-:Y:S01]  /*1690*/  FMUL.FTZ R48, R47, -1.4426950216293334961 ;  /* 0xbfb8aa3b2f307820 */ /* 0x000fe20000410000 */
[----:B------:R-:W4:Y:S02]  /*16a0*/  LDG.E.64.CONSTANT R32, desc[UR14][R24.64+0xf000] ;  /* 0x00f0000e18207981 */ /* 0x000f24000c1e9b00 */
[----:B------:R-:W-:Y:S08]  /*16b0*/  MUFU.RCP R49, R49 ;  /* 0x0000003100317308 */ /* 0x000ff00000001000 */
[----:B------:R-:W-:Y:S01]  /*16c0*/  MUFU.RCP R45, R45 ;  /* 0x0000002d002d7308 */ /* 0x000fe20000001000 */
[----:B------:R-:W4:Y:S07]  /*16d0*/  LDG.E.64.CONSTANT R24, desc[UR14][R24.64+0x11800] ;  /* 0x0118000e18187981 */ /* 0x000f2e000c1e9b00 */
[----:B------:R-:W0:Y:S08]  /*16e0*/  MUFU.EX2 R61, R61 ;  /* 0x0000003d003d7308 */ /* 0x000e300000000800 */
[----:B------:R-:W1:Y:S08]  /*16f0*/  MUFU.RCP R46, R46 ;  /* 0x0000002e002e7308 */ /* 0x000e700000001000 */
[----:B------:R-:W2:Y:S01]  /*1700*/  MUFU.EX2 R48, R48 ;  /* 0x0000003000307308 */ /* 0x000ea20000000800 */
[----:B0-----:R-:W-:Y:S01]  /*1710*/  FADD.FTZ R61, R61, 1 ;  /* 0x3f8000003d3d7421 */ /* 0x001fe20000010000 */
[----:B---3--:R-:W-:-:S05]  /*1720*/  HADD2.F32 R55, -RZ, R27.H0_H0 ;  /* 0x2000001bff377230 */ /* 0x008fca0000004100 */
[----:B------:R-:W-:Y:S01]  /*1730*/  FADD.FTZ R56, -R18, R55 ;  /* 0x0000003712387221 */ /* 0x000fe20000010100 */
[----:B------:R-:W-:Y:S02]  /*1740*/  HADD2.F32 R55, -RZ, R27.H1_H1 ;  /* 0x3000001bff377230 */ /* 0x000fe40000004100 */
[----:B------:R-:W-:-:S03]  /*1750*/  FMUL.FTZ R27, R51, R50 ;  /* 0x00000032331b7220 */ /* 0x000fc60000410000 */
[----:B------:R-:W-:Y:S01]  /*1760*/  FADD.FTZ R51, -R18, R55 ;  /* 0x0000003712337221 */ /* 0x000fe20000010100 */
[----:B------:R-:W-:-:S03]  /*1770*/  FMUL.FTZ R57, R9, R56 ;  /* 0x0000003809397220 */ /* 0x000fc60000410000 */
[----:B------:R-:W-:Y:S01]  /*1780*/  FMUL.FTZ R51, R9, R51 ;  /* 0x0000003309337220 */ /* 0x000fe20000410000 */
[----:B------:R-:W-:Y:S01]  /*1790*/  HADD2.F32 R55, -RZ, R38.H1_H1 ;  /* 0x30000026ff377230 */ /* 0x000fe20000004100 */
[----:B------:R-:W-:Y:S01]  /*17a0*/  STL [R1+0x2c], R57 ;  /* 0x00002c3901007387 */ /* 0x000fe20000100800 */
[--C-:B------:R-:W-:Y:S02]  /*17b0*/  HADD2.F32 R38, -RZ, R39.reuse.H0_H0 ;  /* 0x20000027ff267230 */ /* 0x100fe40000004100 */
[----:B------:R-:W-:Y:S01]  /*17c0*/  FFMA.FTZ R50, R3, R57, R7 ;  /* 0x0000003903327223 */ /* 0x000fe20000010007 */
[----:B------:R0:W-:Y:S01]  /*17d0*/  STL [R1+0x28], R51 ;  /* 0x0000283301007387 */ /* 0x0001e20000100800 */
[----:B------:R-:W-:Y:S02]  /*17e0*/  HADD2.F32 R39, -RZ, R39.H1_H1 ;  /* 0x30000027ff277230 */ /* 0x000fe40000004100 */
[----:B------:R-:W-:Y:S01]  /*17f0*/  FMUL.FTZ R54, R50, -1.4426950216293334961 ;  /* 0xbfb8aa3b32367820 */ /* 0x000fe20000410000 */
[----:B------:R-:W-:Y:S01]  /*1800*/  FMUL.FTZ R38, R38, R52 ;  /* 0x0000003426267220 */ /* 0x000fe20000410000 */
[----:B0-----:R-:W-:Y:S01]  /*1810*/  FFMA.FTZ R51, R4, R51, R8 ;  /* 0x0000003304337223 */ /* 0x001fe20000010008 */
[----:B------:R-:W-:-:S03]  /*1820*/  FMUL.FTZ R28, R55, R28 ;  /* 0x0000001c371c7220 */ /* 0x000fc60000410000 */
[----:B------:R-:W-:Y:S01]  /*1830*/  FMUL.FTZ R52, R51, -1.4426950216293334961 ;  /* 0xbfb8aa3b33347820 */ /* 0x000fe20000410000 */
[----:B------:R-:W-:Y:S01]  /*1840*/  FADD.FTZ R56, -R44, 1 ;  /* 0x3f8000002c387421 */ /* 0x000fe20000010100 */
[----:B------:R-:W-:Y:S01]  /*1850*/  FADD.FTZ R55, -R49, 1 ;  /* 0x3f80000031377421 */ /* 0x000fe20000010100 */
[----:B------:R-:W-:Y:S01]  /*1860*/  FMUL.FTZ R39, R39, R53 ;  /* 0x0000003527277220 */ /* 0x000fe20000410000 */
[----:B------:R-:W0:Y:S01]  /*1870*/  MUFU.EX2 R54, R54 ;  /* 0x0000003600367308 */ /* 0x000e220000000800 */
[----:B------:R-:W-:Y:S01]  /*1880*/  FADD.FTZ R53, -R45, 1 ;  /* 0x3f8000002d357421 */ /* 0x000fe20000010100 */
[----:B------:R-:W-:Y:S01]  /*1890*/  FFMA.FTZ R41, R41, R56, 1 ;  /* 0x3f80000029297423 */ /* 0x000fe20000010038 */
[----:B------:R-:W-:Y:S01]  /*18a0*/  FFMA.FTZ R55, R40, R55, 1 ;  /* 0x3f80000028377423 */ /* 0x000fe20000010037 */
[----:B-1----:R-:W-:Y:S01]  /*18b0*/  FADD.FTZ R56, -R46, 1 ;  /* 0x3f8000002e387421 */ /* 0x002fe20000010100 */
[----:B------:R-:W-:-:S03]  /*18c0*/  HADD2.F32 R40, -RZ, R12.H0_H0 ;  /* 0x2000000cff287230 */ /* 0x000fc60000004100 */
[----:B------:R-:W1:Y:S01]  /*18d0*/  MUFU.EX2 R52, R52 ;  /* 0x0000003400347308 */ /* 0x000e620000000800 */
[----:B------:R-:W-:Y:S01]  /*18e0*/  FFMA.FTZ R42, R42, R53, 1 ;  /* 0x3f8000002a2a7423 */ /* 0x000fe20000010035 */
[----:B------:R-:W-:Y:S01]  /*18f0*/  FFMA.FTZ R56, R43, R56, 1 ;  /* 0x3f8000002b387423 */ /* 0x000fe20000010038 */
[----:B--2---:R-:W-:Y:S01]  /*1900*/  FADD.FTZ R43, R48, 1 ;  /* 0x3f800000302b7421 */ /* 0x004fe20000010000 */
[----:B------:R-:W-:Y:S01]  /*1910*/  FADD.FTZ R40, -R18, R40 ;  /* 0x0000002812287221 */ /* 0x000fe20000010100 */
[----:B------:R-:W-:-:S03]  /*1920*/  HADD2.F32 R48, -RZ, R10.H1_H1 ;  /* 0x3000000aff307230 */ /* 0x000fc60000004100 */
[----:B------:R-:W2:Y:S01]  /*1930*/  MUFU.RCP R53, R61 ;  /* 0x0000003d00357308 */ /* 0x000ea20000001000 */
[----:B------:R-:W-:Y:S01]  /*1940*/  FMUL.FTZ R44, R44, R41 ;  /* 0x000000292c2c7220 */ /* 0x000fe20000410000 */
[----:B------:R-:W-:Y:S02]  /*1950*/  HADD2.F32 R12, -RZ, R12.H1_H1 ;  /* 0x3000000cff0c7230 */ /* 0x000fe40000004100 */
[----:B------:R-:W-:Y:S01]  /*1960*/  FMUL.FTZ R57, R9, R40 ;  /* 0x0000002809397220 */ /* 0x000fe20000410000 */
[----:B------:R-:W-:Y:S02]  /*1970*/  HADD2.F32 R40, -RZ, R10.H0_H0 ;  /* 0x2000000aff287230 */ /* 0x000fe40000004100 */
[----:B------:R-:W-:Y:S01]  /*1980*/  FMUL.FTZ R44, R48, R44 ;  /* 0x0000002c302c7220 */ /* 0x000fe20000410000 */
[--C-:B------:R-:W-:Y:S01]  /*1990*/  HADD2.F32 R10, -RZ, R11.reuse.H0_H0 ;  /* 0x2000000bff0a7230 */ /* 0x100fe20000004100 */
[----:B------:R-:W3:Y:S01]  /*19a0*/  MUFU.RCP R43, R43 ;  /* 0x0000002b002b7308 */ /* 0x000ee20000001000 */
[----:B------:R-:W-:-:S02]  /*19b0*/  HADD2.F32 R48, -RZ, R11.H1_H1 ;  /* 0x3000000bff307230 */ /* 0x000fc40000004100 */
[----:B------:R-:W-:Y:S01]  /*19c0*/  FADD.FTZ R11, -R18, R12 ;  /* 0x0000000c120b7221 */ /* 0x000fe20000010100 */
[----:B------:R-:W-:Y:S01]  /*19d0*/  FFMA.FTZ R41, R0, R57, R5 ;  /* 0x0000003900297223 */ /* 0x000fe20000010005 */
[----:B0-----:R-:W-:Y:S01]  /*19e0*/  FADD.FTZ R54, R54, 1 ;  /* 0x3f80000036367421 */ /* 0x001fe20000010000 */
[----:B-1----:R-:W-:Y:S01]  /*19f0*/  FADD.FTZ R52, R52, 1 ;  /* 0x3f80000034347421 */ /* 0x002fe20000010000 */
[----:B------:R0:W-:Y:S01]  /*1a00*/  STL [R1+0xf4], R39 ;  /* 0x0000f42701007387 */ /* 0x0001e20000100800 */
[----:B------:R-:W-:Y:S01]  /*1a10*/  FMUL.FTZ R46, R46, R56 ;  /* 0x000000382e2e7220 */ /* 0x000fe20000410000 */
[----:B------:R-:W-:Y:S01]  /*1a20*/  FMUL.FTZ R45, R45, R42 ;  /* 0x0000002a2d2d7220 */ /* 0x000fe20000410000 */
[----:B------:R-:W-:Y:S01]  /*1a30*/  FMUL.FTZ R42, R41, -1.4426950216293334961 ;  /* 0xbfb8aa3b292a7820 */ /* 0x000fe20000410000 */
[----:B------:R1:W-:Y:S01]  /*1a40*/  STL [R1+0x24], R57 ;  /* 0x0000243901007387 */ /* 0x0003e20000100800 */
[----:B------:R3:W3:Y:S01]  /*1a50*/  MUFU.RCP R12, R54 ;  /* 0x00000036000c7308 */ /* 0x0006e20000001000 */
[----:B------:R-:W-:Y:S01]  /*1a60*/  FMUL.FTZ R55, R49, R55 ;  /* 0x0000003731377220 */ /* 0x000fe20000410000 */
[----:B--2---:R-:W-:Y:S01]  /*1a70*/  FADD.FTZ R49, -R53, 1 ;  /* 0x3f80000035317421 */ /* 0x004fe20000010100 */
[----:B0-----:R-:W-:Y:S01]  /*1a80*/  FMUL.FTZ R39, R9, R11 ;  /* 0x0000000b09277220 */ /* 0x001fe20000410000 */
[----:B------:R-:W-:-:S04]  /*1a90*/  FMUL.FTZ R46, R48, R46 ;  /* 0x0000002e302e7220 */ /* 0x000fc80000410000 */
[----:B-1----:R0:W1:Y:S01]  /*1aa0*/  MUFU.RCP R57, R52 ;  /* 0x0000003400397308 */ /* 0x0020620000001000 */
[----:B------:R-:W-:Y:S01]  /*1ab0*/  FFMA.FTZ R48, R2, R39, R6 ;  /* 0x0000002702307223 */ /* 0x000fe20000010006 */
[----:B------:R-:W-:Y:S01]  /*1ac0*/  FMUL.FTZ R45, R10, R45 ;  /* 0x0000002d0a2d7220 */ /* 0x000fe20000410000 */
[--C-:B------:R-:W-:Y:S02]  /*1ad0*/  HADD2.F32 R10, -RZ, R13.reuse.H0_H0 ;  /* 0x2000000dff0a7230 */ /* 0x100fe40000004100 */
[----:B------:R-:W-:Y:S01]  /*1ae0*/  FFMA.FTZ R49, R19, R49, 1 ;  /* 0x3f80000013317423 */ /* 0x000fe20000010031 */
[----:B------:R-:W-:Y:S02]  /*1af0*/  HADD2.F32 R11, -RZ, R13.H1_H1 ;  /* 0x3000000dff0b7230 */ /* 0x000fe40000004100 */
[----:B------:R-:W-:Y:S01]  /*1b00*/  FMUL.FTZ R13, R48, -1.4426950216293334961 ;  /* 0xbfb8aa3b300d7820 */ /* 0x000fe20000410000 */
[----:B------:R-:W2:Y:S01]  /*1b10*/  MUFU.EX2 R42, R42 ;  /* 0x0000002a002a7308 */ /* 0x000ea20000000800 */
[----:B---3--:R-:W-:Y:S01]  /*1b20*/  FADD.FTZ R54, -R43, 1 ;  /* 0x3f8000002b367421 */ /* 0x008fe20000010100 */
[----:B------:R-:W-:Y:S01]  /*1b30*/  FMUL.FTZ R49, R53, R49 ;  /* 0x0000003135317220 */ /* 0x000fe20000410000 */
[C---:B------:R-:W-:Y:S01]  /*1b40*/  FADD.FTZ R11, -R18.reuse, R11 ;  /* 0x0000000b120b7221 */ /* 0x040fe20000010100 */
[----:B------:R-:W-:Y:S01]  /*1b50*/  FADD.FTZ R10, -R18, R10 ;  /* 0x0000000a120a7221 */ /* 0x000fe20000010100 */
[----:B------:R-:W-:-:S03]  /*1b60*/  FFMA.FTZ R54, R47, R54, 1 ;  /* 0x3f8000002f367423 */ /* 0x000fc60000010036 */
[----:B------:R3:W2:Y:S01]  /*1b70*/  MUFU.EX2 R53, R13 ;  /* 0x0000000d00357308 */ /* 0x0006a20000000800 */
[C---:B------:R-:W-:Y:S01]  /*1b80*/  FMUL.FTZ R11, R9.reuse, R11 ;  /* 0x0000000b090b7220 */ /* 0x040fe20000410000 */
[----:B------:R-:W-:Y:S01]  /*1b90*/  FMUL.FTZ R10, R9, R10 ;  /* 0x0000000a090a7220 */ /* 0x000fe20000410000 */
[----:B0-----:R-:W-:Y:S01]  /*1ba0*/  FADD.FTZ R52, -R12, 1 ;  /* 0x3f8000000c347421 */ /* 0x001fe20000010100 */
[----:B------:R-:W-:Y:S01]  /*1bb0*/  FMUL.FTZ R54, R43, R54 ;  /* 0x000000362b367220 */ /* 0x000fe20000410000 */
[----:B-1----:R-:W-:Y:S01]  /*1bc0*/  FADD.FTZ R19, -R57, 1 ;  /* 0x3f80000039137421 */ /* 0x002fe20000010100 */
[----:B------:R-:W-:Y:S01]  /*1bd0*/  FFMA.FTZ R43, R4, R11, R8 ;  /* 0x0000000b042b7223 */ /* 0x000fe20000010008 */
[----:B------:R-:W-:Y:S01]  /*1be0*/  FFMA.FTZ R47, R3, R10, R7 ;  /* 0x0000000a032f7223 */ /* 0x000fe20000010007 */
[----:B------:R-:W-:Y:S01]  /*1bf0*/  FFMA.FTZ R52, R50, R52, 1 ;  /* 0x3f80000032347423 */ /* 0x000fe20000010034 */
[----:B---3--:R-:W-:Y:S02]  /*1c00*/  HADD2.F32 R13, -RZ, R14.H0_H0 ;  /* 0x2000000eff0d7230 */ /* 0x008fe40000004100 */
[----:B------:R-:W-:Y:S01]  /*1c10*/  FFMA.FTZ R50, R51, R19, 1 ;  /* 0x3f80000033327423 */ /* 0x000fe20000010013 */
[----:B------:R-:W-:Y:S01]  /*1c20*/  FMUL.FTZ R56, R43, -1.4426950216293334961 ;  /* 0xbfb8aa3b2b387820 */ /* 0x000fe20000410000 */
[----:B--2---:R-:W-:Y:S01]  /*1c30*/  FADD.FTZ R42, R42, 1 ;  /* 0x3f8000002a2a7421 */ /* 0x004fe20000010000 */
[----:B------:R-:W-:Y:S01]  /*1c40*/  FMUL.FTZ R40, R40, R55 ;  /* 0x0000003728287220 */ /* 0x000fe20000410000 */
[----:B------:R-:W-:Y:S01]  /*1c50*/  FMUL.FTZ R55, R47, -1.4426950216293334961 ;  /* 0xbfb8aa3b2f377820 */ /* 0x000fe20000410000 */
[----:B------:R-:W-:Y:S01]  /*1c60*/  FADD.FTZ R13, -R18, R13 ;  /* 0x0000000d120d7221 */ /* 0x000fe20000010100 */
[----:B------:R-:W-:Y:S01]  /*1c70*/  FMUL.FTZ R50, R57, R50 ;  /* 0x0000003239327220 */ /* 0x000fe20000410000 */
[----:B------:R-:W-:Y:S01]  /*1c80*/  FMUL.FTZ R52, R12, R52 ;  /* 0x000000340c347220 */ /* 0x000fe20000410000 */
[----:B------:R-:W0:Y:S01]  /*1c90*/  MUFU.RCP R57, R42 ;  /* 0x0000002a00397308 */ /* 0x000e220000001000 */
[----:B------:R-:W-:Y:S01]  /*1ca0*/  FADD.FTZ R53, R53, 1 ;  /* 0x3f80000035357421 */ /* 0x000fe20000010000 */
[----:B------:R-:W-:Y:S01]  /*1cb0*/  FMUL.FTZ R12, R9, R13 ;  /* 0x0000000d090c7220 */ /* 0x000fe20000410000 */
[----:B------:R-:W-:-:S05]  /*1cc0*/  HADD2.F32 R51, -RZ, R36.H0_H0 ;  /* 0x20000024ff337230 */ /* 0x000fca0000004100 */
[----:B------:R-:W1:Y:S01]  /*1cd0*/  MUFU.EX2 R56, R56 ;  /* 0x0000003800387308 */ /* 0x000e620000000800 */
[----:B------:R-:W-:Y:S01]  /*1ce0*/  FFMA.FTZ R19, R0, R12, R5 ;  /* 0x0000000c00137223 */ /* 0x000fe20000010005 */
[----:B------:R-:W-:-:S06]  /*1cf0*/  HADD2.F32 R13, -RZ, R14.H1_H1 ;  /* 0x3000000eff0d7230 */ /* 0x000fcc0000004100 */
[----:B------:R-:W2:Y:S01]  /*1d00*/  MUFU.EX2 R55, R55 ;  /* 0x0000003700377308 */ /* 0x000ea20000000800 */
[----:B------:R-:W-:Y:S01]  /*1d10*/  FMUL.FTZ R14, R19, -1.4426950216293334961 ;  /* 0xbfb8aa3b130e7820 */ /* 0x000fe20000410000 */
[----:B------:R-:W-:Y:S01]  /*1d20*/  FMUL.FTZ R49, R51, R49 ;  /* 0x0000003133317220 */ /* 0x000fe20000410000 */
[----:B------:R-:W-:-:S05]  /*1d30*/  HADD2.F32 R51, -RZ, R36.H1_H1 ;  /* 0x30000024ff337230 */ /* 0x000fca0000004100 */
[----:B------:R-:W3:Y:S01]  /*1d40*/  MUFU.RCP R53, R53 ;  /* 0x0000003500357308 */ /* 0x000ee20000001000 */
[----:B------:R-:W-:Y:S01]  /*1d50*/  FMUL.FTZ R51, R51, R54 ;  /* 0x0000003633337220 */ /* 0x000fe20000410000 */
[----:B0-----:R-:W-:Y:S01]  /*1d60*/  FADD.FTZ R54, -R57, 1 ;  /* 0x3f80000039367421 */ /* 0x001fe20000010100 */
[----:B-1----:R-:W-:-:S05]  /*1d70*/  FADD.FTZ R56, R56, 1 ;  /* 0x3f80000038387421 */ /* 0x002fca0000010000 */
[----:B------:R-:W0:Y:S01]  /*1d80*/  MUFU.EX2 R14, R14 ;  /* 0x0000000e000e7308 */ /* 0x000e220000000800 */
[----:B--2---:R-:W-:Y:S01]  /*1d90*/  FADD.FTZ R36, R55, 1 ;  /* 0x3f80000037247421 */ /* 0x004fe20000010000 */
[----:B------:R-:W-:Y:S01]  /*1da0*/  FFMA.FTZ R41, R41, R54, 1 ;  /* 0x3f80000029297423 */ /* 0x000fe20000010036 */
[----:B------:R-:W-:Y:S01]  /*1db0*/  FADD.FTZ R13, -R18, R13 ;  /* 0x0000000d120d7221 */ /* 0x000fe20000010100 */
[--C-:B------:R-:W-:Y:S02]  /*1dc0*/  HADD2.F32 R54, -RZ, R37.reuse.H0_H0 ;  /* 0x20000025ff367230 */ /* 0x100fe40000004100 */
[----:B------:R-:W-:Y:S02]  /*1dd0*/  HADD2.F32 R55, -RZ, R37.H1_H1 ;  /* 0x30000025ff377230 */ /* 0x000fe40000004100 */
[----:B------:R3:W1:Y:S01]  /*1de0*/  MUFU.RCP R37, R56 ;  /* 0x0000003800257308 */ /* 0x0006620000001000 */
[----:B------:R-:W-:Y:S01]  /*1df0*/  FMUL.FTZ R13, R9, R13 ;  /* 0x0000000d090d7220 */ /* 0x000fe20000410000 */
[----:B---3--:R-:W-:-:S06]  /*1e00*/  FADD.FTZ R56, -R53, 1 ;  /* 0x3f80000035387421 */ /* 0x008fcc0000010100 */
[----:B------:R-:W2:Y:S01]  /*1e10*/  MUFU.RCP R36, R36 ;  /* 0x0000002400247308 */ /* 0x000ea20000001000 */
[----:B------:R-:W-:Y:S01]  /*1e20*/  FFMA.FTZ R42, R2, R13, R6 ;  /* 0x0000000d022a7223 */ /* 0x000fe20000010006 */
[----:B------:R-:W-:Y:S01]  /*1e30*/  FFMA.FTZ R48, R48, R56, 1 ;  /* 0x3f80000030307423 */ /* 0x000fe20000010038 */
[----:B0-----:R-:W-:Y:S02]  /*1e40*/  FADD.FTZ R14, R14, 1 ;  /* 0x3f8000000e0e7421 */ /* 0x001fe40000010000 */
[----:B------:R-:W-:Y:S01]  /*1e50*/  FMUL.FTZ R58, R42, -1.4426950216293334961 ;  /* 0xbfb8aa3b2a3a7820 */ /* 0x000fe20000410000 */
[----:B------:R-:W-:Y:S01]  /*1e60*/  FMUL.FTZ R48, R53, R48 ;  /* 0x0000003035307220 */ /* 0x000fe20000410000 */
[----:B------:R-:W-:Y:S02]  /*1e70*/  HADD2.F32 R53, -RZ, R15.H0_H0 ;  /* 0x2000000fff357230 */ /* 0x000fe40000004100 */
[----:B------:R-:W-:Y:S02]  /*1e80*/  FMUL.FTZ R57, R57, R41 ;  /* 0x0000002939397220 */ /* 0x000fe40000410000 */
[----:B------:R0:W-:Y:S01]  /*1e90*/  MUFU.RCP R41, R14 ;  /* 0x0000000e00297308 */ /* 0x0001e20000001000 */
[----:B------:R-:W-:Y:S01]  /*1ea0*/  FMUL.FTZ R52, R54, R52 ;  /* 0x0000003436347220 */ /* 0x000fe20000410000 */
[----:B0-----:R-:W-:-:S06]  /*1eb0*/  FADD.FTZ R14, -R18, R53 ;  /* 0x00000035120e7221 */ /* 0x001fcc0000010100 */
[----:B------:R-:W0:Y:S01]  /*1ec0*/  MUFU.EX2 R58, R58 ;  /* 0x0000003a003a7308 */ /* 0x000e220000000800 */
[----:B-1----:R-:W-:Y:S01]  /*1ed0*/  FADD.FTZ R53, -R37, 1 ;  /* 0x3f80000025357421 */ /* 0x002fe20000010100 */
[----:B------:R-:W-:Y:S01]  /*1ee0*/  FMUL.FTZ R14, R9, R14 ;  /* 0x0000000e090e7220 */ /* 0x000fe20000410000 */
[----:B--2---:R-:W-:Y:S02]  /*1ef0*/  FADD.FTZ R54, -R36, 1 ;  /* 0x3f80000024367421 */ /* 0x004fe40000010100 */
[----:B------:R-:W-:Y:S01]  /*1f00*/  FFMA.FTZ R53, R43, R53, 1 ;  /* 0x3f8000002b357423 */ /* 0x000fe20000010035 */
[----:B------:R-:W-:Y:S01]  /*1f10*/  FFMA.FTZ R61, R3, R14, R7 ;  /* 0x0000000e033d7223 */ /* 0x000fe20000010007 */
[----:B------:R-:W-:Y:S02]  /*1f20*/  FFMA.FTZ R47, R47, R54, 1 ;  /* 0x3f8000002f2f7423 */ /* 0x000fe40000010036 */
[----:B------:R-:W-:Y:S01]  /*1f30*/  FMUL.FTZ R54, R37, R53 ;  /* 0x0000003525367220 */ /* 0x000fe20000410000 */
[----:B------:R-:W-:-:S06]  /*1f40*/  FMUL.FTZ R53, R61, -1.4426950216293334961 ;  /* 0xbfb8aa3b3d357820 */ /* 0x000fcc0000410000 */
[----:B------:R-:W1:Y:S01]  /*1f50*/  MUFU.EX2 R53, R53 ;  /* 0x0000003500357308 */ /* 0x000e620000000800 */
[----:B0-----:R-:W-:Y:S01]  /*1f60*/  FADD.FTZ R58, R58, 1 ;  /* 0x3f8000003a3a7421 */ /* 0x001fe20000010000 */
[----:B------:R-:W-:Y:S01]  /*1f70*/  FMUL.FTZ R47, R36, R47 ;  /* 0x0000002f242f7220 */ /* 0x000fe20000410000 */
[----:B----4-:R-:W-:-:S05]  /*1f80*/  HADD2.F32 R36, -RZ, R30.H1_H1 ;  /* 0x3000001eff247230 */ /* 0x010fca0000004100 */
[----:B------:R-:W0:Y:S01]  /*1f90*/  MUFU.RCP R43, R58 ;  /* 0x0000003a002b7308 */ /* 0x000e220000001000 */
[----:B------:R-:W-:Y:S02]  /*1fa0*/  HADD2.F32 R37, -RZ, R30.H0_H0 ;  /* 0x2000001eff257230 */ /* 0x000fe40000004100 */
[----:B------:R-:W-:Y:S01]  /*1fb0*/  FMUL.FTZ R36, R36, R48 ;  /* 0x0000003024247220 */ /* 0x000fe20000410000 */
[----:B------:R-:W-:Y:S01]  /*1fc0*/  FADD.FTZ R30, -R41, 1 ;  /* 0x3f800000291e7421 */ /* 0x000fe20000010100 */
[----:B------:R-:W-:Y:S02]  /*1fd0*/  HADD2.F32 R48, -RZ, R31.H1_H1 ;  /* 0x3000001fff307230 */ /* 0x000fe40000004100 */
[----:B------:R-:W-:Y:S02]  /*1fe0*/  HADD2.F32 R15, -RZ, R15.H1_H1 ;  /* 0x3000000fff0f7230 */ /* 0x000fe40000004100 */
[----:B------:R-:W-:Y:S01]  /*1ff0*/  FFMA.FTZ R30, R19, R30, 1 ;  /* 0x3f800000131e7423 */ /* 0x000fe2000001001e */
[----:B-1----:R-:W-:Y:S01]  /*2000*/  FADD.FTZ R53, R53, 1 ;  /* 0x3f80000035357421 */ /* 0x002fe20000010000 */
[----:B------:R-:W-:Y:S01]  /*2010*/  FMUL.FTZ R48, R48, R54 ;  /* 0x0000003630307220 */ /* 0x000fe20000410000 */
[----:B------:R-:W-:-:S02]  /*2020*/  FADD.FTZ R15, -R18, R15 ;  /* 0x0000000f120f7221 */ /* 0x000fc40000010100 */
[----:B------:R1:W2:Y:S01]  /*2030*/  MUFU.RCP R54, R53 ;  /* 0x0000003500367308 */ /* 0x0002a20000001000 */
[----:B------:R-:W-:Y:S01]  /*2040*/  FMUL.FTZ R30, R41, R30 ;  /* 0x0000001e291e7220 */ /* 0x000fe20000410000 */
[--C-:B------:R-:W-:Y:S02]  /*2050*/  HADD2.F32 R41, -RZ, R16.reuse.H0_H0 ;  /* 0x20000010ff297230 */ /* 0x100fe40000004100 */
[----:B0-----:R-:W-:Y:S01]  /*2060*/  FADD.FTZ R19, -R43, 1 ;  /* 0x3f8000002b137421 */ /* 0x001fe20000010100 */
[----:B------:R-:W-:Y:S01]  /*2070*/  FMUL.FTZ R15, R9, R15 ;  /* 0x0000000f090f7220 */ /* 0x000fe20000410000 */
[----:B------:R-:W-:Y:S02]  /*2080*/  HADD2.F32 R16, -RZ, R16.H1_H1 ;  /* 0x30000010ff107230 */ /* 0x000fe40000004100 */
[----:B------:R-:W-:Y:S01]  /*2090*/  FFMA.FTZ R19, R42, R19, 1 ;  /* 0x3f8000002a137423 */ /* 0x000fe20000010013 */
[----:B------:R-:W-:Y:S01]  /*20a0*/  FMUL.FTZ R50, R55, R50 ;  /* 0x0000003237327220 */ /* 0x000fe20000410000 */
[----:B-1----:R-:W-:Y:S01]  /*20b0*/  FFMA.FTZ R53, R4, R15, R8 ;  /* 0x0000000f04357223 */ /* 0x002fe20000010008 */
[----:B------:R-:W-:-:S02]  /*20c0*/  HADD2.F32 R55, -RZ, R31.H0_H0 ;  /* 0x2000001fff377230 */ /* 0x000fc40000004100 */
[C---:B------:R-:W-:Y:S01]  /*20d0*/  FADD.FTZ R41, -R18.reuse, R41 ;  /* 0x0000002912297221 */ /* 0x040fe20000010100 */
[----:B------:R-:W-:Y:S01]  /*20e0*/  FMUL.FTZ R31, R43, R19 ;  /* 0x000000132b1f7220 */ /* 0x000fe20000410000 */
[--C-:B------:R-:W-:Y:S02]  /*20f0*/  HADD2.F32 R42, -RZ, R17.reuse.H0_H0 ;  /* 0x20000011ff2a7230 */ /* 0x100fe40000004100 */
[----:B------:R-:W-:Y:S01]  /*2100*/  FMUL.FTZ R60, R53, -1.4426950216293334961 ;  /* 0xbfb8aa3b353c7820 */ /* 0x000fe20000410000 */
[----:B------:R-:W-:Y:S02]  /*2110*/  HADD2.F32 R19, -RZ, R17.H1_H1 ;  /* 0x30000011ff137230 */ /* 0x000fe40000004100 */
[C---:B------:R-:W-:Y:S01]  /*2120*/  FADD.FTZ R17, -R18.reuse, R16 ;  /* 0x0000001012117221 */ /* 0x040fe20000010100 */
[----:B------:R-:W-:Y:S01]  /*2130*/  FMUL.FTZ R16, R9, R41 ;  /* 0x0000002909107220 */ /* 0x000fe20000410000 */
[C---:B------:R-:W-:Y:S01]  /*2140*/  FADD.FTZ R42, -R18.reuse, R42 ;  /* 0x0000002a122a7221 */ /* 0x040fe20000010100 */
[----:B------:R-:W-:-:S02]  /*2150*/  FADD.FTZ R19, -R18, R19 ;  /* 0x0000001312137221 */ /* 0x000fc40000010100 */
[----:B------:R-:W-:Y:S01]  /*2160*/  FFMA.FTZ R59, R0, R16, R5 ;  /* 0x00000010003b7223 */ /* 0x000fe20000010005 */
[----:B------:R-:W0:Y:S01]  /*2170*/  MUFU.EX2 R60, R60 ;  /* 0x0000003c003c7308 */ /* 0x000e220000000800 */
[----:B------:R-:W-:Y:S01]  /*2180*/  FMUL.FTZ R17, R9, R17 ;  /* 0x0000001109117220 */ /* 0x000fe20000410000 */
[----:B--2---:R-:W-:Y:S01]  /*2190*/  FADD.FTZ R18, -R54, 1 ;  /* 0x3f80000036127421 */ /* 0x004fe20000010100 */
[----:B------:R-:W-:Y:S02]  /*21a0*/  FMUL.FTZ R41, R59, -1.4426950216293334961 ;  /* 0xbfb8aa3b3b297820 */ /* 0x000fe40000410000 */
[----:B------:R-:W-:Y:S01]  /*21b0*/  FFMA.FTZ R58, R2, R17, R6 ;  /* 0x00000011023a7223 */ /* 0x000fe20000010006 */
[----:B------:R-:W-:Y:S01]  /*21c0*/  FFMA.FTZ R61, R61, R18, 1 ;  /* 0x3f8000003d3d7423 */ /* 0x000fe20000010012 */
[----:B------:R-:W-:Y:S01]  /*21d0*/  FMUL.FTZ R18, R9, R42 ;  /* 0x0000002a09127220 */ /* 0x000fe20000410000 */
[----:B------:R-:W-:Y:S01]  /*21e0*/  FMUL.FTZ R37, R37, R57 ;  /* 0x0000003925257220 */ /* 0x000fe20000410000 */
[----:B------:R-:W-:Y:S01]  /*21f0*/  FMUL.FTZ R42, R58, -1.4426950216293334961 ;  /* 0xbfb8aa3b3a2a7820 */ /* 0x000fe20000410000 */
[----:B------:R-:W1:Y:S01]  /*2200*/  MUFU.EX2 R41, R41 ;  /* 0x0000002900297308 */ /* 0x000e620000000800 */
[----:B------:R-:W-:Y:S01]  /*2210*/  FFMA.FTZ R57, R3, R18, R7 ;  /* 0x0000001203397223 */ /* 0x000fe20000010007 */
[----:B------:R-:W-:-:S03]  /*2220*/  FMUL.FTZ R19, R9, R19 ;  /* 0x0000001309137220 */ /* 0x000fc60000410000 */
[----:B------:R-:W-:Y:S01]  /*2230*/  FMUL.FTZ R43, R57, -1.4426950216293334961 ;  /* 0xbfb8aa3b392b7820 */ /* 0x000fe20000410000 */
[----:B------:R-:W-:Y:S02]  /*2240*/  FFMA.FTZ R56, R4, R19, R8 ;  /* 0x0000001304387223 */ /* 0x000fe40000010008 */
[----:B------:R-:W2:Y:S01]  /*2250*/  MUFU.EX2 R42, R42 ;  /* 0x0000002a002a7308 */ /* 0x000ea20000000800 */
[----:B------:R-:W-:Y:S01]  /*2260*/  FMUL.FTZ R47, R55, R47 ;  /* 0x0000002f372f7220 */ /* 0x000fe20000410000 */
[----:B0-----:R-:W-:Y:S01]  /*2270*/  FADD.FTZ R60, R60, 1 ;  /* 0x3f8000003c3c7421 */ /* 0x001fe20000010000 */
[----:B------:R-:W-:-:S05]  /*2280*/  FMUL.FTZ R55, R56, -1.4426950216293334961 ;  /* 0xbfb8aa3b38377820 */ /* 0x000fca0000410000 */
[----:B------:R-:W0:Y:S01]  /*2290*/  MUFU.EX2 R43, R43 ;  /* 0x0000002b002b7308 */ /* 0x000e220000000800 */
[----:B-1----:R-:W-:-:S07]  /*22a0*/  FADD.FTZ R41, R41, 1 ;  /* 0x3f80000029297421 */ /* 0x002fce0000010000 */
[----:B------:R-:W1:Y:S01]  /*22b0*/  MUFU.RCP R60, R60 ;  /* 0x0000003c003c7308 */ /* 0x000e620000001000 */
[----:B--2---:R-:W-:-:S07]  /*22c0*/  FADD.FTZ R42, R42, 1 ;  /* 0x3f8000002a2a7421 */ /* 0x004fce0000010000 */
[----:B------:R-:W2:Y:S01]  /*22d0*/  MUFU.EX2 R55, R55 ;  /* 0x0000003700377308 */ /* 0x000ea20000000800 */
[----:B0-----:R-:W-:-:S07]  /*22e0*/  FADD.FTZ R43, R43, 1 ;  /* 0x3f8000002b2b7421 */ /* 0x001fce0000010000 */
[----:B------:R-:W0:Y:S01]  /*22f0*/  MUFU.RCP R41, R41 ;  /* 0x0000002900297308 */ /* 0x000e220000001000 */
[----:B------:R-:W-:Y:S01]  /*2300*/  FMUL.FTZ R54, R54, R61 ;  /* 0x0000003d36367220 */ /* 0x000fe20000410000 */
[----:B-1----:R-:W-:-:S06]  /*2310*/  FADD.FTZ R61, -R60, 1 ;  /* 0x3f8000003c3d7421 */ /* 0x002fcc0000010100 */
[----:B------:R-:W1:Y:S01]  /*2320*/  MUFU.RCP R42, R42 ;  /* 0x0000002a002a7308 */ /* 0x000e620000001000 */
[----:B--2---:R-:W-:Y:S01]  /*2330*/  FADD.FTZ R55, R55, 1 ;  /* 0x3f80000037377421 */ /* 0x004fe20000010000 */
[----:B------:R-:W-:Y:S01]  /*2340*/  STL [R1+0xe4], R40 ;  /* 0x0000e42801007387 */ /* 0x000fe20000100800 */
[----:B------:R-:W-:-:S05]  /*2350*/  FFMA.FTZ R53, R53, R61, 1 ;  /* 0x3f80000035357423 */ /* 0x000fca000001003d */
[----:B------:R-:W2:Y:S01]  /*2360*/  MUFU.RCP R43, R43 ;  /* 0x0000002b002b7308 */ /* 0x000ea20000001000 */
[----:B------:R-:W-:Y:S01]  /*2370*/  STL [R1+0xdc], R44 ;  /* 0x0000dc2c01007387 */ /* 0x000fe20000100800 */
[----:B------:R-:W-:-:S03]  /*2380*/  FMUL.FTZ R53, R60, R53 ;  /* 0x000000353c357220 */ /* 0x000fc60000410000 */
[----:B------:R3:W-:Y:S01]  /*2390*/  STL [R1+0xd0], R45 ;  /* 0x0000d02d01007387 */ /* 0x0007e20000100800 */
[----:B0-----:R-:W-:Y:S02]  /*23a0*/  FADD.FTZ R60, -R41, 1 ;  /* 0x3f800000293c7421 */ /* 0x001fe40000010100 */
[----:B------:R-:W0:Y:S01]  /*23b0*/  MUFU.RCP R55, R55 ;  /* 0x0000003700377308 */ /* 0x000e220000001000 */
[----:B------:R-:W-:Y:S04]  /*23c0*/  STL [R1+0xc4], R46 ;  /* 0x0000c42e01007387 */ /* 0x000fe80000100800 */
[----:B------:R4:W-:Y:S04]  /*23d0*/  STL [R1+0x18], R39 ;  /* 0x0000182701007387 */ /* 0x0009e80000100800 */
[----:B---3--:R-:W3:Y:S01]  /*23e0*/  LDL.LU R45, [R1+0x38] ;  /* 0x00003800012d7983 */ /* 0x008ee20000300800 */
[----:B------:R-:W-:Y:S01]  /*23f0*/  FFMA.FTZ R59, R59, R60, 1 ;  /* 0x3f8000003b3b7423 */ /* 0x000fe2000001003c */
[----:B-1----:R-:W-:-:S02]  /*2400*/  FADD.FTZ R60, -R42, 1 ;  /* 0x3f8000002a3c7421 */ /* 0x002fc40000010100 */
[----:B----4-:R-:W4:Y:S04]  /*2410*/  LDL.LU R39, [R1+0x3c] ;  /* 0x00003c0001277983 */ /* 0x010f280000300800 */
[----:B------:R-:W3:Y:S04]  /*2420*/  LDL R40, [R1+0x78] ;  /* 0x0000780001287983 */ /* 0x000ee80000100800 */
[----:B------:R-:W3:Y:S04]  /*2430*/  LDL R44, [R1+0x8c] ;  /* 0x00008c00012c7983 */ /* 0x000ee80000100800 */
[----:B------:R1:W-:Y:S01]  /*2440*/  STL [R1+0xb4], R10 ;  /* 0x0000b40a01007387 */ /* 0x0003e20000100800 */
[----:B------:R-:W-:Y:S01]  /*2450*/  FFMA.FTZ R58, R58, R60, 1 ;  /* 0x3f8000003a3a7423 */ /* 0x000fe2000001003c */
[----:B--2---:R-:W-:-:S02]  /*2460*/  FADD.FTZ R60, -R43, 1 ;  /* 0x3f8000002b3c7421 */ /* 0x004fc40000010100 */
[----:B-1----:R-:W2:Y:S04]  /*2470*/  LDL.LU R10, [R1+0x44] ;  /* 0x00004400010a7983 */ /* 0x002ea80000300800 */
[----:B------:R1:W-:Y:S01]  /*2480*/  STL [R1+0xb8], R11 ;  /* 0x0000b80b01007387 */ /* 0x0003e20000100800 */
[----:B------:R-:W-:-:S03]  /*2490*/  FFMA.FTZ R57, R57, R60, 1 ;  /* 0x3f80000039397423 */ /* 0x000fc6000001003c */
[----:B-1----:R-:W2:Y:S04]  /*24a0*/  LDL.LU R11, [R1+0x40] ;  /* 0x00004000010b7983 */ /* 0x002ea80000300800 */
[----:B------:R1:W-:Y:S01]  /*24b0*/  STL [R1+0xbc], R12 ;  /* 0x0000bc0c01007387 */ /* 0x0003e20000100800 */
[----:B0-----:R-:W-:-:S03]  /*24c0*/  FADD.FTZ R60, -R55, 1 ;  /* 0x3f800000373c7421 */ /* 0x001fc60000010100 */
[----:B-1----:R-:W2:Y:S04]  /*24d0*/  LDL.LU R12, [R1+0x4c] ;  /* 0x00004c00010c7983 */ /* 0x002ea80000300800 */
[----:B------:R0:W-:Y:S01]  /*24e0*/  STL [R1+0xc0], R13 ;  /* 0x0000c00d01007387 */ /* 0x0001e20000100800 */
[----:B------:R-:W-:-:S03]  /*24f0*/  FFMA.FTZ R56, R56, R60, 1 ;  /* 0x3f80000038387423 */ /* 0x000fc6000001003c */
[----:B0-----:R-:W2:Y:S04]  /*2500*/  LDL.LU R13, [R1+0x48] ;  /* 0x00004800010d7983 */ /* 0x001ea80000300800 */
[----:B------:R0:W-:Y:S04]  /*2510*/  STL [R1+0xc8], R49 ;  /* 0x0000c83101007387 */ /* 0x0001e80000100800 */
[----:B0-----:R-:W2:Y:S04]  /*2520*/  LDL.LU R49, [R1+0x54] ;  /* 0x0000540001317983 */ /* 0x001ea80000300800 */
[----:B------:R-:W-:Y:S04]  /*2530*/  STL [R1+0xcc], R51 ;  /* 0x0000cc3301007387 */ /* 0x000fe80000100800 */
[----:B------:R-:W-:Y:S04]  /*2540*/  STL [R1+0xd4], R52 ;  /* 0x0000d43401007387 */ /* 0x000fe80000100800 */
[----:B------:R0:W-:Y:S04]  /*2550*/  STL [R1+0xd8], R50 ;  /* 0x0000d83201007387 */ /* 0x0001e80000100800 */
[----:B0-----:R-:W2:Y:S04]  /*2560*/  LDL.LU R50, [R1+0x50] ;  /* 0x0000500001327983 */ /* 0x001ea80000300800 */
[----:B------:R-:W-:Y:S04]  /*2570*/  STL [R1+0xb0], R14 ;  /* 0x0000b00e01007387 */ /* 0x000fe80000100800 */
[----:B------:R-:W-:Y:S04]  /*2580*/  STL [R1+0xe0], R37 ;  /* 0x0000e02501007387 */ /* 0x000fe80000100800 */
[----:B------:R-:W-:Y:S04]  /*2590*/  STL [R1+0xe8], R36 ;  /* 0x0000e82401007387 */ /* 0x000fe80000100800 */
[----:B------:R0:W-:Y:S04]  /*25a0*/  STL [R1+0xec], R47 ;  /* 0x0000ec2f01007387 */ /* 0x0001e80000100800 */
[----:B0-----:R-:W2:Y:S04]  /*25b0*/  LDL R47, [R1+0x80] ;  /* 0x00008000012f7983 */ /* 0x001ea80000100800 */
[----:B------:R-:W-:Y:S04]  /*25c0*/  STL [R1+0xf0], R48 ;  /* 0x0000f03001007387 */ /* 0x000fe80000100800 */
[----:B------:R0:W-:Y:S04]  /*25d0*/  STL [R1+0xac], R5 ;  /* 0x0000ac0501007387 */ /* 0x0001e80000100800 */
[----:B------:R-:W2:Y:S01]  /*25e0*/  LDL R52, [R1+0x88] ;  /* 0x0000880001347983 */ /* 0x000ea20000100800 */
[----:B0-----:R-:W-:-:S03]  /*25f0*/  FMUL.FTZ R5, R55, R56 ;  /* 0x0000003837057220 */ /* 0x001fc60000410000 */
[----:B------:R-:W2:Y:S04]  /*2600*/  LDL R56, [R1+0x58] ;  /* 0x0000580001387983 */ /* 0x000ea80000100800 */
[----:B------:R0:W-:Y:S04]  /*2610*/  STL [R1+0x30], R5 ;  /* 0x0000300501007387 */ /* 0x0001e80000100800 */
[----:B------:R-:W2:Y:S04]  /*2620*/  LDL R51, [R1+0x98] ;  /* 0x0000980001337983 */ /* 0x000ea80000100800 */
[----:B------:R-:W2:Y:S01]  /*2630*/  LDL R46, [R1+0x94] ;  /* 0x00009400012e7983 */ /* 0x000ea20000100800 */
[----:B------:R-:W-:-:S02]  /*2640*/  HADD2.F32 R55, -RZ, R32.H0_H0 ;  /* 0x20000020ff377230 */ /* 0x000fc40000004100 */
[----:B------:R-:W-:Y:S01]  /*2650*/  FMUL.FTZ R43, R43, R57 ;  /* 0x000000392b2b7220 */ /* 0x000fe20000410000 */
[----:B------:R-:W-:Y:S01]  /*2660*/  FMUL.FTZ R41, R41, R59 ;  /* 0x0000003b29297220 */ /* 0x000fe20000410000 */
[----:B------:R-:W-:Y:S01]  /*2670*/  FMUL.FTZ R48, R2, R20 ;  /* 0x0000001402307220 */ /* 0x000fe20000410000 */
[----:B------:R-:W-:Y:S01]  /*2680*/  FMUL.FTZ R42, R42, R58 ;  /* 0x0000003a2a2a7220 */ /* 0x000fe20000410000 */
[----:B------:R-:W-:Y:S01]  /*2690*/  FMUL.FTZ R30, R55, R30 ;  /* 0x0000001e371e7220 */ /* 0x000fe20000410000 */
[----:B------:R-:W-:Y:S02]  /*26a0*/  HADD2.F32 R55, -RZ, R32.H1_H1 ;  /* 0x30000020ff377230 */ /* 0x000fe40000004100 */
[----:B------:R-:W-:Y:S01]  /*26b0*/  FMUL.FTZ R36, R3, R21 ;  /* 0x0000001503247220 */ /* 0x000fe20000410000 */
[--C-:B------:R-:W-:Y:S02]  /*26c0*/  HADD2.F32 R32, -RZ, R33.reuse.H0_H0 ;  /* 0x20000021ff207230 */ /* 0x100fe40000004100 */
[----:B------:R-:W-:Y:S01]  /*26d0*/  FMUL.FTZ R37, R4, R22 ;  /* 0x0000001604257220 */ /* 0x000fe20000410000 */
[----:B------:R-:W-:Y:S01]  /*26e0*/  HADD2.F32 R33, -RZ, R33.H1_H1 ;  /* 0x30000021ff217230 */ /* 0x000fe20000004100 */
[----:B0-----:R-:W2:Y:S01]  /*26f0*/  LDL R5, [R1+0x7c] ;  /* 0x00007c0001057983 */ /* 0x001ea20000100800 */
[----:B------:R-:W-:Y:S01]  /*2700*/  FMUL.FTZ R32, R32, R54 ;  /* 0x0000003620207220 */ /* 0x000fe20000410000 */
[----:B------:R-:W-:-:S02]  /*2710*/  HADD2.F32 R54, -RZ, R24.H1_H1 ;  /* 0x30000018ff367230 */ /* 0x000fc40000004100 */
[----:B------:R-:W-:Y:S01]  /*2720*/  FMUL.FTZ R33, R33, R53 ;  /* 0x0000003521217220 */ /* 0x000fe20000410000 */
[----:B------:R-:W-:Y:S02]  /*2730*/  HADD2.F32 R53, -RZ, R24.H0_H0 ;  /* 0x20000018ff357230 */ /* 0x000fe40000004100 */
[----:B------:R-:W-:Y:S02]  /*2740*/  HADD2.F32 R24, -RZ, R25.H0_H0 ;  /* 0x20000019ff187230 */ /* 0x000fe40000004100 */
[----:B------:R-:W-:-:S03]  /*2750*/  FMUL.FTZ R31, R55, R31 ;  /* 0x0000001f371f7220 */ /* 0x000fc60000410000 */
[----:B------:R-:W-:Y:S01]  /*2760*/  FMUL.FTZ R43, R24, R43 ;  /* 0x0000002b182b7220 */ /* 0x000fe20000410000 */
[----:B------:R-:W-:Y:S01]  /*2770*/  FMUL.FTZ R41, R53, R41 ;  /* 0x0000002935297220 */ /* 0x000fe20000410000 */
[----:B------:R-:W-:Y:S01]  /*2780*/  FMUL.FTZ R42, R54, R42 ;  /* 0x0000002a362a7220 */ /* 0x000fe20000410000 */
[----:B------:R-:W-:Y:S02]  /*2790*/  HADD2.F32 R14, -RZ, R25.H1_H1 ;  /* 0x30000019ff0e7230 */ /* 0x000fe40000004100 */
[----:B----4-:R-:W-:Y:S01]  /*27a0*/  FADD.FTZ R24, R22, R39 ;  /* 0x0000002716187221 */ /* 0x010fe20000010000 */
[----:B------:R-:W-:Y:S01]  /*27b0*/  FMUL.FTZ R39, R0, R23 ;  /* 0x0000001700277220 */ /* 0x000fe20000410000 */
[----:B---3--:R-:W-:Y:S01]  /*27c0*/  FFMA.FTZ R61, R44, R22, R45 ;  /* 0x000000162c3d7223 */ /* 0x008fe2000001002d */
[----:B------:R-:W-:Y:S02]  /*27d0*/  FMUL.FTZ R45, R2, R34 ;  /* 0x00000022022d7220 */ /* 0x000fe40000410000 */
[----:B------:R-:W-:Y:S01]  /*27e0*/  FADD.FTZ R25, RZ, R39 ;  /* 0x00000027ff197221 */ /* 0x000fe20000010000 */
[----:B--2---:R-:W-:-:S02]  /*27f0*/  FADD.FTZ R59, R21, R10 ;  /* 0x0000000a153b7221 */ /* 0x004fc40000010000 */
[----:B------:R-:W2:Y:S02]  /*2800*/  LDL R10, [R1+0x6c] ;  /* 0x00006c00010a7983 */ /* 0x000ea40000100800 */
[----:B------:R-:W-:Y:S01]  /*2810*/  FADD.FTZ R59, R59, R35 ;  /* 0x000000233b3b7221 */ /* 0x000fe20000010000 */
[----:B------:R-:W-:Y:S02]  /*2820*/  FFMA.FTZ R60, R40, R21, R11 ;  /* 0x00000015283c7223 */ /* 0x000fe4000001000b */
[----:B------:R-:W3:Y:S01]  /*2830*/  LDL R11, [R1+0x70] ;  /* 0x00007000010b7983 */ /* 0x000ee20000100800 */
[----:B------:R-:W-:-:S03]  /*2840*/  FADD.FTZ R58, R20, R12 ;  /* 0x0000000c143a7221 */ /* 0x000fc60000010000 */
[----:B------:R-:W4:Y:S04]  /*2850*/  LDL R12, [R1+0x74] ;  /* 0x00007400010c7983 */ /* 0x000f280000100800 */
[----:B------:R0:W-:Y:S01]  /*2860*/  STL [R1+0x8], R39 ;  /* 0x0000082701007387 */ /* 0x0001e20000100800 */
[----:B------:R-:W-:-:S03]  /*2870*/  FADD.FTZ R58, R58, R34 ;  /* 0x000000223a3a7221 */ /* 0x000fc60000010000 */
[----:B------:R1:W-:Y:S04]  /*2880*/  STL [R1+0x20], R48 ;  /* 0x0000203001007387 */ /* 0x0003e80000100800 */
[----:B------:R4:W-:Y:S04]  /*2890*/  STL [R1+0x1c], R36 ;  /* 0x00001c2401007387 */ /* 0x0009e80000100800 */
[----:B------:R4:W-:Y:S01]  /*28a0*/  STL [R1+0x14], R37 ;  /* 0x0000142501007387 */ /* 0x0009e20000100800 */
[----:B------:R-:W-:Y:S01]  /*28b0*/  FADD.FTZ R54, R23, R49 ;  /* 0x0000003117367221 */ /* 0x000fe20000010000 */
[----:B------:R-:W-:Y:S01]  /*28c0*/  FMUL.FTZ R49, R3, R35 ;  /* 0x0000002303317220 */ /* 0x000fe20000410000 */
[----:B------:R-:W-:Y:S01]  /*28d0*/  FFMA.FTZ R53, R47, R20, R13 ;  /* 0x000000142f357223 */ /* 0x000fe2000001000d */
[----:B------:R-:W-:Y:S01]  /*28e0*/  FMUL.FTZ R13, R4, R26 ;  /* 0x0000001a040d7220 */ /* 0x000fe20000410000 */
[----:B------:R-:W-:Y:S01]  /*28f0*/  FADD.FTZ R20, R24, R26 ;  /* 0x0000001a18147221 */ /* 0x000fe20000010000 */
[----:B------:R-:W-:Y:S01]  /*2900*/  FFMA.FTZ R55, R56, R23, R50 ;  /* 0x0000001738377223 */ /* 0x000fe20000010032 */
[----:B------:R-:W-:-:S05]  /*2910*/  FMUL.FTZ R50, R0, R29 ;  /* 0x0000001d00327220 */ /* 0x000fca0000410000 */
[----:B------:R3:W-:Y:S01]  /*2920*/  STL [R1+0x10], R50 ;  /* 0x0000103201007387 */ /* 0x0007e20000100800 */
[----:B------:R-:W-:-:S03]  /*2930*/  FFMA.FTZ R21, R51, R34, R53 ;  /* 0x0000002233157223 */ /* 0x000fc60000010035 */
[----:B------:R-:W2:Y:S01]  /*2940*/  LDL R34, [R1+0x84] ;  /* 0x0000840001227983 */ /* 0x000ea20000100800 */
[----:B------:R-:W-:-:S03]  /*2950*/  FFMA.FTZ R60, R46, R35, R60 ;  /* 0x000000232e3c7223 */ /* 0x000fc6000001003c */
[----:B------:R3:W-:Y:S01]  /*2960*/  STL [R1+0xc], R45 ;  /* 0x00000c2d01007387 */ /* 0x0007e20000100800 */
[----:B------:R-:W-:-:S03]  /*2970*/  FFMA.FTZ R24, R56, R39, RZ ;  /* 0x0000002738187223 */ /* 0x000fc600000100ff */
[----:B------:R-:W3:Y:S04]  /*2980*/  LDL R35, [R1+0x90] ;  /* 0x0000900001237983 */ /* 0x000ee80000100800 */
[----:B------:R3:W-:Y:S04]  /*2990*/  STL [R1+0x4], R49 ;  /* 0x0000043101007387 */ /* 0x0007e80000100800 */
[----:B------:R3:W-:Y:S04]  /*29a0*/  STL [R1], R13 ;  /* 0x0000000d01007387 */ /* 0x0007e80000100800 */
[----:B0-----:R-:W3:Y:S01]  /*29b0*/  LDL.LU R39, [R1+0xf4] ;  /* 0x0000f40001277983 */ /* 0x001ee20000300800 */
[----:B------:R-:W-:Y:S01]  /*29c0*/  FADD.FTZ R25, R25, R48 ;  /* 0x0000003019197221 */ /* 0x000fe20000010000 */
[----:B------:R-:W-:Y:S01]  /*29d0*/  FFMA.FTZ R24, R47, R48, R24 ;  /* 0x000000302f187223 */ /* 0x000fe20000010018 */
[----:B------:R-:W-:Y:S01]  /*29e0*/  FFMA.FTZ R23, R52, R29, R55 ;  /* 0x0000001d34177223 */ /* 0x000fe20000010037 */
[----:B------:R-:W-:Y:S01]  /*29f0*/  FADD.FTZ R22, R54, R29 ;  /* 0x0000001d36167221 */ /* 0x000fe20000010000 */
[----:B------:R-:W-:Y:S01]  /*2a00*/  FADD.FTZ R25, R25, R36 ;  /* 0x0000002419197221 */ /* 0x000fe20000010000 */
[----:B------:R-:W-:Y:S01]  /*2a10*/  FFMA.FTZ R24, R40, R36, R24 ;  /* 0x0000002428187223 */ /* 0x000fe20000010018 */
[----:B------:R-:W3:Y:S01]  /*2a20*/  LDL R29, [R1+0x64] ;  /* 0x00006400011d7983 */ /* 0x000ee20000100800 */
[----:B------:R-:W-:Y:S01]  /*2a30*/  FADD.FTZ R59, R59, R38 ;  /* 0x000000263b3b7221 */ /* 0x000fe20000010000 */
[----:B------:R-:W-:-:S02]  /*2a40*/  FMUL.FTZ R55, R3, R38 ;  /* 0x0000002603377220 */ /* 0x000fc40000410000 */
[----:B-1----:R-:W3:Y:S01]  /*2a50*/  LDL.LU R48, [R1+0xf0] ;  /* 0x0000f00001307983 */ /* 0x002ee20000300800 */
[----:B------:R-:W-:Y:S01]  /*2a60*/  FADD.FTZ R25, R25, R37 ;  /* 0x0000002519197221 */ /* 0x000fe20000010000 */
[----:B------:R-:W-:Y:S02]  /*2a70*/  FFMA.FTZ R24, R44, R37, R24 ;  /* 0x000000252c187223 */ /* 0x000fe40000010018 */
[----:B------:R-:W3:Y:S01]  /*2a80*/  LDL.LU R47, [R1+0xec] ;  /* 0x0000ec00012f7983 */ /* 0x000ee20000300800 */
[-C--:B------:R-:W-:Y:S01]  /*2a90*/  FFMA.FTZ R21, R5, R28.reuse, R21 ;  /* 0x0000001c05157223 */ /* 0x080fe20000010015 */
        /* <DEDUP_REMOVED lines=8> */
[----:B----4-:R-:W-:-:S02]  /*2b20*/  FFMA.FTZ R60, R12, R38, R60 ;  /* 0x000000260c3c7223 */ /* 0x010fc4000001003c */
[----:B------:R-:W4:Y:S04]  /*2b30*/  LDL R38, [R1+0x60] ;  /* 0x0000600001267983 */ /* 0x000f280000100800 */
[----:B------:R-:W4:Y:S04]  /*2b40*/  LDL.LU R36, [R1+0xe8] ;  /* 0x0000e80001247983 */ /* 0x000f280000300800 */
[----:B------:R-:W4:Y:S04]  /*2b50*/  LDL.LU R40, [R1+0xe4] ;  /* 0x0000e40001287983 */ /* 0x000f280000300800 */
[----:B------:R-:W4:Y:S04]  /*2b60*/  LDL.LU R37, [R1+0xe0] ;  /* 0x0000e00001257983 */ /* 0x000f280000300800 */
[----:B------:R-:W4:Y:S04]  /*2b70*/  LDL.LU R44, [R1+0xdc] ;  /* 0x0000dc00012c7983 */ /* 0x000f280000300800 */
[----:B------:R-:W4:Y:S01]  /*2b80*/  LDL R28, [R1+0x5c] ;  /* 0x00005c00011c7983 */ /* 0x000f220000100800 */
[----:B--2---:R-:W-:Y:S01]  /*2b90*/  FFMA.FTZ R23, R34, R27, R23 ;  /* 0x0000001b22177223 */ /* 0x004fe20000010017 */
[----:B---3--:R-:W-:-:S04]  /*2ba0*/  FFMA.FTZ R61, R35, R26, R61 ;  /* 0x0000001a233d7223 */ /* 0x008fc8000001003d */
[-C--:B------:R-:W-:Y:S01]  /*2bb0*/  FFMA.FTZ R61, R11, R39.reuse, R61 ;  /* 0x000000270b3d7223 */ /* 0x080fe2000001003d */
[----:B------:R-:W-:Y:S01]  /*2bc0*/  FADD.FTZ R20, R20, R39 ;  /* 0x0000002714147221 */ /* 0x000fe20000010000 */
[----:B------:R-:W-:Y:S02]  /*2bd0*/  FMUL.FTZ R54, R4, R39 ;  /* 0x0000002704367220 */ /* 0x000fe40000410000 */
[----:B------:R-:W2:Y:S04]  /*2be0*/  LDL R39, [R1+0x68] ;  /* 0x0000680001277983 */ /* 0x000ea80000100800 */
[----:B------:R-:W3:Y:S04]  /*2bf0*/  LDL.LU R50, [R1+0xd8] ;  /* 0x0000d80001327983 */ /* 0x000ee80000300800 */
[----:B------:R-:W3:Y:S04]  /*2c00*/  LDL.LU R52, [R1+0xd4] ;  /* 0x0000d40001347983 */ /* 0x000ee80000300800 */
[----:B------:R-:W3:Y:S04]  /*2c10*/  LDL R27, [R1+0x34] ;  /* 0x00003400011b7983 */ /* 0x000ee80000100800 */
[----:B------:R-:W3:Y:S01]  /*2c20*/  LDL.LU R45, [R1+0xd0] ;  /* 0x0000d000012d7983 */ /* 0x000ee20000300800 */
[----:B------:R-:W-:Y:S01]  /*2c30*/  FFMA.FTZ R24, R46, R49, R24 ;  /* 0x000000312e187223 */ /* 0x000fe20000010018 */
[----:B------:R-:W-:-:S02]  /*2c40*/  FADD.FTZ R25, R25, R49 ;  /* 0x0000003119197221 */ /* 0x000fc40000010000 */
[----:B------:R-:W3:Y:S01]  /*2c50*/  LDL.LU R51, [R1+0xcc] ;  /* 0x0000cc0001337983 */ /* 0x000ee20000300800 */
[----:B------:R-:W-:-:S03]  /*2c60*/  FFMA.FTZ R24, R35, R13, R24 ;  /* 0x0000000d23187223 */ /* 0x000fc60000010018 */
[----:B------:R-:W3:Y:S04]  /*2c70*/  LDL R26, [R1+0x2c] ;  /* 0x00002c00011a7983 */ /* 0x000ee80000100800 */
[----:B------:R-:W3:Y:S04]  /*2c80*/  LDL.LU R49, [R1+0xc8] ;  /* 0x0000c80001317983 */ /* 0x000ee80000300800 */
[----:B------:R-:W3:Y:S01]  /*2c90*/  LDL.LU R46, [R1+0xc4] ;  /* 0x0000c400012e7983 */ /* 0x000ee20000300800 */
[----:B------:R-:W-:-:S04]  /*2ca0*/  FFMA.FTZ R24, R34, R57, R24 ;  /* 0x0000003922187223 */ /* 0x000fc80000010018 */
[----:B------:R-:W-:-:S04]  /*2cb0*/  FFMA.FTZ R24, R5, R56, R24 ;  /* 0x0000003805187223 */ /* 0x000fc80000010018 */
[----:B------:R-:W-:Y:S01]  /*2cc0*/  FFMA.FTZ R24, R12, R55, R24 ;  /* 0x000000370c187223 */ /* 0x000fe20000010018 */
[----:B------:R-:W-:Y:S02]  /*2cd0*/  FADD.FTZ R25, R25, R13 ;  /* 0x0000000d19197221 */ /* 0x000fe40000010000 */
[----:B------:R-:W3:Y:S01]  /*2ce0*/  LDL.LU R13, [R1+0xc0] ;  /* 0x0000c000010d7983 */ /* 0x000ee20000300800 */
[----:B------:R-:W-:-:S03]  /*2cf0*/  FFMA.FTZ R24, R11, R54, R24 ;  /* 0x000000360b187223 */ /* 0x000fc60000010018 */
[----:B------:R-:W3:Y:S04]  /*2d00*/  LDL R35, [R1+0x28] ;  /* 0x0000280001237983 */ /* 0x000ee80000100800 */
[----:B------:R-:W3:Y:S04]  /*2d10*/  LDL R34, [R1+0x24] ;  /* 0x0000240001227983 */ /* 0x000ee80000100800 */
[----:B------:R-:W3:Y:S04]  /*2d20*/  LDL R5, [R1+0x18] ;  /* 0x0000180001057983 */ /* 0x000ee80000100800 */
[----:B------:R-:W3:Y:S04]  /*2d30*/  LDL.LU R12, [R1+0xbc] ;  /* 0x0000bc00010c7983 */ /* 0x000ee80000300800 */
[----:B------:R-:W3:Y:S01]  /*2d40*/  LDL.LU R11, [R1+0xb8] ;  /* 0x0000b800010b7983 */ /* 0x000ee20000300800 */
[----:B----4-:R-:W-:-:S04]  /*2d50*/  FMUL.FTZ R53, R0, R40 ;  /* 0x0000002800357220 */ /* 0x010fc80000410000 */
[----:B------:R-:W-:Y:S01]  /*2d60*/  FFMA.FTZ R24, R10, R53, R24 ;  /* 0x000000350a187223 */ /* 0x000fe20000010018 */
[----:B------:R-:W-:Y:S01]  /*2d70*/  FADD.FTZ R58, R58, R44 ;  /* 0x0000002c3a3a7221 */ /* 0x000fe20000010000 */
[----:B------:R-:W-:Y:S02]  /*2d80*/  FFMA.FTZ R23, R10, R40, R23 ;  /* 0x000000280a177223 */ /* 0x000fe40000010017 */
[----:B------:R-:W4:Y:S01]  /*2d90*/  LDL.LU R10, [R1+0xb4] ;  /* 0x0000b400010a7983 */ /* 0x000f220000300800 */
[-C--:B--2---:R-:W-:Y:S01]  /*2da0*/  FFMA.FTZ R21, R39, R44.reuse, R21 ;  /* 0x0000002c27157223 */ /* 0x084fe20000010015 */
[----:B------:R-:W-:-:S04]  /*2db0*/  FMUL.FTZ R44, R2, R44 ;  /* 0x0000002c022c7220 */ /* 0x000fc80000410000 */
[----:B------:R-:W-:Y:S01]  /*2dc0*/  FFMA.FTZ R24, R39, R44, R24 ;  /* 0x0000002c27187223 */ /* 0x000fe20000010018 */
[-C--:B---3--:R-:W-:Y:S01]  /*2dd0*/  FFMA.FTZ R60, R29, R45.reuse, R60 ;  /* 0x0000002d1d3c7223 */ /* 0x088fe2000001003c */
[----:B------:R-:W-:Y:S01]  /*2de0*/  FADD.FTZ R59, R59, R45 ;  /* 0x0000002d3b3b7221 */ /* 0x000fe20000010000 */
[----:B------:R-:W-:-:S04]  /*2df0*/  FMUL.FTZ R45, R3, R45 ;  /* 0x0000002d032d7220 */ /* 0x000fc80000410000 */
[----:B------:R-:W-:Y:S02]  /*2e00*/  FFMA.FTZ R24, R29, R45, R24 ;  /* 0x0000002d1d187223 */ /* 0x000fe40000010018 */
[----:B------:R-:W2:Y:S01]  /*2e10*/  LDL.LU R29, [R1+0x30] ;  /* 0x00003000011d7983 */ /* 0x000ea20000300800 */
[----:B------:R-:W-:Y:S01]  /*2e20*/  FADD.FTZ R22, R22, R40 ;  /* 0x0000002816167221 */ /* 0x000fe20000010000 */
[-C--:B------:R-:W-:Y:S01]  /*2e30*/  FFMA.FTZ R23, R28, R49.reuse, R23 ;  /* 0x000000311c177223 */ /* 0x080fe20000010017 */
[-C--:B------:R-:W-:Y:S01]  /*2e40*/  FFMA.FTZ R61, R38, R46.reuse, R61 ;  /* 0x0000002e263d7223 */ /* 0x080fe2000001003d */
[----:B------:R-:W-:Y:S01]  /*2e50*/  FADD.FTZ R20, R20, R46 ;  /* 0x0000002e14147221 */ /* 0x000fe20000010000 */
[----:B------:R-:W-:Y:S01]  /*2e60*/  FMUL.FTZ R46, R4, R46 ;  /* 0x0000002e042e7220 */ /* 0x000fe20000410000 */
[----:B------:R-:W-:Y:S01]  /*2e70*/  FADD.FTZ R22, R22, R49 ;  /* 0x0000003116167221 */ /* 0x000fe20000010000 */
[----:B------:R-:W-:Y:S02]  /*2e80*/  FMUL.FTZ R49, R0, R49 ;  /* 0x0000003100317220 */ /* 0x000fe40000410000 */
[----:B------:R-:W-:Y:S01]  /*2e90*/  FFMA.FTZ R24, R38, R46, R24 ;  /* 0x0000002e26187223 */ /* 0x000fe20000010018 */
[----:B------:R-:W-:-:S03]  /*2ea0*/  FMUL.FTZ R40, R2, R51 ;  /* 0x0000003302287220 */ /* 0x000fc60000410000 */
[----:B------:R-:W-:Y:S01]  /*2eb0*/  FFMA.FTZ R24, R28, R49, R24 ;  /* 0x000000311c187223 */ /* 0x000fe20000010018 */
[----:B------:R-:W-:-:S03]  /*2ec0*/  FMUL.FTZ R39, R3, R52 ;  /* 0x0000003403277220 */ /* 0x000fc60000410000 */
[C---:B------:R-:W-:Y:S01]  /*2ed0*/  FFMA.FTZ R24, R27.reuse, R40, R24 ;  /* 0x000000281b187223 */ /* 0x040fe20000010018 */
[-C--:B------:R-:W-:Y:S01]  /*2ee0*/  FMUL.FTZ R38, R4, R50.reuse ;  /* 0x0000003204267220 */ /* 0x080fe20000410000 */
[----:B------:R-:W-:Y:S02]  /*2ef0*/  FFMA.FTZ R21, R27, R51, R21 ;  /* 0x000000331b157223 */ /* 0x000fe40000010015 */
[----:B------:R-:W-:Y:S01]  /*2f00*/  FFMA.FTZ R24, R26, R39, R24 ;  /* 0x000000271a187223 */ /* 0x000fe20000010018 */
[----:B------:R-:W-:Y:S01]  /*2f10*/  FADD.FTZ R58, R58, R51 ;  /* 0x000000333a3a7221 */ /* 0x000fe20000010000 */
[C---:B------:R-:W-:Y:S01]  /*2f20*/  FFMA.FTZ R61, R35.reuse, R50, R61 ;  /* 0x00000032233d7223 */ /* 0x040fe2000001003d */
[----:B------:R-:W-:Y:S01]  /*2f30*/  FADD.FTZ R20, R20, R50 ;  /* 0x0000003214147221 */ /* 0x000fe20000010000 */
[-C--:B------:R-:W-:Y:S01]  /*2f40*/  FFMA.FTZ R51, R34, R37.reuse, R23 ;  /* 0x0000002522337223 */ /* 0x080fe20000010017 */
[----:B------:R-:W-:Y:S01]  /*2f50*/  FADD.FTZ R50, R22, R37 ;  /* 0x0000002516327221 */ /* 0x000fe20000010000 */
[----:B------:R-:W-:Y:S01]  /*2f60*/  FMUL.FTZ R37, R0, R37 ;  /* 0x0000002500257220 */ /* 0x000fe20000410000 */
[----:B------:R-:W-:Y:S01]  /*2f70*/  FFMA.FTZ R24, R35, R38, R24 ;  /* 0x0000002623187223 */ /* 0x000fe20000010018 */
[----:B------:R-:W-:Y:S01]  /*2f80*/  FFMA.FTZ R60, R26, R52, R60 ;  /* 0x000000341a3c7223 */ /* 0x000fe2000001003c */
[----:B------:R-:W-:Y:S01]  /*2f90*/  FADD.FTZ R59, R59, R52 ;  /* 0x000000343b3b7221 */ /* 0x000fe20000010000 */
[-C--:B------:R-:W-:Y:S01]  /*2fa0*/  FFMA.FTZ R52, R5, R36.reuse, R21 ;  /* 0x0000002405347223 */ /* 0x080fe20000010015 */
[----:B------:R-:W-:Y:S01]  /*2fb0*/  FADD.FTZ R58, R58, R36 ;  /* 0x000000243a3a7221 */ /* 0x000fe20000010000 */
[----:B------:R-:W-:Y:S01]  /*2fc0*/  FMUL.FTZ R36, R2, R36 ;  /* 0x0000002402247220 */ /* 0x000fe20000410000 */
[----:B------:R-:W-:Y:S01]  /*2fd0*/  FFMA.FTZ R24, R34, R37, R24 ;  /* 0x0000002522187223 */ /* 0x000fe20000010018 */
[----:B------:R-:W-:Y:S01]  /*2fe0*/  FADD.FTZ R59, R59, R47 ;  /* 0x0000002f3b3b7221 */ /* 0x000fe20000010000 */
[-C--:B------:R-:W-:Y:S01]  /*2ff0*/  FMUL.FTZ R35, R3, R47.reuse ;  /* 0x0000002f03237220 */ /* 0x080fe20000410000 */
[----:B------:R-:W-:Y:S01]  /*3000*/  FFMA.FTZ R61, R11, R48, R61 ;  /* 0x000000300b3d7223 */ /* 0x000fe2000001003d */
[----:B------:R-:W-:Y:S01]  /*3010*/  FFMA.FTZ R24, R5, R36, R24 ;  /* 0x0000002405187223 */ /* 0x000fe20000010018 */
[----:B------:R-:W-:Y:S01]  /*3020*/  FMUL.FTZ R34, R4, R48 ;  /* 0x0000003004227220 */ /* 0x000fe20000410000 */
[----:B------:R-:W3:Y:S01]  /*3030*/  LDL.LU R5, [R1+0xa4] ;  /* 0x0000a40001057983 */ /* 0x000ee20000300800 */
[----:B----4-:R-:W-:Y:S01]  /*3040*/  FFMA.FTZ R60, R10, R47, R60 ;  /* 0x0000002f0a3c7223 */ /* 0x010fe2000001003c */
[----:B------:R-:W-:Y:S01]  /*3050*/  FADD.FTZ R47, R20, R48 ;  /* 0x00000030142f7221 */ /* 0x000fe20000010000 */
[----:B--2---:R-:W-:-:S02]  /*3060*/  FMUL.FTZ R48, R14, R29 ;  /* 0x0000001d0e307220 */ /* 0x004fc40000410000 */
[----:B------:R-:W2:Y:S01]  /*3070*/  LDL.LU R14, [R1+0xb0] ;  /* 0x0000b000010e7983 */ /* 0x000ea20000300800 */
        /* <DEDUP_REMOVED lines=14> */
[----:B------:R-:W-:-:S03]  /*3160*/  FFMA.FTZ R24, R10, R35, R24 ;  /* 0x000000230a187223 */ /* 0x000fc60000010018 */
[----:B------:R-:W-:Y:S01]  /*3170*/  FADD.FTZ R25, R25, R35 ;  /* 0x0000002319197221 */ /* 0x000fe20000010000 */
[----:B------:R-:W-:Y:S01]  /*3180*/  FMUL.FTZ R20, R0, R30 ;  /* 0x0000001e00147220 */ /* 0x000fe20000410000 */
[----:B------:R-:W-:Y:S02]  /*3190*/  FFMA.FTZ R29, R11, R34, R24 ;  /* 0x000000220b1d7223 */ /* 0x000fe40000010018 */
[----:B------:R-:W-:Y:S01]  /*31a0*/  FADD.FTZ R25, R25, R34 ;  /* 0x0000002219197221 */ /* 0x000fe20000010000 */
[----:B------:R-:W-:Y:S01]  /*31b0*/  FMUL.FTZ R21, R2, R31 ;  /* 0x0000001f02157220 */ /* 0x000fe20000410000 */
[----:B------:R-:W-:Y:S02]  /*31c0*/  FFMA.FTZ R29, R12, R20, R29 ;  /* 0x000000140c1d7223 */ /* 0x000fe4000001001d */
[----:B------:R-:W-:Y:S01]  /*31d0*/  FADD.FTZ R28, R25, R20 ;  /* 0x00000014191c7221 */ /* 0x000fe20000010000 */
[----:B------:R-:W-:Y:S01]  /*31e0*/  FMUL.FTZ R22, R3, R32 ;  /* 0x0000002003167220 */ /* 0x000fe20000410000 */
[----:B------:R-:W-:-:S02]  /*31f0*/  FFMA.FTZ R29, R13, R21, R29 ;  /* 0x000000150d1d7223 */ /* 0x000fc4000001001d */
        /* <DEDUP_REMOVED lines=11> */
[----:B------:R-:W-:Y:S01]  /*32b0*/  FFMA.FTZ R51, R12, R30, R51 ;  /* 0x0000001e0c337223 */ /* 0x000fe20000010033 */
[----:B------:R-:W-:Y:S01]  /*32c0*/  FADD.FTZ R50, R50, R30 ;  /* 0x0000001e32327221 */ /* 0x000fe20000010000 */
[----:B------:R-:W-:Y:S01]  /*32d0*/  FFMA.FTZ R52, R13, R31, R52 ;  /* 0x0000001f0d347223 */ /* 0x000fe20000010034 */
[----:B------:R-:W-:Y:S01]  /*32e0*/  FADD.FTZ R28, R28, R27 ;  /* 0x0000001b1c1c7221 */ /* 0x000fe20000010000 */
[----:B------:R-:W-:Y:S01]  /*32f0*/  FADD.FTZ R58, R58, R31 ;  /* 0x0000001f3a3a7221 */ /* 0x000fe20000010000 */
[----:B------:R-:W-:Y:S01]  /*3300*/  FADD.FTZ R59, R59, R32 ;  /* 0x000000203b3b7221 */ /* 0x000fe20000010000 */
[----:B------:R-:W-:Y:S01]  /*3310*/  FADD.FTZ R31, R50, R41 ;  /* 0x00000029321f7221 */ /* 0x000fe20000010000 */
[----:B------:R-:W-:Y:S01]  /*3320*/  FFMA.FTZ R61, R15, R33, R61 ;  /* 0x000000210f3d7223 */ /* 0x000fe2000001003d */
[----:B------:R-:W-:Y:S01]  /*3330*/  FADD.FTZ R47, R47, R33 ;  /* 0x000000212f2f7221 */ /* 0x000fe20000010000 */
[----:B------:R-:W-:-:S02]  /*3340*/  FFMA.FTZ R30, R17, R42, R52 ;  /* 0x0000002a111e7223 */ /* 0x000fc40000010034 */
        /* <DEDUP_REMOVED lines=9> */
[----:B------:R-:W-:-:S04]  /*33e0*/  FFMA.FTZ R29, R16, R24, R29 ;  /* 0x00000018101d7223 */ /* 0x000fc8000001001d */
[----:B------:R-:W-:-:S04]  /*33f0*/  FFMA.FTZ R29, R17, R25, R29 ;  /* 0x00000019111d7223 */ /* 0x000fc8000001001d */
[----:B------:R-:W-:Y:S01]  /*3400*/  FFMA.FTZ R29, R18, R26, R29 ;  /* 0x0000001a121d7223 */ /* 0x000fe2000001001d */
[----:B------:R-:W-:-:S03]  /*3410*/  FFMA.FTZ R60, R14, R32, R60 ;  /* 0x000000200e3c7223 */ /* 0x000fc6000001003c */
[----:B------:R-:W-:Y:S01]  /*3420*/  FFMA.FTZ R29, R19, R27, R29 ;  /* 0x0000001b131d7223 */ /* 0x000fe2000001001d */
[----:B------:R-:W-:-:S04]  /*3430*/  FFMA.FTZ R32, R16, R41, R51 ;  /* 0x0000002910207223 */ /* 0x000fc80000010033 */
[----:B---3--:R0:W-:Y:S01]  /*3440*/  STS.64 [R5], R28 ;  /* 0x0000001c05007388 */ /* 0x0081e20000000a00 */
[----:B------:R-:W-:Y:S01]  /*3450*/  FADD.FTZ R51, R47, R48 ;  /* 0x000000302f337221 */ /* 0x000fe20000010000 */
[----:B0-----:R-:W-:Y:S02]  /*3460*/  FADD.FTZ R28, R58, R42 ;  /* 0x0000002a3a1c7221 */ /* 0x001fe40000010000 */
[----:B------:R0:W5:Y:S01]  /*3470*/  LDL.LU R5, [R1+0xac] ;  /* 0x0000ac0001057983 */ /* 0x0001620000300800 */
[----:B------:R-:W-:Y:S01]  /*3480*/  FFMA.FTZ R29, R18, R43, R60 ;  /* 0x0000002b121d7223 */ /* 0x000fe2000001003c */
[----:B------:R-:W-:Y:S02]  /*3490*/  FADD.FTZ R43, R59, R43 ;  /* 0x0000002b3b2b7221 */ /* 0x000fe40000010000 */
        /* <DEDUP_REMOVED lines=9> */
[----:B------:R-:W-:Y:S01]  /*3530*/  MOV R60, R32 ;  /* 0x00000020003c7202 */ /* 0x000fe20000000f00 */
[----:B------:R-:W1:Y:S01]  /*3540*/  S2UR UR7, SR_CgaCtaId ;  /* 0x00000000000779c3 */ /* 0x000e620000008800 */
[----:B0-----:R-:W0:Y:S01]  /*3550*/  S2R R32, SR_TID.X ;  /* 0x0000000000207919 */ /* 0x001e220000002100 */
[----:B------:R-:W-:Y:S01]  /*3560*/  UMOV UR6, 0x400 ;  /* 0x0000040000067882 */ /* 0x000fe20000000000 */
[----:B------:R-:W-:Y:S02]  /*3570*/  MOV R42, R29 ;  /* 0x0000001d002a7202 */ /* 0x000fe40000000f00 */
[----:B------:R-:W-:Y:S02]  /*3580*/  MOV R59, R28 ;  /* 0x0000001c003b7202 */ /* 0x000fe40000000f00 */
[----:B------:R-:W-:Y:S02]  /*3590*/  MOV R58, R30 ;  /* 0x0000001e003a7202 */ /* 0x000fe40000000f00 */
[----:B------:R-:W-:Y:S01]  /*35a0*/  MOV R61, R31 ;  /* 0x0000001f003d7202 */ /* 0x000fe20000000f00 */
        /* <DEDUP_REMOVED lines=46> */
.L_x_1446:
        /* <DEDUP_REMOVED lines=156> */
.L_x_1448:
[----:B------:R-:W-:Y:S05]  /*4250*/  BSYNC.RECONVERGENT B0 ;  /* 0x0000000000007941 */ /* 0x000fea0003800200 */
.L_x_1447:
        /* <DEDUP_REMOVED lines=21> */
.L_x_1450:
[----:B------:R-:W-:Y:S05]  /*43b0*/  BSYNC.RECONVERGENT B0 ;  /* 0x0000000000007941 */ /* 0x000fea0003800200 */
.L_x_1449:
        /* <DEDUP_REMOVED lines=22> */
.L_x_1453:
[----:B------:R-:W2:Y:S04]  /*4520*/  LD.E.STRONG.GPU R31, desc[UR14][R28.64+0xa0] ;  /* 0x0000a00e1c1f7980 */ /* 0x000ea8000c10f900 */
[----:B--2---:R-:W-:Y:S01]  /*4530*/  CCTL.IVALL ;  /* 0x00000000ff00798f */ /* 0x004fe20002000000 */
[----:B------:R-:W-:Y:S05]  /*4540*/  YIELD ;  /* 0x0000000000007946 */ /* 0x000fea0003800000 */
[----:B-----5:R-:W-:-:S04]  /*4550*/  LOP3.LUT R31, R31, R30, RZ, 0x3c, !PT ;  /* 0x0000001e1f1f7212 */ /* 0x020fc800078e3cff */
[----:B------:R-:W-:-:S13]  /*4560*/  ISETP.GT.AND P0, PT, R31, -0x1, PT ;  /* 0xffffffff1f00780c */ /* 0x000fda0003f04270 */
[----:B------:R-:W-:Y:S05]  /*4570*/  @P0 BRA `(.L_x_1453) ;  /* 0xfffffffc00e80947 */ /* 0x000fea000383ffff */
.L_x_1452:
[----:B------:R-:W-:Y:S05]  /*4580*/  WARPSYNC.ALL ;  /* 0x0000000000007948 */ /* 0x000fea0003800000 */
[----:B------:R-:W-:Y:S06]  /*4590*/  BAR.SYNC.DEFER_BLOCKING 0x0 ;  /* 0x0000000000007b1d */ /* 0x000fec0000010000 */
[----:B------:R-:W-:Y:S05]  /*45a0*/  BRA `(.L_x_1454) ;  /* 0x0000000000547947 */ /* 0x000fea0003800000 */
.L_x_1451:
        /* <DEDUP_REMOVED lines=13> */
.L_x_1456:
[----:B------:R-:W2:Y:S04]  /*4680*/  LD.E.STRONG.GPU R31, desc[UR14][R28.64] ;  /* 0x0000000e1c1f7980 */ /* 0x000ea8000c10f900 */
[----:B--2---:R-:W-:Y:S01]  /*4690*/  CCTL.IVALL ;  /* 0x00000000ff00798f */ /* 0x004fe20002000000 */
[----:B------:R-:W-:Y:S05]  /*46a0*/  YIELD ;  /* 0x0000000000007946 */ /* 0x000fea0003800000 */
[----:B-----5:R-:W-:-:S04]  /*46b0*/  LOP3.LUT R31, R31, R30, RZ, 0x3c, !PT ;  /* 0x0000001e1f1f7212 */ /* 0x020fc800078e3cff */
[----:B------:R-:W-:-:S13]  /*46c0*/  ISETP.GT.AND P0, PT, R31, -0x1, PT ;  /* 0xffffffff1f00780c */ /* 0x000fda0003f04270 */
[----:B------:R-:W-:Y:S05]  /*46d0*/  @P0 BRA `(.L_x_1456) ;  /* 0xfffffffc00e80947 */ /* 0x000fea000383ffff */
.L_x_1455:
[----:B------:R-:W-:Y:S05]  /*46e0*/  WARPSYNC.ALL ;  /* 0x0000000000007948 */ /* 0x000fea0003800000 */
[----:B------:R-:W-:Y:S06]  /*46f0*/  BAR.SYNC.DEFER_BLOCKING 0x0 ;  /* 0x0000000000007b1d */ /* 0x000fec0000010000 */
.L_x_1454:
[----:B------:R-:W-:Y:S01]  /*4700*/  ISETP.GT.U32.AND P0, PT, R48, 0x1f, PT ;  /* 0x0000001f3000780c */ /* 0x000fe20003f04070 */
[----:B------:R-:W2:Y:S01]  /*4710*/  LDL R58, [R1+0xa8] ;  /* 0x0000a800013a7983 */ /* 0x000ea20000100800 */
[----:B0-----:R-:W-:Y:S01]  /*4720*/  MOV R29, UR4 ;  /* 0x00000004001d7c02 */ /* 0x001fe20008000f00 */
[----:B------:R-:W0:Y:S02]  /*4730*/  S2UR UR7, SR_CgaCtaId ;  /* 0x00000000000779c3 */ /* 0x000e240000008800 */
[----:B------:R-:W3:Y:S04]  /*4740*/  LDL.LU R52, [R1+0x8] ;  /* 0x0000080001347983 */ /* 0x000ee80000300800 */
[----:B------:R-:W4:Y:S04]  /*4750*/  LDL.LU R51, [R1+0x58] ;  /* 0x0000580001337983 */ /* 0x000f280000300800 */
[----:B------:R-:W1:Y:S01]  /*4760*/  @!P0 LDC R28, c[0x0][0x374] ;  /* 0x0000dd00ff1c8b82 */ /* 0x000e620000000800 */
[----:B------:R-:W4:Y:S04]  /*4770*/  LDL.LU R50, [R1+0x20] ;  /* 0x0000200001327983 */ /* 0x000f280000300800 */
[----:B------:R-:W4:Y:S03]  /*4780*/  LDL.LU R32, [R1+0x1c] ;  /* 0x00001c0001207983 */ /* 0x000f260000300800 */
[----:B------:R-:W0:Y:S01]  /*4790*/  @!P0 LDC.64 R30, c[0x0][0x3d0] ;  /* 0x0000f400ff1e8b82 */ /* 0x000e220000000a00 */
[----:B------:R-:W4:Y:S04]  /*47a0*/  LDL.LU R33, [R1+0x14] ;  /* 0x0000140001217983 */ /* 0x000f280000300800 */
[----:B------:R-:W4:Y:S04]  /*47b0*/  LDL.LU R41, [R1+0x10] ;  /* 0x0000100001297983 */ /* 0x000f280000300800 */
[----:B------:R-:W4:Y:S04]  /*47c0*/  LDL.LU R42, [R1+0xc] ;  /* 0x00000c00012a7983 */ /* 0x000f280000300800 */
[----:B------:R-:W4:Y:S01]  /*47d0*/  LDL.LU R43, [R1+0x4] ;  /* 0x00000400012b7983 */ /* 0x000f220000300800 */
[----:B-1----:R-:W-:Y:S01]  /*47e0*/  @!P0 IMAD R28, R28, R29, UR8 ;  /* 0x000000081c1c8e24 */ /* 0x002fe2000f8e021d */
[----:B------:R-:W-:-:S02]  /*47f0*/  @!P0 SHF.L.U32 R29, R48, 0x1, RZ ;  /* 0x00000001301d8819 */ /* 0x000fc400000006ff */
[----:B------:R-:W4:Y:S02]  /*4800*/  LDL.LU R47, [R1] ;  /* 0x00000000012f7983 */ /* 0x000f240000300800 */
[----:B------:R-:W-:Y:S02]  /*4810*/  @!P0 LOP3.LUT R29, R29, 0x3e, RZ, 0xc0, !PT ;  /* 0x0000003e1d1d8812 */ /* 0x000fe400078ec0ff */
[----:B-----5:R1:W-:Y:S02]  /*4820*/  STL [R1+0xbc], R5 ;  /* 0x0000bc0501007387 */ /* 0x0203e40000100800 */
[----:B------:R-:W-:Y:S02]  /*4830*/  @!P0 LEA R28, R28, R29, 0x6 ;  /* 0x0000001d1c1c8211 */ /* 0x000fe400078e30ff */
[----:B------:R1:W-:Y:S03]  /*4840*/  STL [R1+0xb8], R4 ;  /* 0x0000b80401007387 */ /* 0x0003e60000100800 */
[----:B0-----:R-:W-:Y:S01]  /*4850*/  @!P0 IMAD.WIDE.U32 R28, R28, 0x4, R30 ;  /* 0x000000041c1c8825 */ /* 0x001fe200078e001e */
[----:B------:R0:W-:Y:S03]  /*4860*/  STL [R1+0xb4], R3 ;  /* 0x0000b40301007387 */ /* 0x0001e60000100800 */
[----:B------:R-:W-:Y:S01]  /*4870*/  HFMA2 R30, -RZ, RZ, 0, 0 ;  /* 0x00000000ff1e7431 */ /* 0x000fe200000001ff */
[----:B------:R-:W-:Y:S01]  /*4880*/  UMOV UR6, 0x400 ;  /* 0x0000040000067882 */ /* 0x000fe20000000000 */
[----:B------:R0:W-:Y:S04]  /*4890*/  STL [R1+0xb0], R2 ;  /* 0x0000b00201007387 */ /* 0x0001e80000100800 */
[----:B------:R-:W2:Y:S01]  /*48a0*/  @!P0 LDG.E.64 R28, desc[UR14][R28.64] ;  /* 0x0000000e1c1c8981 */ /* 0x000ea2000c1e1b00 */
[----:B------:R-:W-:-:S03]  /*48b0*/  UIADD3 UR6, UPT, UPT, UR6, 0x3480, URZ ;  /* 0x0000348006067890 */ /* 0x000fc6000fffe0ff */
[----:B------:R0:W-:Y:S04]  /*48c0*/  STL [R1+0xac], R0 ;  /* 0x0000ac0001007387 */ /* 0x0001e80000100800 */
[----:B-1----:R-:W4:Y:S01]  /*48d0*/  LDL.LU R5, [R1+0x80] ;  /* 0x0000800001057983 */ /* 0x002f220000300800 */
[----:B------:R-:W-:-:S03]  /*48e0*/  ULEA UR6, UR7, UR6, 0x18 ;  /* 0x0000000607067291 */ /* 0x000fc6000f8ec0ff */
[----:B------:R-:W4:Y:S04]  /*48f0*/  LDL.LU R4, [R1+0x78] ;  /* 0x0000780001047983 */ /* 0x000f280000300800 */
[----:B0-----:R-:W4:Y:S04]  /*4900*/  LDL.LU R3, [R1+0x8c] ;  /* 0x00008c0001037983 */ /* 0x001f280000300800 */
[----:B------:R-:W4:Y:S04]  /*4910*/  LDL.LU R2, [R1+0x88] ;  /* 0x0000880001027983 */ /* 0x000f280000300800 */
[----:B------:R-:W4:Y:S01]  /*4920*/  LDL.LU R0, [R1+0x98] ;  /* 0x0000980001007983 */ /* 0x000f220000300800 */
        /* <DEDUP_REMOVED lines=18> */
[----:B------:R0:W-:Y:S04]  /*4a50*/  @!P0 STS.64 [R48+UR6], R28 ;  /* 0x0000001c30008988 */ /* 0x0001e80008000a06 */
[----:B0-----:R-:W2:Y:S01]  /*4a60*/  LDL.LU R48, [R1+0x94] ;  /* 0x0000940001307983 */ /* 0x001ea20000300800 */
[----:B------:R-:W-:-:S04]  /*4a70*/  USHF.L.U32 UR9, UR8, 0x2, URZ ;  /* 0x0000000208097899 */ /* 0x000fc800080006ff */
[----:B------:R-:W-:-:S06]  /*4a80*/  ULOP3.LUT UR9, UR9, 0xc, URZ, 0xc0, !UPT ;  /* 0x0000000c09097892 */ /* 0x000fcc000f8ec0ff */
[----:B------:R-:W-:-:S04]  /*4a90*/  IADD3 R28, PT, PT, R58, -UR9, RZ ;  /* 0x800000093a1c7c10 */ /* 0x000fc8000fffe0ff */
[----:B------:R-:W-:Y:S01]  /*4aa0*/  LEA R28, R28, UR6, 0x3 ;  /* 0x000000061c1c7c11 */ /* 0x000fe2000f8e18ff */
[----:B------:R-:W-:Y:S06]  /*4ab0*/  BAR.SYNC.DEFER_BLOCKING 0x0 ;  /* 0x0000000000007b1d */ /* 0x000fec0000010000 */
[----:B------:R-:W0:Y:S01]  /*4ac0*/  LDCU.64 UR6, c[0x0][0x380] ;  /* 0x00007000ff0677ac */ /* 0x000e220008000a00 */
[----:B------:R-:W3:Y:S02]  /*4ad0*/  LDS.64 R28, [R28] ;  /* 0x000000001c1c7984 */ /* 0x000ee40000000a00 */
[--C-:B---3--:R-:W-:Y:S01]  /*4ae0*/  FADD.FTZ R30, R52, -R28.reuse ;  /* 0x8000001c341e7221 */ /* 0x108fe20000010000 */
[--C-:B----4-:R-:W-:Y:S01]  /*4af0*/  FADD.FTZ R31, R50, -R28.reuse ;  /* 0x8000001c321f7221 */ /* 0x110fe20000010000 */
[--C-:B------:R-:W-:Y:S01]  /*4b00*/  FADD.FTZ R32, R32, -R28.reuse ;  /* 0x8000001c20207221 */ /* 0x100fe20000010000 */
[----:B------:R-:W-:Y:S01]  /*4b10*/  FADD.FTZ R33, R33, -R28 ;  /* 0x8000001c21217221 */ /* 0x000fe20000010000 */
[-C--:B------:R-:W-:Y:S01]  /*4b20*/  FFMA.FTZ R30, R51, -R29.reuse, R30 ;  /* 0x8000001d331e7223 */ /* 0x080fe2000001001e */
[--C-:B------:R-:W-:Y:S01]  /*4b30*/  FADD.FTZ R41, R41, -R28.reuse ;  /* 0x8000001c29297221 */ /* 0x100fe20000010000 */
[----:B------:R-:W-:Y:S01]  /*4b40*/  FADD.FTZ R42, R42, -R28 ;  /* 0x8000001c2a2a7221 */ /* 0x000fe20000010000 */
[----:B------:R-:W3:Y:S01]  /*4b50*/  LDL.LU R51, [R1+0x90] ;  /* 0x0000900001337983 */ /* 0x000ee20000300800 */
[-C--:B------:R-:W-:Y:S01]  /*4b60*/  FFMA.FTZ R31, R5, -R29.reuse, R31 ;  /* 0x8000001d051f7223 */ /* 0x080fe2000001001f */
[-C--:B------:R-:W-:Y:S01]  /*4b70*/  FFMA.FTZ R32, R4, -R29.reuse, R32 ;  /* 0x8000001d04207223 */ /* 0x080fe20000010020 */
[-C--:B------:R-:W-:Y:S01]  /*4b80*/  FFMA.FTZ R33, R3, -R29.reuse, R33 ;  /* 0x8000001d03217223 */ /* 0x080fe20000010021 */
[----:B------:R-:W4:Y:S01]  /*4b90*/  LDL.LU R5, [R1+0x84] ;  /* 0x0000840001057983 */ /* 0x000f220000300800 */
[-C--:B------:R-:W-:Y:S01]  /*4ba0*/  FFMA.FTZ R41, R2, -R29.reuse, R41 ;  /* 0x8000001d02297223 */ /* 0x080fe20000010029 */
[----:B------:R-:W-:-:S02]  /*4bb0*/  FFMA.FTZ R42, R0, -R29, R42 ;  /* 0x8000001d002a7223 */ /* 0x000fc4000001002a */
[----:B------:R-:W4:Y:S01]  /*4bc0*/  LDL.LU R4, [R1+0x7c] ;  /* 0x00007c0001047983 */ /* 0x000f220000300800 */
[--C-:B------:R-:W-:Y:S01]  /*4bd0*/  FADD.FTZ R43, R43, -R28.reuse ;  /* 0x8000001c2b2b7221 */ /* 0x100fe20000010000 */
[--C-:B------:R-:W-:Y:S02]  /*4be0*/  FADD.FTZ R47, R47, -R28.reuse ;  /* 0x8000001c2f2f7221 */ /* 0x100fe40000010000 */
[----:B------:R-:W4:Y:S01]  /*4bf0*/  LDL.LU R3, [R1+0x74] ;  /* 0x0000740001037983 */ /* 0x000f220000300800 */
[--C-:B------:R-:W-:Y:S01]  /*4c00*/  FADD.FTZ R57, R57, -R28.reuse ;  /* 0x8000001c39397221 */ /* 0x100fe20000010000 */
[--C-:B------:R-:W-:Y:S01]  /*4c10*/  FADD.FTZ R56, R56, -R28.reuse ;  /* 0x8000001c38387221 */ /* 0x100fe20000010000 */
[--C-:B------:R-:W-:Y:S01]  /*4c20*/  FADD.FTZ R55, R55, -R28.reuse ;  /* 0x8000001c37377221 */ /* 0x100fe20000010000 */
        /* <DEDUP_REMOVED lines=24> */
[----:B--2---:R-:W-:-:S03]  /*4db0*/  FFMA.FTZ R43, R48, -R29, R43 ;  /* 0x8000001d302b7223 */ /* 0x004fc6000001002b */
[----:B------:R-:W2:Y:S04]  /*4dc0*/  LDL.LU R48, [R1+0x64] ;  /* 0x0000640001307983 */ /* 0x000ea80000300800 */
[----:B------:R-:W2:Y:S04]  /*4dd0*/  LDL.LU R61, [R1+0x60] ;  /* 0x00006000013d7983 */ /* 0x000ea80000300800 */
[----:B------:R-:W2:Y:S04]  /*4de0*/  LDL.LU R50, [R1+0x5c] ;  /* 0x00005c0001327983 */ /* 0x000ea80000300800 */
[----:B------:R-:W2:Y:S04]  /*4df0*/  LDL.LU R60, [R1+0x34] ;  /* 0x00003400013c7983 */ /* 0x000ea80000300800 */
[----:B------:R-:W2:Y:S04]  /*4e00*/  LDL.LU R59, [R1+0x2c] ;  /* 0x00002c00013b7983 */ /* 0x000ea80000300800 */
[----:B------:R-:W2:Y:S04]  /*4e10*/  LDL.LU R58, [R1+0x28] ;  /* 0x00002800013a7983 */ /* 0x000ea80000300800 */
        /* <DEDUP_REMOVED lines=14> */
[----:B------:R-:W0:Y:S01]  /*4f00*/  LDL.LU R28, [R1+0x9c] ;  /* 0x00009c00011c7983 */ /* 0x000e220000300800 */
[----:B--2---:R-:W-:-:S03]  /*4f10*/  FFMA.FTZ R49, R50, -R29, R49 ;  /* 0x8000001d32317223 */ /* 0x004fc60000010031 */
        /* <DEDUP_REMOVED lines=49> */
[----:B------:R-:W-:Y:S02]  /*5230*/  F2FP.F16.F32.PACK_AB R16, R56, R57 ;  /* 0x000000393810723e */ /* 0x000fe400000000ff */
[----:B------:R-:W-:-:S02]  /*5240*/  F2FP.F16.F32.PACK_AB R19, R46, R19 ;  /* 0x000000132e13723e */ /* 0x000fc400000000ff */
[----:B------:R-:W-:Y:S02]  /*5250*/  F2FP.F16.F32.PACK_AB R40, R40, R49 ;  /* 0x000000312828723e */ /* 0x000fe400000000ff */
[----:B------:R-:W-:Y:S02]  /*5260*/  F2FP.F16.F32.PACK_AB R41, R38, R39 ;  /* 0x000000272629723e */ /* 0x000fe400000000ff */
[----:B------:R-:W-:Y:S01]  /*5270*/  F2FP.F16.F32.PACK_AB R21, R23, R22 ;  /* 0x000000161715723e */ /* 0x000fe200000000ff */
[----:B---3--:R-:W-:-:S04]  /*5280*/  FFMA.FTZ R36, R51, -R29, R36 ;  /* 0x8000001d33247223 */ /* 0x008fc80000010024 */
[----:B------:R-:W-:-:S05]  /*5290*/  FMUL.FTZ R36, R9, R36 ;  /* 0x0000002409247220 */ /* 0x000fca0000410000 */
[----:B------:R-:W-:Y:S02]  /*52a0*/  F2FP.F16.F32.PACK_AB R36, R36, R37 ;  /* 0x000000252424723e */ /* 0x000fe400000000ff */
[----:B------:R-:W-:Y:S01]  /*52b0*/  F2FP.F16.F32.PACK_AB R37, R34, R35 ;  /* 0x000000232225723e */ /* 0x000fe200000000ff */
[----:B------:R-:W3:Y:S01]  /*52c0*/  S2R R48, SR_TID.X ;  /* 0x0000000000307919 */ /* 0x000ee20000002100 */
[----:B0-----:R-:W-:Y:S01]  /*52d0*/  IADD3 R10, P0, PT, R28, UR6, RZ ;  /* 0x000000061c0a7c10 */ /* 0x001fe2000ff1e0ff */
[----:B------:R-:W-:Y:S01]  /*52e0*/  FFMA.FTZ R28, R17, -R29, R25 ;  /* 0x8000001d111c7223 */ /* 0x000fe20000010019 */
[----:B------:R-:W-:-:S03]  /*52f0*/  FMUL.FTZ R17, R9, R55 ;  /* 0x0000003709117220 */ /* 0x000fc60000410000 */
[C---:B------:R-:W-:Y:S01]  /*5300*/  FMUL.FTZ R25, R9.reuse, R28 ;  /* 0x0000001c09197220 */ /* 0x040fe20000410000 */
[----:B------:R-:W-:Y:S01]  /*5310*/  FMUL.FTZ R9, R9, R18 ;  /* 0x0000001209097220 */ /* 0x000fe20000410000 */
[----:B------:R-:W-:Y:S02]  /*5320*/  F2FP.F16.F32.PACK_AB R17, R54, R17 ;  /* 0x000000113611723e */ /* 0x000fe400000000ff */
[----:B------:R-:W-:Y:S02]  /*5330*/  F2FP.F16.F32.PACK_AB R18, R44, R53 ;  /* 0x000000352c12723e */ /* 0x000fe400000000ff */
[----:B------:R-:W-:Y:S02]  /*5340*/  F2FP.F16.F32.PACK_AB R24, R25, R24 ;  /* 0x000000181918723e */ /* 0x000fe400000000ff */
[----:B------:R-:W-:Y:S01]  /*5350*/  F2FP.F16.F32.PACK_AB R25, R9, R26 ;  /* 0x0000001a0919723e */ /* 0x000fe200000000ff */
        /* <DEDUP_REMOVED lines=11> */
.L_x_1445:
        /* <DEDUP_REMOVED lines=18> */
[C---:B-1----:R-:W-:Y:S01]  /*5530*/  LOP3.LUT R40, R48.reuse, 0xf, RZ, 0xc0, !PT ;  /* 0x0000000f30287812 */ /* 0x042fe200078ec0ff */
[----:B------:R-:W-:Y:S01]  /*5540*/  USEL UR4, UR17, URZ, UP0 ;  /* 0x000000ff11047287 */ /* 0x000fe20008000000 */
[----:B------:R-:W-:Y:S01]  /*5550*/  SHF.L.U32 R25, R48, 0x1, RZ ;  /* 0x0000000130197819 */ /* 0x000fe200000006ff */
        /* <DEDUP_REMOVED lines=36> */
.L_x_1469:
        /* <DEDUP_REMOVED lines=26> */
.L_x_1462:
        /* <DEDUP_REMOVED lines=33> */
.L_x_1461:
[----:B------:R-:W-:Y:S05]  /*5b50*/  BSYNC.RECONVERGENT B1 ;  /* 0x0000000000017941 */ /* 0x000fea0003800200 */
.L_x_1460:
        /* <DEDUP_REMOVED lines=25> */
.L_x_1464:
[----:B------:R-:W-:Y:S05]  /*5cf0*/  BSYNC.RECONVERGENT B1 ;  /* 0x0000000000017941 */ /* 0x000fea0003800200 */
.L_x_1463:
        /* <DEDUP_REMOVED lines=28> */
.L_x_1459:
[----:B------:R-:W-:Y:S05]  /*5ec0*/  BSYNC.RECONVERGENT B0 ;  /* 0x0000000000007941 */ /* 0x000fea0003800200 */
.L_x_1458:
[----:B------:R0:W-:Y:S01]  /*5ed0*/  STS [R26], R35 ;  /* 0x000000231a007388 */ /* 0x0001e20000000800 */
[----:B------:R-:W1:Y:S01]  /*5ee0*/  LDC.64 R6, c[0x0][0x388] ;  /* 0x0000e200ff067b82 */ /* 0x000e620000000a00 */
[----:B------:R-:W-:Y:S02]  /*5ef0*/  ISETP.GT.U32.AND P1, PT, R40, 0x9, PT ;  /* 0x000000092800780c */ /* 0x000fe40003f24070 */
[----:B------:R0:W-:Y:S01]  /*5f00*/  STS [R26+0x500], R36 ;  /* 0x000500241a007388 */ /* 0x0001e20000000800 */
[----:B------:R-:W-:-:S04]  /*5f10*/  MOV R8, R28 ;  /* 0x0000001c00087202 */ /* 0x000fc80000000f00 */
[----:B------:R-:W2:Y:S08]  /*5f20*/  LDC.64 R4, c[0x0][0x390] ;  /* 0x0000e400ff047b82 */ /* 0x000eb00000000a00 */
[----:B0-----:R-:W-:Y:S06]  /*5f30*/  BAR.SYNC.DEFER_BLOCKING 0x0 ;  /* 0x0000000000007b1d */ /* 0x001fec0000010000 */
.L_x_1468:
        /* <DEDUP_REMOVED lines=32> */
.L_x_1479:
        /* <DEDUP_REMOVED lines=10> */
.L_x_1467:
[----:B------:R-:W-:Y:S05]  /*61e0*/  BSYNC.RECONVERGENT B0 ;  /* 0x0000000000007941 */ /* 0x000fea0003800200 */
.L_x_1466:
        /* <DEDUP_REMOVED lines=9> */
.L_x_1465:
        /* <DEDUP_REMOVED lines=8> */
.L_x_1471:
[----:B------:R-:W-:Y:S05]  /*6300*/  BSYNC B0 ;  /* 0x0000000000007941 */ /* 0x000fea0003800000 */
.L_x_1470:
        /* <DEDUP_REMOVED lines=8> */
.L_x_1472:
[----:B------:R-:W-:Y:S01]  /*6390*/  FADD.FTZ R12, R12, R9 ;  /* 0x000000090c0c7221 */ /* 0x000fe20000010000 */
[----:B------:R-:W-:-:S04]  /*63a0*/  HFMA2 R19, -RZ, RZ, 0, 2.384185791015625e-07 ;  /* 0x00000004ff137431 */ /* 0x000fc800000001ff */
[----:B------:R-:W-:Y:S02]  /*63b0*/  MOV R20, R12 ;  /* 0x0000000c00147202 */ /* 0x000fe40000000f00 */
[----:B------:R-:W-:-:S07]  /*63c0*/  MOV R11, R18 ;  /* 0x00000012000b7202 */ /* 0x000fce0000000f00 */
[----:B------:R-:W-:Y:S05]  /*63d0*/  WARPSYNC.COLLECTIVE R17, `(.L_x_1473) ;  /* 0x0000000011087348 */ /* 0x000fea0003c00000 */
[----:B------:R0:W1:Y:S02]  /*63e0*/  SHFL.BFLY P3, R18, R20, R19, R22 ;  /* 0x0c00001314127389 */ /* 0x0000640000060016 */
[----:B01----:R-:W-:Y:S05]  /*63f0*/  ENDCOLLECTIVE ;  /* 0x000000000000791b */ /* 0x003fea0003800000 */
.L_x_1473:
[----:B------:R-:W-:-:S05]  /*6400*/  FADD.FTZ R11, R11, R10 ;  /* 0x0000000a0b0b7221 */ /* 0x000fca0000010000 */
[----:B------:R-:W-:Y:S02]  /*6410*/  MOV R20, R11 ;  /* 0x0000000b00147202 */ /* 0x000fe40000000f00 */
[----:B------:R-:W-:-:S07]  /*6420*/  MOV R13, R18 ;  /* 0x00000012000d7202 */ /* 0x000fce0000000f00 */
[----:B------:R-:W-:Y:S05]  /*6430*/  WARPSYNC.COLLECTIVE R17, `(.L_x_1474) ;  /* 0x0000000011087348 */ /* 0x000fea0003c00000 */
[----:B------:R0:W1:Y:S02]  /*6440*/  SHFL.BFLY P3, R18, R20, R19, R22 ;  /* 0x0c00001314127389 */ /* 0x0000640000060016 */
[----:B01----:R-:W-:Y:S05]  /*6450*/  ENDCOLLECTIVE ;  /* 0x000000000000791b */ /* 0x003fea0003800000 */
.L_x_1474:
[----:B------:R-:W-:Y:S01]  /*6460*/  FADD.FTZ R13, R12, R13 ;  /* 0x0000000d0c0d7221 */ /* 0x000fe20000010000 */
[----:B------:R-:W-:-:S04]  /*6470*/  HFMA2 R19, -RZ, RZ, 0, 1.1920928955078125e-07 ;  /* 0x00000002ff137431 */ /* 0x000fc800000001ff */
[----:B------:R-:W-:Y:S02]  /*6480*/  MOV R20, R13 ;  /* 0x0000000d00147202 */ /* 0x000fe40000000f00 */
[----:B------:R-:W-:-:S07]  /*6490*/  MOV R14, R18 ;  /* 0x00000012000e7202 */ /* 0x000fce0000000f00 */
[----:B------:R-:W-:Y:S05]  /*64a0*/  WARPSYNC.COLLECTIVE R17, `(.L_x_1475) ;  /* 0x0000000011087348 */ /* 0x000fea0003c00000 */
[----:B------:R0:W1:Y:S02]  /*64b0*/  SHFL.BFLY P3, R18, R20, R19, R22 ;  /* 0x0c00001314127389 */ /* 0x0000640000060016 */
[----:B01----:R-:W-:Y:S05]  /*64c0*/  ENDCOLLECTIVE ;  /* 0x000000000000791b */ /* 0x003fea0003800000 */
.L_x_1475:
[----:B------:R-:W-:-:S05]  /*64d0*/  FADD.FTZ R14, R11, R14 ;  /* 0x0000000e0b0e7221 */ /* 0x000fca0000010000 */
[----:B------:R-:W-:Y:S02]  /*64e0*/  MOV R20, R14 ;  /* 0x0000000e00147202 */ /* 0x000fe40000000f00 */
[----:B------:R-:W-:-:S07]  /*64f0*/  MOV R16, R18 ;  /* 0x0000001200107202 */ /* 0x000fce0000000f00 */
[----:B------:R-:W-:Y:S05]  /*6500*/  WARPSYNC.COLLECTIVE R17, `(.L_x_1476) ;  /* 0x0000000011087348 */ /* 0x000fea0003c00000 */
[----:B------:R0:W1:Y:S02]  /*6510*/  SHFL.BFLY P3, R18, R20, R19, R22 ;  /* 0x0c00001314127389 */ /* 0x0000640000060016 */
[----:B01----:R-:W-:Y:S05]  /*6520*/  ENDCOLLECTIVE ;  /* 0x000000000000791b */ /* 0x003fea0003800000 */
.L_x_1476:
[----:B------:R-:W-:Y:S01]  /*6530*/  FADD.FTZ R16, R13, R16 ;  /* 0x000000100d107221 */ /* 0x000fe20000010000 */
[----:B------:R-:W-:-:S04]  /*6540*/  HFMA2 R19, -RZ, RZ, 0, 5.9604644775390625e-08 ;  /* 0x00000001ff137431 */ /* 0x000fc800000001ff */
[----:B------:R-:W-:Y:S02]  /*6550*/  MOV R20, R16 ;  /* 0x0000001000147202 */ /* 0x000fe40000000f00 */
[----:B------:R-:W-:-:S07]  /*6560*/  MOV R9, R18 ;  /* 0x0000001200097202 */ /* 0x000fce0000000f00 */
[----:B------:R-:W-:Y:S05]  /*6570*/  WARPSYNC.COLLECTIVE R17, `(.L_x_1477) ;  /* 0x0000000011087348 */ /* 0x000fea0003c00000 */
[----:B------:R0:W1:Y:S02]  /*6580*/  SHFL.BFLY P3, R18, R20, R19, R22 ;  /* 0x0c00001314127389 */ /* 0x0000640000060016 */
[----:B01----:R-:W-:Y:S05]  /*6590*/  ENDCOLLECTIVE ;  /* 0x000000000000791b */ /* 0x003fea0003800000 */
.L_x_1477:
[----:B------:R-:W-:-:S05]  /*65a0*/  FADD.FTZ R9, R14, R9 ;  /* 0x000000090e097221 */ /* 0x000fca0000010000 */
[----:B------:R-:W-:Y:S02]  /*65b0*/  MOV R20, R9 ;  /* 0x0000000900147202 */ /* 0x000fe40000000f00 */
[----:B------:R-:W-:-:S07]  /*65c0*/  MOV R15, R18 ;  /* 0x00000012000f7202 */ /* 0x000fce0000000f00 */
[----:B------:R-:W-:Y:S05]  /*65d0*/  WARPSYNC.COLLECTIVE R17, `(.L_x_1478) ;  /* 0x0000000011087348 */ /* 0x000fea0003c00000 */
[----:B------:R0:W1:Y:S02]  /*65e0*/  SHFL.BFLY P3, R18, R20, R19, R22 ;  /* 0x0c00001314127389 */ /* 0x0000640000060016 */
[----:B01----:R-:W-:Y:S05]  /*65f0*/  ENDCOLLECTIVE ;  /* 0x000000000000791b */ /* 0x003fea0003800000 */
.L_x_1478:
[----:B------:R-:W-:Y:S01]  /*6600*/  FADD.FTZ R15, R16, R15 ;  /* 0x0000000f100f7221 */ /* 0x000fe20000010000 */
[----:B------:R-:W-:Y:S01]  /*6610*/  MOV R10, R18 ;  /* 0x00000012000a7202 */ /* 0x000fe20000000f00 */
[----:B------:R-:W-:Y:S06]  /*6620*/  BRA `(.L_x_1479) ;  /* 0xfffffff800c47947 */ /* 0x000fec000383ffff */
.L_x_1480:
        /* <DEDUP_REMOVED lines=13> */
.L_x_1707:


//--------------------- .text._ZN13group_norm_v218gn_bwd_cuda_kernelI6__halfLi320ELi2ELi16ELi80ELi256ELb1ELb1ELi32ELi320ELi320ELi4ELb1ELi36ELb0ELb0ELNS_15WgradSyncMethodE3ENS_16CompileConditionILi1000EEEEEvPT_S6_S6_PKS5_S8_S8_S8_PKfflPfPj --------------------------
	.section	.text._ZN13group_norm_v218gn_bwd_cuda_kernelI6__halfLi320ELi2ELi16ELi80ELi256ELb1ELb1ELi32ELi320ELi320ELi4ELb1ELi36ELb0ELb0ELNS_15WgradSyncMethodE3ENS_16CompileConditionILi1000EEEEEvPT_S6_S6_PKS5_S8_S8_S8_PKfflPfPj,"ax",@progbits
	.align	128
        .global         _ZN13group_norm_v218gn_bwd_cuda_kernelI6__halfLi320ELi2ELi16ELi80ELi256ELb1ELb1ELi32ELi320ELi320ELi4ELb1ELi36ELb0ELb0ELNS_15WgradSyncMethodE3ENS_16CompileConditionILi1000EEEEEvPT_S6_S6_PKS5_S8_S8_S8_PKfflPfPj
        .type           _ZN13group_norm_v218gn_bwd_cuda_kernelI6__halfLi320ELi2ELi16ELi80ELi256ELb1ELb1ELi32ELi320ELi320ELi4ELb1ELi36ELb0ELb0ELNS_15WgradSyncMethodE3ENS_16CompileConditionILi1000EEEEEvPT_S6_S6_PKS5_S8_S8_S8_PKfflPfPj,@function
        .size           _ZN13group_norm_v218gn_bwd_cuda_kernelI6__halfLi320ELi2ELi16ELi80ELi256ELb1ELb1ELi32ELi320ELi320ELi4ELb1ELi36ELb0ELb0ELNS_15WgradSyncMethodE3ENS_16CompileConditionILi1000EEEEEvPT_S6_S6_PKS5_S8_S8_S8_PKfflPfPj,(.L_x_1708 - _ZN13group_norm_v218gn_bwd_cuda_kernelI6__halfLi320ELi2ELi16ELi80ELi256ELb1ELb1ELi32ELi320ELi320ELi4ELb1ELi36ELb0ELb0ELNS_15WgradSyncMethodE3ENS_16CompileConditionILi1000EEEEEvPT_S6_S6_PKS5_S8_S8_S8_PKfflPfPj)
        .other          _ZN13group_norm_v218gn_bwd_cuda_kernelI6__halfLi320ELi2ELi16ELi80ELi256ELb1ELb1ELi32ELi320ELi320ELi4ELb1ELi36ELb0ELb0ELNS_15WgradSyncMethodE3ENS_16CompileConditionILi1000EEEEEvPT_S6_S6_PKS5_S8_S8_S8_PKfflPfPj,@"STO_CUDA_ENTRY STV_DEFAULT"
_ZN13group_norm_v218gn_bwd_cuda_kernelI6__halfLi320ELi2ELi16ELi80ELi256ELb1ELb1ELi32ELi320ELi320ELi4ELb1ELi36ELb0ELb0ELNS_15WgradSyncMethodE3ENS_16CompileConditionILi1000EEEEEvPT_S6_S6_PKS5_S8_S8_S8_PKfflPfPj:
.text._ZN13group_norm_v218gn_bwd_cuda_kernelI6__halfLi320ELi2ELi16ELi80ELi256ELb1ELb1ELi32ELi320ELi320ELi4ELb1ELi36ELb0ELb0ELNS_15WgradSyncMethodE3ENS_16CompileConditionILi1000EEEEEvPT_S6_S6_PKS5_S8_S8_S8_PKfflPfPj:
        /* <DEDUP_REMOVED lines=29> */
.L_x_1483:
[----:B0-----:R-:W2:Y:S04]  /*01d0*/  LD.E.STRONG.GPU R5, desc[UR14][R2.64+0x90] ;  /* 0x0000900e02057980 */ /* 0x001ea8000c10f900 */
[----:B--2---:R-:W-:Y:S01]  /*01e0*/  CCTL.IVALL ;  /* 0x00000000ff00798f */ /* 0x004fe20002000000 */
[----:B------:R-:W-:Y:S05]  /*01f0*/  YIELD ;  /* 0x0000000000007946 */ /* 0x000fea0003800000 */
[----:B-----5:R-:W-:-:S04]  /*0200*/  LOP3.LUT R5, R5, R0, RZ, 0x3c, !PT ;  /* 0x0000000005057212 */ /* 0x020fc800078e3cff */
[----:B------:R-:W-:-:S13]  /*0210*/  ISETP.GT.AND P0, PT, R5, -0x1, PT ;  /* 0xffffffff0500780c */ /* 0x000fda0003f04270 */
[----:B------:R-:W-:Y:S05]  /*0220*/  @P0 BRA `(.L_x_1483) ;  /* 0xfffffffc00e80947 */ /* 0x000fea000383ffff */
.L_x_1482:
[----:B------:R-:W-:Y:S05]  /*0230*/  WARPSYNC.ALL ;  /* 0x0000000000007948 */ /* 0x000fea0003800000 */
[----:B------:R-:W-:Y:S06]  /*0240*/  BAR.SYNC.DEFER_BLOCKING 0x0 ;  /* 0x0000000000007b1d */ /* 0x000fec0000010000 */
[----:B------:R-:W-:Y:S05]  /*0250*/  BRA `(.L_x_1484) ;  /* 0x0000004400c07947 */ /* 0x000fea0003800000 */
.L_x_1481:
        /* <DEDUP_REMOVED lines=35> */
.L_x_1496:
        /* <DEDUP_REMOVED lines=24> */
[----:B------:R-:W1:Y:S02]  /*0610*/  LDCU.64 UR16, c[0x0][0x3c8] ;  /* 0x00007900ff1077ac */ /* 0x000e640008000a00 */
        /* <DEDUP_REMOVED lines=33> */
[----:B------:R-:W3:Y:S04]  /*0830*/  LDG.E.64.CONSTANT R46, desc[UR14][R68.64+0xc800] ;  /* 0x00c8000e442e7981 */ /* 0x000ee8000c1e9b00 */
[----:B------:R-:W3:Y:S01]  /*0840*/  LDG.E.64.CONSTANT R62, desc[UR14][R72.64+0xa000] ;  /* 0x00a0000e483e7981 */ /* 0x000ee2000c1e9b00 */
[----:B--2---:R-:W-:-:S06]  /*0850*/  FADD.FTZ R13, R61, UR6 ;  /* 0x000000063d0d7e21 */ /* 0x004fcc0008010000 */
[----:B------:R-:W2:Y:S01]  /*0860*/  MUFU.RSQ R13, R13 ;  /* 0x0000000d000d7308 */ /* 0x000ea20000001400 */
[----:B----4-:R-:W-:-:S05]  /*0870*/  HADD2.F32 R3, -RZ, R18.H0_H0 ;  /* 0x20000012ff037230 */ /* 0x010fca0000004100 */
[----:B------:R-:W-:-:S04]  /*0880*/  FADD.FTZ R14, -R60, R3 ;  /* 0x000000033c0e7221 */ /* 0x000fc80000010100 */
[----:B--2---:R-:W-:-:S04]  /*0890*/  FMUL.FTZ R3, R13, R14 ;  /* 0x0000000e0d037220 */ /* 0x004fc80000410000 */
[----:B------:R-:W-:-:S04]  /*08a0*/  FFMA.FTZ R66, R0, R3, R7 ;  /* 0x0000000300427223 */ /* 0x000fc80000010007 */
[----:B------:R-:W-:-:S06]  /*08b0*/  FMUL.FTZ R26, R66, -1.4426950216293334961 ;  /* 0xbfb8aa3b421a7820 */ /* 0x000fcc0000410000 */
[----:B------:R-:W2:Y:S01]  /*08c0*/  MUFU.EX2 R26, R26 ;  /* 0x0000001a001a7308 */ /* 0x000ea20000000800 */
[----:B-----5:R-:W-:-:S05]  /*08d0*/  HADD2.F32 R61, -RZ, R23.H0_H0 ;  /* 0x20000017ff3d7230 */ /* 0x020fca0000004100 */
[----:B------:R-:W-:Y:S01]  /*08e0*/  FADD.FTZ R82, -R60, R61 ;  /* 0x0000003d3c527221 */ /* 0x000fe20000010100 */
[----:B------:R-:W-:Y:S02]  /*08f0*/  IADD3 R61, PT, PT, R64, 0x2800, RZ ;  /* 0x00002800403d7810 */ /* 0x000fe40007ffe0ff */
[----:B------:R-:W4:Y:S01]  /*0900*/  LDG.E.64.CONSTANT R64, desc[UR14][R68.64+0xf000] ;  /* 0x00f0000e44407981 */ /* 0x000f22000c1e9b00 */
[----:B--2---:R-:W-:Y:S01]  /*0910*/  FADD.FTZ R26, R26, 1 ;  /* 0x3f8000001a1a7421 */ /* 0x004fe20000010000 */
[----:B------:R-:W-:Y:S02]  /*0920*/  HADD2.F32 R67, -RZ, R23.H1_H1 ;  /* 0x30000017ff437230 */ /* 0x000fe40000004100 */
[----:B------:R-:W2:Y:S01]  /*0930*/  LDG.E.64.CONSTANT R68, desc[UR14][R68.64+0x11800] ;  /* 0x0118000e44447981 */ /* 0x000ea2000c1e9b00 */
[----:B------:R5:W1:Y:S01]  /*0940*/  MUFU.RCP R80, R26 ;  /* 0x0000001a00507308 */ /* 0x000a620000001000 */
[----:B------:R-:W-:Y:S02]  /*0950*/  HADD2.F32 R15, -RZ, R18.H1_H1 ;  /* 0x30000012ff0f7230 */ /* 0x000fe40000004100 */
[----:B------:R-:W-:-:S02]  /*0960*/  HADD2.F32 R17, -RZ, R19.H0_H0 ;  /* 0x20000013ff117230 */ /* 0x000fc40000004100 */
[----:B-----5:R-:W-:Y:S01]  /*0970*/  FMUL.FTZ R26, R13, R82 ;  /* 0x000000520d1a7220 */ /* 0x020fe20000410000 */
[C---:B------:R-:W-:Y:S01]  /*0980*/  FADD.FTZ R82, -R60.reuse, R67 ;  /* 0x000000433c527221 */ /* 0x040fe20000010100 */
[----:B------:R-:W-:Y:S01]  /*0990*/  FADD.FTZ R14, -R60, R15 ;  /* 0x0000000f3c0e7221 */ /* 0x000fe20000010100 */
[----:B-1----:R-:W-:-:S03]  /*09a0*/  FADD.FTZ R67, -R80, 1 ;  /* 0x3f80000050437421 */ /* 0x002fc60000010100 */
[C---:B------:R-:W-:Y:S01]  /*09b0*/  FMUL.FTZ R15, R13.reuse, R14 ;  /* 0x0000000e0d0f7220 */ /* 0x040fe20000410000 */
[----:B------:R-:W-:Y:S01]  /*09c0*/  FADD.FTZ R14, -R60, R17 ;  /* 0x000000113c0e7221 */ /* 0x000fe20000010100 */
[----:B------:R-:W-:Y:S01]  /*09d0*/  FFMA.FTZ R83, R66, R67, 1 ;  /* 0x3f80000042537423 */ /* 0x000fe20000010043 */
[----:B------:R-:W-:Y:S01]  /*09e0*/  HADD2.F32 R19, -RZ, R19.H1_H1 ;  /* 0x30000013ff137230 */ /* 0x000fe20000004100 */
[----:B------:R-:W5:Y:S01]  /*09f0*/  LDG.E.64.CONSTANT R66, desc[UR14][R72.64+0xc800] ;  /* 0x00c8000e48427981 */ /* 0x000f62000c1e9b00 */
[----:B------:R-:W-:-:S03]  /*0a00*/  FMUL.FTZ R17, R13, R14 ;  /* 0x0000000e0d117220 */ /* 0x000fc60000410000 */
[----:B------:R-:W-:-:S04]  /*0a10*/  FADD.FTZ R14, -R60, R19 ;  /* 0x000000133c0e7221 */ /* 0x000fc80000010100 */
[----:B------:R-:W-:-:S04]  /*0a20*/  FMUL.FTZ R19, R13, R14 ;  /* 0x0000000e0d137220 */ /* 0x000fc80000410000 */
[----:B------:R-:W-:-:S04]  /*0a30*/  FFMA.FTZ R76, R5, R19, R6 ;  /* 0x00000013054c7223 */ /* 0x000fc80000010006 */
[----:B------:R-:W-:Y:S01]  /*0a40*/  FMUL.FTZ R35, R76, -1.4426950216293334961 ;  /* 0xbfb8aa3b4c237820 */ /* 0x000fe20000410000 */
[----:B------:R-:W-:-:S05]  /*0a50*/  HADD2.F32 R25, -RZ, R20.H0_H0 ;  /* 0x20000014ff197230 */ /* 0x000fca0000004100 */
[----:B------:R-:W1:Y:S01]  /*0a60*/  MUFU.EX2 R35, R35 ;  /* 0x0000002300237308 */ /* 0x000e620000000800 */
[----:B------:R-:W-:Y:S01]  /*0a70*/  FADD.FTZ R14, -R60, R25 ;  /* 0x000000193c0e7221 */ /* 0x000fe20000010100 */
[----:B------:R-:W-:Y:S02]  /*0a80*/  HADD2.F32 R25, -RZ, R20.H1_H1 ;  /* 0x30000014ff197230 */ /* 0x000fe40000004100 */
[----:B------:R-:W-:Y:S01]  /*0a90*/  FFMA.FTZ R74, R2, R15, R9 ;  /* 0x0000000f024a7223 */ /* 0x000fe20000010009 */
[--C-:B------:R-:W-:Y:S02]  /*0aa0*/  HADD2.F32 R27, -RZ, R21.reuse.H0_H0 ;  /* 0x20000015ff1b7230 */ /* 0x100fe40000004100 */
[----:B------:R-:W-:Y:S02]  /*0ab0*/  HADD2.F32 R21, -RZ, R21.H1_H1 ;  /* 0x30000015ff157230 */ /* 0x000fe40000004100 */
[----:B------:R-:W-:Y:S01]  /*0ac0*/  FFMA.FTZ R75, R4, R17, R11 ;  /* 0x00000011044b7223 */ /* 0x000fe2000001000b */
[----:B------:R-:W-:Y:S01]  /*0ad0*/  FADD.FTZ R16, -R60, R25 ;  /* 0x000000193c107221 */ /* 0x000fe20000010100 */
[----:B------:R-:W-:Y:S01]  /*0ae0*/  FMUL.FTZ R37, R74, -1.4426950216293334961 ;  /* 0xbfb8aa3b4a257820 */ /* 0x000fe20000410000 */
[C---:B------:R-:W-:Y:S01]  /*0af0*/  FADD.FTZ R20, -R60.reuse, R21 ;  /* 0x000000153c147221 */ /* 0x040fe20000010100 */
[----:B------:R-:W-:Y:S01]  /*0b00*/  FMUL.FTZ R50, R75, -1.4426950216293334961 ;  /* 0xbfb8aa3b4b327820 */ /* 0x000fe20000410000 */
[----:B------:R-:W-:Y:S01]  /*0b10*/  FMUL.FTZ R16, R13, R16 ;  /* 0x000000100d107220 */ /* 0x000fe20000410000 */
[----:B-1----:R-:W-:Y:S01]  /*0b20*/  FADD.FTZ R81, R35, 1 ;  /* 0x3f80000023517421 */ /* 0x002fe20000010000 */
[----:B------:R-:W-:Y:S01]  /*0b30*/  FADD.FTZ R18, -R60, R27 ;  /* 0x0000001b3c127221 */ /* 0x000fe20000010100 */
[C---:B------:R-:W-:Y:S01]  /*0b40*/  FMUL.FTZ R20, R13.reuse, R20 ;  /* 0x000000140d147220 */ /* 0x040fe20000410000 */
[----:B------:R-:W1:Y:S01]  /*0b50*/  MUFU.EX2 R37, R37 ;  /* 0x0000002500257308 */ /* 0x000e620000000800 */
[----:B------:R-:W-:Y:S01]  /*0b60*/  FFMA.FTZ R34, R2, R16, R9 ;  /* 0x0000001002227223 */ /* 0x000fe20000010009 */
[----:B------:R-:W-:Y:S01]  /*0b70*/  FMUL.FTZ R18, R13, R18 ;  /* 0x000000120d127220 */ /* 0x000fe20000410000 */
[----:B------:R-:W-:-:S05]  /*0b80*/  FFMA.FTZ R70, R5, R20, R6 ;  /* 0x0000001405467223 */ /* 0x000fca0000010006 */
[----:B------:R-:W0:Y:S01]  /*0b90*/  MUFU.RCP R81, R81 ;  /* 0x0000005100517308 */ /* 0x000e220000001000 */
[----:B------:R-:W-:Y:S01]  /*0ba0*/  FMUL.FTZ R77, R34, -1.4426950216293334961 ;  /* 0xbfb8aa3b224d7820 */ /* 0x000fe20000410000 */
[----:B------:R-:W-:Y:S01]  /*0bb0*/  FFMA.FTZ R36, R4, R18, R11 ;  /* 0x0000001204247223 */ /* 0x000fe2000001000b */
[----:B------:R-:W-:-:S05]  /*0bc0*/  FMUL.FTZ R21, R70, -1.4426950216293334961 ;  /* 0xbfb8aa3b46157820 */ /* 0x000fca0000410000 */
[----:B------:R-:W3:Y:S01]  /*0bd0*/  MUFU.EX2 R50, R50 ;  /* 0x0000003200327308 */ /* 0x000ee20000000800 */
[----:B------:R-:W-:Y:S01]  /*0be0*/  FMUL.FTZ R71, R36, -1.4426950216293334961 ;  /* 0xbfb8aa3b24477820 */ /* 0x000fe20000410000 */
[----:B------:R-:W-:-:S06]  /*0bf0*/  FMUL.FTZ R14, R13, R14 ;  /* 0x0000000e0d0e7220 */ /* 0x000fcc0000410000 */
[----:B------:R-:W3:Y:S01]  /*0c00*/  MUFU.EX2 R77, R77 ;  /* 0x0000004d004d7308 */ /* 0x000ee20000000800 */
[----:B-1----:R-:W-:Y:S01]  /*0c10*/  FADD.FTZ R37, R37, 1 ;  /* 0x3f80000025257421 */ /* 0x002fe20000010000 */
[----:B0-----:R-:W-:-:S06]  /*0c20*/  FADD.FTZ R87, -R81, 1 ;  /* 0x3f80000051577421 */ /* 0x001fcc0000010100 */
[----:B------:R-:W0:Y:S01]  /*0c30*/  MUFU.EX2 R21, R21 ;  /* 0x0000001500157308 */ /* 0x000e220000000800 */
[----:B---3--:R-:W-:Y:S01]  /*0c40*/  FADD.FTZ R50, R50, 1 ;  /* 0x3f80000032327421 */ /* 0x008fe20000010000 */
[----:B------:R-:W-:Y:S01]  /*0c50*/  FFMA.FTZ R25, R0, R14, R7 ;  /* 0x0000000e00197223 */ /* 0x000fe20000010007 */
[----:B------:R-:W-:-:S05]  /*0c60*/  FFMA.FTZ R76, R76, R87, 1 ;  /* 0x3f8000004c4c7423 */ /* 0x000fca0000010057 */
[----:B------:R-:W1:Y:S01]  /*0c70*/  MUFU.EX2 R71, R71 ;  /* 0x0000004700477308 */ /* 0x000e620000000800 */
[----:B------:R-:W-:Y:S01]  /*0c80*/  FMUL.FTZ R78, R25, -1.4426950216293334961 ;  /* 0xbfb8aa3b194e7820 */ /* 0x000fe20000410000 */
[----:B------:R-:W-:Y:S02]  /*0c90*/  HADD2.F32 R27, -RZ, R22.H0_H0 ;  /* 0x20000016ff1b7230 */ /* 0x000fe40000004100 */
[----:B------:R-:W-:Y:S01]  /*0ca0*/  FMUL.FTZ R81, R81, R76 ;  /* 0x0000004c51517220 */ /* 0x000fe20000410000 */
[----:B------:R-:W-:-:S03]  /*0cb0*/  HADD2.F32 R92, -RZ, R33.H1_H1 ;  /* 0x30000021ff5c7230 */ /* 0x000fc60000004100 */
[----:B------:R3:W3:Y:S01]  /*0cc0*/  MUFU.RCP R79, R37 ;  /* 0x00000025004f7308 */ /* 0x0006e20000001000 */
[----:B------:R-:W-:Y:S01]  /*0cd0*/  FADD.FTZ R77, R77, 1 ;  /* 0x3f8000004d4d7421 */ /* 0x000fe20000010000 */
[----:B------:R-:W-:-:S06]  /*0ce0*/  HADD2.F32 R29, -RZ, R22.H1_H1 ;  /* 0x30000016ff1d7230 */ /* 0x000fcc0000004100 */
[----:B------:R-:W3:Y:S01]  /*0cf0*/  MUFU.RCP R23, R50 ;  /* 0x0000003200177308 */ /* 0x000ee20000001000 */
[----:B------:R-:W-:Y:S01]  /*0d00*/  FADD.FTZ R22, -R60, R27 ;  /* 0x0000001b3c167221 */ /* 0x000fe20000010100 */
[----:B------:R-:W-:Y:S01]  /*0d10*/  FMUL.FTZ R92, R92, R81 ;  /* 0x000000515c5c7220 */ /* 0x000fe20000410000 */
[----:B0-----:R-:W-:Y:S01]  /*0d20*/  FADD.FTZ R81, R21, 1 ;  /* 0x3f80000015517421 */ /* 0x001fe20000010000 */
[----:B-1----:R-:W-:Y:S01]  /*0d30*/  FADD.FTZ R71, R71, 1 ;  /* 0x3f80000047477421 */ /* 0x002fe20000010000 */
[----:B------:R-:W-:-:S03]  /*0d40*/  FMUL.FTZ R22, R13, R22 ;  /* 0x000000160d167220 */ /* 0x000fc60000410000 */
[----:B------:R-:W0:Y:S01]  /*0d50*/  MUFU.EX2 R78, R78 ;  /* 0x0000004e004e7308 */ /* 0x000e220000000800 */
[----:B------:R-:W-:Y:S01]  /*0d60*/  FADD.FTZ R24, -R60, R29 ;  /* 0x0000001d3c187221 */ /* 0x000fe20000010100 */
[----:B------:R-:W-:-:S06]  /*0d70*/  HADD2.F32 R93, -RZ, R33.H0_H0 ;  /* 0x20000021ff5d7230 */ /* 0x000fcc0000004100 */
[----:B------:R1:W0:Y:S01]  /*0d80*/  MUFU.RCP R76, R77 ;  /* 0x0000004d004c7308 */ /* 0x0002220000001000 */
[----:B------:R-:W-:Y:S01]  /*0d90*/  FFMA.FTZ R43, R0, R22, R7 ;  /* 0x00000016002b7223 */ /* 0x000fe20000010007 */
[----:B------:R-:W-:Y:S01]  /*0da0*/  FMUL.FTZ R24, R13, R24 ;  /* 0x000000180d187220 */ /* 0x000fe20000410000 */
[----:B---3--:R-:W-:Y:S01]  /*0db0*/  LOP3.LUT R37, R28, 0xffff, RZ, 0xc0, !PT ;  /* 0x0000ffff1c257812 */ /* 0x008fe200078ec0ff */
[----:B------:R-:W-:Y:S01]  /*0dc0*/  FADD.FTZ R85, -R79, 1 ;  /* 0x3f8000004f557421 */ /* 0x000fe20000010100 */
[----:B------:R-:W-:-:S03]  /*0dd0*/  FMUL.FTZ R28, R13, R82 ;  /* 0x000000520d1c7220 */ /* 0x000fc60000410000 */
[----:B------:R-:W3:Y:S01]  /*0de0*/  MUFU.RCP R81, R81 ;  /* 0x0000005100517308 */ /* 0x000ee20000001000 */
[----:B------:R-:W-:Y:S01]  /*0df0*/  FADD.FTZ R82, -R23, 1 ;  /* 0x3f80000017527421 */ /* 0x000fe20000010100 */
[----:B------:R-:W-:Y:S01]  /*0e00*/  FMUL.FTZ R27, R43, -1.4426950216293334961 ;  /* 0xbfb8aa3b2b1b7820 */ /* 0x000fe20000410000 */
[----:B------:R-:W-:-:S05]  /*0e10*/  FFMA.FTZ R42, R2, R24, R9 ;  /* 0x00000018022a7223 */ /* 0x000fca0000010009 */
[----:B------:R-:W3:Y:S01]  /*0e20*/  MUFU.RCP R33, R71 ;  /* 0x0000004700217308 */ /* 0x000ee20000001000 */
[----:B------:R-:W-:Y:S01]  /*0e30*/  FFMA.FTZ R74, R74, R85, 1 ;  /* 0x3f8000004a4a7423 */ /* 0x000fe20000010055 */
[--C-:B-1----:R-:W-:Y:S02]  /*0e40*/  HADD2.F32 R77, -RZ, R31.reuse.H0_H0 ;  /* 0x2000001fff4d7230 */ /* 0x102fe40000004100 */
[----:B------:R-:W-:Y:S01]  /*0e50*/  FFMA.FTZ R82, R75, R82, 1 ;  /* 0x3f8000004b527423 */ /* 0x000fe20000010052 */
[----:B------:R-:W-:Y:S01]  /*0e60*/  FMUL.FTZ R29, R42, -1.4426950216293334961 ;  /* 0xbfb8aa3b2a1d7820 */ /* 0x000fe20000410000 */
[----:B------:R-:W-:Y:S01]  /*0e70*/  FMUL.FTZ R79, R79, R74 ;  /* 0x0000004a4f4f7220 */ /* 0x000fe20000410000 */
[----:B0-----:R-:W-:Y:S01]  /*0e80*/  FADD.FTZ R78, R78, 1 ;  /* 0x3f8000004e4e7421 */ /* 0x001fe20000010000 */
[----:B------:R-:W-:Y:S01]  /*0e90*/  HADD2.F32 R86, -RZ, R32.H1_H1 ;  /* 0x30000020ff567230 */ /* 0x000fe20000004100 */
[----:B------:R-:W0:Y:S01]  /*0ea0*/  MUFU.EX2 R27, R27 ;  /* 0x0000001b001b7308 */ /* 0x000e220000000800 */
[----:B------:R-:W-:Y:S01]  /*0eb0*/  FADD.FTZ R74, -R60, R77 ;  /* 0x0000004d3c4a7221 */ /* 0x000fe20000010100 */
[----:B------:R-:W-:Y:S01]  /*0ec0*/  FMUL.FTZ R82, R23, R82 ;  /* 0x0000005217527220 */ /* 0x000fe20000410000 */
[----:B------:R-:W-:-:S02]  /*0ed0*/  HADD2.F32 R31, -RZ, R31.H1_H1 ;  /* 0x3000001fff1f7230 */ /* 0x000fc40000004100 */
[----:B------:R-:W-:Y:S01]  /*0ee0*/  FADD.FTZ R77, -R76, 1 ;  /* 0x3f8000004c4d7421 */ /* 0x000fe20000010100 */
[----:B------:R-:W-:Y:S01]  /*0ef0*/  LEA R84, R84, R61, 0x18 ;  /* 0x0000003d54547211 */ /* 0x000fe200078ec0ff */
[----:B------:R-:W-:Y:S01]  /*0f00*/  FFMA.FTZ R35, R4, R26, R11 ;  /* 0x0000001a04237223 */ /* 0x000fe2000001000b */
[----:B------:R-:W-:Y:S01]  /*0f10*/  FMUL.FTZ R86, R86, R79 ;  /* 0x0000004f56567220 */ /* 0x000fe20000410000 */
[----:B------:R-:W1:Y:S01]  /*0f20*/  MUFU.RCP R75, R78 ;  /* 0x0000004e004b7308 */ /* 0x000e620000001000 */
[----:B------:R-:W-:Y:S01]  /*0f30*/  FMUL.FTZ R93, R93, R82 ;  /* 0x000000525d5d7220 */ /* 0x000fe20000410000 */
[----:B------:R-:W-:Y:S01]  /*0f40*/  FFMA.FTZ R77, R34, R77, 1 ;  /* 0x3f800000224d7423 */ /* 0x000fe2000001004d */
[----:B------:R-:W-:Y:S01]  /*0f50*/  FADD.FTZ R82, -R60, R31 ;  /* 0x0000001f3c527221 */ /* 0x000fe20000010100 */
[----:B---3--:R-:W-:Y:S01]  /*0f60*/  FADD.FTZ R79, -R81, 1 ;  /* 0x3f800000514f7421 */ /* 0x008fe20000010100 */
[----:B------:R-:W-:Y:S02]  /*0f70*/  IMAD R84, R37, 0x28, R84 ;  /* 0x0000002825547824 */ /* 0x000fe400078e0254 */
[----:B------:R-:W-:Y:S01]  /*0f80*/  FADD.FTZ R31, -R33, 1 ;  /* 0x3f800000211f7421 */ /* 0x000fe20000010100 */
[----:B------:R-:W3:Y:S01]  /*0f90*/  MUFU.EX2 R29, R29 ;  /* 0x0000001d001d7308 */ /* 0x000ee20000000800 */
[----:B------:R-:W-:Y:S01]  /*0fa0*/  FMUL.FTZ R50, R35, -1.4426950216293334961 ;  /* 0xbfb8aa3b23327820 */ /* 0x000fe20000410000 */
[----:B------:R-:W-:Y:S01]  /*0fb0*/  FFMA.FTZ R37, R5, R28, R6 ;  /* 0x0000001c05257223 */ /* 0x000fe20000010006 */
[----:B------:R-:W-:-:S02]  /*0fc0*/  HADD2.F32 R88, -RZ, R32.H0_H0 ;  /* 0x20000020ff587230 */ /* 0x000fc40000004100 */
[----:B------:R-:W-:Y:S01]  /*0fd0*/  FMUL.FTZ R77, R76, R77 ;  /* 0x0000004d4c4d7220 */ /* 0x000fe20000410000 */
[----:B------:R-:W-:Y:S01]  /*0fe0*/  FMUL.FTZ R83, R80, R83 ;  /* 0x0000005350537220 */ /* 0x000fe20000410000 */
[----:B------:R-:W-:Y:S01]  /*0ff0*/  FFMA.FTZ R70, R70, R79, 1 ;  /* 0x3f80000046467423 */ /* 0x000fe2000001004f */
[----:B------:R-:W-:Y:S02]  /*1000*/  HADD2.F32 R76, -RZ, R38.H1_H1 ;  /* 0x30000026ff4c7230 */ /* 0x000fe40000004100 */
[----:B------:R-:W-:Y:S01]  /*1010*/  FFMA.FTZ R80, R36, R31, 1 ;  /* 0x3f80000024507423 */ /* 0x000fe2000001001f */
[--C-:B------:R-:W-:Y:S01]  /*1020*/  HADD2.F32 R79, -RZ, R40.reuse.H0_H0 ;  /* 0x20000028ff4f7230 */ /* 0x100fe20000004100 */
[----:B------:R-:W-:Y:S01]  /*1030*/  LEA R61, R51, R84, 0x3 ;  /* 0x00000054333d7211 */ /* 0x000fe200078e18ff */
[----:B------:R-:W-:Y:S01]  /*1040*/  FMUL.FTZ R51, R37, -1.4426950216293334961 ;  /* 0xbfb8aa3b25337820 */ /* 0x000fe20000410000 */
[----:B------:R-:W3:Y:S01]  /*1050*/  MUFU.EX2 R50, R50 ;  /* 0x0000003200327308 */ /* 0x000ee20000000800 */
[----:B------:R-:W-:Y:S01]  /*1060*/  FMUL.FTZ R88, R88, R83 ;  /* 0x0000005358587220 */ /* 0x000fe20000410000 */
[----:B------:R-:W-:Y:S01]  /*1070*/  FMUL.FTZ R83, R33, R80 ;  /* 0x0000005021537220 */ /* 0x000fe20000410000 */
[----:B------:R-:W-:Y:S01]  /*1080*/  FMUL.FTZ R85, R76, R77 ;  /* 0x0000004d4c557220 */ /* 0x000fe20000410000 */
[----:B------:R-:W-:Y:S01]  /*1090*/  FADD.FTZ R80, -R60, R79 ;  /* 0x0000004f3c507221 */ /* 0x000fe20000010100 */
[----:B------:R-:W-:-:S02]  /*10a0*/  HADD2.F32 R77, -RZ, R40.H1_H1 ;  /* 0x30000028ff4d7230 */ /* 0x000fc40000004100 */
[----:B0-----:R-:W-:Y:S01]  /*10b0*/  FADD.FTZ R79, R27, 1 ;  /* 0x3f8000001b4f7421 */ /* 0x001fe20000010000 */
[--C-:B------:R-:W-:Y:S01]  /*10c0*/  HADD2.F32 R23, -RZ, R30.reuse.H0_H0 ;  /* 0x2000001eff177230 */ /* 0x100fe20000004100 */
[----:B------:R-:W0:Y:S01]  /*10d0*/  MUFU.EX2 R51, R51 ;  /* 0x0000003300337308 */ /* 0x000e220000000800 */
[----:B-1----:R-:W-:Y:S01]  /*10e0*/  FADD.FTZ R78, -R75, 1 ;  /* 0x3f8000004b4e7421 */ /* 0x002fe20000010100 */
[C---:B------:R-:W-:Y:S01]  /*10f0*/  FADD.FTZ R40, -R60.reuse, R77 ;  /* 0x0000004d3c287221 */ /* 0x040fe20000010100 */
[----:B---3--:R-:W-:Y:S01]  /*1100*/  FADD.FTZ R77, R29, 1 ;  /* 0x3f8000001d4d7421 */ /* 0x008fe20000010000 */
[----:B------:R-:W-:Y:S01]  /*1110*/  FADD.FTZ R32, -R60, R23 ;  /* 0x000000173c207221 */ /* 0x000fe20000010100 */
[----:B------:R-:W-:Y:S02]  /*1120*/  HADD2.F32 R23, -RZ, R30.H1_H1 ;  /* 0x3000001eff177230 */ /* 0x000fe40000004100 */
[----:B------:R-:W-:Y:S01]  /*1130*/  FFMA.FTZ R78, R25, R78, 1 ;  /* 0x3f800000194e7423 */ /* 0x000fe2000001004e */
[----:B------:R-:W1:Y:S01]  /*1140*/  MUFU.RCP R79, R79 ;  /* 0x0000004f004f7308 */ /* 0x000e620000001000 */
[----:B------:R-:W-:Y:S01]  /*1150*/  FMUL.FTZ R36, R13, R82 ;  /* 0x000000520d247220 */ /* 0x000fe20000410000 */
[----:B------:R-:W-:-:S02]  /*1160*/  HADD2.F32 R87, -RZ, R38.H0_H0 ;  /* 0x20000026ff577230 */ /* 0x000fc40000004100 */
[----:B------:R-:W-:Y:S01]  /*1170*/  FMUL.FTZ R30, R13, R32 ;  /* 0x000000200d1e7220 */ /* 0x000fe20000410000 */
[----:B------:R-:W-:Y:S01]  /*1180*/  FMUL.FTZ R78, R75, R78 ;  /* 0x0000004e4b4e7220 */ /* 0x000fe20000410000 */
[----:B------:R-:W-:Y:S02]  /*1190*/  FADD.FTZ R32, -R60, R23 ;  /* 0x000000173c207221 */ /* 0x000fe40000010100 */
[----:B------:R-:W3:Y:S01]  /*11a0*/  MUFU.RCP R77, R77 ;  /* 0x0000004d004d7308 */ /* 0x000ee20000001000 */
[----:B------:R-:W-:Y:S01]  /*11b0*/  FFMA.FTZ R31, R5, R36, R6 ;  /* 0x00000024051f7223 */ /* 0x000fe20000010006 */
[----:B------:R-:W-:Y:S01]  /*11c0*/  FADD.FTZ R50, R50, 1 ;  /* 0x3f80000032327421 */ /* 0x000fe20000010000 */
[----:B------:R-:W-:Y:S01]  /*11d0*/  FMUL.FTZ R38, R13, R80 ;  /* 0x000000500d267220 */ /* 0x000fe20000410000 */
[----:B------:R-:W-:Y:S01]  /*11e0*/  FMUL.FTZ R87, R87, R78 ;  /* 0x0000004e57577220 */ /* 0x000fe20000410000 */
[----:B------:R-:W-:Y:S01]  /*11f0*/  FMUL.FTZ R32, R13, R32 ;  /* 0x000000200d207220 */ /* 0x000fe20000410000 */
[----:B------:R-:W-:-:S02]  /*1200*/  HADD2.F32 R78, -RZ, R39.H1_H1 ;  /* 0x30000027ff4e7230 */ /* 0x000fc40000004100 */
[----:B------:R-:W-:Y:S01]  /*1210*/  FMUL.FTZ R33, R31, -1.4426950216293334961 ;  /* 0xbfb8aa3b1f217820 */ /* 0x000fe20000410000 */
[----:B------:R-:W-:Y:S01]  /*1220*/  FMUL.FTZ R81, R81, R70 ;  /* 0x0000004651517220 */ /* 0x000fe20000410000 */
[----:B------:R-:W-:Y:S01]  /*1230*/  FFMA.FTZ R27, R0, R38, R7 ;  /* 0x00000026001b7223 */ /* 0x000fe20000010007 */
[----:B0-----:R-:W-:Y:S01]  /*1240*/  FADD.FTZ R90, R51, 1 ;  /* 0x3f800000335a7421 */ /* 0x001fe20000010000 */
[----:B------:R-:W0:Y:S01]  /*1250*/  MUFU.RCP R50, R50 ;  /* 0x0000003200327308 */ /* 0x000e220000001000 */
[----:B------:R-:W-:Y:S01]  /*1260*/  FFMA.FTZ R23, R2, R32, R9 ;  /* 0x0000002002177223 */ /* 0x000fe20000010009 */
[----:B------:R-:W-:Y:S02]  /*1270*/  HADD2.F32 R76, -RZ, R39.H0_H0 ;  /* 0x20000027ff4c7230 */ /* 0x000fe40000004100 */
[----:B------:R-:W-:Y:S01]  /*1280*/  FMUL.FTZ R81, R78, R81 ;  /* 0x000000514e517220 */ /* 0x000fe20000410000 */
[----:B-1----:R-:W-:Y:S01]  /*1290*/  FADD.FTZ R78, -R79, 1 ;  /* 0x3f8000004f4e7421 */ /* 0x002fe20000010100 */
[----:B------:R-:W-:-:S02]  /*12a0*/  FMUL.FTZ R34, R13, R74 ;  /* 0x0000004a0d227220 */ /* 0x000fc40000410000 */
[----:B------:R1:W-:Y:S01]  /*12b0*/  MUFU.EX2 R70, R33 ;  /* 0x0000002100467308 */ /* 0x0003e20000000800 */
[----:B------:R-:W-:Y:S01]  /*12c0*/  FMUL.FTZ R74, R23, -1.4426950216293334961 ;  /* 0xbfb8aa3b174a7820 */ /* 0x000fe20000410000 */
[----:B------:R-:W-:Y:S01]  /*12d0*/  FMUL.FTZ R83, R76, R83 ;  /* 0x000000534c537220 */ /* 0x000fe20000410000 */
[----:B------:R-:W-:Y:S01]  /*12e0*/  FFMA.FTZ R78, R43, R78, 1 ;  /* 0x3f8000002b4e7423 */ /* 0x000fe2000001004e */
[----:B-1----:R-:W-:-:S04]  /*12f0*/  FMUL.FTZ R33, R27, -1.4426950216293334961 ;  /* 0xbfb8aa3b1b217820 */ /* 0x002fc80000410000 */
[----:B------:R-:W1:Y:S01]  /*1300*/  MUFU.RCP R90, R90 ;  /* 0x0000005a005a7308 */ /* 0x000e620000001000 */
[----:B------:R-:W-:Y:S01]  /*1310*/  FFMA.FTZ R21, R0, R30, R7 ;  /* 0x0000001e00157223 */ /* 0x000fe20000010007 */
[----:B------:R-:W-:-:S06]  /*1320*/  FMUL.FTZ R79, R79, R78 ;  /* 0x0000004e4f4f7220 */ /* 0x000fcc0000410000 */
[----:B------:R3:W-:Y:S01]  /*1330*/  MUFU.EX2 R76, R33 ;  /* 0x00000021004c7308 */ /* 0x0007e20000000800 */
[----:B------:R-:W-:Y:S01]  /*1340*/  FMUL.FTZ R71, R21, -1.4426950216293334961 ;  /* 0xbfb8aa3b15477820 */ /* 0x000fe20000410000 */
[----:B------:R-:W-:Y:S01]  /*1350*/  FFMA.FTZ R25, R4, R34, R11 ;  /* 0x0000002204197223 */ /* 0x000fe2000001000b */
[----:B---3--:R-:W-:-:S05]  /*1360*/  FADD.FTZ R33, -R77, 1 ;  /* 0x3f8000004d217421 */ /* 0x008fca0000010100 */
[----:B------:R-:W3:Y:S01]  /*1370*/  MUFU.EX2 R74, R74 ;  /* 0x0000004a004a7308 */ /* 0x000ee20000000800 */
[----:B------:R-:W-:Y:S01]  /*1380*/  FFMA.FTZ R78, R42, R33, 1 ;  /* 0x3f8000002a4e7423 */ /* 0x000fe20000010021 */
[----:B------:R-:W-:Y:S01]  /*1390*/  FMUL.FTZ R82, R25, -1.4426950216293334961 ;  /* 0xbfb8aa3b19527820 */ /* 0x000fe20000410000 */
[----:B------:R-:W-:Y:S02]  /*13a0*/  HADD2.F32 R43, -RZ, R41.H0_H0 ;  /* 0x20000029ff2b7230 */ /* 0x000fe40000004100 */
[----:B------:R-:W-:Y:S01]  /*13b0*/  FMUL.FTZ R77, R77, R78 ;  /* 0x0000004e4d4d7220 */ /* 0x000fe20000410000 */
[----:B0-----:R-:W-:Y:S02]  /*13c0*/  FADD.FTZ R78, -R50, 1 ;  /* 0x3f800000324e7421 */ /* 0x001fe40000010100 */
[----:B------:R-:W0:Y:S01]  /*13d0*/  MUFU.EX2 R71, R71 ;  /* 0x0000004700477308 */ /* 0x000e220000000800 */
[----:B------:R-:W-:Y:S01]  /*13e0*/  FADD.FTZ R80, -R60, R43 ;  /* 0x0000002b3c507221 */ /* 0x000fe20000010100 */
[----:B------:R-:W-:Y:S01]  /*13f0*/  FFMA.FTZ R51, R35, R78, 1 ;  /* 0x3f80000023337423 */ /* 0x000fe2000001004e */
[----:B-1----:R-:W-:Y:S01]  /*1400*/  FADD.FTZ R78, -R90, 1 ;  /* 0x3f8000005a4e7421 */ /* 0x002fe20000010100 */
[----:B------:R-:W-:-:S04]  /*1410*/  FMUL.FTZ R40, R13, R40 ;  /* 0x000000280d287220 */ /* 0x000fc80000410000 */
[----:B------:R-:W1:Y:S01]  /*1420*/  MUFU.EX2 R75, R82 ;  /* 0x00000052004b7308 */ /* 0x000e620000000800 */
[----:B------:R-:W-:Y:S01]  /*1430*/  FFMA.FTZ R37, R37, R78, 1 ;  /* 0x3f80000025257423 */ /* 0x000fe2000001004e */
[----:B------:R-:W-:Y:S01]  /*1440*/  FMUL.FTZ R42, R13, R80 ;  /* 0x000000500d2a7220 */ /* 0x000fe20000410000 */
[----:B------:R-:W-:Y:S01]  /*1450*/  FADD.FTZ R70, R70, 1 ;  /* 0x3f80000046467421 */ /* 0x000fe20000010000 */
[----:B------:R-:W-:Y:S01]  /*1460*/  FFMA.FTZ R29, R2, R40, R9 ;  /* 0x00000028021d7223 */ /* 0x000fe20000010009 */
[----:B---3--:R-:W-:Y:S01]  /*1470*/  FADD.FTZ R80, R74, 1 ;  /* 0x3f8000004a507421 */ /* 0x008fe20000010000 */
[----:B------:R-:W-:Y:S01]  /*1480*/  FMUL.FTZ R90, R90, R37 ;  /* 0x000000255a5a7220 */ /* 0x000fe20000410000 */
[----:B------:R-:W-:Y:S02]  /*1490*/  HADD2.F32 R41, -RZ, R41.H1_H1 ;  /* 0x30000029ff297230 */ /* 0x000fe40000004100 */
[----:B------:R-:W-:Y:S01]  /*14a0*/  FMUL.FTZ R39, R29, -1.4426950216293334961 ;  /* 0xbfb8aa3b1d277820 */ /* 0x000fe20000410000 */
[----:B------:R-:W3:Y:S01]  /*14b0*/  MUFU.RCP R37, R80 ;  /* 0x0000005000257308 */ /* 0x000ee20000001000 */
[----:B------:R-:W-:-:S02]  /*14c0*/  HADD2.F32 R74, -RZ, R44.H0_H0 ;  /* 0x2000002cff4a7230 */ /* 0x000fc40000004100 */
[----:B------:R-:W-:Y:S01]  /*14d0*/  FFMA.FTZ R33, R4, R42, R11 ;  /* 0x0000002a04217223 */ /* 0x000fe2000001000b */
[----:B0-----:R-:W-:Y:S01]  /*14e0*/  FADD.FTZ R35, R71, 1 ;  /* 0x3f80000047237421 */ /* 0x001fe20000010000 */
[----:B------:R-:W-:-:S03]  /*14f0*/  FADD.FTZ R78, -R60, R41 ;  /* 0x000000293c4e7221 */ /* 0x000fc60000010100 */
[----:B------:R-:W0:Y:S01]  /*1500*/  MUFU.RCP R70, R70 ;  /* 0x0000004600467308 */ /* 0x000e220000001000 */
[----:B------:R-:W-:Y:S01]  /*1510*/  FMUL.FTZ R51, R50, R51 ;  /* 0x0000003332337220 */ /* 0x000fe20000410000 */
[----:B-1----:R-:W-:Y:S01]  /*1520*/  FADD.FTZ R71, R75, 1 ;  /* 0x3f8000004b477421 */ /* 0x002fe20000010000 */
[----:B------:R-:W-:Y:S01]  /*1530*/  FMUL.FTZ R79, R74, R79 ;  /* 0x0000004f4a4f7220 */ /* 0x000fe20000410000 */
[----:B------:R-:W-:Y:S01]  /*1540*/  FMUL.FTZ R43, R33, -1.4426950216293334961 ;  /* 0xbfb8aa3b212b7820 */ /* 0x000fe20000410000 */
[----:B------:R-:W-:-:S03]  /*1550*/  HADD2.F32 R74, -RZ, R44.H1_H1 ;  /* 0x3000002cff4a7230 */ /* 0x000fc60000004100 */
[----:B------:R-:W1:Y:S01]  /*1560*/  MUFU.EX2 R39, R39 ;  /* 0x0000002700277308 */ /* 0x000e620000000800 */
[----:B------:R-:W-:Y:S01]  /*1570*/  FMUL.FTZ R44, R13, R78 ;  /* 0x0000004e0d2c7220 */ /* 0x000fe20000410000 */
[----:B------:R-:W-:-:S06]  /*1580*/  HADD2.F32 R78, -RZ, R45.H0_H0 ;  /* 0x2000002dff4e7230 */ /* 0x000fcc0000004100 */
[----:B------:R4:W2:Y:S01]  /*1590*/  MUFU.RCP R50, R35 ;  /* 0x0000002300327308 */ /* 0x0008a20000001000 */
[----:B------:R-:W-:Y:S02]  /*15a0*/  HADD2.F32 R45, -RZ, R45.H1_H1 ;  /* 0x3000002dff2d7230 */ /* 0x000fe40000004100 */
[----:B------:R-:W-:Y:S01]  /*15b0*/  FMUL.FTZ R75, R78, R51 ;  /* 0x000000334e4b7220 */ /* 0x000fe20000410000 */
[----:B------:R-:W-:Y:S01]  /*15c0*/  FADD.FTZ R41, R76, 1 ;  /* 0x3f8000004c297421 */ /* 0x000fe20000010000 */
[----:B---3--:R-:W-:-:S03]  /*15d0*/  FADD.FTZ R76, -R37, 1 ;  /* 0x3f800000254c7421 */ /* 0x008fc60000010100 */
[----:B------:R-:W3:Y:S01]  /*15e0*/  MUFU.RCP R71, R71 ;  /* 0x0000004700477308 */ /* 0x000ee20000001000 */
[----:B----4-:R-:W-:Y:S01]  /*15f0*/  FFMA.FTZ R35, R5, R44, R6 ;  /* 0x0000002c05237223 */ /* 0x010fe20000010006 */
[----:B0-----:R-:W-:-:S03]  /*1600*/  FADD.FTZ R78, -R70, 1 ;  /* 0x3f800000464e7421 */ /* 0x001fc60000010100 */
[----:B------:R-:W-:-:S03]  /*1610*/  FMUL.FTZ R51, R35, -1.4426950216293334961 ;  /* 0xbfb8aa3b23337820 */ /* 0x000fc60000410000 */
[----:B------:R-:W0:Y:S01]  /*1620*/  MUFU.EX2 R43, R43 ;  /* 0x0000002b002b7308 */ /* 0x000e220000000800 */
[----:B------:R-:W-:Y:S01]  /*1630*/  FMUL.FTZ R90, R45, R90 ;  /* 0x0000005a2d5a7220 */ /* 0x000fe20000410000 */
[----:B------:R-:W-:Y:S01]  /*1640*/  FFMA.FTZ R76, R23, R76, 1 ;  /* 0x3f800000174c7423 */ /* 0x000fe2000001004c */
[----:B------:R-:W-:Y:S01]  /*1650*/  FFMA.FTZ R23, R31, R78, 1 ;  /* 0x3f8000001f177423 */ /* 0x000fe2000001004e */
[----:B-1----:R-:W-:Y:S01]  /*1660*/  FADD.FTZ R31, R39, 1 ;  /* 0x3f800000271f7421 */ /* 0x002fe20000010000 */
[----:B------:R-:W-:-:S03]  /*1670*/  FMUL.FTZ R77, R74, R77 ;  /* 0x0000004d4a4d7220 */ /* 0x000fc60000410000 */
[----:B------:R-:W1:Y:S01]  /*1680*/  MUFU.EX2 R45, R51 ;  /* 0x00000033002d7308 */ /* 0x000e620000000800 */
[----:B--2---:R-:W-:Y:S01]  /*1690*/  FADD.FTZ R74, -R50, 1 ;  /* 0x3f800000324a7421 */ /* 0x004fe20000010100 */
[----:B------:R-:W-:-:S06]  /*16a0*/  FMUL.FTZ R76, R37, R76 ;  /* 0x0000004c254c7220 */ /* 0x000fcc0000410000 */
[----:B------:R-:W2:Y:S01]  /*16b0*/  MUFU.RCP R41, R41 ;  /* 0x0000002900297308 */ /* 0x000ea20000001000 */
[----:B------:R-:W-:Y:S01]  /*16c0*/  FFMA.FTZ R21, R21, R74, 1 ;  /* 0x3f80000015157423 */ /* 0x000fe2000001004a */
[----:B---3--:R-:W-:Y:S01]  /*16d0*/  FADD.FTZ R74, -R71, 1 ;  /* 0x3f800000474a7421 */ /* 0x008fe20000010100 */
[----:B0-----:R-:W-:-:S05]  /*16e0*/  FADD.FTZ R37, R43, 1 ;  /* 0x3f8000002b257421 */ /* 0x001fca0000010000 */
[----:B------:R-:W0:Y:S01]  /*16f0*/  MUFU.RCP R31, R31 ;  /* 0x0000001f001f7308 */ /* 0x000e220000001000 */
[----:B------:R-:W-:Y:S01]  /*1700*/  FFMA.FTZ R74, R25, R74, 1 ;  /* 0x3f800000194a7423 */ /* 0x000fe2000001004a */
[----:B------:R-:W-:Y:S01]  /*1710*/  FMUL.FTZ R78, R70, R23 ;  /* 0x00000017464e7220 */ /* 0x000fe20000410000 */
[----:B------:R-:W-:Y:S02]  /*1720*/  HADD2.F32 R23, -RZ, R49.H0_H0 ;  /* 0x20000031ff177230 */ /* 0x000fe40000004100 */
[----:B-1----:R-:W-:Y:S01]  /*1730*/  FADD.FTZ R45, R45, 1 ;  /* 0x3f8000002d2d7421 */ /* 0x002fe20000010000 */
[----:B------:R-:W-:Y:S01]  /*1740*/  FMUL.FTZ R74, R71, R74 ;  /* 0x0000004a474a7220 */ /* 0x000fe20000410000 */
[----:B------:R-:W-:Y:S02]  /*1750*/  HADD2.F32 R39, -RZ, R46.H0_H0 ;  /* 0x2000002eff277230 */ /* 0x000fe40000004100 */
[----:B------:R-:W-:Y:S01]  /*1760*/  FMUL.FTZ R50, R50, R21 ;  /* 0x0000001532327220 */ /* 0x000fe20000410000 */
[----:B------:R-:W1:Y:S01]  /*1770*/  MUFU.RCP R37, R37 ;  /* 0x0000002500257308 */ /* 0x000e620000001000 */
[----:B------:R-:W-:-:S02]  /*1780*/  HADD2.F32 R91, -RZ, R48.H0_H0 ;  /* 0x20000030ff5b7230 */ /* 0x000fc40000004100 */
[----:B------:R-:W-:Y:S01]  /*1790*/  FMUL.FTZ R23, R23, R74 ;  /* 0x0000004a17177220 */ /* 0x000fe20000410000 */
[----:B------:R-:W-:Y:S02]  /*17a0*/  HADD2.F32 R43, -RZ, R46.H1_H1 ;  /* 0x3000002eff2b7230 */ /* 0x000fe40000004100 */
[----:B--2---:R-:W-:Y:S01]  /*17b0*/  FADD.FTZ R46, -R41, 1 ;  /* 0x3f800000292e7421 */ /* 0x004fe20000010100 */
[C---:B------:R-:W-:Y:S01]  /*17c0*/  FADD.FTZ R74, -R60.reuse, R39 ;  /* 0x000000273c4a7221 */ /* 0x040fe20000010100 */
[----:B------:R-:W-:Y:S02]  /*17d0*/  HADD2.F32 R25, -RZ, R48.H1_H1 ;  /* 0x30000030ff197230 */ /* 0x000fe40000004100 */
[----:B------:R-:W-:Y:S01]  /*17e0*/  FMUL.FTZ R91, R91, R50 ;  /* 0x000000325b5b7220 */ /* 0x000fe20000410000 */
[----:B------:R-:W2:Y:S01]  /*17f0*/  MUFU.RCP R45, R45 ;  /* 0x0000002d002d7308 */ /* 0x000ea20000001000 */
[----:B0-----:R-:W-:Y:S01]  /*1800*/  FADD.FTZ R48, -R31, 1 ;  /* 0x3f8000001f307421 */ /* 0x001fe20000010100 */
[----:B------:R-:W-:Y:S01]  /*1810*/  FFMA.FTZ R50, R27, R46, 1 ;  /* 0x3f8000001b327423 */ /* 0x000fe2000001002e */
[----:B------:R-:W-:Y:S01]  /*1820*/  FMUL.FTZ R46, R13, R74 ;  /* 0x0000004a0d2e7220 */ /* 0x000fe20000410000 */
[----:B------:R-:W3:Y:S01]  /*1830*/  LDG.E.64.CONSTANT R70, desc[UR14][R72.64+0xf000] ;  /* 0x00f0000e48467981 */ /* 0x000ee2000c1e9b00 */
[----:B------:R-:W-:Y:S01]  /*1840*/  FFMA.FTZ R74, R29, R48, 1 ;  /* 0x3f8000001d4a7423 */ /* 0x000fe20000010030 */
[----:B------:R-:W-:Y:S01]  /*1850*/  FADD.FTZ R48, -R60, R43 ;  /* 0x0000002b3c307221 */ /* 0x000fe20000010100 */
[----:B------:R-:W-:Y:S01]  /*1860*/  FFMA.FTZ R29, R0, R46, R7 ;  /* 0x0000002e001d7223 */ /* 0x000fe20000010007 */
[----:B------:R-:W-:-:S02]  /*1870*/  HADD2.F32 R39, -RZ, R47.H0_H0 ;  /* 0x2000002fff277230 */ /* 0x000fc40000004100 */
[----:B------:R-:W-:Y:S01]  /*1880*/  FMUL.FTZ R25, R25, R76 ;  /* 0x0000004c19197220 */ /* 0x000fe20000410000 */
[----:B-1----:R-:W-:Y:S01]  /*1890*/  FADD.FTZ R76, -R37, 1 ;  /* 0x3f800000254c7421 */ /* 0x002fe20000010100 */
[----:B------:R-:W-:Y:S01]  /*18a0*/  FMUL.FTZ R43, R29, -1.4426950216293334961 ;  /* 0xbfb8aa3b1d2b7820 */ /* 0x000fe20000410000 */
[----:B------:R-:W-:Y:S01]  /*18b0*/  FMUL.FTZ R48, R13, R48 ;  /* 0x000000300d307220 */ /* 0x000fe20000410000 */
[----:B------:R-:W-:Y:S01]  /*18c0*/  FMUL.FTZ R51, R41, R50 ;  /* 0x0000003229337220 */ /* 0x000fe20000410000 */
[----:B------:R-:W-:Y:S01]  /*18d0*/  FADD.FTZ R50, -R60, R39 ;  /* 0x000000273c327221 */ /* 0x000fe20000010100 */
[----:B------:R-:W-:Y:S01]  /*18e0*/  FFMA.FTZ R76, R33, R76, 1 ;  /* 0x3f800000214c7423 */ /* 0x000fe2000001004c */
[----:B------:R-:W-:Y:S01]  /*18f0*/  HADD2.F32 R21, -RZ, R49.H1_H1 ;  /* 0x30000031ff157230 */ /* 0x000fe20000004100 */
[----:B------:R-:W0:Y:S01]  /*1900*/  MUFU.EX2 R33, R43 ;  /* 0x0000002b00217308 */ /* 0x000e220000000800 */
[----:B------:R-:W-:Y:S01]  /*1910*/  FFMA.FTZ R27, R2, R48, R9 ;  /* 0x00000030021b7223 */ /* 0x000fe20000010009 */
[----:B------:R-:W-:Y:S01]  /*1920*/  FMUL.FTZ R49, R31, R74 ;  /* 0x0000004a1f317220 */ /* 0x000fe20000410000 */
[----:B------:R-:W-:Y:S01]  /*1930*/  FMUL.FTZ R50, R13, R50 ;  /* 0x000000320d327220 */ /* 0x000fe20000410000 */
[----:B--2---:R-:W-:Y:S01]  /*1940*/  FADD.FTZ R74, -R45, 1 ;  /* 0x3f8000002d4a7421 */ /* 0x004fe20000010100 */
[----:B------:R-:W-:Y:S01]  /*1950*/  FMUL.FTZ R39, R27, -1.4426950216293334961 ;  /* 0xbfb8aa3b1b277820 */ /* 0x000fe20000410000 */
[----:B------:R-:W-:-:S02]  /*1960*/  HADD2.F32 R47, -RZ, R47.H1_H1 ;  /* 0x3000002fff2f7230 */ /* 0x000fc40000004100 */
[----:B------:R-:W-:Y:S01]  /*1970*/  FFMA.FTZ R31, R4, R50, R11 ;  /* 0x00000032041f7223 */ /* 0x000fe2000001000b */
[----:B------:R-:W-:Y:S01]  /*1980*/  FFMA.FTZ R74, R35, R74, 1 ;  /* 0x3f800000234a7423 */ /* 0x000fe2000001004a */
[----:B------:R-:W2:Y:S02]  /*1990*/  LDG.E.64.CONSTANT R72, desc[UR14][R72.64+0x11800] ;  /* 0x0118000e48487981 */ /* 0x000ea4000c1e9b00 */
[----:B------:R-:W-:Y:S01]  /*19a0*/  FMUL.FTZ R41, R31, -1.4426950216293334961 ;  /* 0xbfb8aa3b1f297820 */ /* 0x000fe20000410000 */
[----:B------:R-:W-:Y:S01]  /*19b0*/  FMUL.FTZ R45, R45, R74 ;  /* 0x0000004a2d2d7220 */ /* 0x000fe20000410000 */
[----:B------:R-:W1:Y:S01]  /*19c0*/  MUFU.EX2 R39, R39 ;  /* 0x0000002700277308 */ /* 0x000e620000000800 */
[----:B------:R-:W-:-:S04]  /*19d0*/  FADD.FTZ R74, -R60, R47 ;  /* 0x0000002f3c4a7221 */ /* 0x000fc80000010100 */
[----:B------:R-:W-:Y:S01]  /*19e0*/  FMUL.FTZ R74, R13, R74 ;  /* 0x0000004a0d4a7220 */ /* 0x000fe20000410000 */
[----:B0-----:R-:W-:Y:S02]  /*19f0*/  FADD.FTZ R35, R33, 1 ;  /* 0x3f80000021237421 */ /* 0x001fe40000010000 */
[----:B------:R-:W0:Y:S01]  /*1a00*/  MUFU.EX2 R41, R41 ;  /* 0x0000002900297308 */ /* 0x000e220000000800 */
[----:B------:R-:W-:Y:S01]  /*1a10*/  FMUL.FTZ R37, R37, R76 ;  /* 0x0000004c25257220 */ /* 0x000fe20000410000 */
[----:B------:R-:W-:Y:S01]  /*1a20*/  FFMA.FTZ R33, R5, R74, R6 ;  /* 0x0000004a05217223 */ /* 0x000fe20000010006 */
[--C-:B------:R-:W-:Y:S02]  /*1a30*/  HADD2.F32 R76, -RZ, R62.reuse.H0_H0 ;  /* 0x2000003eff4c7230 */ /* 0x100fe40000004100 */
[----:B------:R-:W-:Y:S02]  /*1a40*/  HADD2.F32 R62, -RZ, R62.H1_H1 ;  /* 0x3000003eff3e7230 */ /* 0x000fe40000004100 */
[----:B------:R-:W-:Y:S01]  /*1a50*/  FMUL.FTZ R43, R33, -1.4426950216293334961 ;  /* 0xbfb8aa3b212b7820 */ /* 0x000fe20000410000 */
[----:B------:R-:W4:Y:S02]  /*1a60*/  MUFU.RCP R35, R35 ;  /* 0x0000002300237308 */ /* 0x000f240000001000 */
[----:B------:R-:W-:Y:S01]  /*1a70*/  FMUL.FTZ R49, R62, R49 ;  /* 0x000000313e317220 */ /* 0x000fe20000410000 */
[----:B------:R-:W-:-:S02]  /*1a80*/  HADD2.F32 R62, -RZ, R63.H0_H0 ;  /* 0x2000003fff3e7230 */ /* 0x000fc40000004100 */
[----:B-1----:R-:W-:-:S03]  /*1a90*/  FADD.FTZ R39, R39, 1 ;  /* 0x3f80000027277421 */ /* 0x002fc60000010000 */
[----:B------:R-:W1:Y:S01]  /*1aa0*/  MUFU.EX2 R43, R43 ;  /* 0x0000002b002b7308 */ /* 0x000e620000000800 */
[----:B------:R-:W-:Y:S01]  /*1ab0*/  FMUL.FTZ R47, R62, R37 ;  /* 0x000000253e2f7220 */ /* 0x000fe20000410000 */
[----:B0-----:R-:W-:-:S06]  /*1ac0*/  FADD.FTZ R37, R41, 1 ;  /* 0x3f80000029257421 */ /* 0x001fcc0000010000 */
[----:B------:R-:W0:Y:S01]  /*1ad0*/  MUFU.RCP R39, R39 ;  /* 0x0000002700277308 */ /* 0x000e220000001000 */
[----:B----4-:R-:W-:Y:S01]  /*1ae0*/  FADD.FTZ R62, -R35, 1 ;  /* 0x3f800000233e7421 */ /* 0x010fe20000010100 */
[----:B------:R-:W-:-:S06]  /*1af0*/  FMUL.FTZ R51, R76, R51 ;  /* 0x000000334c337220 */ /* 0x000fcc0000410000 */
[----:B------:R-:W4:Y:S01]  /*1b00*/  MUFU.RCP R37, R37 ;  /* 0x0000002500257308 */ /* 0x000f220000001000 */
[----:B------:R-:W-:Y:S01]  /*1b10*/  FFMA.FTZ R76, R29, R62, 1 ;  /* 0x3f8000001d4c7423 */ /* 0x000fe2000001003e */
[----:B------:R-:W-:Y:S02]  /*1b20*/  HADD2.F32 R62, -RZ, R63.H1_H1 ;  /* 0x3000003fff3e7230 */ /* 0x000fe40000004100 */
[----:B-1----:R-:W-:Y:S01]  /*1b30*/  FADD.FTZ R29, R43, 1 ;  /* 0x3f8000002b1d7421 */ /* 0x002fe20000010000 */
[----:B------:R-:W-:Y:S02]  /*1b40*/  FMUL.FTZ R43, R35, R76 ;  /* 0x0000004c232b7220 */ /* 0x000fe40000410000 */
[----:B------:R-:W-:Y:S01]  /*1b50*/  FMUL.FTZ R45, R62, R45 ;  /* 0x0000002d3e2d7220 */ /* 0x000fe20000410000 */
[----:B------:R-:W-:Y:S02]  /*1b60*/  HADD2.F32 R35, -RZ, R64.H0_H0 ;  /* 0x20000040ff237230 */ /* 0x000fe40000004100 */
[----:B0-----:R-:W-:Y:S01]  /*1b70*/  FADD.FTZ R62, -R39, 1 ;  /* 0x3f800000273e7421 */ /* 0x001fe20000010100 */
[----:B------:R-:W0:Y:S03]  /*1b80*/  MUFU.RCP R29, R29 ;  /* 0x0000001d001d7308 */ /* 0x000e260000001000 */
[----:B------:R-:W-:Y:S01]  /*1b90*/  FFMA.FTZ R76, R27, R62, 1 ;  /* 0x3f8000001b4c7423 */ /* 0x000fe2000001003e */
[----:B------:R-:W-:Y:S01]  /*1ba0*/  FADD.FTZ R80, -R60, R35 ;  /* 0x000000233c507221 */ /* 0x000fe20000010100 */
[----:B----4-:R-:W-:Y:S01]  /*1bb0*/  FADD.FTZ R62, -R37, 1 ;  /* 0x3f800000253e7421 */ /* 0x010fe20000010100 */
[----:B------:R-:W-:-:S03]  /*1bc0*/  FMUL.FTZ R21, R21, R78 ;  /* 0x0000004e15157220 */ /* 0x000fc60000410000 */
[----:B------:R-:W-:Y:S01]  /*1bd0*/  FFMA.FTZ R78, R31, R62, 1 ;  /* 0x3f8000001f4e7423 */ /* 0x000fe2000001003e */
[----:B------:R-:W-:Y:S01]  /*1be0*/  FMUL.FTZ R62, R13, R80 ;  /* 0x000000500d3e7220 */ /* 0x000fe20000410000 */
[----:B------:R-:W-:-:S03]  /*1bf0*/  FMUL.FTZ R41, R39, R76 ;  /* 0x0000004c27297220 */ /* 0x000fc60000410000 */
[----:B------:R-:W-:Y:S01]  /*1c00*/  FFMA.FTZ R27, R0, R62, R7 ;  /* 0x0000003e001b7223 */ /* 0x000fe20000010007 */
[----:B0-----:R-:W-:-:S03]  /*1c10*/  FADD.FTZ R76, -R29, 1 ;  /* 0x3f8000001d4c7421 */ /* 0x001fc60000010100 */
[----:B------:R-:W-:Y:S01]  /*1c20*/  FMUL.FTZ R31, R27, -1.4426950216293334961 ;  /* 0xbfb8aa3b1b1f7820 */ /* 0x000fe20000410000 */
[----:B------:R-:W-:Y:S01]  /*1c30*/  FFMA.FTZ R76, R33, R76, 1 ;  /* 0x3f800000214c7423 */ /* 0x000fe2000001004c */
[----:B------:R-:W-:Y:S02]  /*1c40*/  HADD2.F32 R35, -RZ, R64.H1_H1 ;  /* 0x30000040ff237230 */ /* 0x000fe40000004100 */
[----:B------:R-:W-:Y:S02]  /*1c50*/  FMUL.FTZ R39, R37, R78 ;  /* 0x0000004e25277220 */ /* 0x000fe40000410000 */
[----:B------:R-:W0:Y:S01]  /*1c60*/  MUFU.EX2 R31, R31 ;  /* 0x0000001f001f7308 */ /* 0x000e220000000800 */
[----:B------:R-:W-:Y:S01]  /*1c70*/  FMUL.FTZ R37, R29, R76 ;  /* 0x0000004c1d257220 */ /* 0x000fe20000410000 */
[--C-:B-----5:R-:W-:Y:S02]  /*1c80*/  HADD2.F32 R76, -RZ, R66.reuse.H0_H0 ;  /* 0x20000042ff4c7230 */ /* 0x120fe40000004100 */
[----:B------:R-:W-:Y:S01]  /*1c90*/  FADD.FTZ R64, -R60, R35 ;  /* 0x000000233c407221 */ /* 0x000fe20000010100 */
[----:B------:R-:W-:-:S02]  /*1ca0*/  HADD2.F32 R66, -RZ, R66.H1_H1 ;  /* 0x30000042ff427230 */ /* 0x000fc40000004100 */
[----:B------:R-:W-:-:S03]  /*1cb0*/  HADD2.F32 R35, -RZ, R65.H0_H0 ;  /* 0x20000041ff237230 */ /* 0x000fc60000004100 */
[----:B------:R-:W-:Y:S02]  /*1cc0*/  FMUL.FTZ R41, R66, R41 ;  /* 0x0000002942297220 */ /* 0x000fe40000410000 */
[----:B------:R-:W-:-:S04]  /*1cd0*/  FADD.FTZ R66, -R60, R35 ;  /* 0x000000233c427221 */ /* 0x000fc80000010100 */
[----:B------:R-:W-:Y:S01]  /*1ce0*/  FMUL.FTZ R66, R13, R66 ;  /* 0x000000420d427220 */ /* 0x000fe20000410000 */
[----:B0-----:R-:W-:-:S03]  /*1cf0*/  FADD.FTZ R35, R31, 1 ;  /* 0x3f8000001f237421 */ /* 0x001fc60000010000 */
[----:B------:R-:W-:-:S04]  /*1d00*/  FFMA.FTZ R31, R4, R66, R11 ;  /* 0x00000042041f7223 */ /* 0x000fc8000001000b */
[----:B------:R-:W-:Y:S01]  /*1d10*/  FMUL.FTZ R63, R31, -1.4426950216293334961 ;  /* 0xbfb8aa3b1f3f7820 */ /* 0x000fe20000410000 */
[----:B------:R-:W-:-:S05]  /*1d20*/  FMUL.FTZ R64, R13, R64 ;  /* 0x000000400d407220 */ /* 0x000fca0000410000 */
[----:B------:R-:W0:Y:S01]  /*1d30*/  MUFU.EX2 R63, R63 ;  /* 0x0000003f003f7308 */ /* 0x000e220000000800 */
[----:B------:R-:W-:Y:S01]  /*1d40*/  FFMA.FTZ R29, R2, R64, R9 ;  /* 0x00000040021d7223 */ /* 0x000fe20000010009 */
[----:B------:R-:W-:Y:S01]  /*1d50*/  FMUL.FTZ R43, R76, R43 ;  /* 0x0000002b4c2b7220 */ /* 0x000fe20000410000 */
[----:B------:R-:W-:Y:S02]  /*1d60*/  HADD2.F32 R76, -RZ, R67.H0_H0 ;  /* 0x20000043ff4c7230 */ /* 0x000fe40000004100 */
[----:B------:R-:W-:Y:S01]  /*1d70*/  FMUL.FTZ R33, R29, -1.4426950216293334961 ;  /* 0xbfb8aa3b1d217820 */ /* 0x000fe20000410000 */
[----:B------:R-:W-:Y:S02]  /*1d80*/  HADD2.F32 R65, -RZ, R65.H1_H1 ;  /* 0x30000041ff417230 */ /* 0x000fe40000004100 */
[----:B------:R-:W1:Y:S01]  /*1d90*/  MUFU.RCP R35, R35 ;  /* 0x0000002300237308 */ /* 0x000e620000001000 */
[----:B------:R-:W-:Y:S02]  /*1da0*/  FMUL.FTZ R39, R76, R39 ;  /* 0x000000274c277220 */ /* 0x000fe40000410000 */
[----:B------:R-:W-:-:S05]  /*1db0*/  FADD.FTZ R76, -R60, R65 ;  /* 0x000000413c4c7221 */ /* 0x000fca0000010100 */
[----:B------:R-:W4:Y:S01]  /*1dc0*/  MUFU.EX2 R33, R33 ;  /* 0x0000002100217308 */ /* 0x000f220000000800 */
[----:B0-----:R-:W-:-:S07]  /*1dd0*/  FADD.FTZ R65, R63, 1 ;  /* 0x3f8000003f417421 */ /* 0x001fce0000010000 */
[----:B------:R-:W0:Y:S01]  /*1de0*/  MUFU.RCP R65, R65 ;  /* 0x0000004100417308 */ /* 0x000e220000001000 */
[----:B-1----:R-:W-:Y:S01]  /*1df0*/  FADD.FTZ R78, -R35, 1 ;  /* 0x3f800000234e7421 */ /* 0x002fe20000010100 */
[----:B------:R-:W-:-:S03]  /*1e00*/  FMUL.FTZ R76, R13, R76 ;  /* 0x0000004c0d4c7220 */ /* 0x000fc60000410000 */
[----:B------:R-:W-:Y:S01]  /*1e10*/  FFMA.FTZ R78, R27, R78, 1 ;  /* 0x3f8000001b4e7423 */ /* 0x000fe2000001004e */
[----:B------:R-:W-:Y:S01]  /*1e20*/  FFMA.FTZ R27, R5, R76, R6 ;  /* 0x0000004c051b7223 */ /* 0x000fe20000010006 */
[----:B----4-:R-:W-:-:S03]  /*1e30*/  FADD.FTZ R33, R33, 1 ;  /* 0x3f80000021217421 */ /* 0x010fc60000010000 */
[----:B------:R-:W-:-:S03]  /*1e40*/  FMUL.FTZ R63, R27, -1.4426950216293334961 ;  /* 0xbfb8aa3b1b3f7820 */ /* 0x000fc60000410000 */
[----:B------:R-:W1:Y:S01]  /*1e50*/  MUFU.RCP R33, R33 ;  /* 0x0000002100217308 */ /* 0x000e620000001000 */
[----:B0-----:R-:W-:-:S04]  /*1e60*/  FADD.FTZ R84, -R65, 1 ;  /* 0x3f80000041547421 */ /* 0x001fc80000010100 */
[----:B------:R-:W-:-:S03]  /*1e70*/  FFMA.FTZ R84, R31, R84, 1 ;  /* 0x3f8000001f547423 */ /* 0x000fc60000010054 */
[----:B------:R-:W0:Y:S01]  /*1e80*/  MUFU.EX2 R63, R63 ;  /* 0x0000003f003f7308 */ /* 0x000e220000000800 */
[----:B------:R-:W-:Y:S01]  /*1e90*/  FMUL.FTZ R31, R65, R84 ;  /* 0x00000054411f7220 */ /* 0x000fe20000410000 */
[----:B------:R-:W-:Y:S02]  /*1ea0*/  HADD2.F32 R65, -RZ, R68.H0_H0 ;  /* 0x20000044ff417230 */ /* 0x000fe40000004100 */
[----:B------:R-:W-:-:S03]  /*1eb0*/  FMUL.FTZ R35, R35, R78 ;  /* 0x0000004e23237220 */ /* 0x000fc60000410000 */
[----:B------:R-:W-:Y:S01]  /*1ec0*/  FADD.FTZ R78, -R60, R65 ;  /* 0x000000413c4e7221 */ /* 0x000fe20000010100 */
[----:B-1----:R-:W-:-:S03]  /*1ed0*/  FADD.FTZ R80, -R33, 1 ;  /* 0x3f80000021507421 */ /* 0x002fc60000010100 */
[----:B------:R-:W-:Y:S01]  /*1ee0*/  FMUL.FTZ R78, R13, R78 ;  /* 0x0000004e0d4e7220 */ /* 0x000fe20000410000 */
[----:B------:R-:W-:Y:S01]  /*1ef0*/  FFMA.FTZ R80, R29, R80, 1 ;  /* 0x3f8000001d507423 */ /* 0x000fe20000010050 */
[----:B------:R-:W-:Y:S02]  /*1f00*/  HADD2.F32 R82, -RZ, R67.H1_H1 ;  /* 0x30000043ff527230 */ /* 0x000fe40000004100 */
[----:B------:R-:W-:Y:S01]  /*1f10*/  FFMA.FTZ R67, R0, R78, R7 ;  /* 0x0000004e00437223 */ /* 0x000fe20000010007 */
[----:B0-----:R-:W-:Y:S01]  /*1f20*/  FADD.FTZ R29, R63, 1 ;  /* 0x3f8000003f1d7421 */ /* 0x001fe20000010000 */
[----:B------:R-:W-:Y:S02]  /*1f30*/  HADD2.F32 R63, -RZ, R68.H1_H1 ;  /* 0x30000044ff3f7230 */ /* 0x000fe40000004100 */
[----:B------:R-:W-:Y:S01]  /*1f40*/  FMUL.FTZ R33, R33, R80 ;  /* 0x0000005021217220 */ /* 0x000fe20000410000 */
[----:B------:R-:W-:Y:S02]  /*1f50*/  FMUL.FTZ R65, R67, -1.4426950216293334961 ;  /* 0xbfb8aa3b43417820 */ /* 0x000fe40000410000 */
[----:B------:R-:W-:Y:S01]  /*1f60*/  FADD.FTZ R80, -R60, R63 ;  /* 0x0000003f3c507221 */ /* 0x000fe20000010100 */
[----:B------:R-:W0:Y:S03]  /*1f70*/  MUFU.RCP R29, R29 ;  /* 0x0000001d001d7308 */ /* 0x000e260000001000 */
[----:B------:R-:W-:-:S05]  /*1f80*/  FMUL.FTZ R80, R13, R80 ;  /* 0x000000500d507220 */ /* 0x000fca0000410000 */
[----:B------:R-:W1:Y:S01]  /*1f90*/  MUFU.EX2 R65, R65 ;  /* 0x0000004100417308 */ /* 0x000e620000000800 */
[----:B------:R-:W-:Y:S01]  /*1fa0*/  FFMA.FTZ R63, R2, R80, R9 ;  /* 0x00000050023f7223 */ /* 0x000fe20000010009 */
[----:B------:R-:W-:-:S03]  /*1fb0*/  FMUL.FTZ R37, R82, R37 ;  /* 0x0000002552257220 */ /* 0x000fc60000410000 */
[----:B------:R-:W-:-:S06]  /*1fc0*/  FMUL.FTZ R82, R63, -1.4426950216293334961 ;  /* 0xbfb8aa3b3f527820 */ /* 0x000fcc0000410000 */
[----:B------:R-:W4:Y:S01]  /*1fd0*/  MUFU.EX2 R82, R82 ;  /* 0x0000005200527308 */ /* 0x000f220000000800 */
[----:B0-----:R-:W-:Y:S01]  /*1fe0*/  FADD.FTZ R68, -R29, 1 ;  /* 0x3f8000001d447421 */ /* 0x001fe20000010100 */
[----:B-1----:R-:W-:-:S03]  /*1ff0*/  FADD.FTZ R84, R65, 1 ;  /* 0x3f80000041547421 */ /* 0x002fc60000010000 */
[----:B------:R-:W-:-:S03]  /*2000*/  FFMA.FTZ R68, R27, R68, 1 ;  /* 0x3f8000001b447423 */ /* 0x000fc60000010044 */
[----:B------:R-:W0:Y:S01]  /*2010*/  MUFU.RCP R27, R84 ;  /* 0x00000054001b7308 */ /* 0x000e220000001000 */
[----:B----4-:R-:W-:Y:S01]  /*2020*/  FADD.FTZ R89, R82, 1 ;  /* 0x3f80000052597421 */ /* 0x010fe20000010000 */
[----:B------:R-:W-:-:S06]  /*2030*/  FMUL.FTZ R29, R29, R68 ;  /* 0x000000441d1d7220 */ /* 0x000fcc0000410000 */
[----:B------:R-:W1:Y:S01]  /*2040*/  MUFU.RCP R65, R89 ;  /* 0x0000005900417308 */ /* 0x000e620000001000 */
[----:B0-----:R-:W-:-:S04]  /*2050*/  FADD.FTZ R68, -R27, 1 ;  /* 0x3f8000001b447421 */ /* 0x001fc80000010100 */
[----:B------:R-:W-:Y:S01]  /*2060*/  FFMA.FTZ R68, R67, R68, 1 ;  /* 0x3f80000043447423 */ /* 0x000fe20000010044 */
[--C-:B------:R-:W-:Y:S02]  /*2070*/  HADD2.F32 R67, -RZ, R69.reuse.H0_H0 ;  /* 0x20000045ff437230 */ /* 0x100fe40000004100 */
[----:B------:R-:W-:-:S03]  /*2080*/  HADD2.F32 R69, -RZ, R69.H1_H1 ;  /* 0x30000045ff457230 */ /* 0x000fc60000004100 */
[C---:B------:R-:W-:Y:S02]  /*2090*/  FADD.FTZ R67, -R60.reuse, R67 ;  /* 0x000000433c437221 */ /* 0x040fe40000010100 */
[----:B------:R-:W-:Y:S01]  /*20a0*/  FADD.FTZ R82, -R60, R69 ;  /* 0x000000453c527221 */ /* 0x000fe20000010100 */
[----:B-1----:R-:W-:Y:S01]  /*20b0*/  FADD.FTZ R60, -R65, 1 ;  /* 0x3f800000413c7421 */ /* 0x002fe20000010100 */
[----:B------:R-:W-:Y:S01]  /*20c0*/  FMUL.FTZ R84, R13, R67 ;  /* 0x000000430d547220 */ /* 0x000fe20000410000 */
[----:B------:R-:W-:Y:S02]  /*20d0*/  FMUL.FTZ R27, R27, R68 ;  /* 0x000000441b1b7220 */ /* 0x000fe40000410000 */
[----:B------:R-:W-:Y:S01]  /*20e0*/  FFMA.FTZ R68, R63, R60, 1 ;  /* 0x3f8000003f447423 */ /* 0x000fe2000001003c */
[----:B------:R-:W-:-:S04]  /*20f0*/  FFMA.FTZ R60, R4, R84, R11 ;  /* 0x00000054043c7223 */ /* 0x000fc8000001000b */
[----:B------:R-:W-:-:S06]  /*2100*/  FMUL.FTZ R63, R60, -1.4426950216293334961 ;  /* 0xbfb8aa3b3c3f7820 */ /* 0x000fcc0000410000 */
[----:B------:R-:W0:Y:S02]  /*2110*/  MUFU.EX2 R63, R63 ;  /* 0x0000003f003f7308 */ /* 0x000e240000000800 */
[----:B0-----:R-:W-:-:S06]  /*2120*/  FADD.FTZ R67, R63, 1 ;  /* 0x3f8000003f437421 */ /* 0x001fcc0000010000 */
        /* <DEDUP_REMOVED lines=9> */
[----:B---3--:R-:W-:-:S05]  /*21c0*/  HADD2.F32 R68, -RZ, R70.H0_H0 ;  /* 0x20000046ff447230 */ /* 0x008fca0000004100 */
[----:B------:R-:W-:Y:S01]  /*21d0*/  FMUL.FTZ R35, R68, R35 ;  /* 0x0000002344237220 */ /* 0x000fe20000410000 */
[----:B0-----:R-:W-:-:S06]  /*21e0*/  FADD.FTZ R63, R65, 1 ;  /* 0x3f800000413f7421 */ /* 0x001fcc0000010000 */
[----:B------:R-:W0:Y:S01]  /*21f0*/  MUFU.RCP R63, R63 ;  /* 0x0000003f003f7308 */ /* 0x000e220000001000 */
[----:B------:R-:W-:-:S05]  /*2200*/  HADD2.F32 R68, -RZ, R71.H0_H0 ;  /* 0x20000047ff447230 */ /* 0x000fca0000004100 */
[----:B------:R-:W-:Y:S01]  /*2210*/  FMUL.FTZ R31, R68, R31 ;  /* 0x0000001f441f7220 */ /* 0x000fe20000410000 */
[----:B------:R-:W-:-:S05]  /*2220*/  HADD2.F32 R68, -RZ, R71.H1_H1 ;  /* 0x30000047ff447230 */ /* 0x000fca0000004100 */
[----:B------:R-:W-:Y:S01]  /*2230*/  FMUL.FTZ R29, R68, R29 ;  /* 0x0000001d441d7220 */ /* 0x000fe20000410000 */
[----:B--2---:R-:W-:Y:S02]  /*2240*/  HADD2.F32 R68, -RZ, R72.H0_H0 ;  /* 0x20000048ff447230 */ /* 0x004fe40000004100 */
[----:B0-----:R-:W-:-:S03]  /*2250*/  FADD.FTZ R67, -R63, 1 ;  /* 0x3f8000003f437421 */ /* 0x001fc60000010100 */
[----:B------:R-:W-:Y:S01]  /*2260*/  FMUL.FTZ R27, R68, R27 ;  /* 0x0000001b441b7220 */ /* 0x000fe20000410000 */
[----:B------:R-:W-:Y:S01]  /*2270*/  FFMA.FTZ R60, R60, R67, 1 ;  /* 0x3f8000003c3c7423 */ /* 0x000fe20000010043 */
[----:B------:R-:W-:Y:S02]  /*2280*/  HADD2.F32 R68, -RZ, R73.H0_H0 ;  /* 0x20000049ff447230 */ /* 0x000fe40000004100 */
[----:B------:R-:W-:Y:S01]  /*2290*/  FFMA.FTZ R67, R3, R88, R58 ;  /* 0x0000005803437223 */ /* 0x000fe2000001003a */
[----:B------:R-:W-:Y:S01]  /*22a0*/  FADD.FTZ R65, R88, R59 ;  /* 0x0000003b58417221 */ /* 0x000fe20000010000 */
[----:B------:R-:W-:Y:S01]  /*22b0*/  FMUL.FTZ R60, R63, R60 ;  /* 0x0000003c3f3c7220 */ /* 0x000fe20000410000 */
[----:B------:R-:W-:Y:S02]  /*22c0*/  HADD2.F32 R72, -RZ, R72.H1_H1 ;  /* 0x30000048ff487230 */ /* 0x000fe40000004100 */
[----:B------:R-:W-:Y:S01]  /*22d0*/  FFMA.FTZ R63, R15, R86, R56 ;  /* 0x000000560f3f7223 */ /* 0x000fe20000010038 */
[----:B------:R-:W-:Y:S01]  /*22e0*/  FADD.FTZ R58, R86, R57 ;  /* 0x00000039563a7221 */ /* 0x000fe20000010000 */
[----:B------:R-:W-:Y:S01]  /*22f0*/  FFMA.FTZ R59, R17, R93, R54 ;  /* 0x0000005d113b7223 */ /* 0x000fe20000010036 */
[----:B------:R-:W-:Y:S01]  /*2300*/  FFMA.FTZ R57, R19, R92, R52 ;  /* 0x0000005c13397223 */ /* 0x000fe20000010034 */
[----:B------:R-:W-:Y:S01]  /*2310*/  FADD.FTZ R52, R92, R53 ;  /* 0x000000355c347221 */ /* 0x000fe20000010000 */
[----:B------:R-:W-:Y:S01]  /*2320*/  FMUL.FTZ R89, R68, R89 ;  /* 0x0000005944597220 */ /* 0x000fe20000410000 */
[----:B------:R-:W-:Y:S01]  /*2330*/  FADD.FTZ R56, R65, R87 ;  /* 0x0000005741387221 */ /* 0x000fe20000010000 */
[----:B------:R-:W-:Y:S01]  /*2340*/  FADD.FTZ R68, R93, R55 ;  /* 0x000000375d447221 */ /* 0x000fe20000010000 */
[----:B------:R-:W-:Y:S01]  /*2350*/  FMUL.FTZ R88, R0, R88 ;  /* 0x0000005800587220 */ /* 0x000fe20000410000 */
        /* <DEDUP_REMOVED lines=8> */
[----:B------:R-:W-:Y:S01]  /*23e0*/  FFMA.FTZ R57, R24, R77, R63 ;  /* 0x0000004d18397223 */ /* 0x000fe2000001003f */
[----:B------:R-:W-:Y:S01]  /*23f0*/  FFMA.FTZ R56, R3, R88, RZ ;  /* 0x0000005803387223 */ /* 0x000fe200000100ff */
[----:B------:R-:W-:Y:S01]  /*2400*/  FADD.FTZ R63, RZ, R88 ;  /* 0x00000058ff3f7221 */ /* 0x000fe20000010000 */
[----:B------:R-:W-:-:S02]  /*2410*/  HADD2.F32 R70, -RZ, R70.H1_H1 ;  /* 0x30000046ff467230 */ /* 0x000fc40000004100 */
[----:B------:R-:W-:Y:S01]  /*2420*/  FADD.FTZ R54, R58, R85 ;  /* 0x000000553a367221 */ /* 0x000fe20000010000 */
        /* <DEDUP_REMOVED lines=8> */
[-C--:B------:R-:W-:Y:S01]  /*24b0*/  FFMA.FTZ R53, R14, R87.reuse, R67 ;  /* 0x000000570e357223 */ /* 0x080fe20000010043 */
[----:B------:R-:W-:Y:S01]  /*24c0*/  FADD.FTZ R56, R59, R90 ;  /* 0x0000005a3b387221 */ /* 0x000fe20000010000 */
[----:B------:R-:W-:Y:S01]  /*24d0*/  FMUL.FTZ R87, R0, R87 ;  /* 0x0000005700577220 */ /* 0x000fe20000410000 */
[-C--:B------:R-:W-:Y:S01]  /*24e0*/  FFMA.FTZ R93, R28, R90.reuse, R93 ;  /* 0x0000005a1c5d7223 */ /* 0x080fe2000001005d */
[----:B------:R-:W-:Y:S01]  /*24f0*/  FMUL.FTZ R73, R5, R90 ;  /* 0x0000005a05497220 */ /* 0x000fe20000410000 */
[----:B------:R-:W-:Y:S01]  /*2500*/  FFMA.FTZ R59, R19, R70, R58 ;  /* 0x00000046133b7223 */ /* 0x000fe2000001003a */
[----:B------:R-:W-:Y:S01]  /*2510*/  FADD.FTZ R90, R63, R70 ;  /* 0x000000463f5a7221 */ /* 0x000fe20000010000 */
[----:B------:R-:W-:-:S02]  /*2520*/  FMUL.FTZ R85, R2, R85 ;  /* 0x0000005502557220 */ /* 0x000fc40000410000 */
[----:B------:R-:W-:Y:S01]  /*2530*/  FFMA.FTZ R59, R14, R87, R59 ;  /* 0x000000570e3b7223 */ /* 0x000fe2000001003b */
[----:B------:R-:W-:Y:S01]  /*2540*/  FADD.FTZ R90, R90, R87 ;  /* 0x000000575a5a7221 */ /* 0x000fe20000010000 */
[----:B------:R-:W-:Y:S01]  /*2550*/  FADD.FTZ R68, R68, R83 ;  /* 0x0000005344447221 */ /* 0x000fe20000010000 */
        /* <DEDUP_REMOVED lines=18> */
[----:B------:R-:W-:-:S03]  /*2680*/  FADD.FTZ R90, R90, R77 ;  /* 0x0000004d5a5a7221 */ /* 0x000fc60000010000 */
        /* <DEDUP_REMOVED lines=11> */
[----:B------:R-:W-:Y:S01]  /*2740*/  FFMA.FTZ R53, R30, R91, R53 ;  /* 0x0000005b1e357223 */ /* 0x000fe20000010035 */
[----:B------:R-:W-:Y:S01]  /*2750*/  FADD.FTZ R52, R52, R91 ;  /* 0x0000005b34347221 */ /* 0x000fe20000010000 */
[C---:B------:R-:W-:Y:S01]  /*2760*/  FMUL.FTZ R63, R5.reuse, R21 ;  /* 0x00000015053f7220 */ /* 0x040fe20000410000 */
[----:B------:R-:W-:Y:S01]  /*2770*/  FFMA.FTZ R59, R34, R65, R59 ;  /* 0x00000041223b7223 */ /* 0x000fe2000001003b */
        /* <DEDUP_REMOVED lines=24> */
[C---:B------:R-:W-:Y:S01]  /*2900*/  FMUL.FTZ R45, R5.reuse, R45 ;  /* 0x0000002d052d7220 */ /* 0x040fe20000410000 */
        /* <DEDUP_REMOVED lines=39> */
[----:B------:R-:W-:Y:S01]  /*2b80*/  FFMA.FTZ R58, R78, R27, R21 ;  /* 0x0000001b4e3a7223 */ /* 0x000fe20000010015 */
[----:B------:R-:W-:Y:S01]  /*2b90*/  FMUL.FTZ R29, R5, R29 ;  /* 0x0000001d051d7220 */ /* 0x000fe20000410000 */
[----:B------:R-:W-:Y:S01]  /*2ba0*/  FFMA.FTZ R21, R66, R31, R59 ;  /* 0x0000001f42157223 */ /* 0x000fe2000001003b */
[----:B------:R-:W-:Y:S01]  /*2bb0*/  FADD.FTZ R90, R90, R31 ;  /* 0x0000001f5a5a7221 */ /* 0x000fe20000010000 */
        /* <DEDUP_REMOVED lines=9> */
[----:B------:R-:W-:-:S03]  /*2c50*/  FADD.FTZ R90, R90, R25 ;  /* 0x000000195a5a7221 */ /* 0x000fc60000010000 */
[----:B------:R-:W-:Y:S01]  /*2c60*/  FFMA.FTZ R53, R84, R23, R21 ;  /* 0x0000001754357223 */ /* 0x000fe20000010015 */
[----:B------:R-:W-:Y:S01]  /*2c70*/  FADD.FTZ R52, R90, R23 ;  /* 0x000000175a347221 */ /* 0x000fe20000010000 */
[----:B------:R-:W-:-:S04]  /*2c80*/  FMUL.FTZ R21, R5, R60 ;  /* 0x0000003c05157220 */ /* 0x000fc80000410000 */
        /* <DEDUP_REMOVED lines=66> */
.L_x_1485:
        /* <DEDUP_REMOVED lines=156> */
.L_x_1487:
[----:B------:R-:W-:Y:S05]  /*3a70*/  BSYNC.RECONVERGENT B0 ;  /* 0x0000000000007941 */ /* 0x000fea0003800200 */
.L_x_1486:
        /* <DEDUP_REMOVED lines=21> */
.L_x_1489:
[----:B------:R-:W-:Y:S05]  /*3bd0*/  BSYNC.RECONVERGENT B0 ;  /* 0x0000000000007941 */ /* 0x000fea0003800200 */
.L_x_1488:
        /* <DEDUP_REMOVED lines=22> */
.L_x_1492:
[----:B0-----:R-:W2:Y:S04]  /*3d40*/  LD.E.STRONG.GPU R69, desc[UR14][R60.64+0x90] ;  /* 0x0000900e3c457980 */ /* 0x001ea8000c10f900 */
[----:B--2---:R-:W-:Y:S01]  /*3d50*/  CCTL.IVALL ;  /* 0x00000000ff00798f */ /* 0x004fe20002000000 */
[----:B------:R-:W-:Y:S05]  /*3d60*/  YIELD ;  /* 0x0000000000007946 */ /* 0x000fea0003800000 */
[----:B-----5:R-:W-:-:S04]  /*3d70*/  LOP3.LUT R69, R69, R68, RZ, 0x3c, !PT ;  /* 0x0000004445457212 */ /* 0x020fc800078e3cff */
[----:B------:R-:W-:-:S13]  /*3d80*/  ISETP.GT.AND P0, PT, R69, -0x1, PT ;  /* 0xffffffff4500780c */ /* 0x000fda0003f04270 */
[----:B------:R-:W-:Y:S05]  /*3d90*/  @P0 BRA `(.L_x_1492) ;  /* 0xfffffffc00e80947 */ /* 0x000fea000383ffff */
.L_x_1491:
[----:B------:R-:W-:Y:S05]  /*3da0*/  WARPSYNC.ALL ;  /* 0x0000000000007948 */ /* 0x000fea0003800000 */
[----:B------:R-:W-:Y:S06]  /*3db0*/  BAR.SYNC.DEFER_BLOCKING 0x0 ;  /* 0x0000000000007b1d */ /* 0x000fec0000010000 */
[----:B------:R-:W-:Y:S05]  /*3dc0*/  BRA `(.L_x_1493) ;  /* 0x0000000000547947 */ /* 0x000fea0003800000 */
.L_x_1490:
        /* <DEDUP_REMOVED lines=13> */
.L_x_1495:
[----:B------:R-:W2:Y:S04]  /*3ea0*/  LD.E.STRONG.GPU R68, desc[UR14][R60.64] ;  /* 0x0000000e3c447980 */ /* 0x000ea8000c10f900 */
[----:B--2---:R-:W-:Y:S01]  /*3eb0*/  CCTL.IVALL ;  /* 0x00000000ff00798f */ /* 0x004fe20002000000 */
[----:B------:R-:W-:Y:S05]  /*3ec0*/  YIELD ;  /* 0x0000000000007946 */ /* 0x000fea0003800000 */
[----:B-----5:R-:W-:-:S04]  /*3ed0*/  LOP3.LUT R68, R68, R69, RZ, 0x3c, !PT ;  /* 0x0000004544447212 */ /* 0x020fc800078e3cff */
[----:B------:R-:W-:-:S13]  /*3ee0*/  ISETP.GT.AND P0, PT, R68, -0x1, PT ;  /* 0xffffffff4400780c */ /* 0x000fda0003f04270 */
[----:B------:R-:W-:Y:S05]  /*3ef0*/  @P0 BRA `(.L_x_1495) ;  /* 0xfffffffc00e80947 */ /* 0x000fea000383ffff */
.L_x_1494:
[----:B------:R-:W-:Y:S05]  /*3f00*/  WARPSYNC.ALL ;  /* 0x0000000000007948 */ /* 0x000fea0003800000 */
[----:B------:R-:W-:Y:S06]  /*3f10*/  BAR.SYNC.DEFER_BLOCKING 0x0 ;  /* 0x0000000000007b1d */ /* 0x000fec0000010000 */
.L_x_1493:
        /* <DEDUP_REMOVED lines=84> */
[----:B------:R-:W-:Y:S01]  /*4460*/  F2FP.F16.F32.PACK_AB R38, R3, R38 ;  /* 0x000000260326723e */ /* 0x000fe200000000ff */
[-C--:B------:R-:W-:Y:S01]  /*4470*/  FFMA.FTZ R72, R17, -R69.reuse, R72 ;  /* 0x8000004511487223 */ /* 0x080fe20000010048 */
[----:B------:R-:W-:Y:S01]  /*4480*/  FMUL.FTZ R3, R13, R16 ;  /* 0x000000100d037220 */ /* 0x000fe20000410000 */
[-C--:B------:R-:W-:Y:S01]  /*4490*/  FFMA.FTZ R70, R19, -R69.reuse, R70 ;  /* 0x8000004513467223 */ /* 0x080fe20000010046 */
        /* <DEDUP_REMOVED lines=76> */
.L_x_1484:
        /* <DEDUP_REMOVED lines=57> */
.L_x_1508:
        /* <DEDUP_REMOVED lines=28> */
.L_x_1501:
        /* <DEDUP_REMOVED lines=33> */
.L_x_1500:
[----:B------:R-:W-:Y:S05]  /*50c0*/  BSYNC.RECONVERGENT B1 ;  /* 0x0000000000017941 */ /* 0x000fea0003800200 */
.L_x_1499:
        /* <DEDUP_REMOVED lines=25> */
.L_x_1503:
[----:B------:R-:W-:Y:S05]  /*5260*/  BSYNC.RECONVERGENT B1 ;  /* 0x0000000000017941 */ /* 0x000fea0003800200 */
.L_x_1502:
        /* <DEDUP_REMOVED lines=26> */
.L_x_1498:
[----:B------:R-:W-:Y:S05]  /*5410*/  BSYNC.RECONVERGENT B0 ;  /* 0x0000000000007941 */ /* 0x000fea0003800200 */
.L_x_1497:
[----:B------:R0:W-:Y:S01]  /*5420*/  STS [R9], R27 ;  /* 0x0000001b09007388 */ /* 0x0001e20000000800 */
[----:B------:R-:W1:Y:S01]  /*5430*/  LDC.64 R6, c[0x0][0x388] ;  /* 0x0000e200ff067b82 */ /* 0x000e620000000a00 */
[----:B------:R-:W-:Y:S02]  /*5440*/  ISETP.GT.U32.AND P1, PT, R42, 0x9, PT ;  /* 0x000000092a00780c */ /* 0x000fe40003f24070 */
[----:B------:R0:W-:Y:S01]  /*5450*/  STS [R9+0x500], R24 ;  /* 0x0005001809007388 */ /* 0x0001e20000000800 */
[----:B------:R-:W-:-:S04]  /*5460*/  MOV R28, R8 ;  /* 0x00000008001c7202 */ /* 0x000fc80000000f00 */
[----:B------:R-:W2:Y:S08]  /*5470*/  LDC.64 R18, c[0x0][0x390] ;  /* 0x0000e400ff127b82 */ /* 0x000eb00000000a00 */
[----:B0-----:R-:W-:Y:S06]  /*5480*/  BAR.SYNC.DEFER_BLOCKING 0x0 ;  /* 0x0000000000007b1d */ /* 0x001fec0000010000 */
.L_x_1507:
        /* <DEDUP_REMOVED lines=32> */
.L_x_1518:
        /* <DEDUP_REMOVED lines=10> */
.L_x_1506:
[----:B------:R-:W-:Y:S05]  /*5730*/  BSYNC.RECONVERGENT B0 ;  /* 0x0000000000007941 */ /* 0x000fea0003800200 */
.L_x_1505:
        /* <DEDUP_REMOVED lines=9> */
.L_x_1504:
        /* <DEDUP_REMOVED lines=8> */
.L_x_1510:
[----:B------:R-:W-:Y:S05]  /*5850*/  BSYNC B0 ;  /* 0x0000000000007941 */ /* 0x000fea0003800000 */
.L_x_1509:
        /* <DEDUP_REMOVED lines=8> */
.L_x_1511:
[----:B------:R-:W-:Y:S01]  /*58e0*/  FADD.FTZ R22, R22, R17 ;  /* 0x0000001116167221 */ /* 0x000fe20000010000 */
[----:B------:R-:W-:-:S04]  /*58f0*/  HFMA2 R31, -RZ, RZ, 0, 2.384185791015625e-07 ;  /* 0x00000004ff1f7431 */ /* 0x000fc800000001ff */
[----:B------:R-:W-:Y:S02]  /*5900*/  MOV R32, R22 ;  /* 0x0000001600207202 */ /* 0x000fe40000000f00 */
[----:B------:R-:W-:-:S07]  /*5910*/  MOV R21, R29 ;  /* 0x0000001d00157202 */ /* 0x000fce0000000f00 */
[----:B------:R-:W-:Y:S05]  /*5920*/  WARPSYNC.COLLECTIVE R27, `(.L_x_1512) ;  /* 0x000000001b087348 */ /* 0x000fea0003c00000 */
[----:B------:R0:W1:Y:S02]  /*5930*/  SHFL.BFLY P3, R29, R32, R31, R34 ;  /* 0x0c00001f201d7389 */ /* 0x0000640000060022 */
[----:B01----:R-:W-:Y:S05]  /*5940*/  ENDCOLLECTIVE ;  /* 0x000000000000791b */ /* 0x003fea0003800000 */
.L_x_1512:
[----:B------:R-:W-:-:S05]  /*5950*/  FADD.FTZ R21, R21, R20 ;  /* 0x0000001415157221 */ /* 0x000fca0000010000 */
[----:B------:R-:W-:Y:S02]  /*5960*/  MOV R32, R21 ;  /* 0x0000001500207202 */ /* 0x000fe40000000f00 */
[----:B------:R-:W-:-:S07]  /*5970*/  MOV R23, R29 ;  /* 0x0000001d00177202 */ /* 0x000fce0000000f00 */
[----:B------:R-:W-:Y:S05]  /*5980*/  WARPSYNC.COLLECTIVE R27, `(.L_x_1513) ;  /* 0x000000001b087348 */ /* 0x000fea0003c00000 */
[----:B------:R0:W1:Y:S02]  /*5990*/  SHFL.BFLY P3, R29, R32, R31, R34 ;  /* 0x0c00001f201d7389 */ /* 0x0000640000060022 */
[----:B01----:R-:W-:Y:S05]  /*59a0*/  ENDCOLLECTIVE ;  /* 0x000000000000791b */ /* 0x003fea0003800000 */
.L_x_1513:
[----:B------:R-:W-:Y:S01]  /*59b0*/  FADD.FTZ R23, R22, R23 ;  /* 0x0000001716177221 */ /* 0x000fe20000010000 */
[----:B------:R-:W-:-:S04]  /*59c0*/  HFMA2 R31, -RZ, RZ, 0, 1.1920928955078125e-07 ;  /* 0x00000002ff1f7431 */ /* 0x000fc800000001ff */
[----:B------:R-:W-:Y:S02]  /*59d0*/  MOV R32, R23 ;  /* 0x0000001700207202 */ /* 0x000fe40000000f00 */
[----:B------:R-:W-:-:S07]  /*59e0*/  MOV R24, R29 ;  /* 0x0000001d00187202 */ /* 0x000fce0000000f00 */
[----:B------:R-:W-:Y:S05]  /*59f0*/  WARPSYNC.COLLECTIVE R27, `(.L_x_1514) ;  /* 0x000000001b087348 */ /* 0x000fea0003c00000 */
[----:B------:R0:W1:Y:S02]  /*5a00*/  SHFL.BFLY P3, R29, R32, R31, R34 ;  /* 0x0c00001f201d7389 */ /* 0x0000640000060022 */
[----:B01----:R-:W-:Y:S05]  /*5a10*/  ENDCOLLECTIVE ;  /* 0x000000000000791b */ /* 0x003fea0003800000 */
.L_x_1514:
[----:B------:R-:W-:-:S05]  /*5a20*/  FADD.FTZ R24, R21, R24 ;  /* 0x0000001815187221 */ /* 0x000fca0000010000 */
[----:B------:R-:W-:Y:S02]  /*5a30*/  MOV R32, R24 ;  /* 0x0000001800207202 */ /* 0x000fe40000000f00 */
[----:B------:R-:W-:-:S07]  /*5a40*/  MOV R30, R29 ;  /* 0x0000001d001e7202 */ /* 0x000fce0000000f00 */
[----:B------:R-:W-:Y:S05]  /*5a50*/  WARPSYNC.COLLECTIVE R27, `(.L_x_1515) ;  /* 0x000000001b087348 */ /* 0x000fea0003c00000 */
[----:B------:R0:W1:Y:S02]  /*5a60*/  SHFL.BFLY P3, R29, R32, R31, R34 ;  /* 0x0c00001f201d7389 */ /* 0x0000640000060022 */
[----:B01----:R-:W-:Y:S05]  /*5a70*/  ENDCOLLECTIVE ;  /* 0x000000000000791b */ /* 0x003fea0003800000 */
.L_x_1515:
[----:B------:R-:W-:Y:S01]  /*5a80*/  FADD.FTZ R30, R23, R30 ;  /* 0x0000001e171e7221 */ /* 0x000fe20000010000 */
[----:B------:R-:W-:-:S04]  /*5a90*/  HFMA2 R31, -RZ, RZ, 0, 5.9604644775390625e-08 ;  /* 0x00000001ff1f7431 */ /* 0x000fc800000001ff */
[----:B------:R-:W-:Y:S02]  /*5aa0*/  MOV R32, R30 ;  /* 0x0000001e00207202 */ /* 0x000fe40000000f00 */
[----:B------:R-:W-:-:S07]  /*5ab0*/  MOV R17, R29 ;  /* 0x0000001d00117202 */ /* 0x000fce0000000f00 */
[----:B------:R-:W-:Y:S05]  /*5ac0*/  WARPSYNC.COLLECTIVE R27, `(.L_x_1516) ;  /* 0x000000001b087348 */ /* 0x000fea0003c00000 */
[----:B------:R0:W1:Y:S02]  /*5ad0*/  SHFL.BFLY P3, R29, R32, R31, R34 ;  /* 0x0c00001f201d7389 */ /* 0x0000640000060022 */
[----:B01----:R-:W-:Y:S05]  /*5ae0*/  ENDCOLLECTIVE ;  /* 0x000000000000791b */ /* 0x003fea0003800000 */
.L_x_1516:
[----:B------:R-:W-:-:S05]  /*5af0*/  FADD.FTZ R17, R24, R17 ;  /* 0x0000001118117221 */ /* 0x000fca0000010000 */
[----:B------:R-:W-:Y:S02]  /*5b00*/  MOV R32, R17 ;  /* 0x0000001100207202 */ /* 0x000fe40000000f00 */
[----:B------:R-:W-:-:S07]  /*5b10*/  MOV R25, R29 ;  /* 0x0000001d00197202 */ /* 0x000fce0000000f00 */
[----:B------:R-:W-:Y:S05]  /*5b20*/  WARPSYNC.COLLECTIVE R27, `(.L_x_1517) ;  /* 0x000000001b087348 */ /* 0x000fea0003c00000 */
[----:B------:R0:W1:Y:S02]  /*5b30*/  SHFL.BFLY P3, R29, R32, R31, R34 ;  /* 0x0c00001f201d7389 */ /* 0x0000640000060022 */
[----:B01----:R-:W-:Y:S05]  /*5b40*/  ENDCOLLECTIVE ;  /* 0x000000000000791b */ /* 0x003fea0003800000 */
.L_x_1517:
[----:B------:R-:W-:Y:S01]  /*5b50*/  FADD.FTZ R25, R30, R25 ;  /* 0x000000191e197221 */ /* 0x000fe20000010000 */
[----:B------:R-:W-:Y:S01]  /*5b60*/  MOV R20, R29 ;  /* 0x0000001d00147202 */ /* 0x000fe20000000f00 */
[----:B------:R-:W-:Y:S06]  /*5b70*/  BRA `(.L_x_1518) ;  /* 0xfffffff800c47947 */ /* 0x000fec000383ffff */
.L_x_1519:
        /* <DEDUP_REMOVED lines=16> */
.L_x_1708:


//--------------------- .text._ZN13group_norm_v214gn_cuda_kernelI6__halfLi320ELi1ELi32ELi40ELi256ELb0ELi256ELi40ELi40ELi4ELb0ELi116ELb0ELb0ENS_16CompileConditionILi1000EEEEEvPT_PKS4_S7_S7_flPfS8_Pj --------------------------
	.section	.text._ZN13group_norm_v214gn_cuda_kernelI6__halfLi320ELi1ELi32ELi40ELi256ELb0ELi256ELi40ELi40ELi4ELb0ELi116ELb0ELb0ENS_16CompileConditionILi1000EEEEEvPT_PKS4_S7_S7_flPfS8_Pj,"ax",@progbits
	.align	128
        .global         _ZN13group_norm_v214gn_cuda_kernelI6__halfLi320ELi1ELi32ELi40ELi256ELb0ELi256ELi40ELi40ELi4ELb0ELi116ELb0ELb0ENS_16CompileConditionILi1000EEEEEvPT_PKS4_S7_S7_flPfS8_Pj
        .type           _ZN13group_norm_v214gn_cuda_kernelI6__halfLi320ELi1ELi32ELi40ELi256ELb0ELi256ELi40ELi40ELi4ELb0ELi116ELb0ELb0ENS_16CompileConditionILi1000EEEEEvPT_PKS4_S7_S7_flPfS8_Pj,@function
        .size           _ZN13group_norm_v214gn_cuda_kernelI6__halfLi320ELi1ELi32ELi40ELi256ELb0ELi256ELi40ELi40ELi4ELb0ELi116ELb0ELb0ENS_16CompileConditionILi1000EEEEEvPT_PKS4_S7_S7_flPfS8_Pj,(.L_x_1709 - _ZN13group_norm_v214gn_cuda_kernelI6__halfLi320ELi1ELi32ELi40ELi256ELb0ELi256ELi40ELi40ELi4ELb0ELi116ELb0ELb0ENS_16CompileConditionILi1000EEEEEvPT_PKS4_S7_S7_flPfS8_Pj)
        .other          _ZN13group_norm_v214gn_cuda_kernelI6__halfLi320ELi1ELi32ELi40ELi256ELb0ELi256ELi40ELi40ELi4ELb0ELi116ELb0ELb0ENS_16CompileConditionILi1000EEEEEvPT_PKS4_S7_S7_flPfS8_Pj,@"STO_CUDA_ENTRY STV_DEFAULT"
_ZN13group_norm_v214gn_cuda_kernelI6__halfLi320ELi1ELi32ELi40ELi256ELb0ELi256ELi40ELi40ELi4ELb0ELi116ELb0ELb0ENS_16CompileConditionILi1000EEEEEvPT_PKS4_S7_S7_flPfS8_Pj:
.text._ZN13group_norm_v214gn_cuda_kernelI6__halfLi320ELi1ELi32ELi40ELi256ELb0ELi256ELi40ELi40ELi4ELb0ELi116ELb0ELb0ENS_16CompileConditionILi1000EEEEEvPT_PKS4_S7_S7_flPfS8_Pj:
        /* <DEDUP_REMOVED lines=44> */
[--C-:B--2---:R-:W-:Y:S02]  /*02c0*/  HADD2.F32 R0, -RZ, R10.reuse.H0_H0 ;  /* 0x2000000aff007230 */ /* 0x104fe40000004100 */
[----:B------:R-:W-:-:S03]  /*02d0*/  HADD2.F32 R13, -RZ, R10.H1_H1 ;  /* 0x3000000aff0d7230 */ /* 0x000fc60000004100 */
[----:B0-----:R-:W-:Y:S01]  /*02e0*/  FADD.FTZ R4, RZ, R0 ;  /* 0x00000000ff047221 */ /* 0x001fe20000010000 */
[----:B------:R-:W-:Y:S01]  /*02f0*/  FFMA.FTZ R8, R0, R0, RZ ;  /* 0x0000000000087223 */ /* 0x000fe200000100ff */
[--C-:B------:R-:W-:Y:S02]  /*0300*/  HADD2.F32 R12, -RZ, R11.reuse.H0_H0 ;  /* 0x2000000bff0c7230 */ /* 0x100fe40000004100 */
[----:B------:R-:W-:Y:S01]  /*0310*/  FADD.FTZ R5, R4, R13 ;  /* 0x0000000d04057221 */ /* 0x000fe20000010000 */
[----:B------:R-:W-:Y:S01]  /*0320*/  FFMA.FTZ R9, R13, R13, R8 ;  /* 0x0000000d0d097223 */ /* 0x000fe20000010008 */
[----:B------:R-:W-:Y:S02]  /*0330*/  HADD2.F32 R11, -RZ, R11.H1_H1 ;  /* 0x3000000bff0b7230 */ /* 0x000fe40000004100 */
[----:B------:R-:W-:Y:S01]  /*0340*/  FADD.FTZ R4, R5, R12 ;  /* 0x0000000c05047221 */ /* 0x000fe20000010000 */
[----:B------:R-:W-:Y:S01]  /*0350*/  FFMA.FTZ R8, R12, R12, R9 ;  /* 0x0000000c0c087223 */ /* 0x000fe20000010009 */
[----:B---3--:R-:W-:-:S02]  /*0360*/  HADD2.F32 R10, -RZ, R6.H0_H0 ;  /* 0x20000006ff0a7230 */ /* 0x008fc40000004100 */
[----:B------:R-:W-:Y:S01]  /*0370*/  FADD.FTZ R5, R4, R11 ;  /* 0x0000000b04057221 */ /* 0x000fe20000010000 */
[----:B------:R-:W-:Y:S01]  /*0380*/  FFMA.FTZ R35, R11, R11, R8 ;  /* 0x0000000b0b237223 */ /* 0x000fe20000010008 */
[----:B------:R-:W-:Y:S02]  /*0390*/  HADD2.F32 R9, -RZ, R6.H1_H1 ;  /* 0x30000006ff097230 */ /* 0x000fe40000004100 */
[----:B------:R-:W-:Y:S01]  /*03a0*/  FADD.FTZ R4, R5, R10 ;  /* 0x0000000a05047221 */ /* 0x000fe20000010000 */
[----:B------:R-:W-:Y:S01]  /*03b0*/  FFMA.FTZ R6, R10, R10, R35 ;  /* 0x0000000a0a067223 */ /* 0x000fe20000010023 */
[--C-:B------:R-:W-:Y:S02]  /*03c0*/  HADD2.F32 R8, -RZ, R7.reuse.H0_H0 ;  /* 0x20000007ff087230 */ /* 0x100fe40000004100 */
[----:B------:R-:W-:Y:S01]  /*03d0*/  FADD.FTZ R5, R4, R9 ;  /* 0x0000000904057221 */ /* 0x000fe20000010000 */
[----:B------:R-:W-:Y:S01]  /*03e0*/  FFMA.FTZ R35, R9, R9, R6 ;  /* 0x0000000909237223 */ /* 0x000fe20000010006 */
[----:B------:R-:W-:-:S02]  /*03f0*/  HADD2.F32 R7, -RZ, R7.H1_H1 ;  /* 0x30000007ff077230 */ /* 0x000fc40000004100 */
[----:B------:R-:W-:Y:S01]  /*0400*/  FADD.FTZ R4, R5, R8 ;  /* 0x0000000805047221 */ /* 0x000fe20000010000 */
[----:B------:R-:W-:Y:S01]  /*0410*/  FFMA.FTZ R34, R8, R8, R35 ;  /* 0x0000000808227223 */ /* 0x000fe20000010023 */
[--C-:B------:R-:W-:Y:S02]  /*0420*/  HADD2.F32 R6, -RZ, R2.reuse.H0_H0 ;  /* 0x20000002ff067230 */ /* 0x100fe40000004100 */
[----:B------:R-:W-:Y:S01]  /*0430*/  FADD.FTZ R35, R4, R7 ;  /* 0x0000000704237221 */ /* 0x000fe20000010000 */
[----:B------:R-:W-:Y:S01]  /*0440*/  FFMA.FTZ R37, R7, R7, R34 ;  /* 0x0000000707257223 */ /* 0x000fe20000010022 */
[----:B------:R-:W-:Y:S02]  /*0450*/  HADD2.F32 R5, -RZ, R2.H1_H1 ;  /* 0x30000002ff057230 */ /* 0x000fe40000004100 */
[----:B------:R-:W-:Y:S01]  /*0460*/  FADD.FTZ R2, R35, R6 ;  /* 0x0000000623027221 */ /* 0x000fe20000010000 */
[----:B------:R-:W-:Y:S01]  /*0470*/  FFMA.FTZ R34, R6, R6, R37 ;  /* 0x0000000606227223 */ /* 0x000fe20000010025 */
[----:B------:R-:W-:-:S02]  /*0480*/  HADD2.F32 R4, -RZ, R3.H0_H0 ;  /* 0x20000003ff047230 */ /* 0x000fc40000004100 */
        /* <DEDUP_REMOVED lines=118> */
.L_x_1532:
        /* <DEDUP_REMOVED lines=10> */
.L_x_1520:
        /* <DEDUP_REMOVED lines=18> */
.L_x_1523:
[----:B------:R-:W-:Y:S05]  /*0db0*/  BSYNC.RECONVERGENT B0 ;  /* 0x0000000000007941 */ /* 0x000fea0003800200 */
.L_x_1522:
[----:B------:R-:W1:Y:S01]  /*0dc0*/  S2UR UR5, SR_CgaCtaId ;  /* 0x00000000000579c3 */ /* 0x000e620000008800 */
[----:B------:R-:W-:Y:S01]  /*0dd0*/  LOP3.LUT R16, R16, 0xffff, RZ, 0xc0, !PT ;  /* 0x0000ffff10107812 */ /* 0x000fe200078ec0ff */
[----:B------:R-:W-:Y:S01]  /*0de0*/  UMOV UR4, 0x400 ;  /* 0x0000040000047882 */ /* 0x000fe20000000000 */
[--C-:B-----5:R-:W-:Y:S01]  /*0df0*/  HADD2.F32 R19, -RZ, R22.reuse.H0_H0 ;  /* 0x20000016ff137230 */ /* 0x120fe20000004100 */
[----:B------:R-:W-:Y:S01]  /*0e00*/  UIADD3 UR4, UPT, UPT, UR4, 0x50, URZ ;  /* 0x0000005004047890 */ /* 0x000fe2000fffe0ff */
[----:B------:R-:W-:Y:S02]  /*0e10*/  HADD2.F32 R22, -RZ, R22.H1_H1 ;  /* 0x30000016ff167230 */ /* 0x000fe40000004100 */
[----:B------:R-:W-:-:S05]  /*0e20*/  IMAD R16, R16, 0xcccd, RZ ;  /* 0x0000cccd10107824 */ /* 0x000fca00078e02ff */
[----:B------:R-:W-:Y:S01]  /*0e30*/  LEA.HI R17, R16, -R17, RZ, 0xb ;  /* 0x8000001110117211 */ /* 0x000fe200078f58ff */
[----:B-1----:R-:W-:-:S06]  /*0e40*/  ULEA UR4, UR5, UR4, 0x18 ;  /* 0x0000000405047291 */ /* 0x002fcc000f8ec0ff */
[----:B------:R-:W-:-:S05]  /*0e50*/  LEA R16, R17, UR4, 0x3 ;  /* 0x0000000411107c11 */ /* 0x000fca000f8e18ff */
[----:B------:R-:W1:Y:S01]  /*0e60*/  LDCU UR4, c[0x0][0x3a0] ;  /* 0x00007400ff0477ac */ /* 0x000e620008000800 */
[----:B------:R-:W1:Y:S02]  /*0e70*/  LDS.64 R16, [R16] ;  /* 0x0000000010107984 */ /* 0x000e640000000a00 */
[----:B-1----:R-:W-:Y:S01]  /*0e80*/  FADD.FTZ R17, R17, UR4 ;  /* 0x0000000411117e21 */ /* 0x002fe20008010000 */
[----:B------:R-:W1:Y:S01]  /*0e90*/  LDCU.64 UR4, c[0x0][0x380] ;  /* 0x00007000ff0477ac */ /* 0x000e620008000a00 */
[--C-:B------:R-:W-:Y:S01]  /*0ea0*/  FADD.FTZ R0, R0, -R16.reuse ;  /* 0x8000001000007221 */ /* 0x100fe20000010000 */
[--C-:B------:R-:W-:Y:S01]  /*0eb0*/  FADD.FTZ R13, R13, -R16.reuse ;  /* 0x800000100d0d7221 */ /* 0x100fe20000010000 */
[--C-:B------:R-:W-:Y:S01]  /*0ec0*/  FADD.FTZ R12, R12, -R16.reuse ;  /* 0x800000100c0c7221 */ /* 0x100fe20000010000 */
[--C-:B------:R-:W-:Y:S01]  /*0ed0*/  FADD.FTZ R11, R11, -R16.reuse ;  /* 0x800000100b0b7221 */ /* 0x100fe20000010000 */
[----:B------:R-:W2:Y:S01]  /*0ee0*/  MUFU.RSQ R17, R17 ;  /* 0x0000001100117308 */ /* 0x000ea20000001400 */
        /* <DEDUP_REMOVED lines=28> */
[----:B------:R-:W-:-:S02]  /*10b0*/  HADD2.F32 R16, -RZ, R20.H0_H0 ;  /* 0x20000014ff107230 */ /* 0x000fc40000004100 */
[C---:B--2---:R-:W-:Y:S01]  /*10c0*/  FMUL.FTZ R27, R17.reuse, R0 ;  /* 0x00000000111b7220 */ /* 0x044fe20000410000 */
        /* <DEDUP_REMOVED lines=31> */
[----:B------:R-:W-:-:S02]  /*12c0*/  HADD2.F32 R17, -RZ, R20.H1_H1 ;  /* 0x30000014ff117230 */ /* 0x000fc40000004100 */
        /* <DEDUP_REMOVED lines=8> */
[----:B------:R-:W-:Y:S02]  /*1350*/  HADD2.F32 R20, -RZ, R23.H0_H0 ;  /* 0x20000017ff147230 */ /* 0x000fe40000004100 */
[----:B------:R-:W-:Y:S01]  /*1360*/  FFMA.FTZ R38, R13, R22, R17 ;  /* 0x000000160d267223 */ /* 0x000fe20000010011 */
[----:B------:R-:W-:-:S02]  /*1370*/  HADD2.F32 R19, -RZ, R21.H0_H0 ;  /* 0x20000015ff137230 */ /* 0x000fc40000004100 */
[C-C-:B------:R-:W-:Y:S01]  /*1380*/  FFMA.FTZ R9, R22.reuse, R9, R17.reuse ;  /* 0x0000000916097223 */ /* 0x140fe20000010011 */
[C-C-:B------:R-:W-:Y:S01]  /*1390*/  FFMA.FTZ R6, R22.reuse, R5, R17.reuse ;  /* 0x0000000516067223 */ /* 0x140fe20000010011 */
[C-C-:B------:R-:W-:Y:S01]  /*13a0*/  FFMA.FTZ R34, R22.reuse, R34, R17.reuse ;  /* 0x0000002216227223 */ /* 0x140fe20000010011 */
[C-C-:B------:R-:W-:Y:S01]  /*13b0*/  FFMA.FTZ R2, R22.reuse, R37, R17.reuse ;  /* 0x0000002516027223 */ /* 0x140fe20000010011 */
[C-C-:B------:R-:W-:Y:S01]  /*13c0*/  FFMA.FTZ R26, R22.reuse, R26, R17.reuse ;  /* 0x0000001a161a7223 */ /* 0x140fe20000010011 */
[C-C-:B------:R-:W-:Y:S01]  /*13d0*/  FFMA.FTZ R44, R22.reuse, R44, R17.reuse ;  /* 0x0000002c162c7223 */ /* 0x140fe20000010011 */
[----:B------:R-:W-:Y:S01]  /*13e0*/  FFMA.FTZ R17, R22, R46, R17 ;  /* 0x0000002e16117223 */ /* 0x000fe20000010011 */
[----:B------:R-:W-:Y:S01]  /*13f0*/  HADD2.F32 R23, -RZ, R23.H1_H1 ;  /* 0x30000017ff177230 */ /* 0x000fe20000004100 */
[----:B-1----:R-:W-:Y:S01]  /*1400*/  IADD3 R10, P0, PT, R15, UR4, RZ ;  /* 0x000000040f0a7c10 */ /* 0x002fe2000ff1e0ff */
[----:B------:R-:W-:Y:S02]  /*1410*/  HADD2.F32 R22, -RZ, R21.H1_H1 ;  /* 0x30000015ff167230 */ /* 0x000fe40000004100 */
[--C-:B------:R-:W-:Y:S01]  /*1420*/  FFMA.FTZ R5, R12, R20, R19.reuse ;  /* 0x000000140c057223 */ /* 0x100fe20000010013 */
[C-C-:B------:R-:W-:Y:S01]  /*1430*/  FFMA.FTZ R12, R20.reuse, R8, R19.reuse ;  /* 0x00000008140c7223 */ /* 0x140fe20000010013 */
[C-C-:B------:R-:W-:Y:S01]  /*1440*/  FFMA.FTZ R13, R20.reuse, R4, R19.reuse ;  /* 0x00000004140d7223 */ /* 0x140fe20000010013 */
[--C-:B------:R-:W-:Y:S01]  /*1450*/  FFMA.FTZ R24, R20, R24, R19.reuse ;  /* 0x0000001814187223 */ /* 0x100fe20000010013 */
[--C-:B------:R-:W-:Y:S01]  /*1460*/  FFMA.FTZ R8, R11, R23, R22.reuse ;  /* 0x000000170b087223 */ /* 0x100fe20000010016 */
[----:B------:R-:W-:Y:S01]  /*1470*/  IADD3.X R11, PT, PT, R14, UR5, RZ, P0, !PT ;  /* 0x000000050e0b7c10 */ /* 0x000fe200087fe4ff */
[C-C-:B------:R-:W-:Y:S01]  /*1480*/  FFMA.FTZ R7, R23.reuse, R7, R22.reuse ;  /* 0x0000000717077223 */ /* 0x140fe20000010016 */
[C-C-:B------:R-:W-:Y:S01]  /*1490*/  FFMA.FTZ R14, R23.reuse, R3, R22.reuse ;  /* 0x00000003170e7223 */ /* 0x140fe20000010016 */
[C-C-:B------:R-:W-:Y:S01]  /*14a0*/  FFMA.FTZ R35, R23.reuse, R35, R22.reuse ;  /* 0x0000002317237223 */ /* 0x140fe20000010016 */
[----:B------:R-:W-:Y:S01]  /*14b0*/  F2FP.F16.F32.PACK_AB R5, R8, R5 ;  /* 0x000000050805723e */ /* 0x000fe200000000ff */
[--C-:B------:R-:W-:Y:S01]  /*14c0*/  FFMA.FTZ R3, R23, R18, R22.reuse ;  /* 0x0000001217037223 */ /* 0x100fe20000010016 */
[----:B------:R-:W-:Y:S01]  /*14d0*/  F2FP.F16.F32.PACK_AB R8, R9, R0 ;  /* 0x000000000908723e */ /* 0x000fe200000000ff */
[--C-:B------:R-:W-:Y:S01]  /*14e0*/  FFMA.FTZ R15, R23, R48, R22.reuse ;  /* 0x00000030170f7223 */ /* 0x100fe20000010016 */
[----:B------:R-:W-:Y:S01]  /*14f0*/  F2FP.F16.F32.PACK_AB R9, R7, R12 ;  /* 0x0000000c0709723e */ /* 0x000fe200000000ff */
[--C-:B------:R-:W-:Y:S01]  /*1500*/  FFMA.FTZ R36, R20, R36, R19.reuse ;  /* 0x0000002414247223 */ /* 0x100fe20000010013 */
[----:B------:R-:W-:Y:S01]  /*1510*/  F2FP.F16.F32.PACK_AB R7, R14, R13 ;  /* 0x0000000d0e07723e */ /* 0x000fe200000000ff */
[C-C-:B------:R-:W-:Y:S01]  /*1520*/  FFMA.FTZ R13, R23.reuse, R28, R22.reuse ;  /* 0x0000001c170d7223 */ /* 0x140fe20000010016 */
[C-C-:B------:R-:W-:Y:S01]  /*1530*/  FFMA.FTZ R40, R20.reuse, R40, R19.reuse ;  /* 0x0000002814287223 */ /* 0x140fe20000010013 */
[C-C-:B------:R-:W-:Y:S01]  /*1540*/  FFMA.FTZ R30, R20.reuse, R30, R19.reuse ;  /* 0x0000001e141e7223 */ /* 0x140fe20000010013 */
[----:B------:R-:W-:Y:S01]  /*1550*/  FFMA.FTZ R32, R20, R32, R19 ;  /* 0x0000002014207223 */ /* 0x000fe20000010013 */
[----:B------:R-:W-:Y:S01]  /*1560*/  FFMA.FTZ R23, R23, R52, R22 ;  /* 0x0000003417177223 */ /* 0x000fe20000010016 */
[----:B------:R-:W-:Y:S01]  /*1570*/  F2FP.F16.F32.PACK_AB R16, R17, R16 ;  /* 0x000000101110723e */ /* 0x000fe200000000ff */
[----:B------:R-:W-:Y:S01]  /*1580*/  STG.E.64 desc[UR6][R10.64+0x14000], R8 ;  /* 0x014000080a007986 */ /* 0x000fe2000c101b06 */
[----:B------:R-:W-:-:S02]  /*1590*/  F2FP.F16.F32.PACK_AB R4, R38, R27 ;  /* 0x0000001b2604723e */ /* 0x000fc400000000ff */
[----:B------:R-:W-:Y:S02]  /*15a0*/  F2FP.F16.F32.PACK_AB R6, R6, R29 ;  /* 0x0000001d0606723e */ /* 0x000fe400000000ff */
[----:B------:R-:W-:Y:S01]  /*15b0*/  F2FP.F16.F32.PACK_AB R34, R34, R31 ;  /* 0x0000001f2222723e */ /* 0x000fe200000000ff */
[----:B------:R-:W-:Y:S01]  /*15c0*/  STG.E.64 desc[UR6][R10.64], R4 ;  /* 0x000000040a007986 */ /* 0x000fe2000c101b06 */
[----:B------:R-:W-:Y:S02]  /*15d0*/  F2FP.F16.F32.PACK_AB R35, R35, R24 ;  /* 0x000000182323723e */ /* 0x000fe400000000ff */
[----:B------:R-:W-:Y:S01]  /*15e0*/  F2FP.F16.F32.PACK_AB R2, R2, R25 ;  /* 0x000000190202723e */ /* 0x000fe200000000ff */
[----:B------:R-:W-:Y:S01]  /*15f0*/  STG.E.64 desc[UR6][R10.64+0x28000], R6 ;  /* 0x028000060a007986 */ /* 0x000fe2000c101b06 */
[----:B------:R-:W-:Y:S02]  /*1600*/  F2FP.F16.F32.PACK_AB R3, R3, R36 ;  /* 0x000000240303723e */ /* 0x000fe400000000ff */
[----:B------:R-:W-:Y:S01]  /*1610*/  F2FP.F16.F32.PACK_AB R12, R26, R33 ;  /* 0x000000211a0c723e */ /* 0x000fe200000000ff */
[----:B------:R-:W-:Y:S01]  /*1620*/  STG.E.64 desc[UR6][R10.64+0x3c000], R34 ;  /* 0x03c000220a007986 */ /* 0x000fe2000c101b06 */
[----:B------:R-:W-:-:S02]  /*1630*/  F2FP.F16.F32.PACK_AB R13, R13, R40 ;  /* 0x000000280d0d723e */ /* 0x000fc400000000ff */
[----:B------:R-:W-:Y:S01]  /*1640*/  F2FP.F16.F32.PACK_AB R14, R44, R39 ;  /* 0x000000272c0e723e */ /* 0x000fe200000000ff */
[----:B------:R-:W-:Y:S01]  /*1650*/  STG.E.64 desc[UR6][R10.64+0x50000], R2 ;  /* 0x050000020a007986 */ /* 0x000fe2000c101b06 */
[----:B------:R-:W-:Y:S02]  /*1660*/  F2FP.F16.F32.PACK_AB R15, R15, R30 ;  /* 0x0000001e0f0f723e */ /* 0x000fe400000000ff */
[----:B------:R-:W-:Y:S01]  /*1670*/  F2FP.F16.F32.PACK_AB R17, R23, R32 ;  /* 0x000000201711723e */ /* 0x000fe200000000ff */
[----:B------:R-:W-:Y:S04]  /*1680*/  STG.E.64 desc[UR6][R10.64+0x64000], R12 ;  /* 0x0640000c0a007986 */ /* 0x000fe8000c101b06 */
[----:B------:R-:W-:Y:S04]  /*1690*/  STG.E.64 desc[UR6][R10.64+0x78000], R14 ;  /* 0x0780000e0a007986 */ /* 0x000fe8000c101b06 */
[----:B------:R-:W-:Y:S01]  /*16a0*/  STG.E.64 desc[UR6][R10.64+0x8c000], R16 ;  /* 0x08c000100a007986 */ /* 0x000fe2000c101b06 */
[----:B------:R-:W-:Y:S05]  /*16b0*/  EXIT ;  /* 0x000000000000794d */ /* 0x000fea0003800000 */
.L_x_1521:
[----:B------:R-:W-:Y:S01]  /*16c0*/  HFMA2 R47, -RZ, RZ, 0, 4.76837158203125e-07 ;  /* 0x00000008ff2f7431 */ /* 0x000fe200000001ff */
[----:B-1----:R-:W-:Y:S02]  /*16d0*/  MOV R48, R26 ;  /* 0x0000001a00307202 */ /* 0x002fe40000000f00 */
[----:B------:R-:W-:Y:S02]  /*16e0*/  MOV R29, 0x1f ;  /* 0x0000001f001d7802 */ /* 0x000fe40000000f00 */
[----:B0-----:R-:W-:-:S07]  /*16f0*/  MOV R28, 0xffffffff ;  /* 0xffffffff001c7802 */ /* 0x001fce0000000f00 */
[----:B-----5:R-:W-:Y:S05]  /*1700*/  WARPSYNC.COLLECTIVE R28, `(.L_x_1524) ;  /* 0x000000001c087348 */ /* 0x020fea0003c00000 */
[----:B------:R0:W1:Y:S02]  /*1710*/  SHFL.BFLY P0, R49, R48, R47, R29 ;  /* 0x0c00002f30317389 */ /* 0x000064000000001d */
[----:B01---5:R-:W-:Y:S05]  /*1720*/  ENDCOLLECTIVE ;  /* 0x000000000000791b */ /* 0x023fea0003800000 */
.L_x_1524:
[----:B------:R-:W-:Y:S02]  /*1730*/  MOV R48, R27 ;  /* 0x0000001b00307202 */ /* 0x000fe40000000f00 */
[----:B------:R-:W-:-:S07]  /*1740*/  MOV R51, R49 ;  /* 0x0000003100337202 */ /* 0x000fce0000000f00 */
[----:B------:R-:W-:Y:S05]  /*1750*/  WARPSYNC.COLLECTIVE R28, `(.L_x_1525) ;  /* 0x000000001c087348 */ /* 0x000fea0003c00000 */
[----:B------:R0:W1:Y:S02]  /*1760*/  SHFL.BFLY P0, R49, R48, R47, R29 ;  /* 0x0c00002f30317389 */ /* 0x000064000000001d */
[----:B01----:R-:W-:Y:S05]  /*1770*/  ENDCOLLECTIVE ;  /* 0x000000000000791b */ /* 0x003fea0003800000 */
.L_x_1525:
[----:B------:R-:W-:Y:S01]  /*1780*/  FADD.FTZ R51, R51, R26 ;  /* 0x0000001a33337221 */ /* 0x000fe20000010000 */
[----:B------:R-:W-:-:S04]  /*1790*/  HFMA2 R47, -RZ, RZ, 0, 2.384185791015625e-07 ;  /* 0x00000004ff2f7431 */ /* 0x000fc800000001ff */
[----:B------:R-:W-:Y:S02]  /*17a0*/  MOV R48, R51 ;  /* 0x0000003300307202 */ /* 0x000fe40000000f00 */
[----:B------:R-:W-:-:S07]  /*17b0*/  MOV R50, R49 ;  /* 0x0000003100327202 */ /* 0x000fce0000000f00 */
[----:B------:R-:W-:Y:S05]  /*17c0*/  WARPSYNC.COLLECTIVE R28, `(.L_x_1526) ;  /* 0x000000001c087348 */ /* 0x000fea0003c00000 */
[----:B------:R0:W1:Y:S02]  /*17d0*/  SHFL.BFLY P0, R49, R48, R47, R29 ;  /* 0x0c00002f30317389 */ /* 0x000064000000001d */
[----:B01----:R-:W-:Y:S05]  /*17e0*/  ENDCOLLECTIVE ;  /* 0x000000000000791b */ /* 0x003fea0003800000 */
.L_x_1526:
[----:B------:R-:W-:-:S05]  /*17f0*/  FADD.FTZ R50, R50, R27 ;  /* 0x0000001b32327221 */ /* 0x000fca0000010000 */
[----:B------:R-:W-:Y:S02]  /*1800*/  MOV R48, R50 ;  /* 0x0000003200307202 */ /* 0x000fe40000000f00 */
[----:B------:R-:W-:-:S07]  /*1810*/  MOV R52, R49 ;  /* 0x0000003100347202 */ /* 0x000fce0000000f00 */
[----:B------:R-:W-:Y:S05]  /*1820*/  WARPSYNC.COLLECTIVE R28, `(.L_x_1527) ;  /* 0x000000001c087348 */ /* 0x000fea0003c00000 */
[----:B------:R0:W1:Y:S02]  /*1830*/  SHFL.BFLY P0, R49, R48, R47, R29 ;  /* 0x0c00002f30317389 */ /* 0x000064000000001d */
[----:B01----:R-:W-:Y:S05]  /*1840*/  ENDCOLLECTIVE ;  /* 0x000000000000791b */ /* 0x003fea0003800000 */
.L_x_1527:
[----:B------:R-:W-:Y:S01]  /*1850*/  FADD.FTZ R52, R51, R52 ;  /* 0x0000003433347221 */ /* 0x000fe20000010000 */
[----:B------:R-:W-:-:S04]  /*1860*/  HFMA2 R47, -RZ, RZ, 0, 1.1920928955078125e-07 ;  /* 0x00000002ff2f7431 */ /* 0x000fc800000001ff */
[----:B------:R-:W-:Y:S02]  /*1870*/  MOV R48, R52 ;  /* 0x0000003400307202 */ /* 0x000fe40000000f00 */
[----:B------:R-:W-:-:S07]  /*1880*/  MOV R53, R49 ;  /* 0x0000003100357202 */ /* 0x000fce0000000f00 */
[----:B------:R-:W-:Y:S05]  /*1890*/  WARPSYNC.COLLECTIVE R28, `(.L_x_1528) ;  /* 0x000000001c087348 */ /* 0x000fea0003c00000 */
[----:B------:R0:W1:Y:S02]  /*18a0*/  SHFL.BFLY P0, R49, R48, R47, R29 ;  /* 0x0c00002f30317389 */ /* 0x000064000000001d */
[----:B01----:R-:W-:Y:S05]  /*18b0*/  ENDCOLLECTIVE ;  /* 0x000000000000791b */ /* 0x003fea0003800000 */
.L_x_1528:
[----:B------:R-:W-:-:S05]  /*18c0*/  FADD.FTZ R53, R50, R53 ;  /* 0x0000003532357221 */ /* 0x000fca0000010000 */
[----:B------:R-:W-:Y:S02]  /*18d0*/  MOV R48, R53 ;  /* 0x0000003500307202 */ /* 0x000fe40000000f00 */
[----:B------:R-:W-:-:S07]  /*18e0*/  MOV R27, R49 ;  /* 0x00000031001b7202 */ /* 0x000fce0000000f00 */
[----:B------:R-:W-:Y:S05]  /*18f0*/  WARPSYNC.COLLECTIVE R28, `(.L_x_1529) ;  /* 0x000000001c087348 */ /* 0x000fea0003c00000 */
[----:B------:R0:W1:Y:S02]  /*1900*/  SHFL.BFLY P0, R49, R48, R47, R29 ;  /* 0x0c00002f30317389 */ /* 0x000064000000001d */
[----:B01----:R-:W-:Y:S05]  /*1910*/  ENDCOLLECTIVE ;  /* 0x000000000000791b */ /* 0x003fea0003800000 */
.L_x_1529:
[----:B------:R-:W-:Y:S01]  /*1920*/  FADD.FTZ R27, R52, R27 ;  /* 0x0000001b341b7221 */ /* 0x000fe20000010000 */
[----:B------:R-:W-:-:S04]  /*1930*/  HFMA2 R47, -RZ, RZ, 0, 5.9604644775390625e-08 ;  /* 0x00000001ff2f7431 */ /* 0x000fc800000001ff */
[----:B------:R-:W-:Y:S02]  /*1940*/  MOV R48, R27 ;  /* 0x0000001b00307202 */ /* 0x000fe40000000f00 */
[----:B------:R-:W-:-:S07]  /*1950*/  MOV R26, R49 ;  /* 0x00000031001a7202 */ /* 0x000fce0000000f00 */
[----:B------:R-:W-:Y:S05]  /*1960*/  WARPSYNC.COLLECTIVE R28, `(.L_x_1530) ;  /* 0x000000001c087348 */ /* 0x000fea0003c00000 */
[----:B------:R0:W1:Y:S02]  /*1970*/  SHFL.BFLY P0, R49, R48, R47, R29 ;  /* 0x0c00002f30317389 */ /* 0x000064000000001d */
[----:B01----:R-:W-:Y:S05]  /*1980*/  ENDCOLLECTIVE ;  /* 0x000000000000791b */ /* 0x003fea0003800000 */
.L_x_1530:
[----:B------:R-:W-:-:S05]  /*1990*/  FADD.FTZ R53, R53, R26 ;  /* 0x0000001a35357221 */ /* 0x000fca0000010000 */
[----:B------:R-:W-:Y:S02]  /*19a0*/  MOV R48, R53 ;  /* 0x0000003500307202 */ /* 0x000fe40000000f00 */
[----:B------:R-:W-:-:S07]  /*19b0*/  MOV R50, R49 ;  /* 0x0000003100327202 */ /* 0x000fce0000000f00 */
[----:B------:R-:W-:Y:S05]  /*19c0*/  WARPSYNC.COLLECTIVE R28, `(.L_x_1531) ;  /* 0x000000001c087348 */ /* 0x000fea0003c00000 */
[----:B------:R0:W1:Y:S02]  /*19d0*/  SHFL.BFLY P0, R49, R48, R47, R29 ;  /* 0x0c00002f30317389 */ /* 0x000064000000001d */
[----:B01----:R-:W-:Y:S05]  /*19e0*/  ENDCOLLECTIVE ;  /* 0x000000000000791b */ /* 0x003fea0003800000 */
.L_x_1531:
[----:B------:R-:W-:Y:S01]  /*19f0*/  FADD.FTZ R26, R27, R50 ;  /* 0x000000321b1a7221 */ /* 0x000fe20000010000 */
[----:B------:R-:W-:Y:S06]  /*1a00*/  BRA `(.L_x_1532) ;  /* 0xfffffff000787947 */ /* 0x000fec000383ffff */
.L_x_1533:
        /* <DEDUP_REMOVED lines=15> */
.L_x_1709:


//--------------------- .text._ZN13group_norm_v214gn_cuda_kernelI6__halfLi320ELi1ELi32ELi40ELi256ELb0ELi256ELi40ELi40ELi4ELb0ELi148ELb0ELb0ENS_16CompileConditionILi1000EEEEEvPT_PKS4_S7_S7_flPfS8_Pj --------------------------
	.section	.text._ZN13group_norm_v214gn_cuda_kernelI6__halfLi320ELi1ELi32ELi40ELi256ELb0ELi256ELi40ELi40ELi4ELb0ELi148ELb0ELb0ENS_16CompileConditionILi1000EEEEEvPT_PKS4_S7_S7_flPfS8_Pj,"ax",@progbits
	.align	128
        .global         _ZN13group_norm_v214gn_cuda_kernelI6__halfLi320ELi1ELi32ELi40ELi256ELb0ELi256ELi40ELi40ELi4ELb0ELi148ELb0ELb0ENS_16CompileConditionILi1000EEEEEvPT_PKS4_S7_S7_flPfS8_Pj
        .type           _ZN13group_norm_v214gn_cuda_kernelI6__halfLi320ELi1ELi32ELi40ELi256ELb0ELi256ELi40ELi40ELi4ELb0ELi148ELb0ELb0ENS_16CompileConditionILi1000EEEEEvPT_PKS4_S7_S7_flPfS8_Pj,@function
        .size           _ZN13group_norm_v214gn_cuda_kernelI6__halfLi320ELi1ELi32ELi40ELi256ELb0ELi256ELi40ELi40ELi4ELb0ELi148ELb0ELb0ENS_16CompileConditionILi1000EEEEEvPT_PKS4_S7_S7_flPfS8_Pj,(.L_x_1710 - _ZN13group_norm_v214gn_cuda_kernelI6__halfLi320ELi1ELi32ELi40ELi256ELb0ELi256ELi40ELi40ELi4ELb0ELi148ELb0ELb0ENS_16CompileConditionILi1000EEEEEvPT_PKS4_S7_S7_flPfS8_Pj)
        .other          _ZN13group_norm_v214gn_cuda_kernelI6__halfLi320ELi1ELi32ELi40ELi256ELb0ELi256ELi40ELi40ELi4ELb0ELi148ELb0ELb0ENS_16CompileConditionILi1000EEEEEvPT_PKS4_S7_S7_flPfS8_Pj,@"STO_CUDA_ENTRY STV_DEFAULT"
_ZN13group_norm_v214gn_cuda_kernelI6__halfLi320ELi1ELi32ELi40ELi256ELb0ELi256ELi40ELi40ELi4ELb0ELi148ELb0ELb0ENS_16CompileConditionILi1000EEEEEvPT_PKS4_S7_S7_flPfS8_Pj:
.text._ZN13group_norm_v214gn_cuda_kernelI6__halfLi320ELi1ELi32ELi40ELi256ELb0ELi256ELi40ELi40ELi4ELb0ELi148ELb0ELb0ENS_16CompileConditionILi1000EEEEEvPT_PKS4_S7_S7_flPfS8_Pj:
        /* <DEDUP_REMOVED lines=191> */
.L_x_1546:
        /* <DEDUP_REMOVED lines=10> */
.L_x_1534:
        /* <DEDUP_REMOVED lines=18> */
.L_x_1537:
[----:B------:R-:W-:Y:S05]  /*0db0*/  BSYNC.RECONVERGENT B0 ;  /* 0x0000000000007941 */ /* 0x000fea0003800200 */
.L_x_1536:
        /* <DEDUP_REMOVED lines=144> */
.L_x_1535:
[----:B------:R-:W-:Y:S01]  /*16c0*/  HFMA2 R47, -RZ, RZ, 0, 4.76837158203125e-07 ;  /* 0x00000008ff2f7431 */ /* 0x000fe200000001ff */
[----:B-1----:R-:W-:Y:S02]  /*16d0*/  MOV R48, R26 ;  /* 0x0000001a00307202 */ /* 0x002fe40000000f00 */
[----:B------:R-:W-:Y:S02]  /*16e0*/  MOV R29, 0x1f ;  /* 0x0000001f001d7802 */ /* 0x000fe40000000f00 */
[----:B0-----:R-:W-:-:S07]  /*16f0*/  MOV R28, 0xffffffff ;  /* 0xffffffff001c7802 */ /* 0x001fce0000000f00 */
[----:B-----5:R-:W-:Y:S05]  /*1700*/  WARPSYNC.COLLECTIVE R28, `(.L_x_1538) ;  /* 0x000000001c087348 */ /* 0x020fea0003c00000 */
[----:B------:R0:W1:Y:S02]  /*1710*/  SHFL.BFLY P0, R49, R48, R47, R29 ;  /* 0x0c00002f30317389 */ /* 0x000064000000001d */
[----:B01---5:R-:W-:Y:S05]  /*1720*/  ENDCOLLECTIVE ;  /* 0x000000000000791b */ /* 0x023fea0003800000 */
.L_x_1538:
[----:B------:R-:W-:Y:S02]  /*1730*/  MOV R48, R27 ;  /* 0x0000001b00307202 */ /* 0x000fe40000000f00 */
[----:B------:R-:W-:-:S07]  /*1740*/  MOV R51, R49 ;  /* 0x0000003100337202 */ /* 0x000fce0000000f00 */
[----:B------:R-:W-:Y:S05]  /*1750*/  WARPSYNC.COLLECTIVE R28, `(.L_x_1539) ;  /* 0x000000001c087348 */ /* 0x000fea0003c00000 */
[----:B------:R0:W1:Y:S02]  /*1760*/  SHFL.BFLY P0, R49, R48, R47, R29 ;  /* 0x0c00002f30317389 */ /* 0x000064000000001d */
[----:B01----:R-:W-:Y:S05]  /*1770*/  ENDCOLLECTIVE ;  /* 0x000000000000791b */ /* 0x003fea0003800000 */
.L_x_1539:
[----:B------:R-:W-:Y:S01]  /*1780*/  FADD.FTZ R51, R51, R26 ;  /* 0x0000001a33337221 */ /* 0x000fe20000010000 */
[----:B------:R-:W-:-:S04]  /*1790*/  HFMA2 R47, -RZ, RZ, 0, 2.384185791015625e-07 ;  /* 0x00000004ff2f7431 */ /* 0x000fc800000001ff */
[----:B------:R-:W-:Y:S02]  /*17a0*/  MOV R48, R51 ;  /* 0x0000003300307202 */ /* 0x000fe40000000f00 */
[----:B------:R-:W-:-:S07]  /*17b0*/  MOV R50, R49 ;  /* 0x0000003100327202 */ /* 0x000fce0000000f00 */
[----:B------:R-:W-:Y:S05]  /*17c0*/  WARPSYNC.COLLECTIVE R28, `(.L_x_1540) ;  /* 0x000000001c087348 */ /* 0x000fea0003c00000 */
[----:B------:R0:W1:Y:S02]  /*17d0*/  SHFL.BFLY P0, R49, R48, R47, R29 ;  /* 0x0c00002f30317389 */ /* 0x000064000000001d */
[----:B01----:R-:W-:Y:S05]  /*17e0*/  ENDCOLLECTIVE ;  /* 0x000000000000791b */ /* 0x003fea0003800000 */
.L_x_1540:
[----:B------:R-:W-:-:S05]  /*17f0*/  FADD.FTZ R50, R50, R27 ;  /* 0x0000001b32327221 */ /* 0x000fca0000010000 */
[----:B------:R-:W-:Y:S02]  /*1800*/  MOV R48, R50 ;  /* 0x0000003200307202 */ /* 0x000fe40000000f00 */
[----:B------:R-:W-:-:S07]  /*1810*/  MOV R52, R49 ;  /* 0x0000003100347202 */ /* 0x000fce0000000f00 */
[----:B------:R-:W-:Y:S05]  /*1820*/  WARPSYNC.COLLECTIVE R28, `(.L_x_1541) ;  /* 0x000000001c087348 */ /* 0x000fea0003c00000 */
[----:B------:R0:W1:Y:S02]  /*1830*/  SHFL.BFLY P0, R49, R48, R47, R29 ;  /* 0x0c00002f30317389 */ /* 0x000064000000001d */
[----:B01----:R-:W-:Y:S05]  /*1840*/  ENDCOLLECTIVE ;  /* 0x000000000000791b */ /* 0x003fea0003800000 */
.L_x_1541:
[----:B------:R-:W-:Y:S01]  /*1850*/  FADD.FTZ R52, R51, R52 ;  /* 0x0000003433347221 */ /* 0x000fe20000010000 */
[----:B------:R-:W-:-:S04]  /*1860*/  HFMA2 R47, -RZ, RZ, 0, 1.1920928955078125e-07 ;  /* 0x00000002ff2f7431 */ /* 0x000fc800000001ff */
[----:B------:R-:W-:Y:S02]  /*1870*/  MOV R48, R52 ;  /* 0x0000003400307202 */ /* 0x000fe40000000f00 */
[----:B------:R-:W-:-:S07]  /*1880*/  MOV R53, R49 ;  /* 0x0000003100357202 */ /* 0x000fce0000000f00 */
[----:B------:R-:W-:Y:S05]  /*1890*/  WARPSYNC.COLLECTIVE R28, `(.L_x_1542) ;  /* 0x000000001c087348 */ /* 0x000fea0003c00000 */
[----:B------:R0:W1:Y:S02]  /*18a0*/  SHFL.BFLY P0, R49, R48, R47, R29 ;  /* 0x0c00002f30317389 */ /* 0x000064000000001d */
[----:B01----:R-:W-:Y:S05]  /*18b0*/  ENDCOLLECTIVE ;  /* 0x000000000000791b */ /* 0x003fea0003800000 */
.L_x_1542:
[----:B------:R-:W-:-:S05]  /*18c0*/  FADD.FTZ R53, R50, R53 ;  /* 0x0000003532357221 */ /* 0x000fca0000010000 */
[----:B------:R-:W-:Y:S02]  /*18d0*/  MOV R48, R53 ;  /* 0x0000003500307202 */ /* 0x000fe40000000f00 */
[----:B------:R-:W-:-:S07]  /*18e0*/  MOV R27, R49 ;  /* 0x00000031001b7202 */ /* 0x000fce0000000f00 */
[----:B------:R-:W-:Y:S05]  /*18f0*/  WARPSYNC.COLLECTIVE R28, `(.L_x_1543) ;  /* 0x000000001c087348 */ /* 0x000fea0003c00000 */
[----:B------:R0:W1:Y:S02]  /*1900*/  SHFL.BFLY P0, R49, R48, R47, R29 ;  /* 0x0c00002f30317389 */ /* 0x000064000000001d */
[----:B01----:R-:W-:Y:S05]  /*1910*/  ENDCOLLECTIVE ;  /* 0x000000000000791b */ /* 0x003fea0003800000 */
.L_x_1543:
[----:B------:R-:W-:Y:S01]  /*1920*/  FADD.FTZ R27, R52, R27 ;  /* 0x0000001b341b7221 */ /* 0x000fe20000010000 */
[----:B------:R-:W-:-:S04]  /*1930*/  HFMA2 R47, -RZ, RZ, 0, 5.9604644775390625e-08 ;  /* 0x00000001ff2f7431 */ /* 0x000fc800000001ff */
[----:B------:R-:W-:Y:S02]  /*1940*/  MOV R48, R27 ;  /* 0x0000001b00307202 */ /* 0x000fe40000000f00 */
[----:B------:R-:W-:-:S07]  /*1950*/  MOV R26, R49 ;  /* 0x00000031001a7202 */ /* 0x000fce0000000f00 */
[----:B------:R-:W-:Y:S05]  /*1960*/  WARPSYNC.COLLECTIVE R28, `(.L_x_1544) ;  /* 0x000000001c087348 */ /* 0x000fea0003c00000 */
[----:B------:R0:W1:Y:S02]  /*1970*/  SHFL.BFLY P0, R49, R48, R47, R29 ;  /* 0x0c00002f30317389 */ /* 0x000064000000001d */
[----:B01----:R-:W-:Y:S05]  /*1980*/  ENDCOLLECTIVE ;  /* 0x000000000000791b */ /* 0x003fea0003800000 */
.L_x_1544:
[----:B------:R-:W-:-:S05]  /*1990*/  FADD.FTZ R53, R53, R26 ;  /* 0x0000001a35357221 */ /* 0x000fca0000010000 */
[----:B------:R-:W-:Y:S02]  /*19a0*/  MOV R48, R53 ;  /* 0x0000003500307202 */ /* 0x000fe40000000f00 */
[----:B------:R-:W-:-:S07]  /*19b0*/  MOV R50, R49 ;  /* 0x0000003100327202 */ /* 0x000fce0000000f00 */
[----:B------:R-:W-:Y:S05]  /*19c0*/  WARPSYNC.COLLECTIVE R28, `(.L_x_1545) ;  /* 0x000000001c087348 */ /* 0x000fea0003c00000 */
[----:B------:R0:W1:Y:S02]  /*19d0*/  SHFL.BFLY P0, R49, R48, R47, R29 ;  /* 0x0c00002f30317389 */ /* 0x000064000000001d */
[----:B01----:R-:W-:Y:S05]  /*19e0*/  ENDCOLLECTIVE ;  /* 0x000000000000791b */ /* 0x003fea0003800000 */
.L_x_1545:
[----:B------:R-:W-:Y:S01]  /*19f0*/  FADD.FTZ R26, R27, R50 ;  /* 0x000000321b1a7221 */ /* 0x000fe20000010000 */
[----:B------:R-:W-:Y:S06]  /*1a00*/  BRA `(.L_x_1546) ;  /* 0xfffffff000787947 */ /* 0x000fec000383ffff */
.L_x_1547:
        /* <DEDUP_REMOVED lines=15> */
.L_x_1710:


//--------------------- .text._ZN13group_norm_v214gn_cuda_kernelI6__halfLi320ELi3ELi16ELi80ELi256ELb1ELi4ELi320ELi320ELi4ELb1ELi5ELb0ELb0ENS_16CompileConditionILi1000EEEEEvPT_PKS4_S7_S7_flPfS8_Pj --------------------------
	.section	.text._ZN13group_norm_v214gn_cuda_kernelI6__halfLi320ELi3ELi16ELi80ELi256ELb1ELi4ELi320ELi320ELi4ELb1ELi5ELb0ELb0ENS_16CompileConditionILi1000EEEEEvPT_PKS4_S7_S7_flPfS8_Pj,"ax",@progbits
	.align	128
        .global         _ZN13group_norm_v214gn_cuda_kernelI6__halfLi320ELi3ELi16ELi80ELi256ELb1ELi4ELi320ELi320ELi4ELb1ELi5ELb0ELb0ENS_16CompileConditionILi1000EEEEEvPT_PKS4_S7_S7_flPfS8_Pj
        .type           _ZN13group_norm_v214gn_cuda_kernelI6__halfLi320ELi3ELi16ELi80ELi256ELb1ELi4ELi320ELi320ELi4ELb1ELi5ELb0ELb0ENS_16CompileConditionILi1000EEEEEvPT_PKS4_S7_S7_flPfS8_Pj,@function
        .size           _ZN13group_norm_v214gn_cuda_kernelI6__halfLi320ELi3ELi16ELi80ELi256ELb1ELi4ELi320ELi320ELi4ELb1ELi5ELb0ELb0ENS_16CompileConditionILi1000EEEEEvPT_PKS4_S7_S7_flPfS8_Pj,(.L_x_1711 - _ZN13group_norm_v214gn_cuda_kernelI6__halfLi320ELi3ELi16ELi80ELi256ELb1ELi4ELi320ELi320ELi4ELb1ELi5ELb0ELb0ENS_16CompileConditionILi1000EEEEEvPT_PKS4_S7_S7_flPfS8_Pj)
        .other          _ZN13group_norm_v214gn_cuda_kernelI6__halfLi320ELi3ELi16ELi80ELi256ELb1ELi4ELi320ELi320ELi4ELb1ELi5ELb0ELb0ENS_16CompileConditionILi1000EEEEEvPT_PKS4_S7_S7_flPfS8_Pj,@"STO_CUDA_ENTRY STV_DEFAULT"
_ZN13group_norm_v214gn_cuda_kernelI6__halfLi320ELi3ELi16ELi80ELi256ELb1ELi4ELi320ELi320ELi4ELb1ELi5ELb0ELb0ENS_16CompileConditionILi1000EEEEEvPT_PKS4_S7_S7_flPfS8_Pj:
.text._ZN13group_norm_v214gn_cuda_kernelI6__halfLi320ELi3ELi16ELi80ELi256ELb1ELi4ELi320ELi320ELi4ELb1ELi5ELb0ELb0ENS_16CompileConditionILi1000EEEEEvPT_PKS4_S7_S7_flPfS8_Pj:
        /* <DEDUP_REMOVED lines=27> */
[----:B------:R-:W-:Y:S02]  /*01b0*/  ISETP.EQ.OR.EX P0, PT, R7, RZ, P0, P1 ;  /* 0x000000ff0700720c */ /* 0x000fe40000702710 */
[----:B------:R-:W-:Y:S02]  /*01c0*/  PRMT R0, R48, 0x9910, RZ ;  /* 0x0000991030007816 */ /* 0x000fe400000000ff */
[----:B------:R-:W-:Y:S02]  /*01d0*/  ISETP.NE.AND P1, PT, R4, RZ, PT ;  /* 0x000000ff0400720c */ /* 0x000fe40003f25270 */
[----:B------:R-:W-:Y:S01]  /*01e0*/  MOV R7, RZ ;  /* 0x000000ff00077202 */ /* 0x000fe20000000f00 */
[----:B------:R-:W-:Y:S01]  /*01f0*/  IMAD R0, R0, 0x50, RZ ;  /* 0x0000005000007824 */ /* 0x000fe200078e02ff */
[----:B------:R-:W-:-:S04]  /*0200*/  ISETP.GT.U32.OR P0, PT, R10, 0x3, P0 ;  /* 0x000000030a00780c */ /* 0x000fc80000704470 */
[----:B------:R-:W-:-:S04]  /*0210*/  IADD3 R0, PT, PT, RZ, -R0, RZ ;  /* 0x80000000ff007210 */ /* 0x000fc80007ffe0ff */
[----:B------:R-:W-:Y:S02]  /*0220*/  PRMT R9, R0, 0x7710, RZ ;  /* 0x0000771000097816 */ /* 0x000fe400000000ff */
[----:B------:R-:W-:Y:S02]  /*0230*/  MOV R0, 0x400 ;  /* 0x0000040000007802 */ /* 0x000fe40000000f00 */
[----:B------:R-:W-:Y:S02]  /*0240*/  IADD3 R9, PT, PT, R9, R10, RZ ;  /* 0x0000000a09097210 */ /* 0x000fe40007ffe0ff */
[----:B---3--:R-:W-:Y:S02]  /*0250*/  LEA R2, R15, R0, 0x18 ;  /* 0x000000000f027211 */ /* 0x008fe400078ec0ff */
[----:B------:R-:W-:Y:S02]  /*0260*/  LOP3.LUT R9, R9, 0xffff, RZ, 0xc0, !PT ;  /* 0x0000ffff09097812 */ /* 0x000fe400078ec0ff */
[----:B------:R-:W-:-:S02]  /*0270*/  IADD3 R3, PT, PT, R0, 0xc80, RZ ;  /* 0x00000c8000037810 */ /* 0x000fc40007ffe0ff */
[----:B------:R-:W-:Y:S01]  /*0280*/  SHF.L.U32 R0, R4, 0x2, RZ ;  /* 0x0000000204007819 */ /* 0x000fe200000006ff */
[----:B------:R-:W-:Y:S01]  /*0290*/  IMAD R5, R9, 0x28, R2 ;  /* 0x0000002809057824 */ /* 0x000fe200078e0202 */
[----:B------:R-:W-:Y:S01]  /*02a0*/  LEA R15, R15, R3, 0x18 ;  /* 0x000000030f0f7211 */ /* 0x000fe200078ec0ff */
[----:B------:R-:W-:Y:S01]  /*02b0*/  HFMA2 R2, -RZ, RZ, 0, 5.9604644775390625e-08 ;  /* 0x00000001ff027431 */ /* 0x000fe200000001ff */
[----:B------:R-:W-:Y:S02]  /*02c0*/  LOP3.LUT R3, R0, 0xfc, RZ, 0xc0, !PT ;  /* 0x000000fc00037812 */ /* 0x000fe400078ec0ff */
[----:B------:R-:W-:Y:S02]  /*02d0*/  SHF.L.U32 R0, R4, 0x1, RZ ;  /* 0x0000000104007819 */ /* 0x000fe400000006ff */
[----:B------:R-:W-:Y:S02]  /*02e0*/  IADD3 R3, PT, PT, R48, R3, RZ ;  /* 0x0000000330037210 */ /* 0x000fe40007ffe0ff */
[----:B------:R-:W-:-:S02]  /*02f0*/  LOP3.LUT R13, R0, 0x7e, RZ, 0xc0, !PT ;  /* 0x0000007e000d7812 */ /* 0x000fc400078ec0ff */
[----:B------:R-:W-:Y:S01]  /*0300*/  LEA R48, R48, R5, 0x3 ;  /* 0x0000000530307211 */ /* 0x000fe200078e18ff */
[----:B------:R-:W-:Y:S01]  /*0310*/  HFMA2 R5, -RZ, RZ, 0, 0 ;  /* 0x00000000ff057431 */ /* 0x000fe200000001ff */
[----:B------:R-:W-:Y:S01]  /*0320*/  LOP3.LUT R0, R14, 0xc0, RZ, 0xc0, !PT ;  /* 0x000000c00e007812 */ /* 0x000fe200078ec0ff */
[----:B------:R-:W-:Y:S01]  /*0330*/  IMAD R50, R3, 0x500, RZ ;  /* 0x0000050003327824 */ /* 0x000fe200078e02ff */
[C---:B------:R-:W-:Y:S02]  /*0340*/  LEA R44, R10.reuse, R13, 0x5 ;  /* 0x0000000d0a2c7211 */ /* 0x040fe400078e28ff */
[----:B------:R-:W-:Y:S02]  /*0350*/  LOP3.LUT R4, R10, 0x1f, RZ, 0xc0, !PT ;  /* 0x0000001f0a047812 */ /* 0x000fe400078ec0ff */
[----:B------:R-:W-:Y:S02]  /*0360*/  SEL R2, R2, 0x7fffffc1, P1 ;  /* 0x7fffffc102027807 */ /* 0x000fe40000800000 */
[----:B------:R-:W-:-:S02]  /*0370*/  LEA.HI R13, R10, R15, RZ, 0x1e ;  /* 0x0000000f0a0d7211 */ /* 0x000fc400078ff0ff */
[----:B----4-:R-:W-:-:S07]  /*0380*/  LEA R14, R10, R15, 0x3 ;  /* 0x0000000f0a0e7211 */ /* 0x010fce00078e18ff */
.L_x_1556:
        /* <DEDUP_REMOVED lines=11> */
[----:B------:R-:W-:Y:S02]  /*0440*/  IADD3.X R20, PT, PT, R19, R21, RZ, P1, !PT ;  /* 0x0000001513147210 */ /* 0x000fe40000ffe4ff */
[C---:B------:R-:W-:Y:S02]  /*0450*/  SHF.L.U32 R18, R3.reuse, 0x1, RZ ;  /* 0x0000000103127819 */ /* 0x040fe400000006ff */
[----:B------:R-:W-:Y:S02]  /*0460*/  SHF.L.U64.HI R19, R3, 0x1, R20 ;  /* 0x0000000103137819 */ /* 0x000fe40000010214 */
[----:B0-----:R-:W-:Y:S01]  /*0470*/  IADD3 R24, P1, PT, R18, UR4, RZ ;  /* 0x0000000412187c10 */ /* 0x001fe2000ff3e0ff */
[----:B------:R-:W0:Y:S03]  /*0480*/  LDC.64 R20, c[0x0][0x390] ;  /* 0x0000e400ff147b82 */ /* 0x000e260000000a00 */
        /* <DEDUP_REMOVED lines=10> */
[----:B------:R-:W-:Y:S01]  /*0530*/  LOP3.LUT R51, R51, 0xc, RZ, 0xc0, !PT ;  /* 0x0000000c33337812 */ /* 0x000fe200078ec0ff */
[--C-:B--2---:R-:W-:Y:S02]  /*0540*/  HADD2.F32 R3, -RZ, R24.reuse.H0_H0 ;  /* 0x20000018ff037230 */ /* 0x104fe40000004100 */
[----:B------:R-:W-:-:S03]  /*0550*/  HADD2.F32 R45, -RZ, R24.H1_H1 ;  /* 0x30000018ff2d7230 */ /* 0x000fc60000004100 */
[----:B------:R-:W-:Y:S01]  /*0560*/  FADD.FTZ R28, RZ, R3 ;  /* 0x00000003ff1c7221 */ /* 0x000fe20000010000 */
[----:B------:R-:W-:Y:S01]  /*0570*/  FFMA.FTZ R30, R3, R3, RZ ;  /* 0x00000003031e7223 */ /* 0x000fe200000100ff */
[--C-:B------:R-:W-:Y:S02]  /*0580*/  HADD2.F32 R47, -RZ, R25.reuse.H0_H0 ;  /* 0x20000019ff2f7230 */ /* 0x100fe40000004100 */
[----:B------:R-:W-:Y:S01]  /*0590*/  FADD.FTZ R28, R28, R45 ;  /* 0x0000002d1c1c7221 */ /* 0x000fe20000010000 */
[----:B------:R-:W-:Y:S01]  /*05a0*/  FFMA.FTZ R30, R45, R45, R30 ;  /* 0x0000002d2d1e7223 */ /* 0x000fe2000001001e */
[----:B------:R-:W-:Y:S02]  /*05b0*/  HADD2.F32 R49, -RZ, R25.H1_H1 ;  /* 0x30000019ff317230 */ /* 0x000fe40000004100 */
        /* <DEDUP_REMOVED lines=14> */
[C---:B------:R-:W-:Y:S02]  /*06a0*/  IADD3 R33, PT, PT, R30.reuse, 0x18, RZ ;  /* 0x000000181e217810 */ /* 0x040fe40007ffe0ff */
        /* <DEDUP_REMOVED lines=11> */
[----:B------:R-:W-:Y:S01]  /*0760*/  IADD3 R40, PT, PT, R30, 0x48, RZ ;  /* 0x000000481e287810 */ /* 0x000fe20007ffe0ff */
[----:B------:R-:W-:Y:S01]  /*0770*/  IMAD R27, R26, 0x28, R53 ;  /* 0x000000281a1b7824 */ /* 0x000fe200078e0235 */
[----:B------:R-:W-:Y:S01]  /*0780*/  SHF.R.U32.HI R55, RZ, 0x2, R55 ;  /* 0x00000002ff377819 */ /* 0x000fe20000011637 */
[--C-:B------:R-:W-:Y:S01]  /*0790*/  IMAD R25, R24, 0x28, R53.reuse ;  /* 0x0000002818197824 */ /* 0x100fe200078e0235 */
[----:B------:R-:W-:Y:S01]  /*07a0*/  SHF.R.U32.HI R56, RZ, 0x2, R56 ;  /* 0x00000002ff387819 */ /* 0x000fe20000011638 */
[--C-:B------:R-:W-:Y:S01]  /*07b0*/  IMAD R29, R28, 0x28, R53.reuse ;  /* 0x000000281c1d7824 */ /* 0x100fe200078e0235 */
[C---:B------:R-:W-:Y:S01]  /*07c0*/  LEA R27, R46.reuse, R27, 0x3 ;  /* 0x0000001b2e1b7211 */ /* 0x040fe200078e18ff */
[--C-:B------:R-:W-:Y:S01]  /*07d0*/  IMAD R55, R55, 0x28, R53.reuse ;  /* 0x0000002837377824 */ /* 0x100fe200078e0235 */
[----:B------:R-:W-:Y:S01]  /*07e0*/  LEA R24, R46, R25, 0x3 ;  /* 0x000000192e187211 */ /* 0x000fe200078e18ff */
[----:B------:R-:W-:Y:S01]  /*07f0*/  IMAD R61, R56, 0x28, R53 ;  /* 0x00000028383d7824 */ /* 0x000fe200078e0235 */
[----:B------:R-:W-:-:S02]  /*0800*/  LEA R29, R46, R29, 0x3 ;  /* 0x0000001d2e1d7211 */ /* 0x000fc400078e18ff */
[----:B------:R-:W-:Y:S01]  /*0810*/  LDS.64 R26, [R27] ;  /* 0x000000001b1a7984 */ /* 0x000fe20000000a00 */
[----:B------:R-:W-:Y:S02]  /*0820*/  SHF.R.U32.HI R43, RZ, 0x2, R43 ;  /* 0x00000002ff2b7819 */ /* 0x000fe4000001162b */
        /* <DEDUP_REMOVED lines=18> */
[----:B------:R-:W-:-:S02]  /*0950*/  LEA R36, R46, R39, 0x3 ;  /* 0x000000272e247211 */ /* 0x000fc400078e18ff */
[----:B------:R-:W-:Y:S01]  /*0960*/  LDS.64 R42, [R43] ;  /* 0x000000002b2a7984 */ /* 0x000fe20000000a00 */
[----:B0-----:R-:W-:Y:S01]  /*0970*/  FADD.FTZ R31, RZ, R24 ;  /* 0x00000018ff1f7221 */ /* 0x001fe20000010000 */
[----:B------:R-:W-:-:S03]  /*0980*/  FADD.FTZ R32, RZ, R25 ;  /* 0x00000019ff207221 */ /* 0x000fc60000010000 */
[----:B------:R-:W-:Y:S01]  /*0990*/  FADD.FTZ R25, R31, R26 ;  /* 0x0000001a1f197221 */ /* 0x000fe20000010000 */
[----:B------:R-:W-:Y:S01]  /*09a0*/  IADD3 R26, PT, PT, R30, 0xc, RZ ;  /* 0x0000000c1e1a7810 */ /* 0x000fe20007ffe0ff */
[----:B------:R-:W-:Y:S01]  /*09b0*/  FADD.FTZ R32, R32, R27 ;  /* 0x0000001b20207221 */ /* 0x000fe20000010000 */
[----:B------:R-:W-:Y:S01]  /*09c0*/  IADD3 R31, PT, PT, R30, 0x10, RZ ;  /* 0x000000101e1f7810 */ /* 0x000fe20007ffe0ff */
[----:B-1----:R-:W-:Y:S01]  /*09d0*/  FADD.FTZ R25, R25, R28 ;  /* 0x0000001c19197221 */ /* 0x002fe20000010000 */
[----:B------:R-:W-:Y:S01]  /*09e0*/  SHF.R.U32.HI R24, RZ, 0x2, R26 ;  /* 0x00000002ff187819 */ /* 0x000fe2000001161a */
[----:B------:R-:W-:Y:S01]  /*09f0*/  FADD.FTZ R38, R32, R29 ;  /* 0x0000001d20267221 */ /* 0x000fe20000010000 */
[----:B------:R-:W-:Y:S02]  /*0a00*/  IADD3 R32, PT, PT, R30, 0x14, RZ ;  /* 0x000000141e207810 */ /* 0x000fe40007ffe0ff */
[----:B------:R-:W-:Y:S01]  /*0a10*/  SHF.R.U32.HI R31, RZ, 0x2, R31 ;  /* 0x00000002ff1f7819 */ /* 0x000fe2000001161f */
[----:B------:R-:W-:Y:S01]  /*0a20*/  IMAD R27, R24, 0x28, R53 ;  /* 0x00000028181b7824 */ /* 0x000fe200078e0235 */
[----:B------:R-:W-:-:S02]  /*0a30*/  IADD3 R29, PT, PT, R30, 0x1c, RZ ;  /* 0x0000001c1e1d7810 */ /* 0x000fc40007ffe0ff */
[----:B------:R-:W-:Y:S01]  /*0a40*/  SHF.R.U32.HI R32, RZ, 0x2, R32 ;  /* 0x00000002ff207819 */ /* 0x000fe20000011620 */
[----:B------:R-:W-:Y:S01]  /*0a50*/  IMAD R31, R31, 0x28, R53 ;  /* 0x000000281f1f7824 */ /* 0x000fe200078e0235 */
[----:B------:R-:W-:Y:S02]  /*0a60*/  LEA R34, R46, R27, 0x3 ;  /* 0x0000001b2e227211 */ /* 0x000fe400078e18ff */
[C---:B------:R-:W-:Y:S02]  /*0a70*/  IADD3 R28, PT, PT, R30.reuse, 0x28, RZ ;  /* 0x000000281e1c7810 */ /* 0x040fe40007ffe0ff */
[C---:B------:R-:W-:Y:S02]  /*0a80*/  IADD3 R26, PT, PT, R30.reuse, 0x34, RZ ;  /* 0x000000341e1a7810 */ /* 0x040fe40007ffe0ff */
[----:B------:R-:W0:Y:S01]  /*0a90*/  LDS.64 R34, [R34] ;  /* 0x0000000022227984 */ /* 0x000e220000000a00 */
[----:B------:R-:W-:Y:S02]  /*0aa0*/  IADD3 R24, PT, PT, R30, 0x4c, RZ ;  /* 0x0000004c1e187810 */ /* 0x000fe40007ffe0ff */
[----:B------:R-:W-:Y:S01]  /*0ab0*/  SHF.R.U32.HI R27, RZ, 0x2, R29 ;  /* 0x00000002ff1b7819 */ /* 0x000fe2000001161d */
[----:B------:R-:W-:Y:S01]  /*0ac0*/  IMAD R29, R32, 0x28, R53 ;  /* 0x00000028201d7824 */ /* 0x000fe200078e0235 */
[----:B------:R-:W-:-:S02]  /*0ad0*/  SHF.R.U32.HI R30, RZ, 0x2, R33 ;  /* 0x00000002ff1e7819 */ /* 0x000fc40000011621 */
[C---:B------:R-:W-:Y:S01]  /*0ae0*/  LEA R33, R46.reuse, R31, 0x3 ;  /* 0x0000001f2e217211 */ /* 0x040fe200078e18ff */
[--C-:B------:R-:W-:Y:S01]  /*0af0*/  IMAD R27, R27, 0x28, R53.reuse ;  /* 0x000000281b1b7824 */ /* 0x100fe200078e0235 */
[----:B------:R-:W-:Y:S01]  /*0b00*/  LEA R31, R46, R29, 0x3 ;  /* 0x0000001d2e1f7211 */ /* 0x000fe200078e18ff */
[--C-:B------:R-:W-:Y:S01]  /*0b10*/  IMAD R29, R30, 0x28, R53.reuse ;  /* 0x000000281e1d7824 */ /* 0x100fe200078e0235 */
[----:B------:R-:W-:Y:S02]  /*0b20*/  SHF.R.U32.HI R28, RZ, 0x2, R28 ;  /* 0x00000002ff1c7819 */ /* 0x000fe4000001161c */
        /* <DEDUP_REMOVED lines=35> */
[----:B------:R-:W-:-:S02]  /*0d60*/  LEA R24, R46, R55, 0x3 ;  /* 0x000000372e187211 */ /* 0x000fc400078e18ff */
        /* <DEDUP_REMOVED lines=28> */
.L_x_1549:
[----:B------:R-:W-:Y:S05]  /*0f30*/  BSYNC.RECONVERGENT B0 ;  /* 0x0000000000007941 */ /* 0x000fea0003800200 */
.L_x_1548:
        /* <DEDUP_REMOVED lines=14> */
[----:B------:R-:W-:Y:S02]  /*1020*/  HFMA2 R28, -RZ, RZ, 0, 0 ;  /* 0x00000000ff1c7431 */ /* 0x000fe400000001ff */
[----:B-1----:R-:W-:Y:S01]  /*1030*/  FADD.FTZ R25, R29, R30 ;  /* 0x0000001e1d197221 */ /* 0x002fe20000010000 */
[----:B------:R-:W-:-:S04]  /*1040*/  MOV R30, RZ ;  /* 0x000000ff001e7202 */ /* 0x000fc80000000f00 */
[----:B------:R0:W-:Y:S01]  /*1050*/  @!P2 STG.E.64 desc[UR8][R26.64], R24 ;  /* 0x000000181a00a986 */ /* 0x0001e2000c101b08 */
[----:B------:R-:W-:Y:S06]  /*1060*/  BAR.SYNC.DEFER_BLOCKING 0x0 ;  /* 0x0000000000007b1d */ /* 0x000fec0000010000 */
[----:B------:R-:W-:Y:S05]  /*1070*/  @P3 BRA `(.L_x_1550) ;  /* 0x0000000000283947 */ /* 0x000fea0003800000 */
[----:B------:R-:W-:Y:S06]  /*1080*/  MEMBAR.ALL.GPU ;  /* 0x0000000000007992 */ /* 0x000fec000000a000 */
[----:B------:R-:W-:-:S00]  /*1090*/  ERRBAR ;  /* 0x00000000000079ab */ /* 0x000fc00000000000 */
[----:B------:R-:W-:Y:S06]  /*10a0*/  CGAERRBAR ;  /* 0x00000000000075ab */ /* 0x000fec0000000000 */
[----:B0-----:R0:W5:Y:S02]  /*10b0*/  ATOM.E.ADD.STRONG.GPU PT, R24, desc[UR8][R58.64], R2 ;  /* 0x800000023a18798a */ /* 0x00116400081ef108 */
.L_x_1551:
[----:B------:R-:W2:Y:S04]  /*10c0*/  LD.E.STRONG.GPU R25, desc[UR8][R58.64] ;  /* 0x000000083a197980 */ /* 0x000ea8000c10f900 */
[----:B--2---:R-:W-:Y:S01]  /*10d0*/  CCTL.IVALL ;  /* 0x00000000ff00798f */ /* 0x004fe20002000000 */
[----:B------:R-:W-:Y:S05]  /*10e0*/  YIELD ;  /* 0x0000000000007946 */ /* 0x000fea0003800000 */
[----:B-----5:R-:W-:-:S04]  /*10f0*/  LOP3.LUT R25, R25, R24, RZ, 0x3c, !PT ;  /* 0x0000001819197212 */ /* 0x020fc800078e3cff */
[----:B------:R-:W-:-:S13]  /*1100*/  ISETP.GT.AND P2, PT, R25, -0x1, PT ;  /* 0xffffffff1900780c */ /* 0x000fda0003f44270 */
[----:B------:R-:W-:Y:S05]  /*1110*/  @P2 BRA `(.L_x_1551) ;  /* 0xfffffffc00e82947 */ /* 0x000fea000383ffff */
.L_x_1550:
[----:B------:R-:W-:Y:S05]  /*1120*/  WARPSYNC.ALL ;  /* 0x0000000000007948 */ /* 0x000fea0003800000 */
[----:B------:R-:W-:Y:S06]  /*1130*/  BAR.SYNC.DEFER_BLOCKING 0x0 ;  /* 0x0000000000007b1d */ /* 0x000fec0000010000 */
[----:B------:R-:W-:Y:S04]  /*1140*/  BSSY.RECONVERGENT B0, `(.L_x_1552) ;  /* 0x0000010000007945 */ /* 0x000fe80003800200 */
[----:B------:R-:W-:Y:S05]  /*1150*/  @P1 BRA `(.L_x_1553) ;  /* 0x0000000000381947 */ /* 0x000fea0003800000 */
[----:B0-----:R-:W0:Y:S01]  /*1160*/  LDC.64 R26, c[0x0][0x3b8] ;  /* 0x0000ee00ff1a7b82 */ /* 0x001e220000000a00 */
[----:B------:R-:W-:-:S05]  /*1170*/  IMAD R25, R8, R7, UR6 ;  /* 0x0000000608197e24 */ /* 0x000fca000f8e0207 */
[----:B------:R-:W-:-:S04]  /*1180*/  LEA R25, R25, R0, 0x8 ;  /* 0x0000000019197211 */ /* 0x000fc800078e40ff */
        /* <DEDUP_REMOVED lines=11> */
.L_x_1553:
[----:B------:R-:W-:Y:S05]  /*1240*/  BSYNC.RECONVERGENT B0 ;  /* 0x0000000000007941 */ /* 0x000fea0003800200 */
.L_x_1552:
        /* <DEDUP_REMOVED lines=40> */
.L_x_1555:
[----:B------:R-:W-:Y:S05]  /*14d0*/  BSYNC.RECONVERGENT B0 ;  /* 0x0000000000007941 */ /* 0x000fea0003800200 */
.L_x_1554:
[----:B------:R-:W2:Y:S01]  /*14e0*/  S2UR UR5, SR_CgaCtaId ;  /* 0x00000000000579c3 */ /* 0x000ea20000008800 */
[----:B------:R-:W-:Y:S01]  /*14f0*/  UMOV UR4, 0x400 ;  /* 0x0000040000047882 */ /* 0x000fe20000000000 */
[----:B------:R-:W-:Y:S01]  /*1500*/  IMAD.HI.U32 R16, R17, -0x33333333, RZ ;  /* 0xcccccccd11107827 */ /* 0x000fe200078e00ff */
[----:B------:R-:W-:Y:S01]  /*1510*/  UIADD3 UR4, UPT, UPT, UR4, 0xc80, URZ ;  /* 0x00000c8004047890 */ /* 0x000fe2000fffe0ff */
[----:B------:R-:W-:Y:S02]  /*1520*/  LOP3.LUT R7, R7, 0x1, RZ, 0x3c, !PT ;  /* 0x0000000107077812 */ /* 0x000fe400078e3cff */
[----:B01---5:R-:W-:Y:S01]  /*1530*/  HADD2.F32 R25, -RZ, R20.H1_H1 ;  /* 0x30000014ff197230 */ /* 0x023fe20000004100 */
[----:B------:R-:W-:Y:S01]  /*1540*/  LEA.HI R16, R16, -R51, RZ, 0x1a ;  /* 0x8000003310107211 */ /* 0x000fe200078fd0ff */
[----:B------:R-:W-:Y:S02]  /*1550*/  HADD2.F32 R27, -RZ, R22.H1_H1 ;  /* 0x30000016ff1b7230 */ /* 0x000fe40000004100 */
[----:B------:R-:W-:-:S02]  /*1560*/  HADD2.F32 R29, -RZ, R23.H0_H0 ;  /* 0x20000017ff1d7230 */ /* 0x000fc40000004100 */
[----:B------:R-:W-:Y:S02]  /*1570*/  HADD2.F32 R15, -RZ, R22.H0_H0 ;  /* 0x20000016ff0f7230 */ /* 0x000fe40000004100 */
[----:B------:R-:W-:Y:S01]  /*1580*/  HADD2.F32 R23, -RZ, R23.H1_H1 ;  /* 0x30000017ff177230 */ /* 0x000fe20000004100 */
[----:B--2---:R-:W-:-:S06]  /*1590*/  ULEA UR4, UR5, UR4, 0x18 ;  /* 0x0000000405047291 */ /* 0x004fcc000f8ec0ff */
[----:B------:R-:W-:-:S05]  /*15a0*/  LEA R16, R16, UR4, 0x3 ;  /* 0x0000000410107c11 */ /* 0x000fca000f8e18ff */
[----:B------:R-:W0:Y:S01]  /*15b0*/  LDCU UR4, c[0x0][0x3a0] ;  /* 0x00007400ff0477ac */ /* 0x000e220008000800 */
[----:B------:R-:W0:Y:S02]  /*15c0*/  LDS.64 R16, [R16] ;  /* 0x0000000010107984 */ /* 0x000e240000000a00 */
[----:B0-----:R-:W-:Y:S01]  /*15d0*/  FADD.FTZ R17, R17, UR4 ;  /* 0x0000000411117e21 */ /* 0x001fe20008010000 */
[--C-:B------:R-:W-:Y:S01]  /*15e0*/  FADD.FTZ R26, R45, -R16.reuse ;  /* 0x800000102d1a7221 */ /* 0x100fe20000010000 */
[--C-:B------:R-:W-:Y:S01]  /*15f0*/  FADD.FTZ R24, R3, -R16.reuse ;  /* 0x8000001003187221 */ /* 0x100fe20000010000 */
[----:B------:R-:W-:Y:S02]  /*1600*/  HADD2.F32 R3, -RZ, R20.H0_H0 ;  /* 0x20000014ff037230 */ /* 0x000fe40000004100 */
[--C-:B------:R-:W-:Y:S01]  /*1610*/  FADD.FTZ R20, R47, -R16.reuse ;  /* 0x800000102f147221 */ /* 0x100fe20000010000 */
[----:B------:R-:W-:Y:S01]  /*1620*/  FADD.FTZ R22, R49, -R16 ;  /* 0x8000001031167221 */ /* 0x000fe20000010000 */
[----:B------:R-:W0:Y:S01]  /*1630*/  MUFU.RSQ R17, R17 ;  /* 0x0000001100117308 */ /* 0x000e220000001400 */
[----:B------:R-:W1:Y:S01]  /*1640*/  LDCU.64 UR4, c[0x0][0x380] ;  /* 0x00007000ff0477ac */ /* 0x000e620008000a00 */
[C---:B0-----:R-:W-:Y:S01]  /*1650*/  FMUL.FTZ R26, R17.reuse, R26 ;  /* 0x0000001a111a7220 */ /* 0x041fe20000410000 */
[C---:B------:R-:W-:Y:S01]  /*1660*/  FMUL.FTZ R20, R17.reuse, R20 ;  /* 0x0000001411147220 */ /* 0x040fe20000410000 */
[C---:B------:R-:W-:Y:S01]  /*1670*/  FMUL.FTZ R22, R17.reuse, R22 ;  /* 0x0000001611167220 */ /* 0x040fe20000410000 */
[----:B------:R-:W-:Y:S01]  /*1680*/  FMUL.FTZ R24, R17, R24 ;  /* 0x0000001811187220 */ /* 0x000fe20000410000 */
[----:B------:R-:W-:Y:S01]  /*1690*/  FFMA.FTZ R25, R26, R25, R27 ;  /* 0x000000191a197223 */ /* 0x000fe2000001001b */
[----:B------:R-:W-:Y:S01]  /*16a0*/  HADD2.F32 R27, -RZ, R21.H0_H0 ;  /* 0x20000015ff1b7230 */ /* 0x000fe20000004100 */
[----:B-1----:R-:W-:Y:S01]  /*16b0*/  IADD3 R18, P1, PT, R18, UR4, RZ ;  /* 0x0000000412127c10 */ /* 0x002fe2000ff3e0ff */
[----:B------:R-:W-:Y:S01]  /*16c0*/  FFMA.FTZ R3, R24, R3, R15 ;  /* 0x0000000318037223 */ /* 0x000fe2000001000f */
[----:B------:R-:W-:-:S02]  /*16d0*/  FMUL.FTZ R16, R25, -1.4426950216293334961 ;  /* 0xbfb8aa3b19107820 */ /* 0x000fc40000410000 */
[----:B------:R-:W-:Y:S01]  /*16e0*/  FFMA.FTZ R20, R20, R27, R29 ;  /* 0x0000001b14147223 */ /* 0x000fe2000001001d */
[----:B------:R-:W-:Y:S02]  /*16f0*/  HADD2.F32 R27, -RZ, R21.H1_H1 ;  /* 0x30000015ff1b7230 */ /* 0x000fe40000004100 */
[----:B------:R-:W-:Y:S01]  /*1700*/  FMUL.FTZ R15, R3, -1.4426950216293334961 ;  /* 0xbfb8aa3b030f7820 */ /* 0x000fe20000410000 */
[----:B------:R-:W-:Y:S01]  /*1710*/  IADD3.X R19, PT, PT, R19, UR5, RZ, P1, !PT ;  /* 0x0000000513137c10 */ /* 0x000fe20008ffe4ff */
[----:B------:R-:W-:Y:S01]  /*1720*/  FMUL.FTZ R21, R20, -1.4426950216293334961 ;  /* 0xbfb8aa3b14157820 */ /* 0x000fe20000410000 */
[----:B------:R-:W0:Y:S01]  /*1730*/  MUFU.EX2 R16, R16 ;  /* 0x0000001000107308 */ /* 0x000e220000000800 */
[----:B------:R-:W-:Y:S01]  /*1740*/  FFMA.FTZ R23, R22, R27, R23 ;  /* 0x0000001b16177223 */ /* 0x000fe20000010017 */
[----:B------:R-:W-:-:S03]  /*1750*/  ISETP.GE.U32.AND P1, PT, R6, R11, PT ;  /* 0x0000000b0600720c */ /* 0x000fc60003f26070 */
[----:B------:R-:W-:Y:S01]  /*1760*/  FMUL.FTZ R24, R23, -1.4426950216293334961 ;  /* 0xbfb8aa3b17187820 */ /* 0x000fe20000410000 */
[----:B------:R-:W-:Y:S02]  /*1770*/  ISETP.GE.AND.EX P1, PT, R5, R12, PT, P1 ;  /* 0x0000000c0500720c */ /* 0x000fe40003f26310 */
        /* <DEDUP_REMOVED lines=12> */
[----:B--2---:R-:W-:-:S05]  /*1840*/  FMUL.FTZ R16, R25, R30 ;  /* 0x0000001e19107220 */ /* 0x004fca0000410000 */
[----:B------:R-:W-:Y:S01]  /*1850*/  F2FP.F16.F32.PACK_AB R16, R16, R3 ;  /* 0x000000031010723e */ /* 0x000fe200000000ff */
[----:B0-----:R-:W-:Y:S01]  /*1860*/  FMUL.FTZ R20, R20, R27 ;  /* 0x0000001b14147220 */ /* 0x001fe20000410000 */
[----:B-1----:R-:W-:-:S05]  /*1870*/  FMUL.FTZ R23, R23, R26 ;  /* 0x0000001a17177220 */ /* 0x002fca0000410000 */
[----:B------:R-:W-:-:S05]  /*1880*/  F2FP.F16.F32.PACK_AB R17, R23, R20 ;  /* 0x000000141711723e */ /* 0x000fca00000000ff */
[----:B------:R0:W-:Y:S01]  /*1890*/  STG.E.64 desc[UR8][R18.64], R16 ;  /* 0x0000001012007986 */ /* 0x0001e2000c101b08 */
[----:B------:R-:W-:Y:S05]  /*18a0*/  @!P1 BRA `(.L_x_1556) ;  /* 0xffffffe800b89947 */ /* 0x000fea000383ffff */
[----:B------:R-:W-:Y:S05]  /*18b0*/  EXIT ;  /* 0x000000000000794d */ /* 0x000fea0003800000 */
.L_x_1557:
        /* <DEDUP_REMOVED lines=12> */
.L_x_1711:


//--------------------- .text._ZN13group_norm_v214gn_cuda_kernelI6__halfLi320ELi1ELi16ELi80ELi256ELb1ELi8ELi320ELi320ELi4ELb1ELi4ELb0ELb0ENS_16CompileConditionILi1000EEEEEvPT_PKS4_S7_S7_flPfS8_Pj --------------------------
	.section	.text._ZN13group_norm_v214gn_cuda_kernelI6__halfLi320ELi1ELi16ELi80ELi256ELb1ELi8ELi320ELi320ELi4ELb1ELi4ELb0ELb0ENS_16CompileConditionILi1000EEEEEvPT_PKS4_S7_S7_flPfS8_Pj,"ax",@progbits
	.align	128
        .global         _ZN13group_norm_v214gn_cuda_kernelI6__halfLi320ELi1ELi16ELi80ELi256ELb1ELi8ELi320ELi320ELi4ELb1ELi4ELb0ELb0ENS_16CompileConditionILi1000EEEEEvPT_PKS4_S7_S7_flPfS8_Pj
        .type           _ZN13group_norm_v214gn_cuda_kernelI6__halfLi320ELi1ELi16ELi80ELi256ELb1ELi8ELi320ELi320ELi4ELb1ELi4ELb0ELb0ENS_16CompileConditionILi1000EEEEEvPT_PKS4_S7_S7_flPfS8_Pj,@function
        .size           _ZN13group_norm_v214gn_cuda_kernelI6__halfLi320ELi1ELi16ELi80ELi256ELb1ELi8ELi320ELi320ELi4ELb1ELi4ELb0ELb0ENS_16CompileConditionILi1000EEEEEvPT_PKS4_S7_S7_flPfS8_Pj,(.L_x_1712 - _ZN13group_norm_v214gn_cuda_kernelI6__halfLi320ELi1ELi16ELi80ELi256ELb1ELi8ELi320ELi320ELi4ELb1ELi4ELb0ELb0ENS_16CompileConditionILi1000EEEEEvPT_PKS4_S7_S7_flPfS8_Pj)
        .other          _ZN13group_norm_v214gn_cuda_kernelI6__halfLi320ELi1ELi16ELi80ELi256ELb1ELi8ELi320ELi320ELi4ELb1ELi4ELb0ELb0ENS_16CompileConditionILi1000EEEEEvPT_PKS4_S7_S7_flPfS8_Pj,@"STO_CUDA_ENTRY STV_DEFAULT"
_ZN13group_norm_v214gn_cuda_kernelI6__halfLi320ELi1ELi16ELi80ELi256ELb1ELi8ELi320ELi320ELi4ELb1ELi4ELb0ELb0ENS_16CompileConditionILi1000EEEEEvPT_PKS4_S7_S7_flPfS8_Pj:
.text._ZN13group_norm_v214gn_cuda_kernelI6__halfLi320ELi1ELi16ELi80ELi256ELb1ELi8ELi320ELi320ELi4ELb1ELi4ELb0ELb0ENS_16CompileConditionILi1000EEEEEvPT_PKS4_S7_S7_flPfS8_Pj:
        /* <DEDUP_REMOVED lines=149> */
.L_x_1564:
        /* <DEDUP_REMOVED lines=16> */
[--C-:B--2---:R-:W-:Y:S02]  /*0a50*/  HADD2.F32 R64, -RZ, R26.reuse.H0_H0 ;  /* 0x2000001aff407230 */ /* 0x104fe40000004100 */
[----:B------:R-:W-:Y:S02]  /*0a60*/  HADD2.F32 R66, -RZ, R26.H1_H1 ;  /* 0x3000001aff427230 */ /* 0x000fe40000004100 */
[----:B------:R-:W-:-:S02]  /*0a70*/  HADD2.F32 R65, -RZ, R27.H0_H0 ;  /* 0x2000001bff417230 */ /* 0x000fc40000004100 */
[----:B------:R-:W-:Y:S01]  /*0a80*/  FADD.FTZ R35, RZ, R64 ;  /* 0x00000040ff237221 */ /* 0x000fe20000010000 */
[----:B------:R-:W-:Y:S01]  /*0a90*/  FFMA.FTZ R37, R64, R64, RZ ;  /* 0x0000004040257223 */ /* 0x000fe200000100ff */
[----:B------:R-:W-:Y:S02]  /*0aa0*/  HADD2.F32 R68, -RZ, R27.H1_H1 ;  /* 0x3000001bff447230 */ /* 0x000fe40000004100 */
[----:B------:R-:W-:Y:S01]  /*0ab0*/  FADD.FTZ R26, R35, R66 ;  /* 0x00000042231a7221 */ /* 0x000fe20000010000 */
[----:B------:R-:W-:Y:S01]  /*0ac0*/  FFMA.FTZ R34, R66, R66, R37 ;  /* 0x0000004242227223 */ /* 0x000fe20000010025 */
[--C-:B---3--:R-:W-:Y:S02]  /*0ad0*/  HADD2.F32 R67, -RZ, R32.reuse.H0_H0 ;  /* 0x20000020ff437230 */ /* 0x108fe40000004100 */
        /* <DEDUP_REMOVED lines=11> */
[----:B------:R-:W-:-:S02]  /*0b90*/  CS2R R34, SRZ ;  /* 0x0000000000227805 */ /* 0x000fc4000001ff00 */
        /* <DEDUP_REMOVED lines=67> */
.L_x_1559:
[----:B------:R-:W-:Y:S05]  /*0fd0*/  BSYNC.RECONVERGENT B0 ;  /* 0x0000000000007941 */ /* 0x000fea0003800200 */
.L_x_1558:
        /* <DEDUP_REMOVED lines=21> */
.L_x_1561:
[----:B------:R-:W2:Y:S04]  /*1130*/  LD.E.STRONG.GPU R27, desc[UR8][R72.64] ;  /* 0x00000008481b7980 */ /* 0x000ea8000c10f900 */
[----:B--2---:R-:W-:Y:S01]  /*1140*/  CCTL.IVALL ;  /* 0x00000000ff00798f */ /* 0x004fe20002000000 */
[----:B------:R-:W-:Y:S05]  /*1150*/  YIELD ;  /* 0x0000000000007946 */ /* 0x000fea0003800000 */
[----:B-----5:R-:W-:-:S04]  /*1160*/  LOP3.LUT R27, R27, R26, RZ, 0x3c, !PT ;  /* 0x0000001a1b1b7212 */ /* 0x020fc800078e3cff */
[----:B------:R-:W-:-:S13]  /*1170*/  ISETP.GT.AND P1, PT, R27, -0x1, PT ;  /* 0xffffffff1b00780c */ /* 0x000fda0003f24270 */
[----:B------:R-:W-:Y:S05]  /*1180*/  @P1 BRA `(.L_x_1561) ;  /* 0xfffffffc00e81947 */ /* 0x000fea000383ffff */
.L_x_1560:
[----:B------:R-:W-:Y:S01]  /*1190*/  ISETP.GT.U32.AND P1, PT, R53, 0x7f, PT ;  /* 0x0000007f3500780c */ /* 0x000fe20003f24070 */
[----:B------:R-:W-:Y:S05]  /*11a0*/  WARPSYNC.ALL ;  /* 0x0000000000007948 */ /* 0x000fea0003800000 */
[----:B------:R-:W-:Y:S01]  /*11b0*/  BAR.SYNC.DEFER_BLOCKING 0x0 ;  /* 0x0000000000007b1d */ /* 0x000fe20000010000 */
[----:B------:R-:W-:Y:S02]  /*11c0*/  IADD3 R37, P2, PT, R5, 0x1, RZ ;  /* 0x0000000105257810 */ /* 0x000fe40007f5e0ff */
[----:B0-----:R-:W-:Y:S02]  /*11d0*/  CS2R R32, SRZ ;  /* 0x0000000000207805 */ /* 0x001fe4000001ff00 */
[----:B------:R-:W-:Y:S01]  /*11e0*/  IADD3.X R36, PT, PT, RZ, R4, RZ, P2, !PT ;  /* 0x00000004ff247210 */ /* 0x000fe200017fe4ff */
[----:B------:R-:W-:Y:S04]  /*11f0*/  BSSY.RECONVERGENT B0, `(.L_x_1562) ;  /* 0x0000009000007945 */ /* 0x000fe80003800200 */
[----:B------:R-:W-:Y:S05]  /*1200*/  @P1 BRA `(.L_x_1563) ;  /* 0x00000000001c1947 */ /* 0x000fea0003800000 */
[----:B------:R-:W0:Y:S01]  /*1210*/  LDC.64 R26, c[0x0][0x3b8] ;  /* 0x0000ee00ff1a7b82 */ /* 0x000e220000000a00 */
[----:B------:R-:W-:-:S05]  /*1220*/  IMAD R33, R3, UR6, R54 ;  /* 0x0000000603217c24 */ /* 0x000fca000f8e0236 */
[----:B------:R-:W-:-:S05]  /*1230*/  LEA R33, R33, R0, 0x8 ;  /* 0x0000000021217211 */ /* 0x000fca00078e40ff */
[----:B0-----:R-:W-:-:S06]  /*1240*/  IMAD.WIDE.U32 R26, R33, 0x4, R26 ;  /* 0x00000004211a7825 */ /* 0x001fcc00078e001a */
[----:B------:R-:W2:Y:S02]  /*1250*/  LDG.E.64 R26, desc[UR8][R26.64] ;  /* 0x000000081a1a7981 */ /* 0x000ea4000c1e1b00 */
[----:B--2---:R-:W-:Y:S01]  /*1260*/  FADD.FTZ R33, RZ, R26 ;  /* 0x0000001aff217221 */ /* 0x004fe20000010000 */
[----:B------:R-:W-:-:S07]  /*1270*/  FADD.FTZ R32, RZ, R27 ;  /* 0x0000001bff207221 */ /* 0x000fce0000010000 */
.L_x_1563:
[----:B------:R-:W-:Y:S05]  /*1280*/  BSYNC.RECONVERGENT B0 ;  /* 0x0000000000007941 */ /* 0x000fea0003800200 */
.L_x_1562:
[----:B------:R-:W0:Y:S01]  /*1290*/  SHFL.BFLY PT, R26, R33, 0x10, 0x1f ;  /* 0x0e001f00211a7f89 */ /* 0x000e2200000e0000 */
[----:B------:R-:W-:Y:S01]  /*12a0*/  LOP3.LUT P1, RZ, R53, 0x39f, RZ, 0xc0, !PT ;  /* 0x0000039f35ff7812 */ /* 0x000fe2000782c0ff */
[----:B------:R-:W1:Y:S01]  /*12b0*/  LDCU UR5, c[0x0][0x3a0] ;  /* 0x00007400ff0577ac */ /* 0x000e620008000800 */
[----:B-----5:R-:W-:Y:S01]  /*12c0*/  HADD2.F32 R42, -RZ, R30.H0_H0 ;  /* 0x2000001eff2a7230 */ /* 0x020fe20000004100 */
[----:B------:R-:W2:Y:S01]  /*12d0*/  SHFL.BFLY PT, R27, R32, 0x10, 0x1f ;  /* 0x0e001f00201b7f89 */ /* 0x000ea200000e0000 */
[----:B------:R-:W-:Y:S01]  /*12e0*/  HADD2.F32 R47, -RZ, R29.H0_H0 ;  /* 0x2000001dff2f7230 */ /* 0x000fe20000004100 */
[----:B------:R-:W3:Y:S01]  /*12f0*/  LDCU.64 UR10, c[0x0][0x380] ;  /* 0x00007000ff0a77ac */ /* 0x000ee20008000a00 */
[----:B------:R-:W-:Y:S01]  /*1300*/  HADD2.F32 R46, -RZ, R31.H0_H0 ;  /* 0x2000001fff2e7230 */ /* 0x000fe20000004100 */
[----:B------:R-:W-:Y:S01]  /*1310*/  LOP3.LUT R3, R3, 0x1, RZ, 0x3c, !PT ;  /* 0x0000000103037812 */ /* 0x000fe200078e3cff */
[----:B------:R-:W-:Y:S01]  /*1320*/  HADD2.F32 R44, -RZ, R28.H1_H1 ;  /* 0x3000001cff2c7230 */ /* 0x000fe20000004100 */
[----:B------:R-:W4:Y:S01]  /*1330*/  LDCU.64 UR12, c[0x0][0x3a8] ;  /* 0x00007500ff0c77ac */ /* 0x000f220008000a00 */
[----:B------:R-:W-:-:S02]  /*1340*/  HADD2.F32 R43, -RZ, R30.H1_H1 ;  /* 0x3000001eff2b7230 */ /* 0x000fc40000004100 */
[----:B------:R-:W-:Y:S02]  /*1350*/  HADD2.F32 R45, -RZ, R29.H1_H1 ;  /* 0x3000001dff2d7230 */ /* 0x000fe40000004100 */
[----:B------:R-:W-:Y:S02]  /*1360*/  HADD2.F32 R48, -RZ, R31.H1_H1 ;  /* 0x3000001fff307230 */ /* 0x000fe40000004100 */
        /* <DEDUP_REMOVED lines=9> */
[----:B------:R-:W-:Y:S02]  /*1400*/  HADD2.F32 R35, -RZ, R28.H0_H0 ;  /* 0x2000001cff237230 */ /* 0x000fe40000004100 */
[----:B--2---:R-:W-:Y:S02]  /*1410*/  FADD.FTZ R39, R34, R39 ;  /* 0x0000002722277221 */ /* 0x004fe40000010000 */
[----:B------:R-:W0:Y:S04]  /*1420*/  SHFL.BFLY PT, R33, R38, 0x2, 0x1f ;  /* 0x0c401f0026217f89 */ /* 0x000e2800000e0000 */
[----:B------:R-:W2:Y:S01]  /*1430*/  SHFL.BFLY PT, R32, R39, 0x2, 0x1f ;  /* 0x0c401f0027207f89 */ /* 0x000ea200000e0000 */
[----:B0-----:R-:W-:Y:S01]  /*1440*/  FADD.FTZ R33, R38, R33 ;  /* 0x0000002126217221 */ /* 0x001fe20000010000 */
[----:B--2---:R-:W-:-:S04]  /*1450*/  FADD.FTZ R32, R39, R32 ;  /* 0x0000002027207221 */ /* 0x004fc80000010000 */
[----:B------:R-:W0:Y:S04]  /*1460*/  SHFL.BFLY PT, R26, R33, 0x1, 0x1f ;  /* 0x0c201f00211a7f89 */ /* 0x000e2800000e0000 */
        /* <DEDUP_REMOVED lines=26> */
[--C-:B------:R-:W-:Y:S01]  /*1610*/  FFMA.FTZ R39, R34, R44, R43.reuse ;  /* 0x0000002c22277223 */ /* 0x100fe2000001002b */
[----:B------:R-:W-:Y:S01]  /*1620*/  FMUL.FTZ R41, R32, R27 ;  /* 0x0000001b20297220 */ /* 0x000fe20000410000 */
[----:B------:R-:W-:Y:S01]  /*1630*/  FMUL.FTZ R33, R38, -1.4426950216293334961 ;  /* 0xbfb8aa3b26217820 */ /* 0x000fe20000410000 */
[----:B------:R-:W-:Y:S01]  /*1640*/  FFMA.FTZ R43, R44, R51, R43 ;  /* 0x000000332c2b7223 */ /* 0x000fe2000001002b */
[C---:B------:R-:W-:Y:S01]  /*1650*/  FMUL.FTZ R44, R32.reuse, R69 ;  /* 0x00000045202c7220 */ /* 0x040fe20000410000 */
[----:B------:R-:W-:Y:S01]  /*1660*/  FMUL.FTZ R71, R32, R71 ;  /* 0x0000004720477220 */ /* 0x000fe20000410000 */
[----:B------:R-:W-:Y:S01]  /*1670*/  FMUL.FTZ R27, R40, -1.4426950216293334961 ;  /* 0xbfb8aa3b281b7820 */ /* 0x000fe20000410000 */
[----:B------:R-:W-:Y:S01]  /*1680*/  FMUL.FTZ R67, R32, R67 ;  /* 0x0000004320437220 */ /* 0x000fe20000410000 */
[----:B------:R-:W-:Y:S01]  /*1690*/  FFMA.FTZ R41, R41, R45, R48 ;  /* 0x0000002d29297223 */ /* 0x000fe20000010030 */
[----:B------:R-:W-:Y:S01]  /*16a0*/  FFMA.FTZ R44, R47, R44, R46 ;  /* 0x0000002c2f2c7223 */ /* 0x000fe2000001002e */
[----:B------:R-:W-:Y:S01]  /*16b0*/  FFMA.FTZ R45, R45, R71, R48 ;  /* 0x000000472d2d7223 */ /* 0x000fe20000010030 */
[----:B------:R-:W0:Y:S01]  /*16c0*/  MUFU.EX2 R33, R33 ;  /* 0x0000002100217308 */ /* 0x000e220000000800 */
[----:B------:R-:W-:Y:S01]  /*16d0*/  FFMA.FTZ R42, R35, R67, R42 ;  /* 0x00000043232a7223 */ /* 0x000fe2000001002a */
[----:B------:R-:W-:Y:S01]  /*16e0*/  FMUL.FTZ R49, R41, -1.4426950216293334961 ;  /* 0xbfb8aa3b29317820 */ /* 0x000fe20000410000 */
[----:B------:R-:W-:Y:S01]  /*16f0*/  FMUL.FTZ R64, R44, -1.4426950216293334961 ;  /* 0xbfb8aa3b2c407820 */ /* 0x000fe20000410000 */
[----:B------:R-:W-:Y:S01]  /*1700*/  FMUL.FTZ R48, R45, -1.4426950216293334961 ;  /* 0xbfb8aa3b2d307820 */ /* 0x000fe20000410000 */
[----:B------:R-:W-:Y:S01]  /*1710*/  FMUL.FTZ R51, R43, -1.4426950216293334961 ;  /* 0xbfb8aa3b2b337820 */ /* 0x000fe20000410000 */
[----:B------:R-:W-:Y:S01]  /*1720*/  FMUL.FTZ R35, R42, -1.4426950216293334961 ;  /* 0xbfb8aa3b2a237820 */ /* 0x000fe20000410000 */
[----:B------:R-:W-:Y:S01]  /*1730*/  FMUL.FTZ R34, R39, -1.4426950216293334961 ;  /* 0xbfb8aa3b27227820 */ /* 0x000fe20000410000 */
[----:B------:R-:W1:Y:S08]  /*1740*/  MUFU.EX2 R27, R27 ;  /* 0x0000001b001b7308 */ /* 0x000e700000000800 */
[----:B------:R-:W2:Y:S01]  /*1750*/  MUFU.EX2 R49, R49 ;  /* 0x0000003100317308 */ /* 0x000ea20000000800 */
[----:B0-----:R-:W-:-:S02]  /*1760*/  FADD.FTZ R47, R33, 1 ;  /* 0x3f800000212f7421 */ /* 0x001fc40000010000 */
[----:B------:R-:W0:Y:S05]  /*1770*/  @!P0 LDS.64 R32, [R52+UR4] ;  /* 0x0000000434208984 */ /* 0x000e2a0008000a00 */
[----:B------:R1:W3:Y:S08]  /*1780*/  MUFU.EX2 R46, R51 ;  /* 0x00000033002e7308 */ /* 0x0002f00000000800 */
[----:B------:R-:W4:Y:S01]  /*1790*/  MUFU.EX2 R64, R64 ;  /* 0x0000004000407308 */ /* 0x000f220000000800 */
[----:B-1----:R-:W-:Y:S01]  /*17a0*/  FADD.FTZ R51, R27, 1 ;  /* 0x3f8000001b337421 */ /* 0x002fe20000010000 */
[----:B--2---:R-:W-:Y:S01]  /*17b0*/  FADD.FTZ R66, R49, 1 ;  /* 0x3f80000031427421 */ /* 0x004fe20000010000 */
[----:B------:R-:W1:Y:S05]  /*17c0*/  @!P0 LDC.64 R26, c[0x0][0x3b0] ;  /* 0x0000ec00ff1a8b82 */ /* 0x000e6a0000000a00 */
[----:B------:R-:W2:Y:S01]  /*17d0*/  MUFU.EX2 R48, R48 ;  /* 0x0000003000307308 */ /* 0x000ea20000000800 */
[----:B---3--:R-:W-:-:S07]  /*17e0*/  FADD.FTZ R68, R46, 1 ;  /* 0x3f8000002e447421 */ /* 0x008fce0000010000 */
[----:B------:R-:W3:Y:S01]  /*17f0*/  MUFU.EX2 R35, R35 ;  /* 0x0000002300237308 */ /* 0x000ee20000000800 */
[----:B----4-:R-:W-:-:S07]  /*1800*/  FADD.FTZ R49, R64, 1 ;  /* 0x3f80000040317421 */ /* 0x010fce0000010000 */
[----:B------:R-:W4:Y:S01]  /*1810*/  MUFU.EX2 R34, R34 ;  /* 0x0000002200227308 */ /* 0x000f220000000800 */
[----:B--2---:R-:W-:Y:S01]  /*1820*/  FADD.FTZ R46, R48, 1 ;  /* 0x3f800000302e7421 */ /* 0x004fe20000010000 */
[----:B------:R-:W-:-:S04]  /*1830*/  @!P0 LEA R48, P1, R5, R55, 0x5 ;  /* 0x0000003705308211 */ /* 0x000fc800078228ff */
[----:B------:R-:W-:Y:S02]  /*1840*/  @!P0 LEA.HI.X R4, R5, RZ, R4, 0x5, P1 ;  /* 0x000000ff05048211 */ /* 0x000fe400008f2c04 */
[----:B------:R-:W2:Y:S01]  /*1850*/  MUFU.RCP R68, R68 ;  /* 0x0000004400447308 */ /* 0x000ea20000001000 */
[----:B---3--:R-:W-:-:S07]  /*1860*/  FADD.FTZ R35, R35, 1 ;  /* 0x3f80000023237421 */ /* 0x008fce0000010000 */
[----:B------:R-:W3:Y:S01]  /*1870*/  MUFU.RCP R65, R35 ;  /* 0x0000002300417308 */ /* 0x000ee20000001000 */
[----:B----4-:R-:W-:-:S07]  /*1880*/  FADD.FTZ R34, R34, 1 ;  /* 0x3f80000022227421 */ /* 0x010fce0000010000 */
[----:B------:R-:W-:Y:S01]  /*1890*/  MUFU.RCP R49, R49 ;  /* 0x0000003100317308 */ /* 0x000fe20000001000 */
[----:B--2---:R-:W-:-:S07]  /*18a0*/  FMUL.FTZ R43, R43, R68 ;  /* 0x000000442b2b7220 */ /* 0x004fce0000410000 */
[----:B------:R-:W2:Y:S08]  /*18b0*/  MUFU.RCP R46, R46 ;  /* 0x0000002e002e7308 */ /* 0x000eb00000001000 */
[----:B------:R1:W4:Y:S08]  /*18c0*/  MUFU.RCP R50, R34 ;  /* 0x0000002200327308 */ /* 0x0003300000001000 */
[----:B------:R-:W4:Y:S01]  /*18d0*/  MUFU.RCP R47, R47 ;  /* 0x0000002f002f7308 */ /* 0x000f220000001000 */
[----:B-1----:R-:W-:Y:S01]  /*18e0*/  @!P0 LEA R34, P1, R48, R26, 0x2 ;  /* 0x0000001a30228211 */ /* 0x002fe200078210ff */
[----:B---3--:R-:W-:Y:S01]  /*18f0*/  FMUL.FTZ R26, R42, R65 ;  /* 0x000000412a1a7220 */ /* 0x008fe20000410000 */
[----:B--2---:R-:W-:-:S02]  /*1900*/  FMUL.FTZ R46, R45, R46 ;  /* 0x0000002e2d2e7220 */ /* 0x004fc40000410000 */
[----:B------:R-:W-:Y:S01]  /*1910*/  @!P0 LEA.HI.X R35, R48, R27, R4, 0x2, P1 ;  /* 0x0000001b30238211 */ /* 0x000fe200008f1404 */
[----:B------:R-:W-:Y:S01]  /*1920*/  FMUL.FTZ R27, R44, R49 ;  /* 0x000000312c1b7220 */ /* 0x000fe20000410000 */
[----:B------:R-:W-:Y:S01]  /*1930*/  IADD3 R58, P1, PT, R58, UR10, RZ ;  /* 0x0000000a3a3a7c10 */ /* 0x000fe2000ff3e0ff */
[----:B------:R-:W1:Y:S01]  /*1940*/  MUFU.RCP R51, R51 ;  /* 0x0000003300337308 */ /* 0x000e620000001000 */
[----:B------:R-:W-:Y:S01]  /*1950*/  F2FP.F16.F32.PACK_AB R26, R43, R26 ;  /* 0x0000001a2b1a723e */ /* 0x000fe200000000ff */
[----:B0-----:R-:W-:Y:S01]  /*1960*/  @!P0 STG.E.64 desc[UR8][R34.64], R32 ;  /* 0x0000002022008986 */ /* 0x001fe2000c101b08 */
[----:B------:R-:W-:Y:S01]  /*1970*/  IADD3.X R59, PT, PT, R59, UR11, RZ, P1, !PT ;  /* 0x0000000b3b3b7c10 */ /* 0x000fe20008ffe4ff */
[----:B----4-:R-:W-:Y:S01]  /*1980*/  FMUL.FTZ R39, R39, R50 ;  /* 0x0000003227277220 */ /* 0x010fe20000410000 */
[----:B------:R-:W-:Y:S02]  /*1990*/  F2FP.F16.F32.PACK_AB R27, R46, R27 ;  /* 0x0000001b2e1b723e */ /* 0x000fe400000000ff */
[----:B------:R-:W-:Y:S01]  /*19a0*/  ISETP.GE.U32.AND P1, PT, R37, UR12, PT ;  /* 0x0000000c25007c0c */ /* 0x000fe2000bf26070 */
[----:B------:R-:W0:Y:S01]  /*19b0*/  MUFU.RCP R66, R66 ;  /* 0x0000004200427308 */ /* 0x000e220000001000 */
[----:B------:R-:W-:Y:S01]  /*19c0*/  FMUL.FTZ R4, R38, R47 ;  /* 0x0000002f26047220 */ /* 0x000fe20000410000 */
[----:B------:R-:W-:Y:S01]  /*19d0*/  STG.E.64 desc[UR8][R58.64+0x2800], R26 ;  /* 0x0028001a3a007986 */ /* 0x000fe2000c101b08 */
[----:B------:R-:W-:-:S03]  /*19e0*/  ISETP.GE.AND.EX P1, PT, R36, UR13, PT, P1 ;  /* 0x0000000d24007c0c */ /* 0x000fc6000bf26310 */
[----:B------:R-:W-:Y:S01]  /*19f0*/  F2FP.F16.F32.PACK_AB R4, R39, R4 ;  /* 0x000000042704723e */ /* 0x000fe200000000ff */
[----:B-1----:R-:W-:Y:S01]  /*1a00*/  FMUL.FTZ R5, R40, R51 ;  /* 0x0000003328057220 */ /* 0x002fe20000410000 */
[----:B0-----:R-:W-:-:S05]  /*1a10*/  FMUL.FTZ R66, R41, R66 ;  /* 0x0000004229427220 */ /* 0x001fca0000410000 */
[----:B------:R-:W-:-:S05]  /*1a20*/  F2FP.F16.F32.PACK_AB R5, R66, R5 ;  /* 0x000000054205723e */ /* 0x000fca00000000ff */
[----:B------:R0:W-:Y:S02]  /*1a30*/  STG.E.64 desc[UR8][R58.64], R4 ;  /* 0x000000043a007986 */ /* 0x0001e4000c101b08 */
[----:B0-----:R-:W-:Y:S02]  /*1a40*/  MOV R5, R37 ;  /* 0x0000002500057202 */ /* 0x001fe40000000f00 */
[----:B------:R-:W-:Y:S01]  /*1a50*/  MOV R4, R36 ;  /* 0x0000002400047202 */ /* 0x000fe20000000f00 */
[----:B------:R-:W-:Y:S06]  /*1a60*/  @!P1 BRA `(.L_x_1564) ;  /* 0xffffffec00b89947 */ /* 0x000fec000383ffff */
[----:B------:R-:W-:Y:S05]  /*1a70*/  EXIT ;  /* 0x000000000000794d */ /* 0x000fea0003800000 */
.L_x_1565:
        /* <DEDUP_REMOVED lines=16> */
.L_x_1712:


//--------------------- .text._ZN13group_norm_v214gn_cuda_kernelI6__halfLi320ELi3ELi16ELi80ELi256ELb1ELi8ELi320ELi320ELi4ELb1ELi10ELb0ELb0ENS_16CompileConditionILi1000EEEEEvPT_PKS4_S7_S7_flPfS8_Pj --------------------------
	.section	.text._ZN13group_norm_v214gn_cuda_kernelI6__halfLi320ELi3ELi16ELi80ELi256ELb1ELi8ELi320ELi320ELi4ELb1ELi10ELb0ELb0ENS_16CompileConditionILi1000EEEEEvPT_PKS4_S7_S7_flPfS8_Pj,"ax",@progbits
	.align	128
        .global         _ZN13group_norm_v214gn_cuda_kernelI6__halfLi320ELi3ELi16ELi80ELi256ELb1ELi8ELi320ELi320ELi4ELb1ELi10ELb0ELb0ENS_16CompileConditionILi1000EEEEEvPT_PKS4_S7_S7_flPfS8_Pj
        .type           _ZN13group_norm_v214gn_cuda_kernelI6__halfLi320ELi3ELi16ELi80ELi256ELb1ELi8ELi320ELi320ELi4ELb1ELi10ELb0ELb0ENS_16CompileConditionILi1000EEEEEvPT_PKS4_S7_S7_flPfS8_Pj,@function
        .size           _ZN13group_norm_v214gn_cuda_kernelI6__halfLi320ELi3ELi16ELi80ELi256ELb1ELi8ELi320ELi320ELi4ELb1ELi10ELb0ELb0ENS_16CompileConditionILi1000EEEEEvPT_PKS4_S7_S7_flPfS8_Pj,(.L_x_1713 - _ZN13group_norm_v214gn_cuda_kernelI6__halfLi320ELi3ELi16ELi80ELi256ELb1ELi8ELi320ELi320ELi4ELb1ELi10ELb0ELb0ENS_16CompileConditionILi1000EEEEEvPT_PKS4_S7_S7_flPfS8_Pj)
        .other          _ZN13group_norm_v214gn_cuda_kernelI6__halfLi320ELi3ELi16ELi80ELi256ELb1ELi8ELi320ELi320ELi4ELb1ELi10ELb0ELb0ENS_16CompileConditionILi1000EEEEEvPT_PKS4_S7_S7_flPfS8_Pj,@"STO_CUDA_ENTRY STV_DEFAULT"
_ZN13group_norm_v214gn_cuda_kernelI6__halfLi320ELi3ELi16ELi80ELi256ELb1ELi8ELi320ELi320ELi4ELb1ELi10ELb0ELb0ENS_16CompileConditionILi1000EEEEEvPT_PKS4_S7_S7_flPfS8_Pj:
.text._ZN13group_norm_v214gn_cuda_kernelI6__halfLi320ELi3ELi16ELi80ELi256ELb1ELi8ELi320ELi320ELi4ELb1ELi10ELb0ELb0ENS_16CompileConditionILi1000EEEEEvPT_PKS4_S7_S7_flPfS8_Pj:
        /* <DEDUP_REMOVED lines=17> */
[----:B-1----:R-:W-:Y:S02]  /*0110*/  ISETP.EQ.U32.AND P1, PT, R12, RZ, PT ;  /* 0x000000ff0c00720c */ /* 0x002fe40003f22070 */
[----:B------:R-:W-:-:S03]  /*0120*/  MOV R58, UR4 ;  /* 0x00000004003a7c02 */ /* 0x000fc60008000f00 */
        /* <DEDUP_REMOVED lines=35> */
.L_x_1574:
        /* <DEDUP_REMOVED lines=19> */
[----:B------:R-:W4:Y:S01]  /*0490*/  LDG.E.64.CONSTANT R52, desc[UR8][R28.64+0x2800] ;  /* 0x002800081c347981 */ /* 0x000f22000c1e9b00 */
        /* <DEDUP_REMOVED lines=8> */
[----:B------:R-:W-:Y:S01]  /*0520*/  LOP3.LUT R55, R55, 0xc, RZ, 0xc0, !PT ;  /* 0x0000000c37377812 */ /* 0x000fe200078ec0ff */
[--C-:B---3--:R-:W-:Y:S02]  /*0530*/  HADD2.F32 R3, -RZ, R26.reuse.H0_H0 ;  /* 0x2000001aff037230 */ /* 0x108fe40000004100 */
        /* <DEDUP_REMOVED lines=8> */
[----:B------:R-:W-:Y:S01]  /*05c0*/  FFMA.FTZ R30, R19, R19, R30 ;  /* 0x00000013131e7223 */ /* 0x000fe2000001001e */
[----:B----4-:R-:W-:-:S02]  /*05d0*/  HADD2.F32 R47, -RZ, R52.H0_H0 ;  /* 0x20000034ff2f7230 */ /* 0x010fc40000004100 */
        /* <DEDUP_REMOVED lines=45> */
[----:B------:R-:W-:-:S02]  /*08b0*/  IADD3 R31, PT, PT, R44, R31, RZ ;  /* 0x0000001f2c1f7210 */ /* 0x000fc40007ffe0ff */
[----:B------:R-:W1:Y:S01]  /*08c0*/  LDS.64 R26, [R27] ;  /* 0x000000001b1a7984 */ /* 0x000e620000000a00 */
[C---:B------:R-:W-:Y:S02]  /*08d0*/  IADD3 R35, PT, PT, R44.reuse, R35, RZ ;  /* 0x000000232c237210 */ /* 0x040fe40007ffe0ff */
[----:B------:R-:W-:Y:S01]  /*08e0*/  IADD3 R33, PT, PT, R44, R33, RZ ;  /* 0x000000212c217210 */ /* 0x000fe20007ffe0ff */
[----:B------:R-:W2:Y:S01]  /*08f0*/  LDS.64 R28, [R29] ;  /* 0x000000001d1c7984 */ /* 0x000ea20000000a00 */
[----:B------:R-:W-:Y:S02]  /*0900*/  SHF.R.U32.HI R43, RZ, 0x2, R43 ;  /* 0x00000002ff2b7819 */ /* 0x000fe4000001162b */
[----:B------:R-:W-:Y:S01]  /*0910*/  SHF.R.U32.HI R54, RZ, 0x2, R54 ;  /* 0x00000002ff367819 */ /* 0x000fe20000011636 */
[----:B------:R-:W3:Y:S01]  /*0920*/  LDS.64 R30, [R31] ;  /* 0x000000001f1e7984 */ /* 0x000ee20000000a00 */
[----:B------:R-:W-:Y:S01]  /*0930*/  SHF.R.U32.HI R61, RZ, 0x2, R61 ;  /* 0x00000002ff3d7819 */ /* 0x000fe2000001163d */
[--C-:B------:R-:W-:Y:S01]  /*0940*/  IMAD R43, R43, 0x28, R38.reuse ;  /* 0x000000282b2b7824 */ /* 0x100fe200078e0226 */
[----:B------:R-:W-:Y:S01]  /*0950*/  SHF.R.U32.HI R45, RZ, 0x2, R45 ;  /* 0x00000002ff2d7819 */ /* 0x000fe2000001162d */
[----:B------:R-:W4:Y:S01]  /*0960*/  LDS.64 R32, [R33] ;  /* 0x0000000021207984 */ /* 0x000f220000000a00 */
[----:B------:R-:W-:-:S02]  /*0970*/  IMAD R54, R54, 0x28, R38 ;  /* 0x0000002836367824 */ /* 0x000fc400078e0226 */
[C---:B------:R-:W-:Y:S01]  /*0980*/  IADD3 R43, PT, PT, R44.reuse, R43, RZ ;  /* 0x0000002b2c2b7210 */ /* 0x040fe20007ffe0ff */
[----:B------:R-:W0:Y:S01]  /*0990*/  LDS.64 R34, [R35] ;  /* 0x0000000023227984 */ /* 0x000e220000000a00 */
[--C-:B------:R-:W-:Y:S01]  /*09a0*/  IMAD R61, R61, 0x28, R38.reuse ;  /* 0x000000283d3d7824 */ /* 0x100fe200078e0226 */
        /* <DEDUP_REMOVED lines=23> */
[----:B------:R-:W-:-:S02]  /*0b20*/  IADD3 R28, PT, PT, R44, R28, RZ ;  /* 0x0000001c2c1c7210 */ /* 0x000fc40007ffe0ff */
[C---:B------:R-:W-:Y:S02]  /*0b30*/  IADD3 R33, PT, PT, R36.reuse, 0x28, RZ ;  /* 0x0000002824217810 */ /* 0x040fe40007ffe0ff */
[C---:B------:R-:W-:Y:S02]  /*0b40*/  IADD3 R30, PT, PT, R36.reuse, 0x30, RZ ;  /* 0x00000030241e7810 */ /* 0x040fe40007ffe0ff */
        /* <DEDUP_REMOVED lines=27> */
[C---:B------:R-:W-:Y:S01]  /*0d00*/  IADD3 R52, PT, PT, R44.reuse, R52, RZ ;  /* 0x000000342c347210 */ /* 0x040fe20007ffe0ff */
        /* <DEDUP_REMOVED lines=9> */
[C---:B--2---:R-:W-:Y:S02]  /*0da0*/  IADD3 R50, PT, PT, R44.reuse, R45, RZ ;  /* 0x0000002d2c327210 */ /* 0x044fe40007ffe0ff */
[----:B------:R-:W-:Y:S02]  /*0db0*/  IADD3 R44, PT, PT, R44, R35, RZ ;  /* 0x000000232c2c7210 */ /* 0x000fe40007ffe0ff */
[----:B------:R-:W-:Y:S01]  /*0dc0*/  LDS.64 R34, [R34] ;  /* 0x0000000022227984 */ /* 0x000fe20000000a00 */
[----:B-1----:R-:W-:Y:S01]  /*0dd0*/  FADD.FTZ R39, R39, R28 ;  /* 0x0000001c27277221 */ /* 0x002fe20000010000 */
[----:B------:R-:W-:Y:S02]  /*0de0*/  FADD.FTZ R60, R60, R29 ;  /* 0x0000001d3c3c7221 */ /* 0x000fe40000010000 */
[----:B------:R-:W-:Y:S04]  /*0df0*/  LDS.64 R44, [R44] ;  /* 0x000000002c2c7984 */ /* 0x000fe80000000a00 */
[----:B------:R-:W1:Y:S01]  /*0e00*/  LDS.64 R28, [R43] ;  /* 0x000000002b1c7984 */ /* 0x000e620000000a00 */
        /* <DEDUP_REMOVED lines=31> */
.L_x_1567:
[----:B------:R-:W-:Y:S05]  /*1000*/  BSYNC.RECONVERGENT B0 ;  /* 0x0000000000007941 */ /* 0x000fea0003800200 */
.L_x_1566:
        /* <DEDUP_REMOVED lines=24> */
.L_x_1569:
[----:B------:R-:W2:Y:S04]  /*1190*/  LD.E.STRONG.GPU R27, desc[UR8][R58.64] ;  /* 0x000000083a1b7980 */ /* 0x000ea8000c10f900 */
[----:B--2---:R-:W-:Y:S01]  /*11a0*/  CCTL.IVALL ;  /* 0x00000000ff00798f */ /* 0x004fe20002000000 */
[----:B------:R-:W-:Y:S05]  /*11b0*/  YIELD ;  /* 0x0000000000007946 */ /* 0x000fea0003800000 */
[----:B-----5:R-:W-:-:S04]  /*11c0*/  LOP3.LUT R27, R27, R26, RZ, 0x3c, !PT ;  /* 0x0000001a1b1b7212 */ /* 0x020fc800078e3cff */
[----:B------:R-:W-:-:S13]  /*11d0*/  ISETP.GT.AND P2, PT, R27, -0x1, PT ;  /* 0xffffffff1b00780c */ /* 0x000fda0003f44270 */
[----:B------:R-:W-:Y:S05]  /*11e0*/  @P2 BRA `(.L_x_1569) ;  /* 0xfffffffc00e82947 */ /* 0x000fea000383ffff */
.L_x_1568:
        /* <DEDUP_REMOVED lines=11> */
.L_x_1571:
[----:B------:R-:W-:Y:S05]  /*12a0*/  BSYNC.RECONVERGENT B0 ;  /* 0x0000000000007941 */ /* 0x000fea0003800200 */
.L_x_1570:
        /* <DEDUP_REMOVED lines=40> */
.L_x_1573:
[----:B------:R-:W-:Y:S05]  /*1530*/  BSYNC.RECONVERGENT B0 ;  /* 0x0000000000007941 */ /* 0x000fea0003800200 */
.L_x_1572:
[----:B------:R-:W2:Y:S01]  /*1540*/  S2UR UR5, SR_CgaCtaId ;  /* 0x00000000000579c3 */ /* 0x000ea20000008800 */
[----:B------:R-:W-:Y:S01]  /*1550*/  UMOV UR4, 0x400 ;  /* 0x0000040000047882 */ /* 0x000fe20000000000 */
[----:B------:R-:W-:Y:S01]  /*1560*/  IMAD.HI.U32 R56, R56, -0x33333333, RZ ;  /* 0xcccccccd38387827 */ /* 0x000fe200078e00ff */
[----:B------:R-:W-:Y:S01]  /*1570*/  UIADD3 UR4, UPT, UPT, UR4, 0xc80, URZ ;  /* 0x00000c8004047890 */ /* 0x000fe2000fffe0ff */
[----:B------:R-:W-:Y:S02]  /*1580*/  LOP3.LUT R7, R7, 0x1, RZ, 0x3c, !PT ;  /* 0x0000000107077812 */ /* 0x000fe400078e3cff */
[----:B01---5:R-:W-:Y:S01]  /*1590*/  HADD2.F32 R26, -RZ, R24.H0_H0 ;  /* 0x20000018ff1a7230 */ /* 0x023fe20000004100 */
[----:B------:R-:W-:Y:S01]  /*15a0*/  LEA.HI R56, R56, -R55, RZ, 0x1a ;  /* 0x8000003738387211 */ /* 0x000fe200078fd0ff */
[----:B------:R-:W-:Y:S02]  /*15b0*/  HADD2.F32 R27, -RZ, R22.H0_H0 ;  /* 0x20000016ff1b7230 */ /* 0x000fe40000004100 */
[----:B------:R-:W-:-:S02]  /*15c0*/  HADD2.F32 R24, -RZ, R24.H1_H1 ;  /* 0x30000018ff187230 */ /* 0x000fc40000004100 */
[----:B------:R-:W-:Y:S02]  /*15d0*/  HADD2.F32 R29, -RZ, R22.H1_H1 ;  /* 0x30000016ff1d7230 */ /* 0x000fe40000004100 */
[--C-:B------:R-:W-:Y:S02]  /*15e0*/  HADD2.F32 R31, -RZ, R25.reuse.H0_H0 ;  /* 0x20000019ff1f7230 */ /* 0x100fe40000004100 */
[----:B------:R-:W-:Y:S02]  /*15f0*/  HADD2.F32 R25, -RZ, R25.H1_H1 ;  /* 0x30000019ff197230 */ /* 0x000fe40000004100 */
        /* <DEDUP_REMOVED lines=17> */
[--C-:B------:R-:W-:Y:S01]  /*1710*/  FFMA.FTZ R3, R28, R26, R27.reuse ;  /* 0x0000001a1c037223 */ /* 0x100fe2000001001b */
[----:B------:R-:W-:Y:S01]  /*1720*/  FFMA.FTZ R26, R26, R36, R27 ;  /* 0x000000241a1a7223 */ /* 0x000fe2000001001b */
[--C-:B------:R-:W-:Y:S01]  /*1730*/  FADD.FTZ R32, R21, -R12.reuse ;  /* 0x8000000c15207221 */ /* 0x100fe20000010000 */
[--C-:B------:R-:W-:Y:S01]  /*1740*/  FADD.FTZ R36, R51, -R12.reuse ;  /* 0x8000000c33247221 */ /* 0x100fe20000010000 */
[----:B------:R-:W-:Y:S01]  /*1750*/  FADD.FTZ R12, R53, -R12 ;  /* 0x8000000c350c7221 */ /* 0x000fe20000010000 */
[----:B------:R-:W-:-:S02]  /*1760*/  HADD2.F32 R28, -RZ, R23.H0_H0 ;  /* 0x20000017ff1c7230 */ /* 0x000fc40000004100 */
[--C-:B------:R-:W-:Y:S01]  /*1770*/  FFMA.FTZ R17, R30, R24, R29.reuse ;  /* 0x000000181e117223 */ /* 0x100fe2000001001d */
[C---:B------:R-:W-:Y:S01]  /*1780*/  FMUL.FTZ R32, R13.reuse, R32 ;  /* 0x000000200d207220 */ /* 0x040fe20000410000 */
[C---:B------:R-:W-:Y:S01]  /*1790*/  FMUL.FTZ R38, R13.reuse, R38 ;  /* 0x000000260d267220 */ /* 0x040fe20000410000 */
[C---:B------:R-:W-:Y:S01]  /*17a0*/  FMUL.FTZ R36, R13.reuse, R36 ;  /* 0x000000240d247220 */ /* 0x040fe20000410000 */
[----:B------:R-:W-:Y:S01]  /*17b0*/  FMUL.FTZ R13, R13, R12 ;  /* 0x0000000c0d0d7220 */ /* 0x000fe20000410000 */
[----:B------:R-:W-:Y:S01]  /*17c0*/  FMUL.FTZ R30, R17, -1.4426950216293334961 ;  /* 0xbfb8aa3b111e7820 */ /* 0x000fe20000410000 */
[----:B------:R-:W-:Y:S01]  /*17d0*/  FFMA.FTZ R19, R19, R31, R28 ;  /* 0x0000001f13137223 */ /* 0x000fe2000001001c */
[----:B------:R-:W-:Y:S01]  /*17e0*/  FFMA.FTZ R21, R32, R25, R34 ;  /* 0x0000001920157223 */ /* 0x000fe20000010022 */
[----:B------:R-:W-:Y:S01]  /*17f0*/  FFMA.FTZ R24, R24, R38, R29 ;  /* 0x0000002618187223 */ /* 0x000fe2000001001d */
[----:B------:R-:W-:Y:S01]  /*1800*/  FFMA.FTZ R28, R31, R36, R28 ;  /* 0x000000241f1c7223 */ /* 0x000fe2000001001c */
[----:B------:R-:W-:Y:S01]  /*1810*/  FFMA.FTZ R25, R25, R13, R34 ;  /* 0x0000000d19197223 */ /* 0x000fe20000010022 */
[----:B------:R-:W-:Y:S01]  /*1820*/  FMUL.FTZ R22, R3, -1.4426950216293334961 ;  /* 0xbfb8aa3b03167820 */ /* 0x000fe20000410000 */
[----:B------:R-:W-:Y:S01]  /*1830*/  FMUL.FTZ R32, R21, -1.4426950216293334961 ;  /* 0xbfb8aa3b15207820 */ /* 0x000fe20000410000 */
[----:B------:R-:W-:Y:S01]  /*1840*/  FMUL.FTZ R27, R26, -1.4426950216293334961 ;  /* 0xbfb8aa3b1a1b7820 */ /* 0x000fe20000410000 */
[----:B------:R-:W-:Y:S01]  /*1850*/  FMUL.FTZ R29, R24, -1.4426950216293334961 ;  /* 0xbfb8aa3b181d7820 */ /* 0x000fe20000410000 */
[----:B------:R-:W-:Y:S01]  /*1860*/  FMUL.FTZ R12, R28, -1.4426950216293334961 ;  /* 0xbfb8aa3b1c0c7820 */ /* 0x000fe20000410000 */
[----:B------:R-:W-:Y:S01]  /*1870*/  FMUL.FTZ R13, R25, -1.4426950216293334961 ;  /* 0xbfb8aa3b190d7820 */ /* 0x000fe20000410000 */
[----:B------:R-:W0:Y:S01]  /*1880*/  MUFU.EX2 R30, R30 ;  /* 0x0000001e001e7308 */ /* 0x000e220000000800 */
[----:B------:R-:W-:Y:S01]  /*1890*/  FMUL.FTZ R23, R19, -1.4426950216293334961 ;  /* 0xbfb8aa3b13177820 */ /* 0x000fe20000410000 */
[----:B-1----:R-:W-:-:S04]  /*18a0*/  IADD3 R14, P1, PT, R14, UR4, RZ ;  /* 0x000000040e0e7c10 */ /* 0x002fc8000ff3e0ff */
[----:B------:R-:W-:Y:S02]  /*18b0*/  IADD3.X R15, PT, PT, R15, UR5, RZ, P1, !PT ;  /* 0x000000050f0f7c10 */ /* 0x000fe40008ffe4ff */
[----:B------:R-:W1:Y:S01]  /*18c0*/  MUFU.EX2 R22, R22 ;  /* 0x0000001600167308 */ /* 0x000e620000000800 */
[----:B------:R-:W-:-:S04]  /*18d0*/  ISETP.GE.U32.AND P1, PT, R9, R0, PT ;  /* 0x000000000900720c */ /* 0x000fc80003f26070 */
[----:B------:R-:W-:-:S03]  /*18e0*/  ISETP.GE.AND.EX P1, PT, R8, R2, PT, P1 ;  /* 0x000000020800720c */ /* 0x000fc60003f26310 */
        /* <DEDUP_REMOVED lines=12> */
[----:B------:R0:W2:Y:S08]  /*19b0*/  MUFU.RCP R34, R30 ;  /* 0x0000001e00227308 */ /* 0x0000b00000001000 */
[----:B------:R-:W3:Y:S01]  /*19c0*/  MUFU.RCP R22, R22 ;  /* 0x0000001600167308 */ /* 0x000ee20000001000 */
[----:B0-----:R-:W-:Y:S01]  /*19d0*/  FADD.FTZ R30, R13, 1 ;  /* 0x3f8000000d1e7421 */ /* 0x001fe20000010000 */
[----:B-1----:R-:W-:-:S06]  /*19e0*/  FADD.FTZ R23, R23, 1 ;  /* 0x3f80000017177421 */ /* 0x002fcc0000010000 */
[----:B------:R-:W0:Y:S01]  /*19f0*/  MUFU.RCP R36, R23 ;  /* 0x0000001700247308 */ /* 0x000e220000001000 */
[----:B--2---:R-:W-:-:S07]  /*1a00*/  FMUL.FTZ R12, R17, R34 ;  /* 0x00000022110c7220 */ /* 0x004fce0000410000 */
[----:B------:R-:W1:Y:S01]  /*1a10*/  MUFU.RCP R32, R32 ;  /* 0x0000002000207308 */ /* 0x000e620000001000 */
[----:B---3--:R-:W-:-:S07]  /*1a20*/  FMUL.FTZ R3, R3, R22 ;  /* 0x0000001603037220 */ /* 0x008fce0000410000 */
        /* <DEDUP_REMOVED lines=8> */
[----:B------:R-:W-:Y:S01]  /*1ab0*/  F2FP.F16.F32.PACK_AB R24, R13, R26 ;  /* 0x0000001a0d18723e */ /* 0x000fe200000000ff */
[----:B-1----:R-:W-:Y:S01]  /*1ac0*/  FMUL.FTZ R28, R28, R31 ;  /* 0x0000001f1c1c7220 */ /* 0x002fe20000410000 */
[----:B------:R-:W-:Y:S01]  /*1ad0*/  F2FP.F16.F32.PACK_AB R31, R22, R19 ;  /* 0x00000013161f723e */ /* 0x000fe200000000ff */
[----:B--2---:R-:W-:Y:S01]  /*1ae0*/  FMUL.FTZ R25, R25, R30 ;  /* 0x0000001e19197220 */ /* 0x004fe20000410000 */
[----:B------:R-:W-:-:S04]  /*1af0*/  F2FP.F16.F32.PACK_AB R30, R12, R3 ;  /* 0x000000030c1e723e */ /* 0x000fc800000000ff */
[----:B------:R-:W-:Y:S01]  /*1b00*/  F2FP.F16.F32.PACK_AB R25, R25, R28 ;  /* 0x0000001c1919723e */ /* 0x000fe200000000ff */
[----:B------:R1:W-:Y:S04]  /*1b10*/  STG.E.64 desc[UR8][R14.64], R30 ;  /* 0x0000001e0e007986 */ /* 0x0003e8000c101b08 */
[----:B------:R1:W-:Y:S01]  /*1b20*/  STG.E.64 desc[UR8][R14.64+0x2800], R24 ;  /* 0x002800180e007986 */ /* 0x0003e2000c101b08 */
[----:B------:R-:W-:Y:S05]  /*1b30*/  @!P1 BRA `(.L_x_1574) ;  /* 0xffffffe800089947 */ /* 0x000fea000383ffff */
[----:B------:R-:W-:Y:S05]  /*1b40*/  EXIT ;  /* 0x000000000000794d */ /* 0x000fea0003800000 */
.L_x_1575:
        /* <DEDUP_REMOVED lines=11> */
.L_x_1713:


//--------------------- .text._ZN13group_norm_v214gn_cuda_kernelI6__halfLi320ELi1ELi16ELi80ELi256ELb1ELi16ELi320ELi320ELi4ELb1ELi9ELb0ELb0ENS_16CompileConditionILi1000EEEEEvPT_PKS4_S7_S7_flPfS8_Pj --------------------------
	.section	.text._ZN13group_norm_v214gn_cuda_kernelI6__halfLi320ELi1ELi16ELi80ELi256ELb1ELi16ELi320ELi320ELi4ELb1ELi9ELb0ELb0ENS_16CompileConditionILi1000EEEEEvPT_PKS4_S7_S7_flPfS8_Pj,"ax",@progbits
	.align	128
        .global         _ZN13group_norm_v214gn_cuda_kernelI6__halfLi320ELi1ELi16ELi80ELi256ELb1ELi16ELi320ELi320ELi4ELb1ELi9ELb0ELb0ENS_16CompileConditionILi1000EEEEEvPT_PKS4_S7_S7_flPfS8_Pj
        .type           _ZN13group_norm_v214gn_cuda_kernelI6__halfLi320ELi1ELi16ELi80ELi256ELb1ELi16ELi320ELi320ELi4ELb1ELi9ELb0ELb0ENS_16CompileConditionILi1000EEEEEvPT_PKS4_S7_S7_flPfS8_Pj,@function
        .size           _ZN13group_norm_v214gn_cuda_kernelI6__halfLi320ELi1ELi16ELi80ELi256ELb1ELi16ELi320ELi320ELi4ELb1ELi9ELb0ELb0ENS_16CompileConditionILi1000EEEEEvPT_PKS4_S7_S7_flPfS8_Pj,(.L_x_1714 - _ZN13group_norm_v214gn_cuda_kernelI6__halfLi320ELi1ELi16ELi80ELi256ELb1ELi16ELi320ELi320ELi4ELb1ELi9ELb0ELb0ENS_16CompileConditionILi1000EEEEEvPT_PKS4_S7_S7_flPfS8_Pj)
        .other          _ZN13group_norm_v214gn_cuda_kernelI6__halfLi320ELi1ELi16ELi80ELi256ELb1ELi16ELi320ELi320ELi4ELb1ELi9ELb0ELb0ENS_16CompileConditionILi1000EEEEEvPT_PKS4_S7_S7_flPfS8_Pj,@"STO_CUDA_ENTRY STV_DEFAULT"
_ZN13group_norm_v214gn_cuda_kernelI6__halfLi320ELi1ELi16ELi80ELi256ELb1ELi16ELi320ELi320ELi4ELb1ELi9ELb0ELb0ENS_16CompileConditionILi1000EEEEEvPT_PKS4_S7_S7_flPfS8_Pj:
.text._ZN13group_norm_v214gn_cuda_kernelI6__halfLi320ELi1ELi16ELi80ELi256ELb1ELi16ELi320ELi320ELi4ELb1ELi9ELb0ELb0ENS_16CompileConditionILi1000EEEEEvPT_PKS4_S7_S7_flPfS8_Pj:
        /* <DEDUP_REMOVED lines=55> */
.L_x_1584:
[C---:B--2---:R-:W-:Y:S01]  /*0370*/  LOP3.LUT R33, R3.reuse, 0x3, RZ, 0xc0, !PT ;  /* 0x0000000303217812 */ /* 0x044fe200078ec0ff */
[----:B------:R-:W1:Y:S01]  /*0380*/  LDCU.64 UR4, c[0x0][0x388] ;  /* 0x00007100ff0477ac */ /* 0x000e620008000a00 */
        /* <DEDUP_REMOVED lines=27> */
[----:B------:R-:W-:Y:S01]  /*0540*/  LOP3.LUT R63, R63, 0xc, RZ, 0xc0, !PT ;  /* 0x0000000c3f3f7812 */ /* 0x000fe200078ec0ff */
[--C-:B----4-:R-:W-:Y:S02]  /*0550*/  HADD2.F32 R0, -RZ, R20.reuse.H0_H0 ;  /* 0x20000014ff007230 */ /* 0x110fe40000004100 */
[----:B------:R-:W-:Y:S02]  /*0560*/  HADD2.F32 R19, -RZ, R20.H1_H1 ;  /* 0x30000014ff137230 */ /* 0x000fe40000004100 */
[--C-:B------:R-:W-:Y:S02]  /*0570*/  HADD2.F32 R20, -RZ, R21.reuse.H0_H0 ;  /* 0x20000015ff147230 */ /* 0x100fe40000004100 */
[----:B------:R-:W-:Y:S01]  /*0580*/  FADD.FTZ R26, RZ, R0 ;  /* 0x00000000ff1a7221 */ /* 0x000fe20000010000 */
[----:B------:R-:W-:Y:S01]  /*0590*/  FFMA.FTZ R32, R0, R0, RZ ;  /* 0x0000000000207223 */ /* 0x000fe200000100ff */
[----:B------:R-:W-:Y:S02]  /*05a0*/  HADD2.F32 R21, -RZ, R21.H1_H1 ;  /* 0x30000015ff157230 */ /* 0x000fe40000004100 */
[----:B-1----:R-:W-:Y:S01]  /*05b0*/  FADD.FTZ R23, R26, R19 ;  /* 0x000000131a177221 */ /* 0x002fe20000010000 */
        /* <DEDUP_REMOVED lines=36> */
[----:B------:R-:W-:-:S03]  /*0800*/  FFMA.FTZ R35, R57, R57, R32 ;  /* 0x0000003939237223 */ /* 0x000fc60000010020 */
[----:B------:R-:W-:Y:S01]  /*0810*/  FADD.FTZ R26, R27, R58 ;  /* 0x0000003a1b1a7221 */ /* 0x000fe20000010000 */
[----:B------:R-:W-:Y:S01]  /*0820*/  FFMA.FTZ R32, R58, R58, R35 ;  /* 0x0000003a3a207223 */ /* 0x000fe20000010023 */
[----:B------:R-:W-:Y:S02]  /*0830*/  CS2R R34, SRZ ;  /* 0x0000000000227805 */ /* 0x000fe4000001ff00 */
[----:B------:R-:W-:Y:S01]  /*0840*/  FADD.FTZ R26, R26, R59 ;  /* 0x0000003b1a1a7221 */ /* 0x000fe20000010000 */
[----:B------:R-:W-:-:S05]  /*0850*/  FFMA.FTZ R27, R59, R59, R32 ;  /* 0x0000003b3b1b7223 */ /* 0x000fca0000010020 */
        /* <DEDUP_REMOVED lines=70> */
[----:B------:R-:W-:Y:S01]  /*0cc0*/  SHF.R.U32.HI R75, RZ, 0x2, R75 ;  /* 0x00000002ff4b7819 */ /* 0x000fe2000001164b */
[----:B------:R-:W-:Y:S01]  /*0cd0*/  IMAD R49, R49, 0x28, R74 ;  /* 0x0000002831317824 */ /* 0x000fe200078e024a */
[----:B------:R-:W-:Y:S01]  /*0ce0*/  SHF.R.U32.HI R71, RZ, 0x2, R71 ;  /* 0x00000002ff477819 */ /* 0x000fe20000011647 */
[----:B-1----:R-:W-:Y:S01]  /*0cf0*/  FADD.FTZ R46, RZ, R46 ;  /* 0x0000002eff2e7221 */ /* 0x002fe20000010000 */
        /* <DEDUP_REMOVED lines=13> */
[--C-:B------:R-:W-:Y:S01]  /*0dd0*/  IMAD R65, R65, 0x28, R74.reuse ;  /* 0x0000002841417824 */ /* 0x100fe200078e024a */
[----:B------:R-:W-:Y:S01]  /*0de0*/  LEA R76, R60, R49, 0x3 ;  /* 0x000000313c4c7211 */ /* 0x000fe200078e18ff */
[----:B------:R-:W-:Y:S01]  /*0df0*/  IMAD R64, R64, 0x28, R74 ;  /* 0x0000002840407824 */ /* 0x000fe200078e024a */
[----:B------:R-:W1:Y:S01]  /*0e00*/  LDS.64 R48, [R48] ;  /* 0x0000000030307984 */ /* 0x000e620000000a00 */
        /* <DEDUP_REMOVED lines=56> */
.L_x_1577:
[----:B------:R-:W-:Y:S05]  /*1190*/  BSYNC.RECONVERGENT B0 ;  /* 0x0000000000007941 */ /* 0x000fea0003800200 */
.L_x_1576:
        /* <DEDUP_REMOVED lines=10> */
[----:B------:R-:W0:Y:S01]  /*1240*/  SHFL.BFLY PT, R27, R36, 0x1, 0x1f ;  /* 0x0c201f00241b7f89 */ /* 0x000e2200000e0000 */
[----:B------:R-:W-:-:S03]  /*1250*/  CS2R R34, SRZ ;  /* 0x0000000000227805 */ /* 0x000fc6000001ff00 */
[----:B------:R-:W1:Y:S01]  /*1260*/  SHFL.BFLY PT, R38, R37, 0x1, 0x1f ;  /* 0x0c201f0025267f89 */ /* 0x000e6200000e0000 */
[----:B---3--:R-:W-:-:S04]  /*1270*/  @!P2 IMAD.WIDE.U32 R32, R39, 0x4, R32 ;  /* 0x000000042720a825 */ /* 0x008fc800078e0020 */
        /* <DEDUP_REMOVED lines=9> */
.L_x_1579:
[----:B------:R-:W2:Y:S04]  /*1310*/  LD.E.STRONG.GPU R27, desc[UR8][R72.64] ;  /* 0x00000008481b7980 */ /* 0x000ea8000c10f900 */
[----:B--2---:R-:W-:Y:S01]  /*1320*/  CCTL.IVALL ;  /* 0x00000000ff00798f */ /* 0x004fe20002000000 */
[----:B------:R-:W-:Y:S05]  /*1330*/  YIELD ;  /* 0x0000000000007946 */ /* 0x000fea0003800000 */
[----:B-----5:R-:W-:-:S04]  /*1340*/  LOP3.LUT R27, R27, R26, RZ, 0x3c, !PT ;  /* 0x0000001a1b1b7212 */ /* 0x020fc800078e3cff */
[----:B------:R-:W-:-:S13]  /*1350*/  ISETP.GT.AND P2, PT, R27, -0x1, PT ;  /* 0xffffffff1b00780c */ /* 0x000fda0003f44270 */
[----:B------:R-:W-:Y:S05]  /*1360*/  @P2 BRA `(.L_x_1579) ;  /* 0xfffffffc00e82947 */ /* 0x000fea000383ffff */
.L_x_1578:
        /* <DEDUP_REMOVED lines=11> */
.L_x_1581:
[----:B------:R-:W-:Y:S05]  /*1420*/  BSYNC.RECONVERGENT B0 ;  /* 0x0000000000007941 */ /* 0x000fea0003800200 */
.L_x_1580:
        /* <DEDUP_REMOVED lines=36> */
.L_x_1583:
[----:B------:R-:W-:Y:S05]  /*1670*/  BSYNC.RECONVERGENT B0 ;  /* 0x0000000000007941 */ /* 0x000fea0003800200 */
.L_x_1582:
[----:B------:R-:W2:Y:S01]  /*1680*/  S2UR UR5, SR_CgaCtaId ;  /* 0x00000000000579c3 */ /* 0x000ea20000008800 */
[----:B------:R-:W-:Y:S01]  /*1690*/  UMOV UR4, 0x400 ;  /* 0x0000040000047882 */ /* 0x000fe20000000000 */
[----:B------:R-:W-:Y:S01]  /*16a0*/  IMAD.HI.U32 R68, R68, -0x33333333, RZ ;  /* 0xcccccccd44447827 */ /* 0x000fe200078e00ff */
[----:B------:R-:W-:Y:S01]  /*16b0*/  UIADD3 UR4, UPT, UPT, UR4, 0xc80, URZ ;  /* 0x00000c8004047890 */ /* 0x000fe2000fffe0ff */
[----:B------:R-:W-:Y:S02]  /*16c0*/  LOP3.LUT R4, R4, 0x1, RZ, 0x3c, !PT ;  /* 0x0000000104047812 */ /* 0x000fe400078e3cff */
[----:B-----5:R-:W-:Y:S01]  /*16d0*/  HADD2.F32 R39, -RZ, R29.H1_H1 ;  /* 0x3000001dff277230 */ /* 0x020fe20000004100 */
[----:B------:R-:W-:Y:S01]  /*16e0*/  LEA.HI R68, R68, -R63, RZ, 0x1a ;  /* 0x8000003f44447211 */ /* 0x000fe200078fd0ff */
[----:B------:R-:W-:Y:S02]  /*16f0*/  HADD2.F32 R44, -RZ, R31.H1_H1 ;  /* 0x3000001fff2c7230 */ /* 0x000fe40000004100 */
[----:B-1----:R-:W-:-:S02]  /*1700*/  HADD2.F32 R33, -RZ, R28.H0_H0 ;  /* 0x2000001cff217230 */ /* 0x002fc40000004100 */
[----:B------:R-:W-:Y:S02]  /*1710*/  HADD2.F32 R28, -RZ, R28.H1_H1 ;  /* 0x3000001cff1c7230 */ /* 0x000fe40000004100 */
[--C-:B------:R-:W-:Y:S02]  /*1720*/  HADD2.F32 R35, -RZ, R30.reuse.H1_H1 ;  /* 0x3000001eff237230 */ /* 0x100fe40000004100 */
[----:B------:R-:W-:Y:S02]  /*1730*/  HADD2.F32 R32, -RZ, R30.H0_H0 ;  /* 0x2000001eff207230 */ /* 0x000fe40000004100 */
[----:B------:R-:W-:Y:S02]  /*1740*/  HADD2.F32 R37, -RZ, R29.H0_H0 ;  /* 0x2000001dff257230 */ /* 0x000fe40000004100 */
[----:B------:R-:W-:Y:S01]  /*1750*/  HADD2.F32 R38, -RZ, R31.H0_H0 ;  /* 0x2000001fff267230 */ /* 0x000fe20000004100 */
[----:B--2---:R-:W-:-:S06]  /*1760*/  ULEA UR4, UR5, UR4, 0x18 ;  /* 0x0000000405047291 */ /* 0x004fcc000f8ec0ff */
        /* <DEDUP_REMOVED lines=19> */
[--C-:B------:R-:W-:Y:S01]  /*18a0*/  FADD.FTZ R20, R21, -R26.reuse ;  /* 0x8000001a15147221 */ /* 0x100fe20000010000 */
[C---:B------:R-:W-:Y:S01]  /*18b0*/  FMUL.FTZ R16, R15.reuse, R16 ;  /* 0x000000100f107220 */ /* 0x040fe20000410000 */
[----:B------:R-:W-:Y:S01]  /*18c0*/  FMUL.FTZ R34, R15, R52 ;  /* 0x000000340f227220 */ /* 0x000fe20000410000 */
[----:B------:R-:W-:Y:S01]  /*18d0*/  FADD.FTZ R52, R59, -R26 ;  /* 0x8000001a3b347221 */ /* 0x000fe20000010000 */
[C---:B------:R-:W-:Y:S01]  /*18e0*/  FMUL.FTZ R21, R15.reuse, R20 ;  /* 0x000000140f157220 */ /* 0x040fe20000410000 */
[C---:B------:R-:W-:Y:S01]  /*18f0*/  FMUL.FTZ R27, R15.reuse, R0 ;  /* 0x000000000f1b7220 */ /* 0x040fe20000410000 */
[--C-:B------:R-:W-:Y:S01]  /*1900*/  FFMA.FTZ R16, R16, R28, R35.reuse ;  /* 0x0000001c10107223 */ /* 0x100fe20000010023 */
[----:B------:R-:W-:Y:S01]  /*1910*/  FMUL.FTZ R43, R15, R48 ;  /* 0x000000300f2b7220 */ /* 0x000fe20000410000 */
[----:B------:R-:W-:Y:S01]  /*1920*/  FFMA.FTZ R20, R21, R39, R44 ;  /* 0x0000002715147223 */ /* 0x000fe2000001002c */
[----:B------:R-:W-:Y:S01]  /*1930*/  FMUL.FTZ R21, R15, R22 ;  /* 0x000000160f157220 */ /* 0x000fe20000410000 */
[--C-:B------:R-:W-:Y:S01]  /*1940*/  FADD.FTZ R22, R23, -R26.reuse ;  /* 0x8000001a17167221 */ /* 0x100fe20000010000 */
[----:B------:R-:W-:Y:S01]  /*1950*/  FMUL.FTZ R23, R15, R24 ;  /* 0x000000180f177220 */ /* 0x000fe20000410000 */
[----:B------:R-:W-:Y:S01]  /*1960*/  FADD.FTZ R24, R25, -R26 ;  /* 0x8000001a19187221 */ /* 0x000fe20000010000 */
[C---:B------:R-:W-:Y:S01]  /*1970*/  FMUL.FTZ R52, R15.reuse, R52 ;  /* 0x000000340f347220 */ /* 0x040fe20000410000 */
[----:B------:R-:W-:Y:S01]  /*1980*/  FMUL.FTZ R22, R15, R22 ;  /* 0x000000160f167220 */ /* 0x000fe20000410000 */
[----:B------:R-:W-:Y:S01]  /*1990*/  FFMA.FTZ R0, R27, R33, R32 ;  /* 0x000000211b007223 */ /* 0x000fe20000010020 */
[C---:B------:R-:W-:Y:S01]  /*19a0*/  FMUL.FTZ R24, R15.reuse, R24 ;  /* 0x000000180f187220 */ /* 0x040fe20000410000 */
[----:B------:R-:W-:Y:S01]  /*19b0*/  FMUL.FTZ R30, R16, -1.4426950216293334961 ;  /* 0xbfb8aa3b101e7820 */ /* 0x000fe20000410000 */
[--C-:B------:R-:W-:Y:S01]  /*19c0*/  FFMA.FTZ R22, R28, R22, R35.reuse ;  /* 0x000000161c167223 */ /* 0x100fe20000010023 */
[C---:B------:R-:W-:Y:S01]  /*19d0*/  FMUL.FTZ R56, R15.reuse, R56 ;  /* 0x000000380f387220 */ /* 0x040fe20000410000 */
[----:B------:R-:W-:Y:S01]  /*19e0*/  FMUL.FTZ R58, R15, R58 ;  /* 0x0000003a0f3a7220 */ /* 0x000fe20000410000 */
[----:B------:R-:W-:Y:S01]  /*19f0*/  FFMA.FTZ R19, R19, R37, R38 ;  /* 0x0000002513137223 */ /* 0x000fe20000010026 */
[----:B------:R-:W-:Y:S01]  /*1a00*/  FMUL.FTZ R36, R22, -1.4426950216293334961 ;  /* 0xbfb8aa3b16247820 */ /* 0x000fe20000410000 */
[----:B------:R-:W-:Y:S01]  /*1a10*/  FFMA.FTZ R21, R33, R21, R32 ;  /* 0x0000001521157223 */ /* 0x000fe20000010020 */
[C-C-:B------:R-:W-:Y:S01]  /*1a20*/  FFMA.FTZ R24, R39.reuse, R24, R44.reuse ;  /* 0x0000001827187223 */ /* 0x140fe2000001002c */
[----:B------:R-:W-:Y:S01]  /*1a30*/  FFMA.FTZ R43, R39, R43, R44 ;  /* 0x0000002b272b7223 */ /* 0x000fe2000001002c */
[----:B------:R0:W2:Y:S01]  /*1a40*/  MUFU.EX2 R25, R36 ;  /* 0x0000002400197308 */ /* 0x0000a20000000800 */
[----:B------:R-:W-:Y:S01]  /*1a50*/  FFMA.FTZ R23, R37, R23, R38 ;  /* 0x0000001725177223 */ /* 0x000fe20000010026 */
[----:B------:R-:W-:Y:S01]  /*1a60*/  FFMA.FTZ R34, R33, R34, R32 ;  /* 0x0000002221227223 */ /* 0x000fe20000010020 */
[----:B------:R-:W-:Y:S01]  /*1a70*/  FMUL.FTZ R51, R15, R50 ;  /* 0x000000320f337220 */ /* 0x000fe20000410000 */
[----:B------:R-:W-:Y:S01]  /*1a80*/  FFMA.FTZ R39, R39, R52, R44 ;  /* 0x0000003427277223 */ /* 0x000fe2000001002c */
[----:B------:R-:W-:Y:S01]  /*1a90*/  FMUL.FTZ R27, R0, -1.4426950216293334961 ;  /* 0xbfb8aa3b001b7820 */ /* 0x000fe20000410000 */
[----:B------:R-:W-:Y:S01]  /*1aa0*/  FFMA.FTZ R32, R33, R56, R32 ;  /* 0x0000003821207223 */ /* 0x000fe20000010020 */
[----:B------:R-:W-:Y:S01]  /*1ab0*/  FMUL.FTZ R40, R19, -1.4426950216293334961 ;  /* 0xbfb8aa3b13287820 */ /* 0x000fe20000410000 */
[----:B------:R3:W4:Y:S01]  /*1ac0*/  MUFU.EX2 R29, R30 ;  /* 0x0000001e001d7308 */ /* 0x0007220000000800 */
[C---:B0-----:R-:W-:Y:S01]  /*1ad0*/  FMUL.FTZ R36, R15.reuse, R42 ;  /* 0x0000002a0f247220 */ /* 0x041fe20000410000 */
[----:B------:R-:W-:Y:S01]  /*1ae0*/  FMUL.FTZ R42, R15, R54 ;  /* 0x000000360f2a7220 */ /* 0x000fe20000410000 */
[----:B------:R-:W-:Y:S01]  /*1af0*/  FMUL.FTZ R31, R20, -1.4426950216293334961 ;  /* 0xbfb8aa3b141f7820 */ /* 0x000fe20000410000 */
[----:B------:R-:W-:Y:S01]  /*1b00*/  FMUL.FTZ R41, R23, -1.4426950216293334961 ;  /* 0xbfb8aa3b17297820 */ /* 0x000fe20000410000 */
[--C-:B------:R-:W-:Y:S01]  /*1b10*/  FFMA.FTZ R36, R28, R36, R35.reuse ;  /* 0x000000241c247223 */ /* 0x100fe20000010023 */
[C-C-:B------:R-:W-:Y:S01]  /*1b20*/  FFMA.FTZ R42, R37.reuse, R42, R38.reuse ;  /* 0x0000002a252a7223 */ /* 0x140fe20000010026 */
[----:B------:R-:W-:Y:S01]  /*1b30*/  FFMA.FTZ R37, R37, R58, R38 ;  /* 0x0000003a25257223 */ /* 0x000fe20000010026 */
[----:B------:R-:W-:Y:S01]  /*1b40*/  FMUL.FTZ R45, R24, -1.4426950216293334961 ;  /* 0xbfb8aa3b182d7820 */ /* 0x000fe20000410000 */
[----:B---3--:R-:W-:Y:S01]  /*1b50*/  FMUL.FTZ R30, R21, -1.4426950216293334961 ;  /* 0xbfb8aa3b151e7820 */ /* 0x008fe20000410000 */
[----:B------:R-:W-:Y:S01]  /*1b60*/  FMUL.FTZ R46, R34, -1.4426950216293334961 ;  /* 0xbfb8aa3b222e7820 */ /* 0x000fe20000410000 */
[----:B------:R-:W-:Y:S01]  /*1b70*/  FMUL.FTZ R47, R36, -1.4426950216293334961 ;  /* 0xbfb8aa3b242f7820 */ /* 0x000fe20000410000 */
[----:B------:R-:W-:Y:S01]  /*1b80*/  FFMA.FTZ R28, R28, R51, R35 ;  /* 0x000000331c1c7223 */ /* 0x000fe20000010023 */
[----:B------:R-:W-:Y:S01]  /*1b90*/  FMUL.FTZ R38, R39, -1.4426950216293334961 ;  /* 0xbfb8aa3b27267820 */ /* 0x000fe20000410000 */
[----:B------:R-:W-:Y:S01]  /*1ba0*/  FMUL.FTZ R48, R42, -1.4426950216293334961 ;  /* 0xbfb8aa3b2a307820 */ /* 0x000fe20000410000 */
[----:B------:R-:W-:Y:S01]  /*1bb0*/  FMUL.FTZ R50, R32, -1.4426950216293334961 ;  /* 0xbfb8aa3b20327820 */ /* 0x000fe20000410000 */
[----:B------:R-:W-:Y:S01]  /*1bc0*/  FMUL.FTZ R15, R37, -1.4426950216293334961 ;  /* 0xbfb8aa3b250f7820 */ /* 0x000fe20000410000 */
[----:B------:R-:W0:Y:S01]  /*1bd0*/  MUFU.EX2 R27, R27 ;  /* 0x0000001b001b7308 */ /* 0x000e220000000800 */
[----:B------:R-:W-:Y:S01]  /*1be0*/  FMUL.FTZ R49, R43, -1.4426950216293334961 ;  /* 0xbfb8aa3b2b317820 */ /* 0x000fe20000410000 */
[----:B------:R-:W-:Y:S01]  /*1bf0*/  FMUL.FTZ R51, R28, -1.4426950216293334961 ;  /* 0xbfb8aa3b1c337820 */ /* 0x000fe20000410000 */
[----:B--2---:R-:W-:Y:S01]  /*1c00*/  FADD.FTZ R25, R25, 1 ;  /* 0x3f80000019197421 */ /* 0x004fe20000010000 */
[----:B----4-:R-:W-:-:S04]  /*1c10*/  FADD.FTZ R29, R29, 1 ;  /* 0x3f8000001d1d7421 */ /* 0x010fc80000010000 */
        /* <DEDUP_REMOVED lines=25> */
[----:B------:R2:W3:Y:S01]  /*1db0*/  MUFU.RCP R49, R25 ;  /* 0x0000001900317308 */ /* 0x0004e20000001000 */
[----:B0-----:R-:W-:-:S07]  /*1dc0*/  FADD.FTZ R26, R26, 1 ;  /* 0x3f8000001a1a7421 */ /* 0x001fce0000010000 */
[----:B------:R-:W0:Y:S01]  /*1dd0*/  MUFU.RCP R27, R27 ;  /* 0x0000001b001b7308 */ /* 0x000e220000001000 */
[----:B--2---:R-:W-:-:S07]  /*1de0*/  FADD.FTZ R25, R15, 1 ;  /* 0x3f8000000f197421 */ /* 0x004fce0000010000 */
[----:B------:R-:W2:Y:S01]  /*1df0*/  MUFU.RCP R29, R29 ;  /* 0x0000001d001d7308 */ /* 0x000ea20000001000 */
[----:B---3--:R-:W-:-:S07]  /*1e00*/  FMUL.FTZ R15, R22, R49 ;  /* 0x00000031160f7220 */ /* 0x008fce0000410000 */
[----:B------:R-:W3:Y:S01]  /*1e10*/  MUFU.RCP R40, R40 ;  /* 0x0000002800287308 */ /* 0x000ee20000001000 */
[----:B0-----:R-:W-:-:S07]  /*1e20*/  FMUL.FTZ R27, R0, R27 ;  /* 0x0000001b001b7220 */ /* 0x001fce0000410000 */
[----:B------:R-:W0:Y:S01]  /*1e30*/  MUFU.RCP R31, R31 ;  /* 0x0000001f001f7308 */ /* 0x000e220000001000 */
[----:B--2---:R-:W-:Y:S01]  /*1e40*/  FMUL.FTZ R0, R16, R29 ;  /* 0x0000001d10007220 */ /* 0x004fe20000410000 */
[----:B-1----:R-:W-:-:S04]  /*1e50*/  IADD3 R16, P1, PT, R17, UR4, RZ ;  /* 0x0000000411107c10 */ /* 0x002fc8000ff3e0ff */
[----:B------:R-:W-:Y:S02]  /*1e60*/  IADD3.X R17, PT, PT, R18, UR5, RZ, P1, !PT ;  /* 0x0000000512117c10 */ /* 0x000fe40008ffe4ff */
[----:B------:R-:W1:Y:S01]  /*1e70*/  MUFU.RCP R30, R30 ;  /* 0x0000001e001e7308 */ /* 0x000e620000001000 */
[----:B---3--:R-:W-:Y:S01]  /*1e80*/  FMUL.FTZ R40, R19, R40 ;  /* 0x0000002813287220 */ /* 0x008fe20000410000 */
[----:B------:R-:W-:-:S04]  /*1e90*/  ISETP.GE.U32.AND P1, PT, R3, R9, PT ;  /* 0x000000090300720c */ /* 0x000fc80003f26070 */
[----:B------:R-:W-:Y:S02]  /*1ea0*/  ISETP.GE.AND.EX P1, PT, R2, R8, PT, P1 ;  /* 0x000000080200720c */ /* 0x000fe40003f26310 */
[----:B------:R-:W2:Y:S01]  /*1eb0*/  MUFU.RCP R44, R41 ;  /* 0x00000029002c7308 */ /* 0x000ea20000001000 */
[----:B0-----:R-:W-:-:S07]  /*1ec0*/  FMUL.FTZ R31, R20, R31 ;  /* 0x0000001f141f7220 */ /* 0x001fce0000410000 */
[----:B------:R-:W0:Y:S01]  /*1ed0*/  MUFU.RCP R51, R46 ;  /* 0x0000002e00337308 */ /* 0x000e220000001000 */
[----:B-1----:R-:W-:-:S05]  /*1ee0*/  FMUL.FTZ R30, R21, R30 ;  /* 0x0000001e151e7220 */ /* 0x002fca0000410000 */
[----:B------:R-:W-:Y:S02]  /*1ef0*/  F2FP.F16.F32.PACK_AB R22, R15, R30 ;  /* 0x0000001e0f16723e */ /* 0x000fe400000000ff */
[----:B------:R-:W1:Y:S01]  /*1f00*/  MUFU.RCP R45, R45 ;  /* 0x0000002d002d7308 */ /* 0x000e620000001000 */
[----:B--2---:R-:W-:-:S07]  /*1f10*/  FMUL.FTZ R23, R23, R44 ;  /* 0x0000002c17177220 */ /* 0x004fce0000410000 */
[----:B------:R-:W2:Y:S01]  /*1f20*/  MUFU.RCP R47, R47 ;  /* 0x0000002f002f7308 */ /* 0x000ea20000001000 */
[----:B0-----:R-:W-:-:S07]  /*1f30*/  FMUL.FTZ R34, R34, R51 ;  /* 0x0000003322227220 */ /* 0x001fce0000410000 */
[----:B------:R-:W0:Y:S01]  /*1f40*/  MUFU.RCP R53, R48 ;  /* 0x0000003000357308 */ /* 0x000e220000001000 */
[----:B-1----:R-:W-:-:S05]  /*1f50*/  FMUL.FTZ R24, R24, R45 ;  /* 0x0000002d18187220 */ /* 0x002fca0000410000 */
[----:B------:R-:W-:Y:S02]  /*1f60*/  F2FP.F16.F32.PACK_AB R23, R24, R23 ;  /* 0x000000171817723e */ /* 0x000fe400000000ff */
[----:B------:R-:W1:Y:S01]  /*1f70*/  MUFU.RCP R50, R33 ;  /* 0x0000002100327308 */ /* 0x000e620000001000 */
[----:B--2---:R-:W-:Y:S02]  /*1f80*/  FMUL.FTZ R19, R36, R47 ;  /* 0x0000002f24137220 */ /* 0x004fe40000410000 */
[----:B------:R2:W-:Y:S03]  /*1f90*/  STG.E.64 desc[UR8][R16.64+0x2800], R22 ;  /* 0x0028001610007986 */ /* 0x0005e6000c101b08 */
[----:B------:R-:W-:Y:S02]  /*1fa0*/  F2FP.F16.F32.PACK_AB R34, R19, R34 ;  /* 0x000000221322723e */ /* 0x000fe400000000ff */
[----:B------:R-:W3:Y:S01]  /*1fb0*/  MUFU.RCP R35, R35 ;  /* 0x0000002300237308 */ /* 0x000ee20000001000 */
[----:B0-----:R-:W-:-:S07]  /*1fc0*/  FMUL.FTZ R42, R42, R53 ;  /* 0x000000352a2a7220 */ /* 0x001fce0000410000 */
[----:B------:R0:W4:Y:S01]  /*1fd0*/  MUFU.RCP R41, R26 ;  /* 0x0000001a00297308 */ /* 0x0001220000001000 */
[----:B-1----:R-:W-:-:S07]  /*1fe0*/  FMUL.FTZ R43, R43, R50 ;  /* 0x000000322b2b7220 */ /* 0x002fce0000410000 */
[----:B------:R-:W1:Y:S01]  /*1ff0*/  MUFU.RCP R46, R25 ;  /* 0x00000019002e7308 */ /* 0x000e620000001000 */
[----:B---3--:R-:W-:Y:S01]  /*2000*/  FMUL.FTZ R32, R32, R35 ;  /* 0x0000002320207220 */ /* 0x008fe20000410000 */
[----:B0-----:R-:W-:Y:S02]  /*2010*/  F2FP.F16.F32.PACK_AB R26, R0, R27 ;  /* 0x0000001b001a723e */ /* 0x001fe400000000ff */
[----:B------:R-:W-:Y:S02]  /*2020*/  F2FP.F16.F32.PACK_AB R27, R31, R40 ;  /* 0x000000281f1b723e */ /* 0x000fe400000000ff */
[----:B------:R-:W-:Y:S02]  /*2030*/  F2FP.F16.F32.PACK_AB R35, R43, R42 ;  /* 0x0000002a2b23723e */ /* 0x000fe400000000ff */
[----:B------:R-:W0:Y:S01]  /*2040*/  MUFU.RCP R38, R38 ;  /* 0x0000002600267308 */ /* 0x000e220000001000 */
[----:B----4-:R-:W-:Y:S01]  /*2050*/  FMUL.FTZ R21, R28, R41 ;  /* 0x000000291c157220 */ /* 0x010fe20000410000 */
[----:B------:R2:W-:Y:S04]  /*2060*/  STG.E.64 desc[UR8][R16.64], R26 ;  /* 0x0000001a10007986 */ /* 0x0005e8000c101b08 */
[----:B------:R-:W-:Y:S01]  /*2070*/  F2FP.F16.F32.PACK_AB R32, R21, R32 ;  /* 0x000000201520723e */ /* 0x000fe200000000ff */
[----:B------:R2:W-:Y:S01]  /*2080*/  STG.E.64 desc[UR8][R16.64+0x5000], R34 ;  /* 0x0050002210007986 */ /* 0x0005e2000c101b08 */
[----:B-1----:R-:W-:Y:S01]  /*2090*/  FMUL.FTZ R37, R37, R46 ;  /* 0x0000002e25257220 */ /* 0x002fe20000410000 */
[----:B0-----:R-:W-:-:S05]  /*20a0*/  FMUL.FTZ R20, R39, R38 ;  /* 0x0000002627147220 */ /* 0x001fca0000410000 */
[----:B------:R-:W-:-:S05]  /*20b0*/  F2FP.F16.F32.PACK_AB R33, R20, R37 ;  /* 0x000000251421723e */ /* 0x000fca00000000ff */
[----:B------:R2:W-:Y:S01]  /*20c0*/  STG.E.64 desc[UR8][R16.64+0x7800], R32 ;  /* 0x0078002010007986 */ /* 0x0005e2000c101b08 */
[----:B------:R-:W-:Y:S05]  /*20d0*/  @!P1 BRA `(.L_x_1584) ;  /* 0xffffffe000a49947 */ /* 0x000fea000383ffff */
[----:B------:R-:W-:Y:S05]  /*20e0*/  EXIT ;  /* 0x000000000000794d */ /* 0x000fea0003800000 */
.L_x_1585:
        /* <DEDUP_REMOVED lines=9> */
.L_x_1714:


//--------------------- .text._ZN13group_norm_v214gn_cuda_kernelI6__halfLi320ELi3ELi16ELi80ELi256ELb1ELi16ELi320ELi320ELi4ELb1ELi21ELb0ELb0ENS_16CompileConditionILi1000EEEEEvPT_PKS4_S7_S7_flPfS8_Pj --------------------------
	.section	.text._ZN13group_norm_v214gn_cuda_kernelI6__halfLi320ELi3ELi16ELi80ELi256ELb1ELi16ELi320ELi320ELi4ELb1ELi21ELb0ELb0ENS_16CompileConditionILi1000EEEEEvPT_PKS4_S7_S7_flPfS8_Pj,"ax",@progbits
	.align	128
        .global         _ZN13group_norm_v214gn_cuda_kernelI6__halfLi320ELi3ELi16ELi80ELi256ELb1ELi16ELi320ELi320ELi4ELb1ELi21ELb0ELb0ENS_16CompileConditionILi1000EEEEEvPT_PKS4_S7_S7_flPfS8_Pj
        .type           _ZN13group_norm_v214gn_cuda_kernelI6__halfLi320ELi3ELi16ELi80ELi256ELb1ELi16ELi320ELi320ELi4ELb1ELi21ELb0ELb0ENS_16CompileConditionILi1000EEEEEvPT_PKS4_S7_S7_flPfS8_Pj,@function
        .size           _ZN13group_norm_v214gn_cuda_kernelI6__halfLi320ELi3ELi16ELi80ELi256ELb1ELi16ELi320ELi320ELi4ELb1ELi21ELb0ELb0ENS_16CompileConditionILi1000EEEEEvPT_PKS4_S7_S7_flPfS8_Pj,(.L_x_1715 - _ZN13group_norm_v214gn_cuda_kernelI6__halfLi320ELi3ELi16ELi80ELi256ELb1ELi16ELi320ELi320ELi4ELb1ELi21ELb0ELb0ENS_16CompileConditionILi1000EEEEEvPT_PKS4_S7_S7_flPfS8_Pj)
        .other          _ZN13group_norm_v214gn_cuda_kernelI6__halfLi320ELi3ELi16ELi80ELi256ELb1ELi16ELi320ELi320ELi4ELb1ELi21ELb0ELb0ENS_16CompileConditionILi1000EEEEEvPT_PKS4_S7_S7_flPfS8_Pj,@"STO_CUDA_ENTRY STV_DEFAULT"
_ZN13group_norm_v214gn_cuda_kernelI6__halfLi320ELi3ELi16ELi80ELi256ELb1ELi16ELi320ELi320ELi4ELb1ELi21ELb0ELb0ENS_16CompileConditionILi1000EEEEEvPT_PKS4_S7_S7_flPfS8_Pj:
.text._ZN13group_norm_v214gn_cuda_kernelI6__halfLi320ELi3ELi16ELi80ELi256ELb1ELi16ELi320ELi320ELi4ELb1ELi21ELb0ELb0ENS_16CompileConditionILi1000EEEEEvPT_PKS4_S7_S7_flPfS8_Pj:
        /* <DEDUP_REMOVED lines=48> */
.L_x_1592:
[C---:B------:R-:W-:Y:S01]  /*0300*/  LOP3.LUT R34, R7.reuse, 0x3, RZ, 0xc0, !PT ;  /* 0x0000000307227812 */ /* 0x040fe200078ec0ff */
[----:B-1----:R-:W1:Y:S01]  /*0310*/  LDCU.64 UR4, c[0x0][0x388] ;  /* 0x00007100ff0477ac */ /* 0x002e620008000a00 */
[--C-:B------:R-:W-:Y:S01]  /*0320*/  SHF.R.U64 R52, R7, 0x2, R8.reuse ;  /* 0x0000000207347819 */ /* 0x100fe20000001208 */
[----:B------:R-:W-:Y:S01]  /*0330*/  IMAD R13, R50, 0x500, RZ ;  /* 0x00000500320d7824 */ /* 0x000fe200078e02ff */
        /* <DEDUP_REMOVED lines=20> */
[----:B------:R-:W-:Y:S01]  /*0480*/  LOP3.LUT R53, R53, 0xc, RZ, 0xc0, !PT ;  /* 0x0000000c35357812 */ /* 0x000fe200078ec0ff */
[--C-:B--2---:R-:W-:Y:S02]  /*0490*/  HADD2.F32 R0, -RZ, R12.reuse.H0_H0 ;  /* 0x2000000cff007230 */ /* 0x104fe40000004100 */
[----:B------:R-:W-:Y:S02]  /*04a0*/  HADD2.F32 R11, -RZ, R12.H1_H1 ;  /* 0x3000000cff0b7230 */ /* 0x000fe40000004100 */
[--C-:B------:R-:W-:Y:S02]  /*04b0*/  HADD2.F32 R12, -RZ, R13.reuse.H0_H0 ;  /* 0x2000000dff0c7230 */ /* 0x100fe40000004100 */
[----:B------:R-:W-:Y:S01]  /*04c0*/  FADD.FTZ R18, RZ, R0 ;  /* 0x00000000ff127221 */ /* 0x000fe20000010000 */
[----:B------:R-:W-:Y:S01]  /*04d0*/  FFMA.FTZ R22, R0, R0, RZ ;  /* 0x0000000000167223 */ /* 0x000fe200000100ff */
[----:B------:R-:W-:-:S02]  /*04e0*/  HADD2.F32 R13, -RZ, R13.H1_H1 ;  /* 0x3000000dff0d7230 */ /* 0x000fc40000004100 */
[----:B------:R-:W-:Y:S01]  /*04f0*/  FADD.FTZ R19, R18, R11 ;  /* 0x0000000b12137221 */ /* 0x000fe20000010000 */
[----:B------:R-:W-:Y:S01]  /*0500*/  FFMA.FTZ R23, R11, R11, R22 ;  /* 0x0000000b0b177223 */ /* 0x000fe20000010016 */
[--C-:B---3--:R-:W-:Y:S02]  /*0510*/  HADD2.F32 R14, -RZ, R16.reuse.H0_H0 ;  /* 0x20000010ff0e7230 */ /* 0x108fe40000004100 */
        /* <DEDUP_REMOVED lines=11> */
[--C-:B----4-:R-:W-:Y:S02]  /*05d0*/  HADD2.F32 R18, -RZ, R20.reuse.H0_H0 ;  /* 0x20000014ff127230 */ /* 0x110fe40000004100 */
        /* <DEDUP_REMOVED lines=11> */
[----:B-----5:R-:W-:-:S02]  /*0690*/  HADD2.F32 R42, -RZ, R44.H0_H0 ;  /* 0x2000002cff2a7230 */ /* 0x020fc40000004100 */
        /* <DEDUP_REMOVED lines=164> */
.L_x_1587:
[----:B------:R-:W-:Y:S05]  /*10e0*/  BSYNC.RECONVERGENT B0 ;  /* 0x0000000000007941 */ /* 0x000fea0003800200 */
.L_x_1586:
        /* <DEDUP_REMOVED lines=28> */
.L_x_1589:
[----:B------:R-:W2:Y:S04]  /*12b0*/  LD.E.STRONG.GPU R23, desc[UR8][R54.64] ;  /* 0x0000000836177980 */ /* 0x000ea8000c10f900 */
[----:B--2---:R-:W-:Y:S01]  /*12c0*/  CCTL.IVALL ;  /* 0x00000000ff00798f */ /* 0x004fe20002000000 */
[----:B------:R-:W-:Y:S05]  /*12d0*/  YIELD ;  /* 0x0000000000007946 */ /* 0x000fea0003800000 */
[----:B-----5:R-:W-:-:S04]  /*12e0*/  LOP3.LUT R23, R23, R22, RZ, 0x3c, !PT ;  /* 0x0000001617177212 */ /* 0x020fc800078e3cff */
[----:B------:R-:W-:-:S13]  /*12f0*/  ISETP.GT.AND P2, PT, R23, -0x1, PT ;  /* 0xffffffff1700780c */ /* 0x000fda0003f44270 */
[----:B------:R-:W-:Y:S05]  /*1300*/  @P2 BRA `(.L_x_1589) ;  /* 0xfffffffc00e82947 */ /* 0x000fea000383ffff */
.L_x_1588:
[----:B------:R-:W-:Y:S05]  /*1310*/  WARPSYNC.ALL ;  /* 0x0000000000007948 */ /* 0x000fea0003800000 */
[----:B------:R-:W-:Y:S08]  /*1320*/  BAR.SYNC.DEFER_BLOCKING 0x0 ;  /* 0x0000000000007b1d */ /* 0x000ff00000010000 */
[----:B0-----:R-:W0:Y:S01]  /*1330*/  LDC.64 R22, c[0x0][0x390] ;  /* 0x0000e400ff167b82 */ /* 0x001e220000000a00 */
[----:B------:R1:W2:Y:S01]  /*1340*/  @!P1 LDG.E.64 R26, desc[UR8][R24.64] ;  /* 0x00000008181a9981 */ /* 0x0002a2000c1e1b00 */
[----:B0-----:R-:W-:-:S06]  /*1350*/  IMAD.WIDE.U32 R22, R56, 0x2, R22 ;  /* 0x0000000238167825 */ /* 0x001fcc00078e0016 */
[----:B-1----:R-:W0:Y:S01]  /*1360*/  LDC.64 R24, c[0x0][0x398] ;  /* 0x0000e600ff187b82 */ /* 0x002e220000000a00 */
[----:B------:R-:W5:Y:S01]  /*1370*/  LDG.E.64.CONSTANT R22, desc[UR8][R22.64] ;  /* 0x0000000816167981 */ /* 0x000f62000c1e9b00 */
[----:B0-----:R-:W-:-:S06]  /*1380*/  IMAD.WIDE.U32 R24, R56, 0x2, R24 ;  /* 0x0000000238187825 */ /* 0x001fcc00078e0018 */
[----:B------:R-:W5:Y:S01]  /*1390*/  LDG.E.64.CONSTANT R24, desc[UR8][R24.64] ;  /* 0x0000000818187981 */ /* 0x000f62000c1e9b00 */
        /* <DEDUP_REMOVED lines=33> */
[----:B------:R-:W-:-:S04]  /*15b0*/  IADD3 R7, P1, PT, R7, 0x15, RZ ;  /* 0x0000001507077810 */ /* 0x000fc80007f3e0ff */
[----:B------:R-:W-:Y:S01]  /*15c0*/  IADD3.X R8, PT, PT, RZ, R8, RZ, P1, !PT ;  /* 0x00000008ff087210 */ /* 0x000fe20000ffe4ff */
[----:B------:R-:W-:Y:S08]  /*15d0*/  @P0 BRA `(.L_x_1591) ;  /* 0x0000000000380947 */ /* 0x000ff00003800000 */
[----:B------:R-:W1:Y:S01]  /*15e0*/  S2UR UR5, SR_CgaCtaId ;  /* 0x00000000000579c3 */ /* 0x000e620000008800 */
[----:B------:R-:W-:Y:S01]  /*15f0*/  UMOV UR4, 0x400 ;  /* 0x0000040000047882 */ /* 0x000fe20000000000 */
[----:B------:R-:W-:Y:S01]  /*1600*/  IADD3 R28, PT, PT, R53, R4, RZ ;  /* 0x00000004351c7210 */ /* 0x000fe20007ffe0ff */
[----:B------:R-:W-:-:S03]  /*1610*/  UIADD3 UR4, UPT, UPT, UR4, 0xc80, URZ ;  /* 0x00000c8004047890 */ /* 0x000fc6000fffe0ff */
[----:B0-----:R-:W-:-:S04]  /*1620*/  SHF.L.U32 R29, R28, 0x1, RZ ;  /* 0x000000011c1d7819 */ /* 0x001fc800000006ff */
[----:B------:R-:W-:-:S04]  /*1630*/  LEA R29, P1, R52, R29, 0x5 ;  /* 0x0000001d341d7211 */ /* 0x000fc800078228ff */
[----:B------:R-:W-:Y:S01]  /*1640*/  LEA.HI.X R52, R52, RZ, R51, 0x5, P1 ;  /* 0x000000ff34347211 */ /* 0x000fe200008f2c33 */
[----:B-1----:R-:W-:-:S06]  /*1650*/  ULEA UR4, UR5, UR4, 0x18 ;  /* 0x0000000405047291 */ /* 0x002fcc000f8ec0ff */
[----:B------:R-:W-:-:S05]  /*1660*/  LEA R26, R4, UR4, 0x3 ;  /* 0x00000004041a7c11 */ /* 0x000fca000f8e18ff */
[----:B------:R-:W0:Y:S01]  /*1670*/  LDCU.64 UR4, c[0x0][0x3b0] ;  /* 0x00007600ff0477ac */ /* 0x000e220008000a00 */
[----:B------:R-:W1:Y:S01]  /*1680*/  LDS.64 R26, [R26] ;  /* 0x000000001a1a7984 */ /* 0x000e620000000a00 */
[----:B0-----:R-:W-:-:S04]  /*1690*/  LEA R28, P1, R29, UR4, 0x2 ;  /* 0x000000041d1c7c11 */ /* 0x001fc8000f8210ff */
[----:B------:R-:W-:-:S05]  /*16a0*/  LEA.HI.X R29, R29, UR5, R52, 0x2, P1 ;  /* 0x000000051d1d7c11 */ /* 0x000fca00088f1434 */
[----:B-1----:R1:W-:Y:S04]  /*16b0*/  STG.E.64 desc[UR8][R28.64], R26 ;  /* 0x0000001a1c007986 */ /* 0x0023e8000c101b08 */
.L_x_1591:
[----:B------:R-:W-:Y:S05]  /*16c0*/  BSYNC.RECONVERGENT B0 ;  /* 0x0000000000007941 */ /* 0x000fea0003800200 */
.L_x_1590:
[----:B------:R-:W2:Y:S01]  /*16d0*/  S2UR UR5, SR_CgaCtaId ;  /* 0x00000000000579c3 */ /* 0x000ea20000008800 */
[----:B------:R-:W-:Y:S01]  /*16e0*/  UMOV UR4, 0x400 ;  /* 0x0000040000047882 */ /* 0x000fe20000000000 */
[----:B------:R-:W-:Y:S01]  /*16f0*/  IMAD.HI.U32 R56, R56, -0x33333333, RZ ;  /* 0xcccccccd38387827 */ /* 0x000fe200078e00ff */
[----:B------:R-:W-:Y:S01]  /*1700*/  UIADD3 UR4, UPT, UPT, UR4, 0xc80, URZ ;  /* 0x00000c8004047890 */ /* 0x000fe2000fffe0ff */
[----:B------:R-:W-:Y:S02]  /*1710*/  LOP3.LUT R46, R46, 0x1, RZ, 0x3c, !PT ;  /* 0x000000012e2e7812 */ /* 0x000fe400078e3cff */
[--C-:B01---5:R-:W-:Y:S01]  /*1720*/  HADD2.F32 R29, -RZ, R22.reuse.H0_H0 ;  /* 0x20000016ff1d7230 */ /* 0x123fe20000004100 */
[----:B------:R-:W-:Y:S01]  /*1730*/  LEA.HI R56, R56, -R53, RZ, 0x1a ;  /* 0x8000003538387211 */ /* 0x000fe200078fd0ff */
[----:B------:R-:W-:Y:S02]  /*1740*/  HADD2.F32 R22, -RZ, R22.H1_H1 ;  /* 0x30000016ff167230 */ /* 0x000fe40000004100 */
[----:B------:R-:W-:-:S02]  /*1750*/  HADD2.F32 R32, -RZ, R25.H1_H1 ;  /* 0x30000019ff207230 */ /* 0x000fc40000004100 */
[--C-:B------:R-:W-:Y:S02]  /*1760*/  HADD2.F32 R33, -RZ, R23.reuse.H0_H0 ;  /* 0x20000017ff217230 */ /* 0x100fe40000004100 */
[----:B------:R-:W-:Y:S01]  /*1770*/  HADD2.F32 R23, -RZ, R23.H1_H1 ;  /* 0x30000017ff177230 */ /* 0x000fe20000004100 */
[----:B--2---:R-:W-:-:S06]  /*1780*/  ULEA UR4, UR5, UR4, 0x18 ;  /* 0x0000000405047291 */ /* 0x004fcc000f8ec0ff */
[----:B------:R-:W-:-:S05]  /*1790*/  LEA R26, R56, UR4, 0x3 ;  /* 0x00000004381a7c11 */ /* 0x000fca000f8e18ff */
[----:B------:R-:W0:Y:S01]  /*17a0*/  LDCU UR4, c[0x0][0x3a0] ;  /* 0x00007400ff0477ac */ /* 0x000e220008000800 */
[----:B------:R-:W0:Y:S02]  /*17b0*/  LDS.64 R26, [R26] ;  /* 0x000000001a1a7984 */ /* 0x000e240000000a00 */
[----:B0-----:R-:W-:Y:S01]  /*17c0*/  FADD.FTZ R27, R27, UR4 ;  /* 0x000000041b1b7e21 */ /* 0x001fe20008010000 */
[--C-:B------:R-:W-:Y:S01]  /*17d0*/  FADD.FTZ R28, R0, -R26.reuse ;  /* 0x8000001a001c7221 */ /* 0x100fe20000010000 */
[--C-:B------:R-:W-:Y:S02]  /*17e0*/  HADD2.F32 R0, -RZ, R24.reuse.H0_H0 ;  /* 0x20000018ff007230 */ /* 0x100fe40000004100 */
[--C-:B------:R-:W-:Y:S01]  /*17f0*/  FADD.FTZ R34, R13, -R26.reuse ;  /* 0x8000001a0d227221 */ /* 0x100fe20000010000 */
[--C-:B------:R-:W-:Y:S01]  /*1800*/  FADD.FTZ R30, R12, -R26.reuse ;  /* 0x8000001a0c1e7221 */ /* 0x100fe20000010000 */
[----:B------:R-:W-:Y:S01]  /*1810*/  HADD2.F32 R12, -RZ, R25.H0_H0 ;  /* 0x20000019ff0c7230 */ /* 0x000fe20000004100 */
[----:B------:R-:W0:Y:S01]  /*1820*/  MUFU.RSQ R27, R27 ;  /* 0x0000001b001b7308 */ /* 0x000e220000001400 */
        /* <DEDUP_REMOVED lines=9> */
[----:B------:R-:W-:Y:S01]  /*18c0*/  FMUL.FTZ R25, R27, R34 ;  /* 0x000000221b197220 */ /* 0x000fe20000410000 */
[----:B------:R-:W-:Y:S01]  /*18d0*/  FADD.FTZ R34, R14, -R26 ;  /* 0x8000001a0e227221 */ /* 0x000fe20000010000 */
[----:B------:R-:W-:Y:S01]  /*18e0*/  FFMA.FTZ R11, R31, R29, R0 ;  /* 0x0000001d1f0b7223 */ /* 0x000fe20000010000 */
[----:B------:R-:W-:-:S02]  /*18f0*/  HADD2.F32 R31, -RZ, R24.H1_H1 ;  /* 0x30000018ff1f7230 */ /* 0x000fc40000004100 */
        /* <DEDUP_REMOVED lines=8> */
[----:B------:R-:W-:Y:S01]  /*1980*/  FMUL.FTZ R35, R28, -1.4426950216293334961 ;  /* 0xbfb8aa3b1c237820 */ /* 0x000fe20000410000 */
[----:B------:R-:W-:Y:S01]  /*1990*/  FMUL.FTZ R36, R30, -1.4426950216293334961 ;  /* 0xbfb8aa3b1e247820 */ /* 0x000fe20000410000 */
[C---:B------:R-:W-:Y:S01]  /*19a0*/  FMUL.FTZ R56, R27.reuse, R56 ;  /* 0x000000381b387220 */ /* 0x040fe20000410000 */
[----:B------:R-:W-:Y:S01]  /*19b0*/  MUFU.EX2 R15, R37 ;  /* 0x00000025000f7308 */ /* 0x000fe20000000800 */
[----:B------:R-:W-:Y:S01]  /*19c0*/  FMUL.FTZ R58, R27, R58 ;  /* 0x0000003a1b3a7220 */ /* 0x000fe20000410000 */
[----:B------:R-:W-:Y:S01]  /*19d0*/  FMUL.FTZ R24, R11, -1.4426950216293334961 ;  /* 0xbfb8aa3b0b187820 */ /* 0x000fe20000410000 */
[----:B------:R-:W-:Y:S01]  /*19e0*/  FFMA.FTZ R42, R23, R56, R32 ;  /* 0x00000038172a7223 */ /* 0x000fe20000010020 */
[----:B------:R-:W-:-:S04]  /*19f0*/  FADD.FTZ R56, R43, -R26 ;  /* 0x8000001a2b387221 */ /* 0x000fc80000010000 */
[----:B------:R0:W2:Y:S01]  /*1a00*/  MUFU.EX2 R13, R35 ;  /* 0x00000023000d7308 */ /* 0x0000a20000000800 */
[----:B------:R-:W-:-:S07]  /*1a10*/  FMUL.FTZ R56, R27, R56 ;  /* 0x000000381b387220 */ /* 0x000fce0000410000 */
[----:B------:R3:W-:Y:S01]  /*1a20*/  MUFU.EX2 R14, R36 ;  /* 0x00000024000e7308 */ /* 0x0007e20000000800 */
[----:B0-----:R-:W-:Y:S01]  /*1a30*/  FMUL.FTZ R35, R27, R38 ;  /* 0x000000261b237220 */ /* 0x001fe20000410000 */
[----:B------:R-:W-:-:S03]  /*1a40*/  FMUL.FTZ R38, R34, -1.4426950216293334961 ;  /* 0xbfb8aa3b22267820 */ /* 0x000fc60000410000 */
[----:B------:R-:W-:-:S03]  /*1a50*/  FFMA.FTZ R35, R22, R35, R31 ;  /* 0x0000002316237223 */ /* 0x000fc6000001001f */
[----:B------:R0:W-:Y:S01]  /*1a60*/  MUFU.EX2 R16, R38 ;  /* 0x0000002600107308 */ /* 0x0001e20000000800 */
[----:B---3--:R-:W-:Y:S01]  /*1a70*/  FMUL.FTZ R36, R27, R40 ;  /* 0x000000281b247220 */ /* 0x008fe20000410000 */
[----:B------:R-:W-:Y:S01]  /*1a80*/  FMUL.FTZ R39, R35, -1.4426950216293334961 ;  /* 0xbfb8aa3b23277820 */ /* 0x000fe20000410000 */
[----:B------:R-:W-:Y:S01]  /*1a90*/  FADD.FTZ R40, R17, -R26 ;  /* 0x8000001a11287221 */ /* 0x000fe20000010000 */
[----:B--2---:R-:W-:Y:S01]  /*1aa0*/  FADD.FTZ R13, R13, 1 ;  /* 0x3f8000000d0d7421 */ /* 0x004fe20000010000 */
[----:B------:R-:W-:Y:S02]  /*1ab0*/  FFMA.FTZ R36, R33, R36, R12 ;  /* 0x0000002421247223 */ /* 0x000fe4000001000c */
[C---:B------:R-:W-:Y:S01]  /*1ac0*/  FMUL.FTZ R37, R27.reuse, R40 ;  /* 0x000000281b257220 */ /* 0x040fe20000410000 */
[----:B------:R2:W-:Y:S01]  /*1ad0*/  MUFU.EX2 R17, R39 ;  /* 0x0000002700117308 */ /* 0x0005e20000000800 */
[----:B0-----:R-:W-:Y:S01]  /*1ae0*/  FMUL.FTZ R38, R27, R52 ;  /* 0x000000341b267220 */ /* 0x001fe20000410000 */
[----:B------:R-:W-:Y:S01]  /*1af0*/  FADD.FTZ R52, R19, -R26 ;  /* 0x8000001a13347221 */ /* 0x000fe20000010000 */
[----:B------:R-:W-:Y:S01]  /*1b00*/  FMUL.FTZ R40, R36, -1.4426950216293334961 ;  /* 0xbfb8aa3b24287820 */ /* 0x000fe20000410000 */
[----:B------:R-:W-:Y:S01]  /*1b10*/  FFMA.FTZ R37, R23, R37, R32 ;  /* 0x0000002517257223 */ /* 0x000fe20000010020 */
[C-C-:B------:R-:W-:Y:S01]  /*1b20*/  FFMA.FTZ R38, R29.reuse, R38, R0.reuse ;  /* 0x000000261d267223 */ /* 0x140fe20000010000 */
[----:B------:R-:W-:-:S02]  /*1b30*/  FFMA.FTZ R29, R29, R58, R0 ;  /* 0x0000003a1d1d7223 */ /* 0x000fc40000010000 */
[----:B------:R0:W-:Y:S01]  /*1b40*/  MUFU.EX2 R18, R40 ;  /* 0x0000002800127308 */ /* 0x0001e20000000800 */
[----:B--2---:R-:W-:Y:S01]  /*1b50*/  FMUL.FTZ R39, R27, R52 ;  /* 0x000000341b277220 */ /* 0x004fe20000410000 */
[--C-:B------:R-:W-:Y:S01]  /*1b60*/  FADD.FTZ R52, R20, -R26.reuse ;  /* 0x8000001a14347221 */ /* 0x100fe20000010000 */
[----:B------:R-:W-:Y:S01]  /*1b70*/  FADD.FTZ R26, R45, -R26 ;  /* 0x8000001a2d1a7221 */ /* 0x000fe20000010000 */
[----:B------:R-:W-:Y:S01]  /*1b80*/  FMUL.FTZ R41, R37, -1.4426950216293334961 ;  /* 0xbfb8aa3b25297820 */ /* 0x000fe20000410000 */
[--C-:B------:R-:W-:Y:S01]  /*1b90*/  FFMA.FTZ R39, R22, R39, R31.reuse ;  /* 0x0000002716277223 */ /* 0x100fe2000001001f */
[----:B------:R-:W-:Y:S01]  /*1ba0*/  FMUL.FTZ R51, R38, -1.4426950216293334961 ;  /* 0xbfb8aa3b26337820 */ /* 0x000fe20000410000 */
[----:B------:R-:W-:Y:S01]  /*1bb0*/  FFMA.FTZ R31, R22, R56, R31 ;  /* 0x00000038161f7223 */ /* 0x000fe2000001001f */
[----:B------:R2:W-:Y:S01]  /*1bc0*/  MUFU.EX2 R19, R41 ;  /* 0x0000002900137308 */ /* 0x0005e20000000800 */
[----:B0-----:R-:W-:Y:S01]  /*1bd0*/  FMUL.FTZ R40, R27, R52 ;  /* 0x000000341b287220 */ /* 0x001fe20000410000 */
[----:B------:R-:W-:Y:S01]  /*1be0*/  FMUL.FTZ R52, R39, -1.4426950216293334961 ;  /* 0xbfb8aa3b27347820 */ /* 0x000fe20000410000 */
[----:B------:R-:W-:-:S02]  /*1bf0*/  FMUL.FTZ R43, R29, -1.4426950216293334961 ;  /* 0xbfb8aa3b1d2b7820 */ /* 0x000fc40000410000 */
[----:B------:R-:W-:-:S03]  /*1c00*/  FFMA.FTZ R40, R33, R40, R12 ;  /* 0x0000002821287223 */ /* 0x000fc6000001000c */
[----:B------:R0:W-:Y:S01]  /*1c10*/  MUFU.EX2 R21, R52 ;  /* 0x0000003400157308 */ /* 0x0001e20000000800 */
[----:B--2---:R-:W-:-:S07]  /*1c20*/  FMUL.FTZ R41, R40, -1.4426950216293334961 ;  /* 0xbfb8aa3b28297820 */ /* 0x004fce0000410000 */
[----:B------:R2:W-:Y:S01]  /*1c30*/  MUFU.EX2 R20, R51 ;  /* 0x0000003300147308 */ /* 0x0005e20000000800 */
[C---:B0-----:R-:W-:Y:S01]  /*1c40*/  FMUL.FTZ R52, R27.reuse, R44 ;  /* 0x0000002c1b347220 */ /* 0x041fe20000410000 */
[----:B------:R-:W-:Y:S01]  /*1c50*/  FMUL.FTZ R27, R27, R26 ;  /* 0x0000001a1b1b7220 */ /* 0x000fe20000410000 */
[----:B------:R-:W-:Y:S02]  /*1c60*/  FMUL.FTZ R44, R31, -1.4426950216293334961 ;  /* 0xbfb8aa3b1f2c7820 */ /* 0x000fe40000410000 */
[----:B------:R-:W-:Y:S01]  /*1c70*/  FFMA.FTZ R33, R33, R52, R12 ;  /* 0x0000003421217223 */ /* 0x000fe2000001000c */
[----:B------:R-:W-:Y:S02]  /*1c80*/  FFMA.FTZ R23, R23, R27, R32 ;  /* 0x0000001b17177223 */ /* 0x000fe40000010020 */
[----:B------:R-:W-:Y:S01]  /*1c90*/  MUFU.EX2 R41, R41 ;  /* 0x0000002900297308 */ /* 0x000fe20000000800 */
[----:B------:R-:W-:Y:S01]  /*1ca0*/  FMUL.FTZ R26, R33, -1.4426950216293334961 ;  /* 0xbfb8aa3b211a7820 */ /* 0x000fe20000410000 */
[----:B--2---:R-:W-:Y:S01]  /*1cb0*/  FMUL.FTZ R51, R42, -1.4426950216293334961 ;  /* 0xbfb8aa3b2a337820 */ /* 0x004fe20000410000 */
[----:B------:R-:W-:-:S05]  /*1cc0*/  FMUL.FTZ R27, R23, -1.4426950216293334961 ;  /* 0xbfb8aa3b171b7820 */ /* 0x000fca0000410000 */
[----:B------:R-:W0:Y:S08]  /*1cd0*/  MUFU.EX2 R24, R24 ;  /* 0x0000001800187308 */ /* 0x000e300000000800 */
[----:B------:R-:W2:Y:S08]  /*1ce0*/  MUFU.EX2 R0, R51 ;  /* 0x0000003300007308 */ /* 0x000eb00000000800 */
[----:B------:R3:W4:Y:S01]  /*1cf0*/  MUFU.EX2 R22, R43 ;  /* 0x0000002b00167308 */ /* 0x0007220000000800 */
[----:B0-----:R-:W-:-:S07]  /*1d00*/  FADD.FTZ R24, R24, 1 ;  /* 0x3f80000018187421 */ /* 0x001fce0000010000 */
[----:B------:R-:W0:Y:S01]  /*1d10*/  MUFU.EX2 R12, R44 ;  /* 0x0000002c000c7308 */ /* 0x000e220000000800 */
[----:B---3--:R-:W-:Y:S01]  /*1d20*/  FADD.FTZ R43, R14, 1 ;  /* 0x3f8000000e2b7421 */ /* 0x008fe20000010000 */
[----:B------:R-:W-:Y:S01]  /*1d30*/  FADD.FTZ R14, R15, 1 ;  /* 0x3f8000000f0e7421 */ /* 0x000fe20000010000 */
[----:B------:R-:W-:Y:S01]  /*1d40*/  FADD.FTZ R15, R16, 1 ;  /* 0x3f800000100f7421 */ /* 0x000fe20000010000 */
[----:B------:R-:W-:Y:S01]  /*1d50*/  FADD.FTZ R16, R17, 1 ;  /* 0x3f80000011107421 */ /* 0x000fe20000010000 */
[----:B------:R-:W-:Y:S01]  /*1d60*/  FADD.FTZ R17, R18, 1 ;  /* 0x3f80000012117421 */ /* 0x000fe20000010000 */
[----:B------:R-:W-:Y:S01]  /*1d70*/  FADD.FTZ R18, R19, 1 ;  /* 0x3f80000013127421 */ /* 0x000fe20000010000 */
[----:B------:R-:W-:Y:S01]  /*1d80*/  FADD.FTZ R19, R20, 1 ;  /* 0x3f80000014137421 */ /* 0x000fe20000010000 */
[----:B------:R-:W3:Y:S01]  /*1d90*/  MUFU.EX2 R26, R26 ;  /* 0x0000001a001a7308 */ /* 0x000ee20000000800 */
[----:B------:R-:W-:Y:S01]  /*1da0*/  FADD.FTZ R20, R21, 1 ;  /* 0x3f80000015147421 */ /* 0x000fe20000010000 */
[----:B------:R-:W-:Y:S01]  /*1db0*/  FADD.FTZ R21, R41, 1 ;  /* 0x3f80000029157421 */ /* 0x000fe20000010000 */
[----:B--2---:R-:W-:Y:S01]  /*1dc0*/  FADD.FTZ R41, R0, 1 ;  /* 0x3f80000000297421 */ /* 0x004fe20000010000 */
[----:B----4-:R-:W-:-:S04]  /*1dd0*/  FADD.FTZ R22, R22, 1 ;  /* 0x3f80000016167421 */ /* 0x010fc80000010000 */
[----:B------:R-:W2:Y:S01]  /*1de0*/  MUFU.EX2 R27, R27 ;  /* 0x0000001b001b7308 */ /* 0x000ea20000000800 */
[----:B0-----:R-:W-:Y:S01]  /*1df0*/  FADD.FTZ R0, R12, 1 ;  /* 0x3f8000000c007421 */ /* 0x001fe20000010000 */
[----:B-1----:R-:W-:-:S06]  /*1e00*/  IADD3 R12, P1, PT, R9, UR4, RZ ;  /* 0x00000004090c7c10 */ /* 0x002fcc000ff3e0ff */
[----:B------:R-:W0:Y:S01]  /*1e10*/  MUFU.RCP R24, R24 ;  /* 0x0000001800187308 */ /* 0x000e220000001000 */
[----:B---3--:R-:W-:-:S07]  /*1e20*/  FADD.FTZ R26, R26, 1 ;  /* 0x3f8000001a1a7421 */ /* 0x008fce0000010000 */
[----:B------:R-:W1:Y:S01]  /*1e30*/  MUFU.RCP R13, R13 ;  /* 0x0000000d000d7308 */ /* 0x000e620000001000 */
[----:B--2---:R-:W-:-:S07]  /*1e40*/  FADD.FTZ R27, R27, 1 ;  /* 0x3f8000001b1b7421 */ /* 0x004fce0000010000 */
[----:B------:R-:W2:Y:S01]  /*1e50*/  MUFU.RCP R43, R43 ;  /* 0x0000002b002b7308 */ /* 0x000ea20000001000 */
[----:B0-----:R-:W-:-:S07]  /*1e60*/  FMUL.FTZ R24, R11, R24 ;  /* 0x000000180b187220 */ /* 0x001fce0000410000 */
[----:B------:R-:W0:Y:S01]  /*1e70*/  MUFU.RCP R14, R14 ;  /* 0x0000000e000e7308 */ /* 0x000e220000001000 */
[----:B-1----:R-:W-:Y:S01]  /*1e80*/  FMUL.FTZ R11, R28, R13 ;  /* 0x0000000d1c0b7220 */ /* 0x002fe20000410000 */
[----:B------:R-:W-:Y:S02]  /*1e90*/  IADD3.X R13, PT, PT, R10, UR5, RZ, P1, !PT ;  /* 0x000000050a0d7c10 */ /* 0x000fe40008ffe4ff */
[----:B------:R-:W-:Y:S02]  /*1ea0*/  ISETP.GE.U32.AND P1, PT, R7, R2, PT ;  /* 0x000000020700720c */ /* 0x000fe40003f26070 */
[----:B------:R-:W-:Y:S02]  /*1eb0*/  F2FP.F16.F32.PACK_AB R24, R11, R24 ;  /* 0x000000180b18723e */ /* 0x000fe400000000ff */
[----:B------:R-:W1:Y:S01]  /*1ec0*/  MUFU.RCP R15, R15 ;  /* 0x0000000f000f7308 */ /* 0x000e620000001000 */
[----:B--2---:R-:W-:Y:S01]  /*1ed0*/  FMUL.FTZ R43, R30, R43 ;  /* 0x0000002b1e2b7220 */ /* 0x004fe20000410000 */
[----:B------:R-:W-:-:S06]  /*1ee0*/  ISETP.GE.AND.EX P1, PT, R8, R3, PT, P1 ;  /* 0x000000030800720c */ /* 0x000fcc0003f26310 */
[----:B------:R-:W2:Y:S01]  /*1ef0*/  MUFU.RCP R16, R16 ;  /* 0x0000001000107308 */ /* 0x000ea20000001000 */
[----:B0-----:R-:W-:-:S05]  /*1f00*/  FMUL.FTZ R14, R25, R14 ;  /* 0x0000000e190e7220 */ /* 0x001fca0000410000 */
[----:B------:R-:W-:Y:S02]  /*1f10*/  F2FP.F16.F32.PACK_AB R25, R14, R43 ;  /* 0x0000002b0e19723e */ /* 0x000fe400000000ff */
[----:B------:R-:W0:Y:S01]  /*1f20*/  MUFU.RCP R17, R17 ;  /* 0x0000001100117308 */ /* 0x000e220000001000 */
[----:B-1----:R-:W-:Y:S02]  /*1f30*/  FMUL.FTZ R15, R34, R15 ;  /* 0x0000000f220f7220 */ /* 0x002fe40000410000 */
[----:B------:R1:W-:Y:S05]  /*1f40*/  STG.E.64 desc[UR8][R12.64], R24 ;  /* 0x000000180c007986 */ /* 0x0003ea000c101b08 */
[----:B------:R-:W3:Y:S01]  /*1f50*/  MUFU.RCP R18, R18 ;  /* 0x0000001200127308 */ /* 0x000ee20000001000 */
[----:B--2---:R-:W-:-:S05]  /*1f60*/  FMUL.FTZ R16, R35, R16 ;  /* 0x0000001023107220 */ /* 0x004fca0000410000 */
[----:B------:R-:W-:Y:S02]  /*1f70*/  F2FP.F16.F32.PACK_AB R16, R16, R15 ;  /* 0x0000000f1010723e */ /* 0x000fe400000000ff */
[----:B------:R-:W2:Y:S01]  /*1f80*/  MUFU.RCP R19, R19 ;  /* 0x0000001300137308 */ /* 0x000ea20000001000 */
[----:B0-----:R-:W-:-:S07]  /*1f90*/  FMUL.FTZ R17, R36, R17 ;  /* 0x0000001124117220 */ /* 0x001fce0000410000 */
[----:B------:R-:W0:Y:S01]  /*1fa0*/  MUFU.RCP R20, R20 ;  /* 0x0000001400147308 */ /* 0x000e220000001000 */
[----:B---3--:R-:W-:-:S05]  /*1fb0*/  FMUL.FTZ R18, R37, R18 ;  /* 0x0000001225127220 */ /* 0x008fca0000410000 */
[----:B------:R-:W-:Y:S02]  /*1fc0*/  F2FP.F16.F32.PACK_AB R17, R18, R17 ;  /* 0x000000111211723e */ /* 0x000fe400000000ff */
[----:B------:R-:W3:Y:S01]  /*1fd0*/  MUFU.RCP R21, R21 ;  /* 0x0000001500157308 */ /* 0x000ee20000001000 */
[----:B--2---:R-:W-:Y:S02]  /*1fe0*/  FMUL.FTZ R19, R38, R19 ;  /* 0x0000001326137220 */ /* 0x004fe40000410000 */
[----:B------:R1:W-:Y:S05]  /*1ff0*/  STG.E.64 desc[UR8][R12.64+0x2800], R16 ;  /* 0x002800100c007986 */ /* 0x0003ea000c101b08 */
[----:B------:R-:W2:Y:S01]  /*2000*/  MUFU.RCP R41, R41 ;  /* 0x0000002900297308 */ /* 0x000ea20000001000 */
[----:B0-----:R-:W-:-:S05]  /*2010*/  FMUL.FTZ R20, R39, R20 ;  /* 0x0000001427147220 */ /* 0x001fca0000410000 */
[----:B------:R-:W-:Y:S02]  /*2020*/  F2FP.F16.F32.PACK_AB R20, R20, R19 ;  /* 0x000000131414723e */ /* 0x000fe400000000ff */
[----:B------:R-:W0:Y:S01]  /*2030*/  MUFU.RCP R22, R22 ;  /* 0x0000001600167308 */ /* 0x000e220000001000 */
[----:B---3--:R-:W-:-:S07]  /*2040*/  FMUL.FTZ R21, R40, R21 ;  /* 0x0000001528157220 */ /* 0x008fce0000410000 */
[----:B------:R-:W3:Y:S01]  /*2050*/  MUFU.RCP R0, R0 ;  /* 0x0000000000007308 */ /* 0x000ee20000001000 */
[----:B--2---:R-:W-:-:S05]  /*2060*/  FMUL.FTZ R42, R42, R41 ;  /* 0x000000292a2a7220 */ /* 0x004fca0000410000 */
[----:B------:R-:W-:Y:S02]  /*2070*/  F2FP.F16.F32.PACK_AB R21, R42, R21 ;  /* 0x000000152a15723e */ /* 0x000fe400000000ff */
[----:B------:R-:W2:Y:S01]  /*2080*/  MUFU.RCP R26, R26 ;  /* 0x0000001a001a7308 */ /* 0x000ea20000001000 */
[----:B0-----:R-:W-:Y:S02]  /*2090*/  FMUL.FTZ R22, R29, R22 ;  /* 0x000000161d167220 */ /* 0x001fe40000410000 */
[----:B------:R1:W-:Y:S05]  /*20a0*/  STG.E.64 desc[UR8][R12.64+0x5000], R20 ;  /* 0x005000140c007986 */ /* 0x0003ea000c101b08 */
[----:B------:R-:W0:Y:S01]  /*20b0*/  MUFU.RCP R32, R27 ;  /* 0x0000001b00207308 */ /* 0x000e220000001000 */
[----:B---3--:R-:W-:-:S05]  /*20c0*/  FMUL.FTZ R31, R31, R0 ;  /* 0x000000001f1f7220 */ /* 0x008fca0000410000 */
[----:B------:R-:W-:Y:S01]  /*20d0*/  F2FP.F16.F32.PACK_AB R22, R31, R22 ;  /* 0x000000161f16723e */ /* 0x000fe200000000ff */
[----:B--2---:R-:W-:Y:S01]  /*20e0*/  FMUL.FTZ R26, R33, R26 ;  /* 0x0000001a211a7220 */ /* 0x004fe20000410000 */
[----:B0-----:R-:W-:-:S05]  /*20f0*/  FMUL.FTZ R23, R23, R32 ;  /* 0x0000002017177220 */ /* 0x001fca0000410000 */
[----:B------:R-:W-:-:S05]  /*2100*/  F2FP.F16.F32.PACK_AB R23, R23, R26 ;  /* 0x0000001a1717723e */ /* 0x000fca00000000ff */
[----:B------:R1:W-:Y:S01]  /*2110*/  STG.E.64 desc[UR8][R12.64+0x7800], R22 ;  /* 0x007800160c007986 */ /* 0x0003e2000c101b08 */
[----:B------:R-:W-:Y:S05]  /*2120*/  @!P1 BRA `(.L_x_1592) ;  /* 0xffffffe000749947 */ /* 0x000fea000383ffff */
[----:B------:R-:W-:Y:S05]  /*2130*/  EXIT ;  /* 0x000000000000794d */ /* 0x000fea0003800000 */
.L_x_1593:
        /* <DEDUP_REMOVED lines=12> */
.L_x_1715:


//--------------------- .text._ZN13group_norm_v214gn_cuda_kernelI6__halfLi320ELi1ELi16ELi80ELi256ELb1ELi32ELi320ELi320ELi4ELb1ELi18ELb0ELb0ENS_16CompileConditionILi1000EEEEEvPT_PKS4_S7_S7_flPfS8_Pj --------------------------
	.section	.text._ZN13group_norm_v214gn_cuda_kernelI6__halfLi320ELi1ELi16ELi80ELi256ELb1ELi32ELi320ELi320ELi4ELb1ELi18ELb0ELb0ENS_16CompileConditionILi1000EEEEEvPT_PKS4_S7_S7_flPfS8_Pj,"ax",@progbits
	.align	128
        .global         _ZN13group_norm_v214gn_cuda_kernelI6__halfLi320ELi1ELi16ELi80ELi256ELb1ELi32ELi320ELi320ELi4ELb1ELi18ELb0ELb0ENS_16CompileConditionILi1000EEEEEvPT_PKS4_S7_S7_flPfS8_Pj
        .type           _ZN13group_norm_v214gn_cuda_kernelI6__halfLi320ELi1ELi16ELi80ELi256ELb1ELi32ELi320ELi320ELi4ELb1ELi18ELb0ELb0ENS_16CompileConditionILi1000EEEEEvPT_PKS4_S7_S7_flPfS8_Pj,@function
        .size           _ZN13group_norm_v214gn_cuda_kernelI6__halfLi320ELi1ELi16ELi80ELi256ELb1ELi32ELi320ELi320ELi4ELb1ELi18ELb0ELb0ENS_16CompileConditionILi1000EEEEEvPT_PKS4_S7_S7_flPfS8_Pj,(.L_x_1716 - _ZN13group_norm_v214gn_cuda_kernelI6__halfLi320ELi1ELi16ELi80ELi256ELb1ELi32ELi320ELi320ELi4ELb1ELi18ELb0ELb0ENS_16CompileConditionILi1000EEEEEvPT_PKS4_S7_S7_flPfS8_Pj)
        .other          _ZN13group_norm_v214gn_cuda_kernelI6__halfLi320ELi1ELi16ELi80ELi256ELb1ELi32ELi320ELi320ELi4ELb1ELi18ELb0ELb0ENS_16CompileConditionILi1000EEEEEvPT_PKS4_S7_S7_flPfS8_Pj,@"STO_CUDA_ENTRY STV_DEFAULT"
_ZN13group_norm_v214gn_cuda_kernelI6__halfLi320ELi1ELi16ELi80ELi256ELb1ELi32ELi320ELi320ELi4ELb1ELi18ELb0ELb0ENS_16CompileConditionILi1000EEEEEvPT_PKS4_S7_S7_flPfS8_Pj:
.text._ZN13group_norm_v214gn_cuda_kernelI6__halfLi320ELi1ELi16ELi80ELi256ELb1ELi32ELi320ELi320ELi4ELb1ELi18ELb0ELb0ENS_16CompileConditionILi1000EEEEEvPT_PKS4_S7_S7_flPfS8_Pj:
        /* <DEDUP_REMOVED lines=56> */
.L_x_1602:
[C---:B------:R-:W-:Y:S01]  /*0380*/  LOP3.LUT R44, R10.reuse, 0x3, RZ, 0xc0, !PT ;  /* 0x000000030a2c7812 */ /* 0x040fe200078ec0ff */
[----:B------:R-:W1:Y:S01]  /*0390*/  LDCU.64 UR6, c[0x0][0x388] ;  /* 0x00007100ff0677ac */ /* 0x000e620008000a00 */
[--C-:B------:R-:W-:Y:S01]  /*03a0*/  SHF.R.U64 R17, R10, 0x2, R11.reuse ;  /* 0x000000020a117819 */ /* 0x100fe2000000120b */
[----:B------:R-:W-:Y:S01]  /*03b0*/  IMAD R23, R6, 0x500, RZ ;  /* 0x0000050006177824 */ /* 0x000fe200078e02ff */
[----:B------:R-:W-:Y:S01]  /*03c0*/  MOV R87, RZ ;  /* 0x000000ff00577202 */ /* 0x000fe20000000f00 */
[----:B------:R-:W-:Y:S01]  /*03d0*/  IMAD R44, R44, 0x140, RZ ;  /* 0x000001402c2c7824 */ /* 0x000fe200078e02ff */
[----:B--2---:R-:W-:Y:S01]  /*03e0*/  SHF.R.U32.HI R18, RZ, 0x2, R11 ;  /* 0x00000002ff127819 */ /* 0x004fe2000001160b */
        /* <DEDUP_REMOVED lines=29> */
[--C-:B-1----:R-:W-:Y:S02]  /*05c0*/  HADD2.F32 R22, -RZ, R33.reuse.H0_H0 ;  /* 0x20000021ff167230 */ /* 0x102fe40000004100 */
[----:B------:R-:W-:Y:S01]  /*05d0*/  FADD.FTZ R24, RZ, R0 ;  /* 0x00000000ff187221 */ /* 0x000fe20000010000 */
[----:B------:R-:W-:Y:S01]  /*05e0*/  FFMA.FTZ R28, R0, R0, RZ ;  /* 0x00000000001c7223 */ /* 0x000fe200000100ff */
        /* <DEDUP_REMOVED lines=84> */
[----:B------:R-:W-:Y:S01]  /*0b30*/  HADD2.F32 R77, -RZ, R43.H1_H1 ;  /* 0x3000002bff4d7230 */ /* 0x000fe20000004100 */
[----:B------:R-:W-:Y:S01]  /*0b40*/  CS2R R42, SRZ ;  /* 0x00000000002a7805 */ /* 0x000fe2000001ff00 */
        /* <DEDUP_REMOVED lines=153> */
.L_x_1595:
[----:B------:R-:W-:Y:S05]  /*14e0*/  BSYNC.RECONVERGENT B0 ;  /* 0x0000000000007941 */ /* 0x000fea0003800200 */
.L_x_1594:
        /* <DEDUP_REMOVED lines=23> */
.L_x_1597:
[----:B------:R-:W2:Y:S04]  /*1660*/  LD.E.STRONG.GPU R35, desc[UR10][R82.64] ;  /* 0x0000000a52237980 */ /* 0x000ea8000c10f900 */
[----:B--2---:R-:W-:Y:S01]  /*1670*/  CCTL.IVALL ;  /* 0x00000000ff00798f */ /* 0x004fe20002000000 */
[----:B------:R-:W-:Y:S05]  /*1680*/  YIELD ;  /* 0x0000000000007946 */ /* 0x000fea0003800000 */
[----:B-----5:R-:W-:-:S04]  /*1690*/  LOP3.LUT R35, R35, R34, RZ, 0x3c, !PT ;  /* 0x0000002223237212 */ /* 0x020fc800078e3cff */
[----:B------:R-:W-:-:S13]  /*16a0*/  ISETP.GT.AND P2, PT, R35, -0x1, PT ;  /* 0xffffffff2300780c */ /* 0x000fda0003f44270 */
[----:B------:R-:W-:Y:S05]  /*16b0*/  @P2 BRA `(.L_x_1597) ;  /* 0xfffffffc00e82947 */ /* 0x000fea000383ffff */
.L_x_1596:
        /* <DEDUP_REMOVED lines=11> */
.L_x_1599:
[----:B------:R-:W-:Y:S05]  /*1770*/  BSYNC.RECONVERGENT B0 ;  /* 0x0000000000007941 */ /* 0x000fea0003800200 */
.L_x_1598:
        /* <DEDUP_REMOVED lines=32> */
.L_x_1601:
[----:B------:R-:W-:Y:S05]  /*1980*/  BSYNC.RECONVERGENT B0 ;  /* 0x0000000000007941 */ /* 0x000fea0003800200 */
.L_x_1600:
[----:B------:R-:W2:Y:S01]  /*1990*/  S2UR UR6, SR_CgaCtaId ;  /* 0x00000000000679c3 */ /* 0x000ea20000008800 */
[----:B------:R-:W-:Y:S01]  /*19a0*/  UMOV UR5, 0x400 ;  /* 0x0000040000057882 */ /* 0x000fe20000000000 */
[----:B------:R-:W-:Y:S01]  /*19b0*/  IMAD.HI.U32 R87, R86, -0x33333333, RZ ;  /* 0xcccccccd56577827 */ /* 0x000fe200078e00ff */
[----:B------:R-:W-:Y:S01]  /*19c0*/  UIADD3 UR5, UPT, UPT, UR5, 0xc80, URZ ;  /* 0x00000c8005057890 */ /* 0x000fe2000fffe0ff */
[----:B------:R-:W-:-:S03]  /*19d0*/  LOP3.LUT R9, R9, 0x1, RZ, 0x3c, !PT ;  /* 0x0000000109097812 */ /* 0x000fc600078e3cff */
[----:B------:R-:W-:Y:S01]  /*19e0*/  LEA.HI R87, R87, -R78, RZ, 0x1a ;  /* 0x8000004e57577211 */ /* 0x000fe200078fd0ff */
[----:B--2---:R-:W-:Y:S01]  /*19f0*/  ULEA UR5, UR6, UR5, 0x18 ;  /* 0x0000000506057291 */ /* 0x004fe2000f8ec0ff */
[----:B------:R-:W2:Y:S05]  /*1a00*/  LDCU.64 UR6, c[0x0][0x380] ;  /* 0x00007000ff0677ac */ /* 0x000eaa0008000a00 */
[----:B01----:R-:W-:-:S05]  /*1a10*/  LEA R34, R87, UR5, 0x3 ;  /* 0x0000000557227c11 */ /* 0x003fca000f8e18ff */
[----:B------:R-:W0:Y:S01]  /*1a20*/  LDCU UR5, c[0x0][0x3a0] ;  /* 0x00007400ff0577ac */ /* 0x000e220008000800 */
[----:B------:R-:W0:Y:S02]  /*1a30*/  LDS.64 R34, [R34] ;  /* 0x0000000022227984 */ /* 0x000e240000000a00 */
[----:B0-----:R-:W-:Y:S01]  /*1a40*/  FADD.FTZ R17, R35, UR5 ;  /* 0x0000000523117e21 */ /* 0x001fe20008010000 */
[--C-:B------:R-:W-:Y:S01]  /*1a50*/  FADD.FTZ R18, R0, -R34.reuse ;  /* 0x8000002200127221 */ /* 0x100fe20000010000 */
[----:B-----5:R-:W-:Y:S02]  /*1a60*/  HADD2.F32 R35, -RZ, R36.H0_H0 ;  /* 0x20000024ff237230 */ /* 0x020fe40000004100 */
[--C-:B------:R-:W-:Y:S01]  /*1a70*/  FADD.FTZ R42, R22, -R34.reuse ;  /* 0x80000022162a7221 */ /* 0x100fe20000010000 */
[--C-:B------:R-:W-:Y:S02]  /*1a80*/  HADD2.F32 R0, -RZ, R38.reuse.H0_H0 ;  /* 0x20000026ff007230 */ /* 0x100fe40000004100 */
[----:B------:R-:W-:Y:S01]  /*1a90*/  FADD.FTZ R40, R21, -R34 ;  /* 0x8000002215287221 */ /* 0x000fe20000010000 */
[----:B------:R-:W0:Y:S01]  /*1aa0*/  MUFU.RSQ R17, R17 ;  /* 0x0000001100117308 */ /* 0x000e220000001400 */
[----:B------:R-:W-:-:S02]  /*1ab0*/  HADD2.F32 R21, -RZ, R38.H1_H1 ;  /* 0x30000026ff157230 */ /* 0x000fc40000004100 */
[--C-:B------:R-:W-:Y:S01]  /*1ac0*/  FADD.FTZ R78, R65, -R34.reuse ;  /* 0x80000022414e7221 */ /* 0x100fe20000010000 */
[--C-:B------:R-:W-:Y:S02]  /*1ad0*/  HADD2.F32 R38, -RZ, R37.reuse.H0_H0 ;  /* 0x20000025ff267230 */ /* 0x100fe40000004100 */
[--C-:B------:R-:W-:Y:S01]  /*1ae0*/  FADD.FTZ R46, R23, -R34.reuse ;  /* 0x80000022172e7221 */ /* 0x100fe20000010000 */
[----:B------:R-:W-:Y:S02]  /*1af0*/  HADD2.F32 R37, -RZ, R37.H1_H1 ;  /* 0x30000025ff257230 */ /* 0x000fe40000004100 */
[--C-:B------:R-:W-:Y:S01]  /*1b00*/  FADD.FTZ R80, R66, -R34.reuse ;  /* 0x8000002242507221 */ /* 0x100fe20000010000 */
[--C-:B------:R-:W-:Y:S01]  /*1b10*/  FADD.FTZ R48, R24, -R34.reuse ;  /* 0x8000002218307221 */ /* 0x100fe20000010000 */
[--C-:B------:R-:W-:Y:S01]  /*1b20*/  FADD.FTZ R50, R26, -R34.reuse ;  /* 0x800000221a327221 */ /* 0x100fe20000010000 */
[----:B------:R-:W-:Y:S02]  /*1b30*/  HADD2.F32 R36, -RZ, R36.H1_H1 ;  /* 0x30000024ff247230 */ /* 0x000fe40000004100 */
        /* <DEDUP_REMOVED lines=9> */
[----:B------:R-:W-:Y:S01]  /*1bd0*/  FMUL.FTZ R78, R17, R78 ;  /* 0x0000004e114e7220 */ /* 0x000fe20000410000 */
[----:B------:R-:W-:Y:S01]  /*1be0*/  FADD.FTZ R92, R73, -R34 ;  /* 0x80000022495c7221 */ /* 0x000fe20000010000 */
[----:B------:R-:W-:Y:S01]  /*1bf0*/  FFMA.FTZ R18, R41, R35, R0 ;  /* 0x0000002329127223 */ /* 0x000fe20000010000 */
[----:B------:R-:W-:-:S02]  /*1c00*/  HADD2.F32 R41, -RZ, R39.H0_H0 ;  /* 0x20000027ff297230 */ /* 0x000fc40000004100 */
[C---:B------:R-:W-:Y:S01]  /*1c10*/  FMUL.FTZ R40, R17.reuse, R40 ;  /* 0x0000002811287220 */ /* 0x040fe20000410000 */
[----:B------:R-:W-:Y:S01]  /*1c20*/  FMUL.FTZ R56, R17, R60 ;  /* 0x0000003c11387220 */ /* 0x000fe20000410000 */
[----:B------:R-:W-:Y:S01]  /*1c30*/  FMUL.FTZ R43, R18, -1.4426950216293334961 ;  /* 0xbfb8aa3b122b7820 */ /* 0x000fe20000410000 */
[----:B------:R-:W-:Y:S01]  /*1c40*/  FADD.FTZ R58, R61, -R34 ;  /* 0x800000223d3a7221 */ /* 0x000fe20000010000 */
[--C-:B------:R-:W-:Y:S01]  /*1c50*/  FFMA.FTZ R23, R44, R38, R41.reuse ;  /* 0x000000262c177223 */ /* 0x100fe20000010029 */
[----:B------:R-:W-:Y:S02]  /*1c60*/  HADD2.F32 R44, -RZ, R39.H1_H1 ;  /* 0x30000027ff2c7230 */ /* 0x000fe40000004100 */
[----:B------:R-:W-:Y:S01]  /*1c70*/  FMUL.FTZ R39, R17, R46 ;  /* 0x0000002e11277220 */ /* 0x000fe20000410000 */
[----:B------:R0:W-:Y:S01]  /*1c80*/  MUFU.EX2 R22, R43 ;  /* 0x0000002b00167308 */ /* 0x0001e20000000800 */
[----:B------:R-:W-:Y:S01]  /*1c90*/  FMUL.FTZ R46, R23, -1.4426950216293334961 ;  /* 0xbfb8aa3b172e7820 */ /* 0x000fe20000410000 */
[----:B------:R-:W-:Y:S01]  /*1ca0*/  FMUL.FTZ R60, R17, R62 ;  /* 0x0000003e113c7220 */ /* 0x000fe20000410000 */
[----:B------:R-:W-:Y:S01]  /*1cb0*/  FFMA.FTZ R66, R37, R78, R44 ;  /* 0x0000004e25427223 */ /* 0x000fe2000001002c */
[----:B------:R-:W-:Y:S01]  /*1cc0*/  FMUL.FTZ R78, R17, R80 ;  /* 0x00000050114e7220 */ /* 0x000fe20000410000 */
[----:B------:R-:W-:Y:S01]  /*1cd0*/  FADD.FTZ R80, R67, -R34 ;  /* 0x8000002243507221 */ /* 0x000fe20000010000 */
[----:B------:R-:W-:Y:S01]  /*1ce0*/  FFMA.FTZ R39, R39, R37, R44 ;  /* 0x0000002527277223 */ /* 0x000fe2000001002c */
[----:B------:R-:W-:Y:S01]  /*1cf0*/  FMUL.FTZ R81, R66, -1.4426950216293334961 ;  /* 0xbfb8aa3b42517820 */ /* 0x000fe20000410000 */
[----:B------:R1:W-:Y:S01]  /*1d00*/  MUFU.EX2 R24, R46 ;  /* 0x0000002e00187308 */ /* 0x0003e20000000800 */
[C---:B0-----:R-:W-:Y:S01]  /*1d10*/  FMUL.FTZ R43, R17.reuse, R48 ;  /* 0x00000030112b7220 */ /* 0x041fe20000410000 */
[----:B------:R-:W-:Y:S01]  /*1d20*/  FMUL.FTZ R79, R17, R80 ;  /* 0x00000050114f7220 */ /* 0x000fe20000410000 */
[----:B------:R-:W-:Y:S01]  /*1d30*/  FMUL.FTZ R47, R39, -1.4426950216293334961 ;  /* 0xbfb8aa3b272f7820 */ /* 0x000fe20000410000 */
[--C-:B------:R-:W-:Y:S01]  /*1d40*/  FADD.FTZ R48, R25, -R34.reuse ;  /* 0x8000002219307221 */ /* 0x100fe20000010000 */
[----:B------:R-:W-:Y:S01]  /*1d50*/  FADD.FTZ R80, R68, -R34 ;  /* 0x8000002244507221 */ /* 0x000fe20000010000 */
[C-C-:B------:R-:W-:Y:S01]  /*1d60*/  FFMA.FTZ R43, R35.reuse, R43, R0.reuse ;  /* 0x0000002b232b7223 */ /* 0x140fe20000010000 */
[----:B------:R-:W-:Y:S01]  /*1d70*/  FFMA.FTZ R78, R35, R78, R0 ;  /* 0x0000004e234e7223 */ /* 0x000fe20000010000 */
[----:B------:R0:W-:Y:S01]  /*1d80*/  MUFU.EX2 R25, R47 ;  /* 0x0000002f00197308 */ /* 0x0001e20000000800 */
[----:B-1----:R-:W-:Y:S01]  /*1d90*/  FMUL.FTZ R46, R17, R50 ;  /* 0x00000032112e7220 */ /* 0x002fe20000410000 */
[----:B------:R-:W-:Y:S01]  /*1da0*/  FADD.FTZ R50, R27, -R34 ;  /* 0x800000221b327221 */ /* 0x000fe20000010000 */
[C---:B------:R-:W-:Y:S01]  /*1db0*/  FMUL.FTZ R45, R17.reuse, R48 ;  /* 0x00000030112d7220 */ /* 0x040fe20000410000 */
[----:B------:R-:W-:Y:S01]  /*1dc0*/  FMUL.FTZ R80, R17, R80 ;  /* 0x0000005011507220 */ /* 0x000fe20000410000 */
[----:B------:R-:W-:Y:S01]  /*1dd0*/  FFMA.FTZ R46, R38, R46, R41 ;  /* 0x0000002e262e7223 */ /* 0x000fe20000010029 */
[----:B------:R-:W-:Y:S01]  /*1de0*/  FMUL.FTZ R48, R43, -1.4426950216293334961 ;  /* 0xbfb8aa3b2b307820 */ /* 0x000fe20000410000 */
[----:B------:R-:W-:Y:S01]  /*1df0*/  FFMA.FTZ R45, R36, R45, R21 ;  /* 0x0000002d242d7223 */ /* 0x000fe20000010015 */
[----:B------:R-:W-:Y:S01]  /*1e00*/  FFMA.FTZ R80, R38, R80, R41 ;  /* 0x0000005026507223 */ /* 0x000fe20000010029 */
[----:B0-----:R-:W-:Y:S01]  /*1e10*/  FMUL.FTZ R47, R17, R50 ;  /* 0x00000032112f7220 */ /* 0x001fe20000410000 */
[----:B------:R-:W-:Y:S01]  /*1e20*/  FMUL.FTZ R50, R46, -1.4426950216293334961 ;  /* 0xbfb8aa3b2e327820 */ /* 0x000fe20000410000 */
[----:B------:R0:W1:Y:S01]  /*1e30*/  MUFU.EX2 R26, R48 ;  /* 0x00000030001a7308 */ /* 0x0000620000000800 */
[----:B------:R-:W-:Y:S01]  /*1e40*/  FMUL.FTZ R49, R45, -1.4426950216293334961 ;  /* 0xbfb8aa3b2d317820 */ /* 0x000fe20000410000 */
[----:B------:R-:W-:Y:S01]  /*1e50*/  FFMA.FTZ R47, R37, R47, R44 ;  /* 0x0000002f252f7223 */ /* 0x000fe2000001002c */
[----:B------:R-:W-:Y:S01]  /*1e60*/  FMUL.FTZ R84, R78, -1.4426950216293334961 ;  /* 0xbfb8aa3b4e547820 */ /* 0x000fe20000410000 */
[--C-:B------:R-:W-:Y:S01]  /*1e70*/  FFMA.FTZ R79, R36, R79, R21.reuse ;  /* 0x0000004f244f7223 */ /* 0x100fe20000010015 */
[--C-:B------:R-:W-:Y:S01]  /*1e80*/  FADD.FTZ R62, R63, -R34.reuse ;  /* 0x800000223f3e7221 */ /* 0x100fe20000010000 */
[----:B------:R-:W-:Y:S01]  /*1e90*/  FMUL.FTZ R51, R47, -1.4426950216293334961 ;  /* 0xbfb8aa3b2f337820 */ /* 0x000fe20000410000 */
[--C-:B------:R-:W-:Y:S01]  /*1ea0*/  FADD.FTZ R64, R64, -R34.reuse ;  /* 0x8000002240407221 */ /* 0x100fe20000010000 */
[----:B------:R3:W-:Y:S01]  /*1eb0*/  MUFU.EX2 R67, R81 ;  /* 0x0000005100437308 */ /* 0x0007e20000000800 */
[----:B0-----:R-:W-:Y:S01]  /*1ec0*/  FMUL.FTZ R48, R17, R52 ;  /* 0x0000003411307220 */ /* 0x001fe20000410000 */
[----:B------:R-:W-:Y:S01]  /*1ed0*/  FADD.FTZ R52, R29, -R34 ;  /* 0x800000221d347221 */ /* 0x000fe20000010000 */
[----:B------:R-:W-:Y:S01]  /*1ee0*/  FMUL.FTZ R85, R79, -1.4426950216293334961 ;  /* 0xbfb8aa3b4f557820 */ /* 0x000fe20000410000 */
[----:B------:R-:W-:Y:S01]  /*1ef0*/  FMUL.FTZ R92, R17, R92 ;  /* 0x0000005c115c7220 */ /* 0x000fe20000410000 */
[--C-:B------:R-:W-:Y:S01]  /*1f00*/  FFMA.FTZ R48, R35, R48, R0.reuse ;  /* 0x0000003023307223 */ /* 0x100fe20000010000 */
[----:B------:R-:W-:Y:S01]  /*1f10*/  FFMA.FTZ R40, R40, R36, R21 ;  /* 0x0000002428287223 */ /* 0x000fe20000010015 */
[C---:B------:R-:W-:Y:S01]  /*1f20*/  FMUL.FTZ R58, R17.reuse, R58 ;  /* 0x0000003a113a7220 */ /* 0x040fe20000410000 */
[----:B------:R0:W4:Y:S01]  /*1f30*/  MUFU.EX2 R28, R50 ;  /* 0x00000032001c7308 */ /* 0x0001220000000800 */
[----:B---3--:R-:W-:Y:S01]  /*1f40*/  FMUL.FTZ R81, R17, R86 ;  /* 0x0000005611517220 */ /* 0x008fe20000410000 */
[----:B------:R-:W-:Y:S01]  /*1f50*/  FMUL.FTZ R86, R80, -1.4426950216293334961 ;  /* 0xbfb8aa3b50567820 */ /* 0x000fe20000410000 */
[----:B------:R-:W-:Y:S01]  /*1f60*/  FFMA.FTZ R60, R35, R60, R0 ;  /* 0x0000003c233c7223 */ /* 0x000fe20000010000 */
[----:B------:R-:W-:Y:S01]  /*1f70*/  FMUL.FTZ R62, R17, R62 ;  /* 0x0000003e113e7220 */ /* 0x000fe20000410000 */
[----:B------:R-:W-:Y:S01]  /*1f80*/  FFMA.FTZ R81, R37, R81, R44 ;  /* 0x0000005125517223 */ /* 0x000fe2000001002c */
[C---:B------:R-:W-:Y:S01]  /*1f90*/  FMUL.FTZ R64, R17.reuse, R64 ;  /* 0x0000004011407220 */ /* 0x040fe20000410000 */
[----:B------:R-:W-:Y:S01]  /*1fa0*/  FMUL.FTZ R42, R40, -1.4426950216293334961 ;  /* 0xbfb8aa3b282a7820 */ /* 0x000fe20000410000 */
[----:B------:R3:W-:Y:S01]  /*1fb0*/  MUFU.EX2 R27, R49 ;  /* 0x00000031001b7308 */ /* 0x0007e20000000800 */
[----:B0-----:R-:W-:Y:S01]  /*1fc0*/  FMUL.FTZ R50, R17, R54 ;  /* 0x0000003611327220 */ /* 0x001fe20000410000 */
[--C-:B------:R-:W-:Y:S01]  /*1fd0*/  FADD.FTZ R54, R31, -R34.reuse ;  /* 0x800000221f367221 */ /* 0x100fe20000010000 */
[----:B------:R-:W-:Y:S01]  /*1fe0*/  FMUL.FTZ R87, R81, -1.4426950216293334961 ;  /* 0xbfb8aa3b51577820 */ /* 0x000fe20000410000 */
[C-C-:B------:R-:W-:Y:S01]  /*1ff0*/  FFMA.FTZ R56, R38.reuse, R56, R41.reuse ;  /* 0x0000003826387223 */ /* 0x140fe20000010029 */
[----:B------:R-:W-:Y:S01]  /*2000*/  FFMA.FTZ R50, R38, R50, R41 ;  /* 0x0000003226327223 */ /* 0x000fe20000010029 */
[----:B------:R-:W-:Y:S01]  /*2010*/  FADD.FTZ R76, R76, -R34 ;  /* 0x800000224c4c7221 */ /* 0x000fe20000010000 */
[----:B------:R-:W-:Y:S01]  /*2020*/  FFMA.FTZ R58, R37, R58, R44 ;  /* 0x0000003a253a7223 */ /* 0x000fe2000001002c */
[----:B------:R0:W-:Y:S01]  /*2030*/  MUFU.EX2 R69, R86 ;  /* 0x0000005600457308 */ /* 0x0001e20000000800 */
[C---:B---3--:R-:W-:Y:S01]  /*2040*/  FMUL.FTZ R49, R17.reuse, R52 ;  /* 0x0000003411317220 */ /* 0x048fe20000410000 */
[----:B------:R-:W-:Y:S01]  /*2050*/  FMUL.FTZ R52, R48, -1.4426950216293334961 ;  /* 0xbfb8aa3b30347820 */ /* 0x000fe20000410000 */
[----:B------:R-:W-:Y:S01]  /*2060*/  FMUL.FTZ R55, R50, -1.4426950216293334961 ;  /* 0xbfb8aa3b32377820 */ /* 0x000fe20000410000 */
[C-C-:B------:R-:W-:Y:S01]  /*2070*/  FFMA.FTZ R62, R36.reuse, R62, R21.reuse ;  /* 0x0000003e243e7223 */ /* 0x140fe20000010015 */
[----:B------:R-:W-:Y:S01]  /*2080*/  FFMA.FTZ R49, R36, R49, R21 ;  /* 0x0000003124317223 */ /* 0x000fe20000010015 */
[--C-:B------:R-:W-:Y:S01]  /*2090*/  FFMA.FTZ R64, R38, R64, R41.reuse ;  /* 0x0000004026407223 */ /* 0x100fe20000010029 */
[----:B------:R-:W-:Y:S01]  /*20a0*/  FMUL.FTZ R59, R58, -1.4426950216293334961 ;  /* 0xbfb8aa3b3a3b7820 */ /* 0x000fe20000410000 */
[----:B------:R3:W2:Y:S01]  /*20b0*/  MUFU.EX2 R29, R51 ;  /* 0x00000033001d7308 */ /* 0x0006a20000000800 */
[----:B0-----:R-:W-:Y:S01]  /*20c0*/  FMUL.FTZ R86, R17, R90 ;  /* 0x0000005a11567220 */ /* 0x001fe20000410000 */
[--C-:B------:R-:W-:Y:S01]  /*20d0*/  FADD.FTZ R90, R74, -R34.reuse ;  /* 0x800000224a5a7221 */ /* 0x100fe20000010000 */
[----:B------:R-:W-:Y:S01]  /*20e0*/  FMUL.FTZ R53, R49, -1.4426950216293334961 ;  /* 0xbfb8aa3b31357820 */ /* 0x000fe20000410000 */
[----:B------:R-:W-:Y:S01]  /*20f0*/  FMUL.FTZ R61, R60, -1.4426950216293334961 ;  /* 0xbfb8aa3b3c3d7820 */ /* 0x000fe20000410000 */
[----:B------:R-:W-:Y:S01]  /*2100*/  FFMA.FTZ R86, R38, R86, R41 ;  /* 0x0000005626567223 */ /* 0x000fe20000010029 */
[----:B------:R-:W-:Y:S01]  /*2110*/  FMUL.FTZ R63, R62, -1.4426950216293334961 ;  /* 0xbfb8aa3b3e3f7820 */ /* 0x000fe20000410000 */
[----:B------:R-:W-:Y:S01]  /*2120*/  FMUL.FTZ R65, R64, -1.4426950216293334961 ;  /* 0xbfb8aa3b40417820 */ /* 0x000fe20000410000 */
[----:B------:R0:W-:Y:S01]  /*2130*/  MUFU.EX2 R68, R84 ;  /* 0x0000005400447308 */ /* 0x0001e20000000800 */
[----:B---3--:R-:W-:Y:S01]  /*2140*/  FMUL.FTZ R51, R17, R54 ;  /* 0x0000003611337220 */ /* 0x008fe20000410000 */
[----:B------:R-:W-:Y:S01]  /*2150*/  FADD.FTZ R54, R32, -R34 ;  /* 0x8000002220367221 */ /* 0x000fe20000010000 */
[----:B-1----:R-:W-:-:S02]  /*2160*/  FADD.FTZ R26, R26, 1 ;  /* 0x3f8000001a1a7421 */ /* 0x002fc40000010000 */
[----:B------:R-:W-:-:S03]  /*2170*/  FFMA.FTZ R51, R37, R51, R44 ;  /* 0x0000003325337223 */ /* 0x000fc6000001002c */
[----:B------:R1:W-:Y:S01]  /*2180*/  MUFU.EX2 R30, R52 ;  /* 0x00000034001e7308 */ /* 0x0003e20000000800 */
[----:B0-----:R-:W-:Y:S01]  /*2190*/  FMUL.FTZ R84, R17, R88 ;  /* 0x0000005811547220 */ /* 0x001fe20000410000 */
[----:B------:R-:W-:Y:S01]  /*21a0*/  FADD.FTZ R88, R72, -R34 ;  /* 0x8000002248587221 */ /* 0x000fe20000010000 */
[----:B------:R-:W-:Y:S02]  /*21b0*/  FMUL.FTZ R57, R51, -1.4426950216293334961 ;  /* 0xbfb8aa3b33397820 */ /* 0x000fe40000410000 */
[----:B------:R-:W-:-:S03]  /*21c0*/  FFMA.FTZ R84, R35, R84, R0 ;  /* 0x0000005423547223 */ /* 0x000fc60000010000 */
[----:B------:R0:W-:Y:S01]  /*21d0*/  MUFU.EX2 R70, R85 ;  /* 0x0000005500467308 */ /* 0x0001e20000000800 */
[----:B-1----:R-:W-:Y:S01]  /*21e0*/  FMUL.FTZ R52, R17, R54 ;  /* 0x0000003611347220 */ /* 0x002fe20000410000 */
[----:B------:R-:W-:-:S03]  /*21f0*/  FADD.FTZ R54, R33, -R34 ;  /* 0x8000002221367221 */ /* 0x000fc60000010000 */
[--C-:B------:R-:W-:Y:S01]  /*2200*/  FFMA.FTZ R52, R35, R52, R0.reuse ;  /* 0x0000003423347223 */ /* 0x100fe20000010000 */
[----:B------:R-:W-:Y:S01]  /*2210*/  FMUL.FTZ R54, R17, R54 ;  /* 0x0000003611367220 */ /* 0x000fe20000410000 */
[----:B------:R-:W-:Y:S01]  /*2220*/  FFMA.FTZ R35, R35, R92, R0 ;  /* 0x0000005c23237223 */ /* 0x000fe20000010000 */
[----:B------:R1:W-:Y:S01]  /*2230*/  MUFU.EX2 R72, R87 ;  /* 0x0000005700487308 */ /* 0x0003e20000000800 */
[----:B0-----:R-:W-:Y:S01]  /*2240*/  FMUL.FTZ R85, R17, R88 ;  /* 0x0000005811557220 */ /* 0x001fe20000410000 */
[----:B------:R-:W-:Y:S01]  /*2250*/  FADD.FTZ R92, R75, -R34 ;  /* 0x800000224b5c7221 */ /* 0x000fe20000010000 */
[--C-:B------:R-:W-:Y:S01]  /*2260*/  FFMA.FTZ R54, R36, R54, R21.reuse ;  /* 0x0000003624367223 */ /* 0x100fe20000010015 */
[----:B------:R-:W-:Y:S01]  /*2270*/  FMUL.FTZ R88, R84, -1.4426950216293334961 ;  /* 0xbfb8aa3b54587820 */ /* 0x000fe20000410000 */
[----:B------:R-:W-:Y:S01]  /*2280*/  FFMA.FTZ R85, R36, R85, R21 ;  /* 0x0000005524557223 */ /* 0x000fe20000010015 */
[C---:B------:R-:W-:Y:S02]  /*2290*/  FMUL.FTZ R92, R17.reuse, R92 ;  /* 0x0000005c115c7220 */ /* 0x040fe40000410000 */
[----:B------:R0:W-:Y:S01]  /*22a0*/  MUFU.EX2 R31, R53 ;  /* 0x00000035001f7308 */ /* 0x0001e20000000800 */
[----:B-1----:R-:W-:Y:S01]  /*22b0*/  FMUL.FTZ R87, R17, R90 ;  /* 0x0000005a11577220 */ /* 0x002fe20000410000 */
[----:B------:R-:W-:Y:S01]  /*22c0*/  FMUL.FTZ R90, R86, -1.4426950216293334961 ;  /* 0xbfb8aa3b565a7820 */ /* 0x000fe20000410000 */
[----:B------:R-:W-:Y:S01]  /*22d0*/  FMUL.FTZ R89, R85, -1.4426950216293334961 ;  /* 0xbfb8aa3b55597820 */ /* 0x000fe20000410000 */
[----:B------:R-:W-:Y:S01]  /*22e0*/  FFMA.FTZ R38, R38, R92, R41 ;  /* 0x0000005c26267223 */ /* 0x000fe20000010029 */
[----:B------:R-:W-:Y:S01]  /*22f0*/  FFMA.FTZ R87, R37, R87, R44 ;  /* 0x0000005725577223 */ /* 0x000fe2000001002c */
[----:B------:R-:W-:Y:S01]  /*2300*/  FADD.FTZ R41, R22, 1 ;  /* 0x3f80000016297421 */ /* 0x000fe20000010000 */
[----:B------:R-:W-:Y:S01]  /*2310*/  FADD.FTZ R22, R24, 1 ;  /* 0x3f80000018167421 */ /* 0x000fe20000010000 */
[----:B------:R1:W-:Y:S01]  /*2320*/  MUFU.EX2 R73, R90 ;  /* 0x0000005a00497308 */ /* 0x0003e20000000800 */
[----:B0-----:R-:W-:Y:S01]  /*2330*/  FMUL.FTZ R53, R52, -1.4426950216293334961 ;  /* 0xbfb8aa3b34357820 */ /* 0x001fe20000410000 */
[----:B------:R-:W-:Y:S01]  /*2340*/  FADD.FTZ R24, R25, 1 ;  /* 0x3f80000019187421 */ /* 0x000fe20000010000 */
[----:B----4-:R-:W-:Y:S01]  /*2350*/  FADD.FTZ R25, R28, 1 ;  /* 0x3f8000001c197421 */ /* 0x010fe20000010000 */
[----:B--2---:R-:W-:-:S04]  /*2360*/  FADD.FTZ R28, R29, 1 ;  /* 0x3f8000001d1c7421 */ /* 0x004fc80000010000 */
[----:B------:R0:W2:Y:S01]  /*2370*/  MUFU.EX2 R32, R55 ;  /* 0x0000003700207308 */ /* 0x0000a20000000800 */
[----:B-1----:R-:W-:Y:S01]  /*2380*/  FADD.FTZ R90, R77, -R34 ;  /* 0x800000224d5a7221 */ /* 0x002fe20000010000 */
[----:B------:R-:W-:-:S03]  /*2390*/  FMUL.FTZ R77, R38, -1.4426950216293334961 ;  /* 0xbfb8aa3b264d7820 */ /* 0x000fc60000410000 */
[----:B------:R-:W-:-:S03]  /*23a0*/  FMUL.FTZ R90, R17, R90 ;  /* 0x0000005a115a7220 */ /* 0x000fc60000410000 */
[----:B------:R1:W3:Y:S01]  /*23b0*/  MUFU.EX2 R33, R57 ;  /* 0x0000003900217308 */ /* 0x0002e20000000800 */
[----:B0-----:R-:W-:Y:S01]  /*23c0*/  FMUL.FTZ R55, R54, -1.4426950216293334961 ;  /* 0xbfb8aa3b36377820 */ /* 0x001fe20000410000 */
[----:B------:R-:W-:-:S06]  /*23d0*/  FFMA.FTZ R44, R37, R90, R44 ;  /* 0x0000005a252c7223 */ /* 0x000fcc000001002c */
[----:B------:R0:W-:Y:S01]  /*23e0*/  MUFU.EX2 R74, R89 ;  /* 0x00000059004a7308 */ /* 0x0001e20000000800 */
[----:B-1----:R-:W-:Y:S01]  /*23f0*/  FMUL.FTZ R57, R56, -1.4426950216293334961 ;  /* 0xbfb8aa3b38397820 */ /* 0x002fe20000410000 */
[----:B--2---:R-:W-:-:S06]  /*2400*/  FADD.FTZ R29, R32, 1 ;  /* 0x3f800000201d7421 */ /* 0x004fcc0000010000 */
[----:B------:R-:W1:Y:S01]  /*2410*/  MUFU.EX2 R42, R42 ;  /* 0x0000002a002a7308 */ /* 0x000e620000000800 */
[----:B0-----:R-:W-:Y:S01]  /*2420*/  FMUL.FTZ R89, R17, R76 ;  /* 0x0000004c11597220 */ /* 0x001fe20000410000 */
[----:B------:R-:W-:Y:S01]  /*2430*/  FMUL.FTZ R17, R44, -1.4426950216293334961 ;  /* 0xbfb8aa3b2c117820 */ /* 0x000fe20000410000 */
[----:B------:R-:W-:Y:S01]  /*2440*/  FMUL.FTZ R76, R35, -1.4426950216293334961 ;  /* 0xbfb8aa3b234c7820 */ /* 0x000fe20000410000 */
[----:B---3--:R-:W-:Y:S01]  /*2450*/  FADD.FTZ R32, R33, 1 ;  /* 0x3f80000021207421 */ /* 0x008fe20000010000 */
[----:B------:R-:W-:-:S03]  /*2460*/  FFMA.FTZ R36, R36, R89, R21 ;  /* 0x0000005924247223 */ /* 0x000fc60000010015 */
[----:B------:R-:W0:Y:S01]  /*2470*/  MUFU.EX2 R53, R53 ;  /* 0x0000003500357308 */ /* 0x000e220000000800 */
[----:B------:R-:W-:-:S07]  /*2480*/  FMUL.FTZ R89, R36, -1.4426950216293334961 ;  /* 0xbfb8aa3b24597820 */ /* 0x000fce0000410000 */
[----:B------:R-:W2:Y:S01]  /*2490*/  MUFU.EX2 R55, R55 ;  /* 0x0000003700377308 */ /* 0x000ea20000000800 */
[----:B-1----:R-:W-:Y:S01]  /*24a0*/  FADD.FTZ R75, R42, 1 ;  /* 0x3f8000002a4b7421 */ /* 0x002fe20000010000 */
[----:B------:R-:W-:Y:S01]  /*24b0*/  FADD.FTZ R42, R27, 1 ;  /* 0x3f8000001b2a7421 */ /* 0x000fe20000010000 */
[----:B------:R-:W-:Y:S01]  /*24c0*/  FADD.FTZ R27, R30, 1 ;  /* 0x3f8000001e1b7421 */ /* 0x000fe20000010000 */
[----:B------:R-:W-:-:S04]  /*24d0*/  FADD.FTZ R30, R31, 1 ;  /* 0x3f8000001f1e7421 */ /* 0x000fc80000010000 */
[----:B------:R-:W1:Y:S01]  /*24e0*/  MUFU.EX2 R57, R57 ;  /* 0x0000003900397308 */ /* 0x000e620000000800 */
[----:B0-----:R-:W-:-:S07]  /*24f0*/  FADD.FTZ R31, R53, 1 ;  /* 0x3f800000351f7421 */ /* 0x001fce0000010000 */
[----:B------:R-:W0:Y:S01]  /*2500*/  MUFU.EX2 R59, R59 ;  /* 0x0000003b003b7308 */ /* 0x000e220000000800 */
[----:B--2---:R-:W-:-:S07]  /*2510*/  FADD.FTZ R33, R55, 1 ;  /* 0x3f80000037217421 */ /* 0x004fce0000010000 */
[----:B------:R-:W2:Y:S01]  /*2520*/  MUFU.EX2 R61, R61 ;  /* 0x0000003d003d7308 */ /* 0x000ea20000000800 */
[----:B-1----:R-:W-:-:S07]  /*2530*/  FADD.FTZ R53, R57, 1 ;  /* 0x3f80000039357421 */ /* 0x002fce0000010000 */
[----:B------:R1:W-:Y:S01]  /*2540*/  MUFU.EX2 R71, R88 ;  /* 0x0000005800477308 */ /* 0x0003e20000000800 */
[----:B0-----:R-:W-:-:S07]  /*2550*/  FADD.FTZ R55, R59, 1 ;  /* 0x3f8000003b377421 */ /* 0x001fce0000010000 */
[----:B------:R-:W0:Y:S01]  /*2560*/  MUFU.EX2 R63, R63 ;  /* 0x0000003f003f7308 */ /* 0x000e220000000800 */
[----:B-1----:R-:W-:Y:S01]  /*2570*/  FMUL.FTZ R88, R87, -1.4426950216293334961 ;  /* 0xbfb8aa3b57587820 */ /* 0x002fe20000410000 */
[----:B--2---:R-:W-:-:S06]  /*2580*/  FADD.FTZ R57, R61, 1 ;  /* 0x3f8000003d397421 */ /* 0x004fcc0000010000 */
[----:B------:R-:W1:Y:S08]  /*2590*/  MUFU.EX2 R65, R65 ;  /* 0x0000004100417308 */ /* 0x000e700000000800 */
[----:B------:R-:W2:Y:S01]  /*25a0*/  MUFU.RCP R41, R41 ;  /* 0x0000002900297308 */ /* 0x000ea20000001000 */
[----:B0-----:R-:W-:Y:S01]  /*25b0*/  FADD.FTZ R59, R63, 1 ;  /* 0x3f8000003f3b7421 */ /* 0x001fe20000010000 */
[----:B------:R-:W-:Y:S01]  /*25c0*/  FADD.FTZ R63, R67, 1 ;  /* 0x3f800000433f7421 */ /* 0x000fe20000010000 */
[----:B------:R-:W-:Y:S01]  /*25d0*/  FADD.FTZ R67, R69, 1 ;  /* 0x3f80000045437421 */ /* 0x000fe20000010000 */
[----:B------:R-:W-:Y:S01]  /*25e0*/  FADD.FTZ R69, R71, 1 ;  /* 0x3f80000047457421 */ /* 0x000fe20000010000 */
[----:B------:R-:W-:-:S03]  /*25f0*/  FADD.FTZ R71, R73, 1 ;  /* 0x3f80000049477421 */ /* 0x000fc60000010000 */
[----:B------:R-:W0:Y:S01]  /*2600*/  MUFU.EX2 R21, R76 ;  /* 0x0000004c00157308 */ /* 0x000e220000000800 */
[----:B-1----:R-:W-:Y:S01]  /*2610*/  FADD.FTZ R61, R65, 1 ;  /* 0x3f800000413d7421 */ /* 0x002fe20000010000 */
[----:B------:R-:W-:Y:S01]  /*2620*/  FADD.FTZ R65, R68, 1 ;  /* 0x3f80000044417421 */ /* 0x000fe20000010000 */
[----:B------:R-:W-:Y:S01]  /*2630*/  FADD.FTZ R68, R70, 1 ;  /* 0x3f80000046447421 */ /* 0x000fe20000010000 */
[----:B------:R-:W-:Y:S01]  /*2640*/  FADD.FTZ R70, R72, 1 ;  /* 0x3f80000048467421 */ /* 0x000fe20000010000 */
[----:B------:R-:W-:-:S03]  /*2650*/  FADD.FTZ R72, R74, 1 ;  /* 0x3f8000004a487421 */ /* 0x000fc60000010000 */
[----:B------:R-:W1:Y:S01]  /*2660*/  MUFU.RCP R22, R22 ;  /* 0x0000001600167308 */ /* 0x000e620000001000 */
[----:B--2---:R-:W-:-:S07]  /*2670*/  FMUL.FTZ R41, R18, R41 ;  /* 0x0000002912297220 */ /* 0x004fce0000410000 */
        /* <DEDUP_REMOVED lines=13> */
[----:B0-----:R-:W-:-:S05]  /*2750*/  FMUL.FTZ R39, R39, R24 ;  /* 0x0000001827277220 */ /* 0x001fca0000410000 */
[----:B------:R-:W-:Y:S02]  /*2760*/  F2FP.F16.F32.PACK_AB R39, R39, R22 ;  /* 0x000000162727723e */ /* 0x000fe400000000ff */
        /* <DEDUP_REMOVED lines=24> */
[----:B------:R-:W-:Y:S02]  /*28f0*/  IADD3 R30, P1, PT, R19, UR6, RZ ;  /* 0x00000006131e7c10 */ /* 0x000fe4000ff3e0ff */
[----:B------:R-:W-:Y:S02]  /*2900*/  F2FP.F16.F32.PACK_AB R19, R28, R25 ;  /* 0x000000191c13723e */ /* 0x000fe400000000ff */
[----:B------:R-:W-:Y:S02]  /*2910*/  F2FP.F16.F32.PACK_AB R24, R24, R27 ;  /* 0x0000001b1818723e */ /* 0x000fe400000000ff */
[----:B------:R-:W2:Y:S01]  /*2920*/  MUFU.RCP R31, R31 ;  /* 0x0000001f001f7308 */ /* 0x000ea20000001000 */
[----:B0-----:R-:W-:-:S07]  /*2930*/  FMUL.FTZ R29, R50, R29 ;  /* 0x0000001d321d7220 */ /* 0x001fce0000410000 */
[----:B------:R-:W0:Y:S01]  /*2940*/  MUFU.RCP R33, R33 ;  /* 0x0000002100217308 */ /* 0x000e220000001000 */
[----:B-1----:R-:W-:-:S05]  /*2950*/  FMUL.FTZ R32, R51, R32 ;  /* 0x0000002033207220 */ /* 0x002fca0000410000 */
[----:B------:R-:W-:Y:S02]  /*2960*/  F2FP.F16.F32.PACK_AB R25, R32, R29 ;  /* 0x0000001d2019723e */ /* 0x000fe400000000ff */
[----:B------:R-:W1:Y:S01]  /*2970*/  MUFU.RCP R53, R53 ;  /* 0x0000003500357308 */ /* 0x000e620000001000 */
[----:B--2---:R-:W-:Y:S01]  /*2980*/  FMUL.FTZ R52, R52, R31 ;  /* 0x0000001f34347220 */ /* 0x004fe20000410000 */
[----:B------:R-:W-:Y:S02]  /*2990*/  IADD3.X R31, PT, PT, R20, UR7, RZ, P1, !PT ;  /* 0x00000007141f7c10 */ /* 0x000fe40008ffe4ff */
[----:B------:R-:W-:-:S03]  /*29a0*/  ISETP.GE.U32.AND P1, PT, R10, R2, PT ;  /* 0x000000020a00720c */ /* 0x000fc60003f26070 */
[----:B------:R2:W-:Y:S01]  /*29b0*/  STG.E.64 desc[UR10][R30.64+0x5000], R24 ;  /* 0x005000181e007986 */ /* 0x0005e2000c101b0a */
[----:B------:R-:W3:Y:S01]  /*29c0*/  MUFU.RCP R55, R55 ;  /* 0x0000003700377308 */ /* 0x000ee20000001000 */
[----:B0-----:R-:W-:Y:S01]  /*29d0*/  FMUL.FTZ R33, R54, R33 ;  /* 0x0000002136217220 */ /* 0x001fe20000410000 */
[----:B------:R-:W-:-:S04]  /*29e0*/  ISETP.GE.AND.EX P1, PT, R11, R3, PT, P1 ;  /* 0x000000030b00720c */ /* 0x000fc80003f26310 */
[----:B------:R-:W-:Y:S02]  /*29f0*/  F2FP.F16.F32.PACK_AB R52, R33, R52 ;  /* 0x000000342134723e */ /* 0x000fe400000000ff */
[----:B------:R-:W0:Y:S01]  /*2a00*/  MUFU.RCP R57, R57 ;  /* 0x0000003900397308 */ /* 0x000e220000001000 */
[----:B-1----:R-:W-:-:S07]  /*2a10*/  FMUL.FTZ R53, R56, R53 ;  /* 0x0000003538357220 */ /* 0x002fce0000410000 */
[----:B------:R-:W1:Y:S01]  /*2a20*/  MUFU.RCP R59, R59 ;  /* 0x0000003b003b7308 */ /* 0x000e620000001000 */
[----:B---3--:R-:W-:-:S05]  /*2a30*/  FMUL.FTZ R58, R58, R55 ;  /* 0x000000373a3a7220 */ /* 0x008fca0000410000 */
[----:B------:R-:W-:Y:S02]  /*2a40*/  F2FP.F16.F32.PACK_AB R53, R58, R53 ;  /* 0x000000353a35723e */ /* 0x000fe400000000ff */
[----:B------:R-:W3:Y:S01]  /*2a50*/  MUFU.RCP R65, R65 ;  /* 0x0000004100417308 */ /* 0x000ee20000001000 */
[----:B0-----:R-:W-:Y:S02]  /*2a60*/  FMUL.FTZ R57, R60, R57 ;  /* 0x000000393c397220 */ /* 0x001fe40000410000 */
[----:B------:R2:W-:Y:S05]  /*2a70*/  STG.E.64 desc[UR10][R30.64+0x7800], R52 ;  /* 0x007800341e007986 */ /* 0x0005ea000c101b0a */
[----:B------:R-:W0:Y:S01]  /*2a80*/  MUFU.RCP R68, R68 ;  /* 0x0000004400447308 */ /* 0x000e220000001000 */
[----:B-1----:R-:W-:-:S05]  /*2a90*/  FMUL.FTZ R62, R62, R59 ;  /* 0x0000003b3e3e7220 */ /* 0x002fca0000410000 */
[----:B------:R-:W-:Y:S02]  /*2aa0*/  F2FP.F16.F32.PACK_AB R60, R62, R57 ;  /* 0x000000393e3c723e */ /* 0x000fe400000000ff */
[----:B------:R-:W1:Y:S01]  /*2ab0*/  MUFU.RCP R69, R69 ;  /* 0x0000004500457308 */ /* 0x000e620000001000 */
[----:B---3--:R-:W-:Y:S02]  /*2ac0*/  FMUL.FTZ R65, R78, R65 ;  /* 0x000000414e417220 */ /* 0x008fe40000410000 */
[----:B------:R2:W-:Y:S05]  /*2ad0*/  STG.E.64 desc[UR10][R30.64+0xa000], R60 ;  /* 0x00a0003c1e007986 */ /* 0x0005ea000c101b0a */
[----:B------:R-:W3:Y:S01]  /*2ae0*/  MUFU.RCP R72, R72 ;  /* 0x0000004800487308 */ /* 0x000ee20000001000 */
[----:B0-----:R-:W-:-:S05]  /*2af0*/  FMUL.FTZ R68, R79, R68 ;  /* 0x000000444f447220 */ /* 0x001fca0000410000 */
[----:B------:R-:W-:Y:S02]  /*2b00*/  F2FP.F16.F32.PACK_AB R66, R68, R65 ;  /* 0x000000414442723e */ /* 0x000fe400000000ff */
[----:B------:R-:W0:Y:S01]  /*2b10*/  MUFU.RCP R71, R71 ;  /* 0x0000004700477308 */ /* 0x000e220000001000 */
[----:B-1----:R-:W-:Y:S02]  /*2b20*/  FMUL.FTZ R69, R84, R69 ;  /* 0x0000004554457220 */ /* 0x002fe40000410000 */
[----:B------:R2:W-:Y:S05]  /*2b30*/  STG.E.64 desc[UR10][R30.64+0xc800], R66 ;  /* 0x00c800421e007986 */ /* 0x0005ea000c101b0a */
[----:B------:R-:W1:Y:S01]  /*2b40*/  MUFU.RCP R0, R0 ;  /* 0x0000000000007308 */ /* 0x000e620000001000 */
[----:B---3--:R-:W-:-:S05]  /*2b50*/  FMUL.FTZ R72, R85, R72 ;  /* 0x0000004855487220 */ /* 0x008fca0000410000 */
[----:B------:R-:W-:Y:S02]  /*2b60*/  F2FP.F16.F32.PACK_AB R70, R72, R69 ;  /* 0x000000454846723e */ /* 0x000fe400000000ff */
[----:B------:R-:W3:Y:S01]  /*2b70*/  MUFU.RCP R18, R18 ;  /* 0x0000001200127308 */ /* 0x000ee20000001000 */
[----:B0-----:R-:W-:-:S07]  /*2b80*/  FMUL.FTZ R71, R86, R71 ;  /* 0x0000004756477220 */ /* 0x001fce0000410000 */
[----:B------:R-:W0:Y:S01]  /*2b90*/  MUFU.RCP R21, R21 ;  /* 0x0000001500157308 */ /* 0x000e220000001000 */
[----:B-1----:R-:W-:-:S05]  /*2ba0*/  FMUL.FTZ R0, R87, R0 ;  /* 0x0000000057007220 */ /* 0x002fca0000410000 */
[----:B------:R-:W-:Y:S02]  /*2bb0*/  F2FP.F16.F32.PACK_AB R71, R0, R71 ;  /* 0x000000470047723e */ /* 0x000fe400000000ff */
[----:B------:R-:W1:Y:S01]  /*2bc0*/  MUFU.RCP R37, R37 ;  /* 0x0000002500257308 */ /* 0x000e620000001000 */
[----:B---3--:R-:W-:Y:S01]  /*2bd0*/  FMUL.FTZ R35, R35, R18 ;  /* 0x0000001223237220 */ /* 0x008fe20000410000 */
[----:B------:R-:W-:Y:S01]  /*2be0*/  F2FP.F16.F32.PACK_AB R18, R45, R26 ;  /* 0x0000001a2d12723e */ /* 0x000fe200000000ff */
[----:B------:R2:W-:Y:S04]  /*2bf0*/  STG.E.64 desc[UR10][R30.64+0xf000], R70 ;  /* 0x00f000461e007986 */ /* 0x0005e8000c101b0a */
[----:B------:R2:W-:Y:S01]  /*2c00*/  STG.E.64 desc[UR10][R30.64+0x2800], R18 ;  /* 0x002800121e007986 */ /* 0x0005e2000c101b0a */
[----:B------:R-:W3:Y:S01]  /*2c10*/  MUFU.RCP R23, R23 ;  /* 0x0000001700177308 */ /* 0x000ee20000001000 */
[----:B0-----:R-:W-:-:S05]  /*2c20*/  FMUL.FTZ R36, R36, R21 ;  /* 0x0000001524247220 */ /* 0x001fca0000410000 */
[----:B------:R-:W-:Y:S01]  /*2c30*/  F2FP.F16.F32.PACK_AB R36, R36, R35 ;  /* 0x000000232424723e */ /* 0x000fe200000000ff */
[----:B-1----:R-:W-:Y:S01]  /*2c40*/  FMUL.FTZ R17, R38, R37 ;  /* 0x0000002526117220 */ /* 0x002fe20000410000 */
[----:B------:R-:W-:-:S05]  /*2c50*/  F2FP.F16.F32.PACK_AB R38, R40, R41 ;  /* 0x000000292826723e */ /* 0x000fca00000000ff */
[----:B------:R2:W-:Y:S01]  /*2c60*/  STG.E.64 desc[UR10][R30.64], R38 ;  /* 0x000000261e007986 */ /* 0x0005e2000c101b0a */
[----:B---3--:R-:W-:-:S05]  /*2c70*/  FMUL.FTZ R44, R44, R23 ;  /* 0x000000172c2c7220 */ /* 0x008fca0000410000 */
[----:B------:R-:W-:-:S05]  /*2c80*/  F2FP.F16.F32.PACK_AB R37, R44, R17 ;  /* 0x000000112c25723e */ /* 0x000fca00000000ff */
[----:B------:R2:W-:Y:S01]  /*2c90*/  STG.E.64 desc[UR10][R30.64+0x11800], R36 ;  /* 0x011800241e007986 */ /* 0x0005e2000c101b0a */
[----:B------:R-:W-:Y:S05]  /*2ca0*/  @!P1 BRA `(.L_x_1602) ;  /* 0xffffffd400b49947 */ /* 0x000fea000383ffff */
[----:B------:R-:W-:Y:S05]  /*2cb0*/  EXIT ;  /* 0x000000000000794d */ /* 0x000fea0003800000 */
.L_x_1603:
        /* <DEDUP_REMOVED lines=12> */
.L_x_1716:


//--------------------- .text._ZN13group_norm_v214gn_cuda_kernelI6__halfLi320ELi3ELi16ELi80ELi256ELb1ELi32ELi320ELi320ELi4ELb1ELi43ELb0ELb0ENS_16CompileConditionILi1000EEEEEvPT_PKS4_S7_S7_flPfS8_Pj --------------------------
	.section	.text._ZN13group_norm_v214gn_cuda_kernelI6__halfLi320ELi3ELi16ELi80ELi256ELb1ELi32ELi320ELi320ELi4ELb1ELi43ELb0ELb0ENS_16CompileConditionILi1000EEEEEvPT_PKS4_S7_S7_flPfS8_Pj,"ax",@progbits
	.align	128
        .global         _ZN13group_norm_v214gn_cuda_kernelI6__halfLi320ELi3ELi16ELi80ELi256ELb1ELi32ELi320ELi320ELi4ELb1ELi43ELb0ELb0ENS_16CompileConditionILi1000EEEEEvPT_PKS4_S7_S7_flPfS8_Pj
        .type           _ZN13group_norm_v214gn_cuda_kernelI6__halfLi320ELi3ELi16ELi80ELi256ELb1ELi32ELi320ELi320ELi4ELb1ELi43ELb0ELb0ENS_16CompileConditionILi1000EEEEEvPT_PKS4_S7_S7_flPfS8_Pj,@function
        .size           _ZN13group_norm_v214gn_cuda_kernelI6__halfLi320ELi3ELi16ELi80ELi256ELb1ELi32ELi320ELi320ELi4ELb1ELi43ELb0ELb0ENS_16CompileConditionILi1000EEEEEvPT_PKS4_S7_S7_flPfS8_Pj,(.L_x_1717 - _ZN13group_norm_v214gn_cuda_kernelI6__halfLi320ELi3ELi16ELi80ELi256ELb1ELi32ELi320ELi320ELi4ELb1ELi43ELb0ELb0ENS_16CompileConditionILi1000EEEEEvPT_PKS4_S7_S7_flPfS8_Pj)
        .other          _ZN13group_norm_v214gn_cuda_kernelI6__halfLi320ELi3ELi16ELi80ELi256ELb1ELi32ELi320ELi320ELi4ELb1ELi43ELb0ELb0ENS_16CompileConditionILi1000EEEEEvPT_PKS4_S7_S7_flPfS8_Pj,@"STO_CUDA_ENTRY STV_DEFAULT"
_ZN13group_norm_v214gn_cuda_kernelI6__halfLi320ELi3ELi16ELi80ELi256ELb1ELi32ELi320ELi320ELi4ELb1ELi43ELb0ELb0ENS_16CompileConditionILi1000EEEEEvPT_PKS4_S7_S7_flPfS8_Pj:
.text._ZN13group_norm_v214gn_cuda_kernelI6__halfLi320ELi3ELi16ELi80ELi256ELb1ELi32ELi320ELi320ELi4ELb1ELi43ELb0ELb0ENS_16CompileConditionILi1000EEEEEvPT_PKS4_S7_S7_flPfS8_Pj:
        /* <DEDUP_REMOVED lines=17> */
[----:B------:R-:W-:Y:S01]  /*0110*/  MOV R9, UR5 ;  /* 0x0000000500097c02 */ /* 0x000fe20008000f00 */
[----:B------:R-:W-:Y:S01]  /*0120*/  ULEA UR6, UR6, UR4, 0x18 ;  /* 0x0000000406067291 */ /* 0x000fe2000f8ec0ff */
[----:B0-----:R-:W-:Y:S01]  /*0130*/  LOP3.LUT R0, R4, 0xffff, RZ, 0xc0, !PT ;  /* 0x0000ffff04007812 */ /* 0x001fe200078ec0ff */
[----:B------:R-:W-:Y:S01]  /*0140*/  UMOV UR5, URZ ;  /* 0x000000ff00057c82 */ /* 0x000fe20008000000 */
[----:B----4-:R-:W-:Y:S01]  /*0150*/  ISETP.EQ.U32.AND P1, PT, R10, RZ, PT ;  /* 0x000000ff0a00720c */ /* 0x010fe20003f22070 */
[----:B------:R-:W-:Y:S01]  /*0160*/  UMOV UR4, URZ ;  /* 0x000000ff00047c82 */ /* 0x000fe20008000000 */
[----:B---3--:R-:W-:Y:S01]  /*0170*/  LOP3.LUT P0, RZ, R8, 0x7, RZ, 0xc0, !PT ;  /* 0x0000000708ff7812 */ /* 0x008fe2000780c0ff */
[----:B------:R-:W-:-:S03]  /*0180*/  IMAD R0, R0, 0xcccd, RZ ;  /* 0x0000cccd00007824 */ /* 0x000fc600078e02ff */
[----:B------:R-:W-:Y:S02]  /*0190*/  ISETP.EQ.OR.EX P0, PT, R11, RZ, P0, P1 ;  /* 0x000000ff0b00720c */ /* 0x000fe40000702710 */
[----:B------:R-:W-:Y:S02]  /*01a0*/  SHF.R.U32.HI R5, RZ, 0x16, R0 ;  /* 0x00000016ff057819 */ /* 0x000fe40000011600 */
[----:B------:R-:W-:Y:S02]  /*01b0*/  ISETP.GT.U32.OR P0, PT, R4, 0x3, P0 ;  /* 0x000000030400780c */ /* 0x000fe40000704470 */
[----:B------:R-:W-:-:S05]  /*01c0*/  PRMT R0, R5, 0x9910, RZ ;  /* 0x0000991005007816 */ /* 0x000fca00000000ff */
[----:B------:R-:W-:-:S05]  /*01d0*/  IMAD R0, R0, 0x50, RZ ;  /* 0x0000005000007824 */ /* 0x000fca00078e02ff */
[----:B------:R-:W-:-:S04]  /*01e0*/  IADD3 R0, PT, PT, RZ, -R0, RZ ;  /* 0x80000000ff007210 */ /* 0x000fc80007ffe0ff */
[----:B------:R-:W-:-:S04]  /*01f0*/  PRMT R7, R0, 0x7710, RZ ;  /* 0x0000771000077816 */ /* 0x000fc800000000ff */
[----:B------:R-:W-:Y:S02]  /*0200*/  IADD3 R6, PT, PT, R7, R4, RZ ;  /* 0x0000000407067210 */ /* 0x000fe40007ffe0ff */
[----:B------:R-:W-:Y:S02]  /*0210*/  SHF.L.U32 R7, R8, 0x5, RZ ;  /* 0x0000000508077819 */ /* 0x000fe400000006ff */
[----:B------:R-:W-:Y:S02]  /*0220*/  LOP3.LUT R6, R6, 0xffff, RZ, 0xc0, !PT ;  /* 0x0000ffff06067812 */ /* 0x000fe400078ec0ff */
[----:B------:R-:W-:Y:S02]  /*0230*/  LOP3.LUT R7, R7, 0xe0, RZ, 0xc0, !PT ;  /* 0x000000e007077812 */ /* 0x000fe400078ec0ff */
[----:B------:R-:W-:Y:S01]  /*0240*/  IADD3 R8, PT, PT, R4, UR6, RZ ;  /* 0x0000000604087c10 */ /* 0x000fe2000fffe0ff */
[----:B------:R-:W-:-:S05]  /*0250*/  IMAD R0, R6, 0x28, R9 ;  /* 0x0000002806007824 */ /* 0x000fca00078e0209 */
[----:B--2---:R-:W-:-:S07]  /*0260*/  LEA R9, R5, R0, 0x3 ;  /* 0x0000000005097211 */ /* 0x004fce00078e18ff */
.L_x_1614:
[----:B------:R-:W-:Y:S01]  /*0270*/  ULOP3.LUT UR7, UR10, 0x3, URZ, 0xc0, !UPT ;  /* 0x000000030a077892 */ /* 0x000fe2000f8ec0ff */
[----:B------:R-:W-:Y:S01]  /*0280*/  HFMA2 R59, -RZ, RZ, 0, 0 ;  /* 0x00000000ff3b7431 */ /* 0x000fe200000001ff */
[----:B------:R-:W-:Y:S01]  /*0290*/  USHF.R.U64 UR15, UR10, 0x2, UR5 ;  /* 0x000000020a0f7899 */ /* 0x000fe20008001205 */
[----:B------:R-:W-:Y:S01]  /*02a0*/  IADD3 R0, PT, PT, R5, R7, RZ ;  /* 0x0000000705007210 */ /* 0x000fe20007ffe0ff */
[----:B------:R-:W-:Y:S01]  /*02b0*/  UIMAD UR11, UR7, 0x140, URZ ;  /* 0x00000140070b78a4 */ /* 0x000fe2000f8e02ff */
[----:B------:R-:W0:Y:S01]  /*02c0*/  LDC.64 R24, c[0x0][0x390] ;  /* 0x0000e400ff187b82 */ /* 0x000e220000000a00 */
[----:B-1----:R-:W1:Y:S02]  /*02d0*/  LDCU.64 UR12, c[0x0][0x388] ;  /* 0x00007100ff0c77ac */ /* 0x002e640008000a00 */
[----:B------:R-:W-:Y:S01]  /*02e0*/  MOV R11, UR15 ;  /* 0x0000000f000b7c02 */ /* 0x000fe20008000f00 */
        /* <DEDUP_REMOVED lines=31> */
[--C-:B---3--:R-:W-:Y:S02]  /*04e0*/  HADD2.F32 R0, -RZ, R14.reuse.H0_H0 ;  /* 0x2000000eff007230 */ /* 0x108fe40000004100 */
[----:B------:R-:W-:Y:S02]  /*04f0*/  HADD2.F32 R12, -RZ, R14.H1_H1 ;  /* 0x3000000eff0c7230 */ /* 0x000fe40000004100 */
[--C-:B------:R-:W-:Y:S02]  /*0500*/  HADD2.F32 R13, -RZ, R15.reuse.H0_H0 ;  /* 0x2000000fff0d7230 */ /* 0x100fe40000004100 */
[----:B------:R-:W-:Y:S01]  /*0510*/  FADD.FTZ R21, RZ, R0 ;  /* 0x00000000ff157221 */ /* 0x000fe20000010000 */
[----:B------:R-:W-:Y:S01]  /*0520*/  FFMA.FTZ R39, R0, R0, RZ ;  /* 0x0000000000277223 */ /* 0x000fe200000100ff */
[----:B------:R-:W-:-:S02]  /*0530*/  HADD2.F32 R14, -RZ, R15.H1_H1 ;  /* 0x3000000fff0e7230 */ /* 0x000fc40000004100 */
[----:B-1----:R-:W-:Y:S01]  /*0540*/  FADD.FTZ R16, R21, R12 ;  /* 0x0000000c15107221 */ /* 0x002fe20000010000 */
[----:B------:R-:W-:Y:S01]  /*0550*/  FFMA.FTZ R20, R12, R12, R39 ;  /* 0x0000000c0c147223 */ /* 0x000fe20000010027 */
[--C-:B----4-:R-:W-:Y:S02]  /*0560*/  HADD2.F32 R15, -RZ, R18.reuse.H0_H0 ;  /* 0x20000012ff0f7230 */ /* 0x110fe40000004100 */
        /* <DEDUP_REMOVED lines=26> */
[----:B------:R-:W-:Y:S02]  /*0710*/  HADD2.F32 R44, -RZ, R32.H0_H0 ;  /* 0x20000020ff2c7230 */ /* 0x000fe40000004100 */
        /* <DEDUP_REMOVED lines=48> */
[----:B------:R-:W-:Y:S02]  /*0a20*/  HFMA2 R36, -RZ, RZ, 0, 0 ;  /* 0x00000000ff247431 */ /* 0x000fe400000001ff */
        /* <DEDUP_REMOVED lines=8> */
[----:B------:R-:W-:Y:S02]  /*0ab0*/  MOV R30, RZ ;  /* 0x000000ff001e7202 */ /* 0x000fe40000000f00 */
        /* <DEDUP_REMOVED lines=14> */
[----:B------:R-:W-:-:S04]  /*0ba0*/  IADD3 R28, PT, PT, R57, 0x4, RZ ;  /* 0x00000004391c7810 */ /* 0x000fc80007ffe0ff */
[----:B------:R-:W-:Y:S02]  /*0bb0*/  SHF.R.U32.HI R31, RZ, 0x2, R28 ;  /* 0x00000002ff1f7819 */ /* 0x000fe4000001161c */
[----:B0-----:R-:W-:Y:S02]  /*0bc0*/  LEA R36, R29, R36, 0x18 ;  /* 0x000000241d247211 */ /* 0x001fe400078ec0ff */
[----:B------:R-:W-:-:S03]  /*0bd0*/  SHF.R.U32.HI R29, RZ, 0x2, R57 ;  /* 0x00000002ff1d7819 */ /* 0x000fc60000011639 */
[--C-:B------:R-:W-:Y:S02]  /*0be0*/  IMAD R30, R31, 0x28, R36.reuse ;  /* 0x000000281f1e7824 */ /* 0x100fe400078e0224 */
[----:B------:R-:W-:-:S03]  /*0bf0*/  IMAD R28, R29, 0x28, R36 ;  /* 0x000000281d1c7824 */ /* 0x000fc600078e0224 */
[----:B------:R-:W-:Y:S02]  /*0c00*/  IADD3 R34, PT, PT, R37, R30, RZ ;  /* 0x0000001e25227210 */ /* 0x000fe40007ffe0ff */
[----:B------:R-:W-:Y:S02]  /*0c10*/  IADD3 R32, PT, PT, R28, R37, RZ ;  /* 0x000000251c207210 */ /* 0x000fe40007ffe0ff */
[C---:B------:R-:W-:Y:S02]  /*0c20*/  IADD3 R28, PT, PT, R57.reuse, 0x8, RZ ;  /* 0x00000008391c7810 */ /* 0x040fe40007ffe0ff */
[----:B------:R-:W-:Y:S01]  /*0c30*/  LDS.64 R34, [R34] ;  /* 0x0000000022227984 */ /* 0x000fe20000000a00 */
[----:B------:R-:W-:Y:S02]  /*0c40*/  IADD3 R30, PT, PT, R57, 0xc, RZ ;  /* 0x0000000c391e7810 */ /* 0x000fe40007ffe0ff */
[----:B------:R-:W-:Y:S01]  /*0c50*/  SHF.R.U32.HI R29, RZ, 0x2, R28 ;  /* 0x00000002ff1d7819 */ /* 0x000fe2000001161c */
[----:B------:R-:W0:Y:S01]  /*0c60*/  LDS.64 R32, [R32] ;  /* 0x0000000020207984 */ /* 0x000e220000000a00 */
[----:B------:R-:W-:-:S03]  /*0c70*/  SHF.R.U32.HI R31, RZ, 0x2, R30 ;  /* 0x00000002ff1f7819 */ /* 0x000fc6000001161e */
[--C-:B------:R-:W-:Y:S02]  /*0c80*/  IMAD R28, R29, 0x28, R36.reuse ;  /* 0x000000281d1c7824 */ /* 0x100fe400078e0224 */
[----:B------:R-:W-:-:S03]  /*0c90*/  IMAD R30, R31, 0x28, R36 ;  /* 0x000000281f1e7824 */ /* 0x000fc600078e0224 */
[C---:B------:R-:W-:Y:S02]  /*0ca0*/  IADD3 R28, PT, PT, R37.reuse, R28, RZ ;  /* 0x0000001c251c7210 */ /* 0x040fe40007ffe0ff */
[----:B------:R-:W-:-:S04]  /*0cb0*/  IADD3 R30, PT, PT, R37, R30, RZ ;  /* 0x0000001e251e7210 */ /* 0x000fc80007ffe0ff */
[----:B------:R-:W1:Y:S04]  /*0cc0*/  LDS.64 R28, [R28] ;  /* 0x000000001c1c7984 */ /* 0x000e680000000a00 */
[----:B------:R-:W2:Y:S01]  /*0cd0*/  LDS.64 R30, [R30] ;  /* 0x000000001e1e7984 */ /* 0x000ea20000000a00 */
[----:B0-----:R-:W-:Y:S01]  /*0ce0*/  FADD.FTZ R61, RZ, R32 ;  /* 0x00000020ff3d7221 */ /* 0x001fe20000010000 */
[----:B------:R-:W-:-:S03]  /*0cf0*/  IADD3 R32, PT, PT, R57, 0x10, RZ ;  /* 0x0000001039207810 */ /* 0x000fc60007ffe0ff */
[----:B------:R-:W-:Y:S01]  /*0d00*/  FADD.FTZ R61, R61, R34 ;  /* 0x000000223d3d7221 */ /* 0x000fe20000010000 */
[----:B------:R-:W-:Y:S01]  /*0d10*/  SHF.R.U32.HI R32, RZ, 0x2, R32 ;  /* 0x00000002ff207819 */ /* 0x000fe20000011620 */
[----:B------:R-:W-:-:S04]  /*0d20*/  FADD.FTZ R34, RZ, R33 ;  /* 0x00000021ff227221 */ /* 0x000fc80000010000 */
[----:B------:R-:W-:Y:S02]  /*0d30*/  IMAD R32, R32, 0x28, R36 ;  /* 0x0000002820207824 */ /* 0x000fe400078e0224 */
[----:B------:R-:W-:Y:S01]  /*0d40*/  FADD.FTZ R34, R34, R35 ;  /* 0x0000002322227221 */ /* 0x000fe20000010000 */
[----:B-1----:R-:W-:Y:S02]  /*0d50*/  FADD.FTZ R61, R61, R28 ;  /* 0x0000001c3d3d7221 */ /* 0x002fe40000010000 */
[----:B------:R-:W-:Y:S01]  /*0d60*/  IADD3 R32, PT, PT, R37, R32, RZ ;  /* 0x0000002025207210 */ /* 0x000fe20007ffe0ff */
[----:B------:R-:W-:Y:S01]  /*0d70*/  FADD.FTZ R34, R34, R29 ;  /* 0x0000001d22227221 */ /* 0x000fe20000010000 */
[----:B------:R-:W-:Y:S01]  /*0d80*/  IADD3 R28, PT, PT, R57, 0x14, RZ ;  /* 0x00000014391c7810 */ /* 0x000fe20007ffe0ff */
[----:B--2---:R-:W-:Y:S01]  /*0d90*/  FADD.FTZ R61, R61, R30 ;  /* 0x0000001e3d3d7221 */ /* 0x004fe20000010000 */
[----:B------:R-:W-:Y:S01]  /*0da0*/  IADD3 R30, PT, PT, R57, 0x18, RZ ;  /* 0x00000018391e7810 */ /* 0x000fe20007ffe0ff */
[----:B------:R-:W-:Y:S01]  /*0db0*/  FADD.FTZ R34, R34, R31 ;  /* 0x0000001f22227221 */ /* 0x000fe20000010000 */
[----:B------:R-:W-:Y:S01]  /*0dc0*/  SHF.R.U32.HI R35, RZ, 0x2, R28 ;  /* 0x00000002ff237819 */ /* 0x000fe2000001161c */
[----:B------:R-:W0:Y:S04]  /*0dd0*/  LDS.64 R32, [R32] ;  /* 0x0000000020207984 */ /* 0x000e280000000a00 */
[----:B------:R-:W-:Y:S01]  /*0de0*/  IMAD R28, R35, 0x28, R36 ;  /* 0x00000028231c7824 */ /* 0x000fe200078e0224 */
[----:B------:R-:W-:-:S04]  /*0df0*/  SHF.R.U32.HI R35, RZ, 0x2, R30 ;  /* 0x00000002ff237819 */ /* 0x000fc8000001161e */
[----:B------:R-:W-:Y:S01]  /*0e00*/  IADD3 R28, PT, PT, R37, R28, RZ ;  /* 0x0000001c251c7210 */ /* 0x000fe20007ffe0ff */
[----:B------:R-:W-:-:S05]  /*0e10*/  IMAD R30, R35, 0x28, R36 ;  /* 0x00000028231e7824 */ /* 0x000fca00078e0224 */
[----:B------:R-:W1:Y:S01]  /*0e20*/  LDS.64 R28, [R28] ;  /* 0x000000001c1c7984 */ /* 0x000e620000000a00 */
[----:B------:R-:W-:-:S06]  /*0e30*/  IADD3 R30, PT, PT, R37, R30, RZ ;  /* 0x0000001e251e7210 */ /* 0x000fcc0007ffe0ff */
[----:B------:R-:W2:Y:S01]  /*0e40*/  LDS.64 R30, [R30] ;  /* 0x000000001e1e7984 */ /* 0x000ea20000000a00 */
[----:B0-----:R-:W-:Y:S01]  /*0e50*/  FADD.FTZ R61, R61, R32 ;  /* 0x000000203d3d7221 */ /* 0x001fe20000010000 */
[----:B------:R-:W-:Y:S01]  /*0e60*/  IADD3 R32, PT, PT, R57, 0x1c, RZ ;  /* 0x0000001c39207810 */ /* 0x000fe20007ffe0ff */
[----:B------:R-:W-:-:S03]  /*0e70*/  FADD.FTZ R34, R34, R33 ;  /* 0x0000002122227221 */ /* 0x000fc60000010000 */
[----:B------:R-:W-:-:S05]  /*0e80*/  SHF.R.U32.HI R35, RZ, 0x2, R32 ;  /* 0x00000002ff237819 */ /* 0x000fca0000011620 */
[----:B------:R-:W-:Y:S02]  /*0e90*/  IMAD R32, R35, 0x28, R36 ;  /* 0x0000002823207824 */ /* 0x000fe400078e0224 */
[----:B-1----:R-:W-:-:S03]  /*0ea0*/  FADD.FTZ R61, R61, R28 ;  /* 0x0000001c3d3d7221 */ /* 0x002fc60000010000 */
[----:B------:R-:W-:Y:S01]  /*0eb0*/  IADD3 R32, PT, PT, R37, R32, RZ ;  /* 0x0000002025207210 */ /* 0x000fe20007ffe0ff */
[----:B------:R-:W-:Y:S01]  /*0ec0*/  FADD.FTZ R34, R34, R29 ;  /* 0x0000001d22227221 */ /* 0x000fe20000010000 */
[----:B------:R-:W-:-:S04]  /*0ed0*/  IADD3 R28, PT, PT, R57, 0x20, RZ ;  /* 0x00000020391c7810 */ /* 0x000fc80007ffe0ff */
[----:B------:R-:W-:Y:S01]  /*0ee0*/  SHF.R.U32.HI R35, RZ, 0x2, R28 ;  /* 0x00000002ff237819 */ /* 0x000fe2000001161c */
[----:B------:R-:W0:Y:S01]  /*0ef0*/  LDS.64 R32, [R32] ;  /* 0x0000000020207984 */ /* 0x000e220000000a00 */
[----:B--2---:R-:W-:Y:S01]  /*0f00*/  FADD.FTZ R61, R61, R30 ;  /* 0x0000001e3d3d7221 */ /* 0x004fe20000010000 */
[----:B------:R-:W-:Y:S01]  /*0f10*/  IADD3 R30, PT, PT, R57, 0x24, RZ ;  /* 0x00000024391e7810 */ /* 0x000fe20007ffe0ff */
[----:B------:R-:W-:Y:S01]  /*0f20*/  FADD.FTZ R34, R34, R31 ;  /* 0x0000001f22227221 */ /* 0x000fe20000010000 */
[----:B------:R-:W-:Y:S02]  /*0f30*/  IMAD R28, R35, 0x28, R36 ;  /* 0x00000028231c7824 */ /* 0x000fe400078e0224 */
[----:B------:R-:W-:-:S03]  /*0f40*/  SHF.R.U32.HI R35, RZ, 0x2, R30 ;  /* 0x00000002ff237819 */ /* 0x000fc6000001161e */
[----:B------:R-:W-:Y:S02]  /*0f50*/  IADD3 R28, PT, PT, R37, R28, RZ ;  /* 0x0000001c251c7210 */ /* 0x000fe40007ffe0ff */
[----:B------:R-:W-:-:S04]  /*0f60*/  IMAD R30, R35, 0x28, R36 ;  /* 0x00000028231e7824 */ /* 0x000fc800078e0224 */
        /* <DEDUP_REMOVED lines=8> */
[----:B-1----:R-:W-:Y:S01]  /*0ff0*/  FADD.FTZ R61, R61, R28 ;  /* 0x0000001c3d3d7221 */ /* 0x002fe20000010000 */
[----:B------:R-:W-:Y:S02]  /*1000*/  FADD.FTZ R34, R34, R29 ;  /* 0x0000001d22227221 */ /* 0x000fe40000010000 */
[----:B------:R-:W-:Y:S02]  /*1010*/  IADD3 R28, PT, PT, R37, R32, RZ ;  /* 0x00000020251c7210 */ /* 0x000fe40007ffe0ff */
[C---:B------:R-:W-:Y:S02]  /*1020*/  IADD3 R29, PT, PT, R57.reuse, 0x2c, RZ ;  /* 0x0000002c391d7810 */ /* 0x040fe40007ffe0ff */
[----:B------:R-:W-:Y:S01]  /*1030*/  IADD3 R32, PT, PT, R57, 0x30, RZ ;  /* 0x0000003039207810 */ /* 0x000fe20007ffe0ff */
[----:B--2---:R-:W-:Y:S01]  /*1040*/  FADD.FTZ R61, R61, R30 ;  /* 0x0000001e3d3d7221 */ /* 0x004fe20000010000 */
[----:B------:R-:W-:Y:S01]  /*1050*/  SHF.R.U32.HI R33, RZ, 0x2, R29 ;  /* 0x00000002ff217819 */ /* 0x000fe2000001161d */
[----:B------:R-:W-:Y:S01]  /*1060*/  FADD.FTZ R34, R34, R31 ;  /* 0x0000001f22227221 */ /* 0x000fe20000010000 */
[----:B------:R-:W0:Y:S01]  /*1070*/  LDS.64 R28, [R28] ;  /* 0x000000001c1c7984 */ /* 0x000e220000000a00 */
[----:B------:R-:W-:-:S02]  /*1080*/  SHF.R.U32.HI R35, RZ, 0x2, R32 ;  /* 0x00000002ff237819 */ /* 0x000fc40000011620 */
[----:B------:R-:W-:-:S03]  /*1090*/  IMAD R32, R33, 0x28, R36 ;  /* 0x0000002821207824 */ /* 0x000fc600078e0224 */
[----:B------:R-:W-:Y:S02]  /*10a0*/  IMAD R60, R35, 0x28, R36 ;  /* 0x00000028233c7824 */ /* 0x000fe400078e0224 */
[----:B------:R-:W-:-:S03]  /*10b0*/  IADD3 R32, PT, PT, R37, R32, RZ ;  /* 0x0000002025207210 */ /* 0x000fc60007ffe0ff */
[----:B------:R-:W-:-:S03]  /*10c0*/  IADD3 R30, PT, PT, R37, R60, RZ ;  /* 0x0000003c251e7210 */ /* 0x000fc60007ffe0ff */
[----:B------:R-:W1:Y:S04]  /*10d0*/  LDS.64 R32, [R32] ;  /* 0x0000000020207984 */ /* 0x000e680000000a00 */
[----:B------:R-:W2:Y:S01]  /*10e0*/  LDS.64 R30, [R30] ;  /* 0x000000001e1e7984 */ /* 0x000ea20000000a00 */
[----:B0-----:R-:W-:Y:S01]  /*10f0*/  FADD.FTZ R61, R61, R28 ;  /* 0x0000001c3d3d7221 */ /* 0x001fe20000010000 */
[----:B------:R-:W-:Y:S01]  /*1100*/  FADD.FTZ R28, R34, R29 ;  /* 0x0000001d221c7221 */ /* 0x000fe20000010000 */
[----:B------:R-:W-:-:S04]  /*1110*/  IADD3 R29, PT, PT, R57, 0x34, RZ ;  /* 0x00000034391d7810 */ /* 0x000fc80007ffe0ff */
[----:B------:R-:W-:Y:S02]  /*1120*/  SHF.R.U32.HI R35, RZ, 0x2, R29 ;  /* 0x00000002ff237819 */ /* 0x000fe4000001161d */
[----:B------:R-:W-:-:S03]  /*1130*/  IADD3 R29, PT, PT, R57, 0x38, RZ ;  /* 0x00000038391d7810 */ /* 0x000fc60007ffe0ff */
[----:B------:R-:W-:Y:S01]  /*1140*/  IMAD R34, R35, 0x28, R36 ;  /* 0x0000002823227824 */ /* 0x000fe200078e0224 */
[----:B------:R-:W-:Y:S01]  /*1150*/  SHF.R.U32.HI R29, RZ, 0x2, R29 ;  /* 0x00000002ff1d7819 */ /* 0x000fe2000001161d */
[----:B-1----:R-:W-:Y:S01]  /*1160*/  FADD.FTZ R61, R61, R32 ;  /* 0x000000203d3d7221 */ /* 0x002fe20000010000 */
[----:B------:R-:W-:Y:S02]  /*1170*/  FADD.FTZ R28, R28, R33 ;  /* 0x000000211c1c7221 */ /* 0x000fe40000010000 */
[----:B------:R-:W-:Y:S01]  /*1180*/  IADD3 R32, PT, PT, R37, R34, RZ ;  /* 0x0000002225207210 */ /* 0x000fe20007ffe0ff */
[----:B------:R-:W-:Y:S01]  /*1190*/  IMAD R60, R29, 0x28, R36 ;  /* 0x000000281d3c7824 */ /* 0x000fe200078e0224 */
[----:B------:R-:W-:Y:S01]  /*11a0*/  IADD3 R29, PT, PT, R57, 0x3c, RZ ;  /* 0x0000003c391d7810 */ /* 0x000fe20007ffe0ff */
[----:B--2---:R-:W-:-:S03]  /*11b0*/  FADD.FTZ R61, R61, R30 ;  /* 0x0000001e3d3d7221 */ /* 0x004fc60000010000 */
[----:B------:R-:W-:Y:S01]  /*11c0*/  IADD3 R34, PT, PT, R37, R60, RZ ;  /* 0x0000003c25227210 */ /* 0x000fe20007ffe0ff */
[----:B------:R-:W0:Y:S01]  /*11d0*/  LDS.64 R32, [R32] ;  /* 0x0000000020207984 */ /* 0x000e220000000a00 */
[----:B------:R-:W-:Y:S01]  /*11e0*/  SHF.R.U32.HI R29, RZ, 0x2, R29 ;  /* 0x00000002ff1d7819 */ /* 0x000fe2000001161d */
[----:B------:R-:W-:Y:S01]  /*11f0*/  FADD.FTZ R60, R28, R31 ;  /* 0x0000001f1c3c7221 */ /* 0x000fe20000010000 */
[----:B------:R-:W-:Y:S02]  /*1200*/  IADD3 R31, PT, PT, R57, 0x48, RZ ;  /* 0x00000048391f7810 */ /* 0x000fe40007ffe0ff */
[----:B------:R-:W1:Y:S01]  /*1210*/  LDS.64 R34, [R34] ;  /* 0x0000000022227984 */ /* 0x000e620000000a00 */
[----:B------:R-:W-:Y:S01]  /*1220*/  IMAD R30, R29, 0x28, R36 ;  /* 0x000000281d1e7824 */ /* 0x000fe200078e0224 */
[----:B------:R-:W-:-:S04]  /*1230*/  SHF.R.U32.HI R31, RZ, 0x2, R31 ;  /* 0x00000002ff1f7819 */ /* 0x000fc8000001161f */
[----:B------:R-:W-:Y:S02]  /*1240*/  IADD3 R29, PT, PT, R37, R30, RZ ;  /* 0x0000001e251d7210 */ /* 0x000fe40007ffe0ff */
[----:B------:R-:W-:-:S04]  /*1250*/  IADD3 R30, PT, PT, R57, 0x40, RZ ;  /* 0x00000040391e7810 */ /* 0x000fc80007ffe0ff */
[----:B------:R-:W2:Y:S01]  /*1260*/  LDS.64 R28, [R29] ;  /* 0x000000001d1c7984 */ /* 0x000ea20000000a00 */
[----:B------:R-:W-:-:S05]  /*1270*/  SHF.R.U32.HI R30, RZ, 0x2, R30 ;  /* 0x00000002ff1e7819 */ /* 0x000fca000001161e */
[----:B------:R-:W-:-:S05]  /*1280*/  IMAD R30, R30, 0x28, R36 ;  /* 0x000000281e1e7824 */ /* 0x000fca00078e0224 */
[----:B------:R-:W-:Y:S01]  /*1290*/  IADD3 R30, PT, PT, R37, R30, RZ ;  /* 0x0000001e251e7210 */ /* 0x000fe20007ffe0ff */
[----:B0-----:R-:W-:Y:S01]  /*12a0*/  FADD.FTZ R61, R61, R32 ;  /* 0x000000203d3d7221 */ /* 0x001fe20000010000 */
[----:B------:R-:W-:-:S03]  /*12b0*/  FADD.FTZ R60, R60, R33 ;  /* 0x000000213c3c7221 */ /* 0x000fc60000010000 */
[----:B-1----:R-:W-:Y:S01]  /*12c0*/  FADD.FTZ R33, R61, R34 ;  /* 0x000000223d217221 */ /* 0x002fe20000010000 */
[----:B------:R-:W-:Y:S01]  /*12d0*/  IADD3 R61, PT, PT, R57, 0x44, RZ ;  /* 0x00000044393d7810 */ /* 0x000fe20007ffe0ff */
[--C-:B------:R-:W-:Y:S01]  /*12e0*/  IMAD R34, R31, 0x28, R36.reuse ;  /* 0x000000281f227824 */ /* 0x100fe200078e0224 */
[----:B------:R-:W-:Y:S01]  /*12f0*/  IADD3 R57, PT, PT, R57, 0x4c, RZ ;  /* 0x0000004c39397810 */ /* 0x000fe20007ffe0ff */
[----:B------:R-:W0:Y:S01]  /*1300*/  LDS.64 R30, [R30] ;  /* 0x000000001e1e7984 */ /* 0x000e220000000a00 */
[----:B------:R-:W-:Y:S01]  /*1310*/  SHF.R.U32.HI R61, RZ, 0x2, R61 ;  /* 0x00000002ff3d7819 */ /* 0x000fe2000001163d */
[----:B------:R-:W-:Y:S01]  /*1320*/  FADD.FTZ R60, R60, R35 ;  /* 0x000000233c3c7221 */ /* 0x000fe20000010000 */
[----:B------:R-:W-:Y:S02]  /*1330*/  SHF.R.U32.HI R57, RZ, 0x2, R57 ;  /* 0x00000002ff397819 */ /* 0x000fe40000011639 */
[----:B------:R-:W-:Y:S01]  /*1340*/  IADD3 R34, PT, PT, R37, R34, RZ ;  /* 0x0000002225227210 */ /* 0x000fe20007ffe0ff */
[----:B------:R-:W-:-:S02]  /*1350*/  IMAD R32, R61, 0x28, R36 ;  /* 0x000000283d207824 */ /* 0x000fc400078e0224 */
[----:B------:R-:W-:Y:S02]  /*1360*/  IMAD R36, R57, 0x28, R36 ;  /* 0x0000002839247824 */ /* 0x000fe400078e0224 */
[----:B--2---:R-:W-:Y:S01]  /*1370*/  FADD.FTZ R57, R33, R28 ;  /* 0x0000001c21397221 */ /* 0x004fe20000010000 */
[----:B------:R-:W-:Y:S01]  /*1380*/  FADD.FTZ R60, R60, R29 ;  /* 0x0000001d3c3c7221 */ /* 0x000fe20000010000 */
[C---:B------:R-:W-:Y:S01]  /*1390*/  IADD3 R32, PT, PT, R37.reuse, R32, RZ ;  /* 0x0000002025207210 */ /* 0x040fe20007ffe0ff */
[----:B------:R-:W-:Y:S01]  /*13a0*/  LDS.64 R34, [R34] ;  /* 0x0000000022227984 */ /* 0x000fe20000000a00 */
[----:B------:R-:W-:-:S04]  /*13b0*/  IADD3 R37, PT, PT, R37, R36, RZ ;  /* 0x0000002425257210 */ /* 0x000fc80007ffe0ff */
[----:B------:R-:W1:Y:S04]  /*13c0*/  LDS.64 R32, [R32] ;  /* 0x0000000020207984 */ /* 0x000e680000000a00 */
[----:B------:R-:W2:Y:S01]  /*13d0*/  LDS.64 R36, [R37] ;  /* 0x0000000025247984 */ /* 0x000ea20000000a00 */
[----:B0-----:R-:W-:Y:S01]  /*13e0*/  FADD.FTZ R57, R57, R30 ;  /* 0x0000001e39397221 */ /* 0x001fe20000010000 */
[----:B------:R-:W-:-:S03]  /*13f0*/  FADD.FTZ R60, R60, R31 ;  /* 0x0000001f3c3c7221 */ /* 0x000fc60000010000 */
[----:B-1----:R-:W-:Y:S01]  /*1400*/  FADD.FTZ R57, R57, R32 ;  /* 0x0000002039397221 */ /* 0x002fe20000010000 */
[----:B------:R-:W-:-:S03]  /*1410*/  FADD.FTZ R60, R60, R33 ;  /* 0x000000213c3c7221 */ /* 0x000fc60000010000 */
[----:B------:R-:W-:Y:S01]  /*1420*/  FADD.FTZ R57, R57, R34 ;  /* 0x0000002239397221 */ /* 0x000fe20000010000 */
[----:B------:R-:W-:-:S03]  /*1430*/  FADD.FTZ R60, R60, R35 ;  /* 0x000000233c3c7221 */ /* 0x000fc60000010000 */
[----:B--2---:R-:W-:Y:S01]  /*1440*/  FADD.FTZ R36, R57, R36 ;  /* 0x0000002439247221 */ /* 0x004fe20000010000 */
[----:B------:R-:W-:-:S07]  /*1450*/  FADD.FTZ R30, R60, R37 ;  /* 0x000000253c1e7221 */ /* 0x000fce0000010000 */
.L_x_1605:
[----:B------:R-:W-:Y:S05]  /*1460*/  BSYNC.RECONVERGENT B0 ;  /* 0x0000000000007941 */ /* 0x000fea0003800200 */
.L_x_1604:
        /* <DEDUP_REMOVED lines=24> */
.L_x_1607:
[----:B------:R-:W-:Y:S05]  /*15f0*/  BSYNC.RECONVERGENT B0 ;  /* 0x0000000000007941 */ /* 0x000fea0003800200 */
.L_x_1606:
        /* <DEDUP_REMOVED lines=16> */
.L_x_1609:
[----:B------:R-:W2:Y:S04]  /*1700*/  LD.E.STRONG.GPU R30, desc[UR16][R28.64] ;  /* 0x000000101c1e7980 */ /* 0x000ea8000c10f900 */
[----:B--2---:R-:W-:Y:S01]  /*1710*/  CCTL.IVALL ;  /* 0x00000000ff00798f */ /* 0x004fe20002000000 */
[----:B------:R-:W-:Y:S05]  /*1720*/  YIELD ;  /* 0x0000000000007946 */ /* 0x000fea0003800000 */
[----:B-----5:R-:W-:-:S04]  /*1730*/  LOP3.LUT R30, R30, R31, RZ, 0x3c, !PT ;  /* 0x0000001f1e1e7212 */ /* 0x020fc800078e3cff */
[----:B------:R-:W-:-:S13]  /*1740*/  ISETP.GT.AND P2, PT, R30, -0x1, PT ;  /* 0xffffffff1e00780c */ /* 0x000fda0003f44270 */
[----:B------:R-:W-:Y:S05]  /*1750*/  @P2 BRA `(.L_x_1609) ;  /* 0xfffffffc00e82947 */ /* 0x000fea000383ffff */
.L_x_1608:
        /* <DEDUP_REMOVED lines=15> */
.L_x_1611:
[----:B------:R-:W-:Y:S05]  /*1850*/  BSYNC.RECONVERGENT B0 ;  /* 0x0000000000007941 */ /* 0x000fea0003800200 */
.L_x_1610:
        /* <DEDUP_REMOVED lines=34> */
.L_x_1613:
[----:B------:R-:W-:Y:S05]  /*1a80*/  BSYNC.RECONVERGENT B0 ;  /* 0x0000000000007941 */ /* 0x000fea0003800200 */
.L_x_1612:
[----:B------:R-:W2:Y:S01]  /*1a90*/  S2UR UR8, SR_CgaCtaId ;  /* 0x00000000000879c3 */ /* 0x000ea20000008800 */
[----:B------:R-:W-:Y:S01]  /*1aa0*/  UMOV UR7, 0x400 ;  /* 0x0000040000077882 */ /* 0x000fe20000000000 */
[----:B------:R-:W-:Y:S01]  /*1ab0*/  IMAD.HI.U32 R58, R58, -0x33333333, RZ ;  /* 0xcccccccd3a3a7827 */ /* 0x000fe200078e00ff */
[----:B------:R-:W-:Y:S01]  /*1ac0*/  UIADD3 UR7, UPT, UPT, UR7, 0xc80, URZ ;  /* 0x00000c8007077890 */ /* 0x000fe2000fffe0ff */
[----:B------:R-:W3:Y:S02]  /*1ad0*/  LDCU.64 UR12, c[0x0][0x380] ;  /* 0x00007000ff0c77ac */ /* 0x000ee40008000a00 */
[----:B-----5:R-:W-:Y:S01]  /*1ae0*/  HADD2.F32 R35, -RZ, R24.H0_H0 ;  /* 0x20000018ff237230 */ /* 0x020fe20000004100 */
[----:B------:R-:W-:Y:S01]  /*1af0*/  LEA.HI R58, R58, -UR14, RZ, 0x1a ;  /* 0x8000000e3a3a7c11 */ /* 0x000fe2000f8fd0ff */
[----:B------:R-:W-:Y:S01]  /*1b00*/  HADD2.F32 R34, -RZ, R26.H0_H0 ;  /* 0x2000001aff227230 */ /* 0x000fe20000004100 */
[----:B------:R-:W-:Y:S01]  /*1b10*/  ULOP3.LUT UR4, UR4, 0x1, URZ, 0x3c, !UPT ;  /* 0x0000000104047892 */ /* 0x000fe2000f8e3cff */
[----:B---3--:R-:W-:Y:S01]  /*1b20*/  IADD3 R10, P1, PT, R10, UR12, RZ ;  /* 0x0000000c0a0a7c10 */ /* 0x008fe2000ff3e0ff */
[----:B--2---:R-:W-:-:S03]  /*1b30*/  ULEA UR7, UR8, UR7, 0x18 ;  /* 0x0000000708077291 */ /* 0x004fc6000f8ec0ff */
[----:B------:R-:W-:Y:S02]  /*1b40*/  IADD3.X R11, PT, PT, R11, UR13, RZ, P1, !PT ;  /* 0x0000000d0b0b7c10 */ /* 0x000fe40008ffe4ff */
[----:B------:R-:W-:Y:S02]  /*1b50*/  ISETP.LE.U32.AND P1, PT, R2, UR10, PT ;  /* 0x0000000a02007c0c */ /* 0x000fe4000bf23070 */
[----:B01----:R-:W-:-:S04]  /*1b60*/  LEA R28, R58, UR7, 0x3 ;  /* 0x000000073a1c7c11 */ /* 0x003fc8000f8e18ff */
[----:B------:R-:W0:Y:S02]  /*1b70*/  LDCU UR7, c[0x0][0x3a0] ;  /* 0x00007400ff0777ac */ /* 0x000e240008000800 */
        /* <DEDUP_REMOVED lines=24> */
[--C-:B------:R-:W-:Y:S01]  /*1d00*/  FADD.FTZ R52, R55, -R28.reuse ;  /* 0x8000001c37347221 */ /* 0x100fe20000010000 */
[----:B------:R-:W-:Y:S01]  /*1d10*/  FADD.FTZ R40, R43, -R28 ;  /* 0x8000001c2b287221 */ /* 0x000fe20000010000 */
[----:B------:R-:W-:Y:S01]  /*1d20*/  FFMA.FTZ R0, R15, R35, R34 ;  /* 0x000000230f007223 */ /* 0x000fe20000010022 */
[----:B------:R-:W-:Y:S01]  /*1d30*/  FADD.FTZ R44, R12, -R28 ;  /* 0x8000001c0c2c7221 */ /* 0x000fe20000010000 */
[C-C-:B------:R-:W-:Y:S01]  /*1d40*/  FFMA.FTZ R30, R35.reuse, R30, R34.reuse ;  /* 0x0000001e231e7223 */ /* 0x140fe20000010022 */
[C-C-:B------:R-:W-:Y:S01]  /*1d50*/  FFMA.FTZ R23, R35.reuse, R23, R34.reuse ;  /* 0x0000001723177223 */ /* 0x140fe20000010022 */
[C-C-:B------:R-:W-:Y:S01]  /*1d60*/  FFMA.FTZ R19, R35.reuse, R19, R34.reuse ;  /* 0x0000001323137223 */ /* 0x140fe20000010022 */
[C-C-:B------:R-:W-:Y:S01]  /*1d70*/  FFMA.FTZ R31, R35.reuse, R31, R34.reuse ;  /* 0x0000001f231f7223 */ /* 0x140fe20000010022 */
[C-C-:B------:R-:W-:Y:S01]  /*1d80*/  FFMA.FTZ R33, R35.reuse, R33, R34.reuse ;  /* 0x0000002123217223 */ /* 0x140fe20000010022 */
[C-C-:B------:R-:W-:Y:S01]  /*1d90*/  FFMA.FTZ R32, R35.reuse, R37, R34.reuse ;  /* 0x0000002523207223 */ /* 0x140fe20000010022 */
[----:B------:R-:W-:Y:S01]  /*1da0*/  FFMA.FTZ R15, R35, R57, R34 ;  /* 0x00000039230f7223 */ /* 0x000fe20000010022 */
[----:B------:R-:W-:Y:S01]  /*1db0*/  FADD.FTZ R12, R39, -R28 ;  /* 0x8000001c270c7221 */ /* 0x000fe20000010000 */
[----:B------:R-:W-:-:S02]  /*1dc0*/  HADD2.F32 R34, -RZ, R24.H1_H1 ;  /* 0x30000018ff227230 */ /* 0x000fc40000004100 */
[--C-:B------:R-:W-:Y:S01]  /*1dd0*/  FADD.FTZ R48, R20, -R28.reuse ;  /* 0x8000001c14307221 */ /* 0x100fe20000010000 */
[----:B------:R-:W-:Y:S01]  /*1de0*/  FMUL.FTZ R39, R29, R52 ;  /* 0x000000341d277220 */ /* 0x000fe20000410000 */
[----:B------:R-:W-:Y:S02]  /*1df0*/  HADD2.F32 R24, -RZ, R25.H0_H0 ;  /* 0x20000019ff187230 */ /* 0x000fe40000004100 */
[--C-:B------:R-:W-:Y:S01]  /*1e00*/  FADD.FTZ R20, R51, -R28.reuse ;  /* 0x8000001c33147221 */ /* 0x100fe20000010000 */
[----:B------:R-:W-:Y:S02]  /*1e10*/  HADD2.F32 R35, -RZ, R27.H0_H0 ;  /* 0x2000001bff237230 */ /* 0x000fe40000004100 */
[C---:B------:R-:W-:Y:S01]  /*1e20*/  FMUL.FTZ R52, R29.reuse, R40 ;  /* 0x000000281d347220 */ /* 0x040fe20000410000 */
[----:B------:R-:W-:Y:S02]  /*1e30*/  HADD2.F32 R37, -RZ, R26.H1_H1 ;  /* 0x3000001aff257230 */ /* 0x000fe40000004100 */
[----:B------:R-:W-:Y:S01]  /*1e40*/  FMUL.FTZ R40, R29, R54 ;  /* 0x000000361d287220 */ /* 0x000fe20000410000 */
[----:B------:R-:W-:Y:S01]  /*1e50*/  FADD.FTZ R36, R16, -R28 ;  /* 0x8000001c10247221 */ /* 0x000fe20000010000 */
[----:B------:R-:W-:-:S02]  /*1e60*/  HADD2.F32 R25, -RZ, R25.H1_H1 ;  /* 0x30000019ff197230 */ /* 0x000fc40000004100 */
[----:B------:R-:W-:Y:S01]  /*1e70*/  FADD.FTZ R16, R47, -R28 ;  /* 0x8000001c2f107221 */ /* 0x000fe20000010000 */
[----:B------:R-:W-:Y:S02]  /*1e80*/  HADD2.F32 R26, -RZ, R27.H1_H1 ;  /* 0x3000001bff1a7230 */ /* 0x000fe40000004100 */
[C---:B------:R-:W-:Y:S01]  /*1e90*/  FMUL.FTZ R58, R29.reuse, R20 ;  /* 0x000000141d3a7220 */ /* 0x040fe20000410000 */
[----:B------:R-:W-:Y:S01]  /*1ea0*/  FFMA.FTZ R40, R24, R40, R35 ;  /* 0x0000002818287223 */ /* 0x000fe20000010023 */
[C---:B------:R-:W-:Y:S01]  /*1eb0*/  FMUL.FTZ R20, R29.reuse, R56 ;  /* 0x000000381d147220 */ /* 0x040fe20000410000 */
[--C-:B------:R-:W-:Y:S01]  /*1ec0*/  FFMA.FTZ R39, R34, R39, R37.reuse ;  /* 0x0000002722277223 */ /* 0x100fe20000010025 */
[C---:B------:R-:W-:Y:S01]  /*1ed0*/  FMUL.FTZ R54, R29.reuse, R16 ;  /* 0x000000101d367220 */ /* 0x040fe20000410000 */
[C---:B------:R-:W-:Y:S01]  /*1ee0*/  FMUL.FTZ R44, R29.reuse, R44 ;  /* 0x0000002c1d2c7220 */ /* 0x040fe20000410000 */
[----:B------:R-:W-:Y:S01]  /*1ef0*/  FMUL.FTZ R60, R29, R12 ;  /* 0x0000000c1d3c7220 */ /* 0x000fe20000410000 */
[----:B------:R-:W-:Y:S01]  /*1f00*/  FMUL.FTZ R16, R40, -1.4426950216293334961 ;  /* 0xbfb8aa3b28107820 */ /* 0x000fe20000410000 */
[----:B------:R-:W-:Y:S01]  /*1f10*/  FFMA.FTZ R20, R25, R20, R26 ;  /* 0x0000001419147223 */ /* 0x000fe2000001001a */
[----:B------:R-:W-:Y:S01]  /*1f20*/  FMUL.FTZ R43, R15, -1.4426950216293334961 ;  /* 0xbfb8aa3b0f2b7820 */ /* 0x000fe20000410000 */
[----:B------:R-:W-:Y:S01]  /*1f30*/  FMUL.FTZ R27, R29, R36 ;  /* 0x000000241d1b7220 */ /* 0x000fe20000410000 */
[----:B------:R-:W-:Y:S01]  /*1f40*/  FMUL.FTZ R12, R39, -1.4426950216293334961 ;  /* 0xbfb8aa3b270c7820 */ /* 0x000fe20000410000 */
[----:B------:R-:W-:Y:S01]  /*1f50*/  FMUL.FTZ R48, R29, R48 ;  /* 0x000000301d307220 */ /* 0x000fe20000410000 */
[--C-:B------:R-:W-:Y:S01]  /*1f60*/  FFMA.FTZ R47, R44, R34, R37.reuse ;  /* 0x000000222c2f7223 */ /* 0x100fe20000010025 */
[----:B------:R-:W-:Y:S01]  /*1f70*/  FMUL.FTZ R55, R20, -1.4426950216293334961 ;  /* 0xbfb8aa3b14377820 */ /* 0x000fe20000410000 */
[----:B------:R0:W1:Y:S01]  /*1f80*/  MUFU.EX2 R36, R43 ;  /* 0x0000002b00247308 */ /* 0x0000620000000800 */
[C-C-:B------:R-:W-:Y:S01]  /*1f90*/  FFMA.FTZ R44, R34.reuse, R27, R37.reuse ;  /* 0x0000001b222c7223 */ /* 0x140fe20000010025 */
[C-C-:B------:R-:W-:Y:S01]  /*1fa0*/  FFMA.FTZ R27, R34.reuse, R60, R37.reuse ;  /* 0x0000003c221b7223 */ /* 0x140fe20000010025 */
[--C-:B------:R-:W-:Y:S01]  /*1fb0*/  FFMA.FTZ R51, R34, R52, R37.reuse ;  /* 0x0000003422337223 */ /* 0x100fe20000010025 */
[--C-:B------:R-:W-:Y:S01]  /*1fc0*/  FADD.FTZ R60, R13, -R28.reuse ;  /* 0x8000001c0d3c7221 */ /* 0x100fe20000010000 */
[--C-:B------:R-:W-:Y:S01]  /*1fd0*/  FADD.FTZ R56, R14, -R28.reuse ;  /* 0x8000001c0e387221 */ /* 0x100fe20000010000 */
[--C-:B------:R-:W-:Y:S01]  /*1fe0*/  FADD.FTZ R52, R38, -R28.reuse ;  /* 0x8000001c26347221 */ /* 0x100fe20000010000 */
[--C-:B------:R-:W-:Y:S01]  /*1ff0*/  FADD.FTZ R14, R50, -R28.reuse ;  /* 0x8000001c320e7221 */ /* 0x100fe20000010000 */
[----:B------:R-:W2:Y:S01]  /*2000*/  MUFU.EX2 R16, R16 ;  /* 0x0000001000107308 */ /* 0x000ea20000000800 */
[C-C-:B0-----:R-:W-:Y:S01]  /*2010*/  FFMA.FTZ R43, R34.reuse, R48, R37.reuse ;  /* 0x00000030222b7223 */ /* 0x141fe20000010025 */
[C-C-:B------:R-:W-:Y:S01]  /*2020*/  FFMA.FTZ R48, R34.reuse, R54, R37.reuse ;  /* 0x0000003622307223 */ /* 0x140fe20000010025 */
[----:B------:R-:W-:Y:S01]  /*2030*/  FFMA.FTZ R34, R34, R58, R37 ;  /* 0x0000003a22227223 */ /* 0x000fe20000010025 */
[--C-:B------:R-:W-:Y:S01]  /*2040*/  FADD.FTZ R58, R17, -R28.reuse ;  /* 0x8000001c113a7221 */ /* 0x100fe20000010000 */
[--C-:B------:R-:W-:Y:S01]  /*2050*/  FADD.FTZ R37, R21, -R28.reuse ;  /* 0x8000001c15257221 */ /* 0x100fe20000010000 */
[--C-:B------:R-:W-:Y:S01]  /*2060*/  FADD.FTZ R54, R42, -R28.reuse ;  /* 0x8000001c2a367221 */ /* 0x100fe20000010000 */
[C---:B------:R-:W-:Y:S01]  /*2070*/  FMUL.FTZ R21, R29.reuse, R56 ;  /* 0x000000381d157220 */ /* 0x040fe20000410000 */
[----:B------:R-:W0:Y:S01]  /*2080*/  MUFU.EX2 R12, R12 ;  /* 0x0000000c000c7308 */ /* 0x000e220000000800 */
[C---:B------:R-:W-:Y:S01]  /*2090*/  FMUL.FTZ R52, R29.reuse, R52 ;  /* 0x000000341d347220 */ /* 0x040fe20000410000 */
[C---:B------:R-:W-:Y:S01]  /*20a0*/  FMUL.FTZ R50, R29.reuse, R60 ;  /* 0x0000003c1d327220 */ /* 0x040fe20000410000 */
[C---:B------:R-:W-:Y:S01]  /*20b0*/  FMUL.FTZ R17, R29.reuse, R58 ;  /* 0x0000003a1d117220 */ /* 0x040fe20000410000 */
[C---:B------:R-:W-:Y:S01]  /*20c0*/  FMUL.FTZ R42, R29.reuse, R37 ;  /* 0x000000251d2a7220 */ /* 0x040fe20000410000 */
[C---:B------:R-:W-:Y:S01]  /*20d0*/  FMUL.FTZ R54, R29.reuse, R54 ;  /* 0x000000361d367220 */ /* 0x040fe20000410000 */
[C---:B------:R-:W-:Y:S01]  /*20e0*/  FMUL.FTZ R56, R29.reuse, R46 ;  /* 0x0000002e1d387220 */ /* 0x040fe20000410000 */
[----:B------:R-:W-:Y:S01]  /*20f0*/  FMUL.FTZ R58, R29, R14 ;  /* 0x0000000e1d3a7220 */ /* 0x000fe20000410000 */
[----:B------:R3:W4:Y:S01]  /*2100*/  MUFU.EX2 R13, R55 ;  /* 0x00000037000d7308 */ /* 0x0007220000000800 */
[----:B------:R-:W-:Y:S01]  /*2110*/  FADD.FTZ R60, R18, -R28 ;  /* 0x8000001c123c7221 */ /* 0x000fe20000010000 */
[----:B------:R-:W-:Y:S01]  /*2120*/  FFMA.FTZ R46, R21, R25, R26 ;  /* 0x00000019152e7223 */ /* 0x000fe2000001001a */
[--C-:B------:R-:W-:Y:S01]  /*2130*/  FFMA.FTZ R21, R24, R52, R35.reuse ;  /* 0x0000003418157223 */ /* 0x100fe20000010023 */
[--C-:B------:R-:W-:Y:S01]  /*2140*/  FFMA.FTZ R50, R50, R24, R35.reuse ;  /* 0x0000001832327223 */ /* 0x100fe20000010023 */
        /* <DEDUP_REMOVED lines=8> */
[----:B------:R-:W-:Y:S01]  /*21d0*/  FADD.FTZ R28, R53, -R28 ;  /* 0x8000001c351c7221 */ /* 0x000fe20000010000 */
[----:B------:R-:W-:Y:S01]  /*21e0*/  FMUL.FTZ R59, R44, -1.4426950216293334961 ;  /* 0xbfb8aa3b2c3b7820 */ /* 0x000fe20000410000 */
[----:B------:R-:W-:Y:S01]  /*21f0*/  FMUL.FTZ R53, R29, R41 ;  /* 0x000000291d357220 */ /* 0x000fe20000410000 */
[--C-:B------:R-:W-:Y:S01]  /*2200*/  FFMA.FTZ R41, R25, R60, R26.reuse ;  /* 0x0000003c19297223 */ /* 0x100fe2000001001a */
[----:B------:R-:W-:Y:S01]  /*2210*/  FMUL.FTZ R45, R29, R22 ;  /* 0x000000161d2d7220 */ /* 0x000fe20000410000 */
[----:B-1----:R-:W-:Y:S01]  /*2220*/  FADD.FTZ R60, R36, 1 ;  /* 0x3f800000243c7421 */ /* 0x002fe20000010000 */
[----:B--2---:R-:W-:Y:S01]  /*2230*/  FADD.FTZ R61, R16, 1 ;  /* 0x3f800000103d7421 */ /* 0x004fe20000010000 */
[----:B------:R-:W-:Y:S01]  /*2240*/  FMUL.FTZ R38, R0, -1.4426950216293334961 ;  /* 0xbfb8aa3b00267820 */ /* 0x000fe20000410000 */
[----:B------:R4:W-:Y:S01]  /*2250*/  MUFU.EX2 R22, R59 ;  /* 0x0000003b00167308 */ /* 0x0009e20000000800 */
[----:B0-----:R-:W-:Y:S01]  /*2260*/  FADD.FTZ R36, R12, 1 ;  /* 0x3f8000000c247421 */ /* 0x001fe20000010000 */
[----:B------:R-:W-:Y:S01]  /*2270*/  FMUL.FTZ R24, R46, -1.4426950216293334961 ;  /* 0xbfb8aa3b2e187820 */ /* 0x000fe20000410000 */
[----:B------:R-:W-:Y:S01]  /*2280*/  FMUL.FTZ R37, R47, -1.4426950216293334961 ;  /* 0xbfb8aa3b2f257820 */ /* 0x000fe20000410000 */
[----:B---3--:R-:W-:Y:S01]  /*2290*/  FMUL.FTZ R55, R50, -1.4426950216293334961 ;  /* 0xbfb8aa3b32377820 */ /* 0x008fe20000410000 */
[----:B------:R-:W-:Y:S01]  /*22a0*/  FMUL.FTZ R57, R30, -1.4426950216293334961 ;  /* 0xbfb8aa3b1e397820 */ /* 0x000fe20000410000 */
[----:B------:R-:W-:Y:S01]  /*22b0*/  FMUL.FTZ R49, R29, R56 ;  /* 0x000000381d317220 */ /* 0x000fe20000410000 */
[--C-:B------:R-:W-:Y:S01]  /*22c0*/  FFMA.FTZ R53, R25, R53, R26.reuse ;  /* 0x0000003519357223 */ /* 0x100fe2000001001a */
[----:B------:R-:W0:Y:S01]  /*22d0*/  MUFU.RCP R61, R61 ;  /* 0x0000003d003d7308 */ /* 0x000e220000001000 */
[----:B----4-:R-:W-:Y:S01]  /*22e0*/  FADD.FTZ R59, R13, 1 ;  /* 0x3f8000000d3b7421 */ /* 0x010fe20000010000 */
[----:B------:R-:W-:Y:S01]  /*22f0*/  FFMA.FTZ R49, R25, R49, R26 ;  /* 0x0000003119317223 */ /* 0x000fe2000001001a */
[----:B------:R-:W-:Y:S01]  /*2300*/  FMUL.FTZ R56, R42, -1.4426950216293334961 ;  /* 0xbfb8aa3b2a387820 */ /* 0x000fe20000410000 */
[----:B------:R-:W-:Y:S01]  /*2310*/  FMUL.FTZ R12, R19, -1.4426950216293334961 ;  /* 0xbfb8aa3b130c7820 */ /* 0x000fe20000410000 */
[----:B------:R-:W-:-:S03]  /*2320*/  FMUL.FTZ R13, R27, -1.4426950216293334961 ;  /* 0xbfb8aa3b1b0d7820 */ /* 0x000fc60000410000 */
[----:B------:R-:W1:Y:S08]  /*2330*/  MUFU.EX2 R38, R38 ;  /* 0x0000002600267308 */ /* 0x000e700000000800 */
[----:B------:R-:W2:Y:S01]  /*2340*/  MUFU.RCP R36, R36 ;  /* 0x0000002400247308 */ /* 0x000ea20000001000 */
[----:B0-----:R-:W-:-:S07]  /*2350*/  FMUL.FTZ R40, R40, R61 ;  /* 0x0000003d28287220 */ /* 0x001fce0000410000 */
[----:B------:R-:W0:Y:S01]  /*2360*/  MUFU.RCP R59, R59 ;  /* 0x0000003b003b7308 */ /* 0x000e220000001000 */
[----:B-1----:R-:W-:-:S07]  /*2370*/  FADD.FTZ R61, R38, 1 ;  /* 0x3f800000263d7421 */ /* 0x002fce0000010000 */
[----:B------:R-:W1:Y:S01]  /*2380*/  MUFU.EX2 R24, R24 ;  /* 0x0000001800187308 */ /* 0x000e620000000800 */
[----:B--2---:R-:W-:Y:S01]  /*2390*/  FMUL.FTZ R16, R39, R36 ;  /* 0x0000002427107220 */ /* 0x004fe20000410000 */
[----:B------:R-:W-:-:S06]  /*23a0*/  FMUL.FTZ R36, R21, -1.4426950216293334961 ;  /* 0xbfb8aa3b15247820 */ /* 0x000fcc0000410000 */
[----:B------:R-:W2:Y:S01]  /*23b0*/  MUFU.RCP R60, R60 ;  /* 0x0000003c003c7308 */ /* 0x000ea20000001000 */
[----:B0-----:R-:W-:Y:S01]  /*23c0*/  FMUL.FTZ R39, R20, R59 ;  /* 0x0000003b14277220 */ /* 0x001fe20000410000 */
[----:B------:R-:W-:-:S06]  /*23d0*/  FMUL.FTZ R20, R53, -1.4426950216293334961 ;  /* 0xbfb8aa3b35147820 */ /* 0x000fcc0000410000 */
[----:B------:R-:W0:Y:S01]  /*23e0*/  MUFU.EX2 R37, R37 ;  /* 0x0000002500257308 */ /* 0x000e220000000800 */
[----:B-1----:R-:W-:Y:S01]  /*23f0*/  FADD.FTZ R59, R24, 1 ;  /* 0x3f800000183b7421 */ /* 0x002fe20000010000 */
[----:B------:R-:W-:-:S06]  /*2400*/  FMUL.FTZ R24, R51, -1.4426950216293334961 ;  /* 0xbfb8aa3b33187820 */ /* 0x000fcc0000410000 */
[----:B------:R1:W3:Y:S01]  /*2410*/  MUFU.EX2 R17, R55 ;  /* 0x0000003700117308 */ /* 0x0002e20000000800 */
[----:B--2---:R-:W-:-:S05]  /*2420*/  FMUL.FTZ R15, R15, R60 ;  /* 0x0000003c0f0f7220 */ /* 0x004fca0000410000 */
[----:B------:R-:W-:Y:S02]  /*2430*/  F2FP.F16.F32.PACK_AB R16, R16, R15 ;  /* 0x0000000f1010723e */ /* 0x000fe400000000ff */
[----:B------:R2:W4:Y:S01]  /*2440*/  MUFU.EX2 R18, R57 ;  /* 0x0000003900127308 */ /* 0x0005220000000800 */
[----:B-1----:R-:W-:Y:S01]  /*2450*/  FMUL.FTZ R55, R29, R58 ;  /* 0x0000003a1d377220 */ /* 0x002fe20000410000 */
[----:B0-----:R-:W-:-:S06]  /*2460*/  FADD.FTZ R60, R37, 1 ;  /* 0x3f800000253c7421 */ /* 0x001fcc0000010000 */
[----:B------:R-:W0:Y:S01]  /*2470*/  MUFU.RCP R61, R61 ;  /* 0x0000003d003d7308 */ /* 0x000e220000001000 */
[----:B--2---:R-:W-:Y:S01]  /*2480*/  FMUL.FTZ R57, R29, R28 ;  /* 0x0000001c1d397220 */ /* 0x004fe20000410000 */
[C-C-:B------:R-:W-:Y:S01]  /*2490*/  FFMA.FTZ R29, R25.reuse, R45, R26.reuse ;  /* 0x0000002d191d7223 */ /* 0x140fe2000001001a */
[----:B------:R-:W-:Y:S01]  /*24a0*/  FMUL.FTZ R28, R14, -1.4426950216293334961 ;  /* 0xbfb8aa3b0e1c7820 */ /* 0x000fe20000410000 */
[C-C-:B------:R-:W-:Y:S01]  /*24b0*/  FFMA.FTZ R45, R25.reuse, R55, R26.reuse ;  /* 0x00000037192d7223 */ /* 0x140fe2000001001a */
[----:B------:R-:W-:Y:S01]  /*24c0*/  FFMA.FTZ R58, R25, R57, R26 ;  /* 0x00000039193a7223 */ /* 0x000fe2000001001a */
[----:B------:R-:W-:Y:S01]  /*24d0*/  FMUL.FTZ R25, R41, -1.4426950216293334961 ;  /* 0xbfb8aa3b29197820 */ /* 0x000fe20000410000 */
[----:B---3--:R-:W-:Y:S01]  /*24e0*/  FADD.FTZ R37, R17, 1 ;  /* 0x3f80000011257421 */ /* 0x008fe20000010000 */
[----:B------:R-:W1:Y:S01]  /*24f0*/  MUFU.RCP R38, R60 ;  /* 0x0000003c00267308 */ /* 0x000e620000001000 */
[----:B------:R-:W-:Y:S01]  /*2500*/  FMUL.FTZ R55, R43, -1.4426950216293334961 ;  /* 0xbfb8aa3b2b377820 */ /* 0x000fe20000410000 */
[----:B------:R-:W-:Y:S01]  /*2510*/  FMUL.FTZ R57, R29, -1.4426950216293334961 ;  /* 0xbfb8aa3b1d397820 */ /* 0x000fe20000410000 */
[----:B------:R-:W-:Y:S01]  /*2520*/  FMUL.FTZ R26, R23, -1.4426950216293334961 ;  /* 0xbfb8aa3b171a7820 */ /* 0x000fe20000410000 */
[----:B----4-:R-:W-:-:S04]  /*2530*/  FADD.FTZ R18, R18, 1 ;  /* 0x3f80000012127421 */ /* 0x010fc80000010000 */
[----:B------:R-:W2:Y:S01]  /*2540*/  MUFU.RCP R59, R59 ;  /* 0x0000003b003b7308 */ /* 0x000ea20000001000 */
[----:B0-----:R-:W-:Y:S01]  /*2550*/  FMUL.FTZ R17, R0, R61 ;  /* 0x0000003d00117220 */ /* 0x001fe20000410000 */
[----:B------:R-:W-:Y:S01]  /*2560*/  FADD.FTZ R61, R22, 1 ;  /* 0x3f800000163d7421 */ /* 0x000fe20000010000 */
[----:B------:R-:W-:Y:S01]  /*2570*/  FMUL.FTZ R22, R48, -1.4426950216293334961 ;  /* 0xbfb8aa3b30167820 */ /* 0x000fe20000410000 */
[----:B------:R-:W-:-:S04]  /*2580*/  FMUL.FTZ R0, R31, -1.4426950216293334961 ;  /* 0xbfb8aa3b1f007820 */ /* 0x000fc80000410000 */
[----:B------:R-:W0:Y:S01]  /*2590*/  MUFU.EX2 R28, R28 ;  /* 0x0000001c001c7308 */ /* 0x000e220000000800 */
[----:B-1----:R-:W-:-:S07]  /*25a0*/  FMUL.FTZ R38, R47, R38 ;  /* 0x000000262f267220 */ /* 0x002fce0000410000 */
[----:B------:R-:W1:Y:S01]  /*25b0*/  MUFU.EX2 R25, R25 ;  /* 0x0000001900197308 */ /* 0x000e620000000800 */
[----:B--2---:R-:W-:Y:S01]  /*25c0*/  FMUL.FTZ R47, R46, R59 ;  /* 0x0000003b2e2f7220 */ /* 0x004fe20000410000 */
[----:B------:R-:W-:-:S06]  /*25d0*/  FMUL.FTZ R46, R49, -1.4426950216293334961 ;  /* 0xbfb8aa3b312e7820 */ /* 0x000fcc0000410000 */
        /* <DEDUP_REMOVED lines=8> */
[----:B------:R-:W0:Y:S01]  /*2660*/  MUFU.RCP R59, R59 ;  /* 0x0000003b003b7308 */ /* 0x000e220000001000 */
[----:B-1----:R-:W-:-:S07]  /*2670*/  FADD.FTZ R61, R56, 1 ;  /* 0x3f800000383d7421 */ /* 0x002fce0000010000 */
[----:B------:R-:W1:Y:S01]  /*2680*/  MUFU.RCP R60, R60 ;  /* 0x0000003c003c7308 */ /* 0x000e620000001000 */
[----:B--2---:R-:W-:-:S07]  /*2690*/  FADD.FTZ R56, R57, 1 ;  /* 0x3f80000039387421 */ /* 0x004fce0000010000 */
[----:B------:R-:W2:Y:S01]  /*26a0*/  MUFU.EX2 R26, R26 ;  /* 0x0000001a001a7308 */ /* 0x000ea20000000800 */
[----:B0-----:R-:W-:Y:S01]  /*26b0*/  FMUL.FTZ R28, R14, R59 ;  /* 0x0000003b0e1c7220 */ /* 0x001fe20000410000 */
[----:B------:R-:W-:-:S06]  /*26c0*/  FMUL.FTZ R14, R52, -1.4426950216293334961 ;  /* 0xbfb8aa3b340e7820 */ /* 0x000fcc0000410000 */
[----:B------:R-:W0:Y:S01]  /*26d0*/  MUFU.RCP R37, R37 ;  /* 0x0000002500257308 */ /* 0x000e220000001000 */
[----:B-1----:R-:W-:Y:S01]  /*26e0*/  FMUL.FTZ R59, R41, R60 ;  /* 0x0000003c293b7220 */ /* 0x002fe20000410000 */
[----:B------:R-:W-:-:S06]  /*26f0*/  FMUL.FTZ R41, R45, -1.4426950216293334961 ;  /* 0xbfb8aa3b2d297820 */ /* 0x000fcc0000410000 */
[----:B------:R-:W1:Y:S01]  /*2700*/  MUFU.RCP R44, R44 ;  /* 0x0000002c002c7308 */ /* 0x000e620000001000 */
[----:B--2---:R-:W-:-:S07]  /*2710*/  FADD.FTZ R60, R26, 1 ;  /* 0x3f8000001a3c7421 */ /* 0x004fce0000010000 */
[----:B------:R-:W2:Y:S01]  /*2720*/  MUFU.EX2 R12, R12 ;  /* 0x0000000c000c7308 */ /* 0x000ea20000000800 */
[----:B0-----:R-:W-:Y:S01]  /*2730*/  FMUL.FTZ R50, R50, R37 ;  /* 0x0000002532327220 */ /* 0x001fe20000410000 */
[----:B------:R-:W-:-:S04]  /*2740*/  FMUL.FTZ R37, R54, -1.4426950216293334961 ;  /* 0xbfb8aa3b36257820 */ /* 0x000fc80000410000 */
[----:B------:R-:W-:Y:S02]  /*2750*/  F2FP.F16.F32.PACK_AB R47, R47, R50 ;  /* 0x000000322f2f723e */ /* 0x000fe400000000ff */
[----:B------:R-:W0:Y:S01]  /*2760*/  MUFU.EX2 R36, R36 ;  /* 0x0000002400247308 */ /* 0x000e220000000800 */
[----:B-1----:R-:W-:Y:S01]  /*2770*/  FMUL.FTZ R55, R43, R44 ;  /* 0x0000002c2b377220 */ /* 0x002fe20000410000 */
[----:B------:R-:W-:-:S06]  /*2780*/  FMUL.FTZ R43, R34, -1.4426950216293334961 ;  /* 0xbfb8aa3b222b7820 */ /* 0x000fcc0000410000 */
[----:B------:R-:W1:Y:S01]  /*2790*/  MUFU.RCP R18, R18 ;  /* 0x0000001200127308 */ /* 0x000e620000001000 */
[----:B--2---:R-:W-:-:S07]  /*27a0*/  FADD.FTZ R12, R12, 1 ;  /* 0x3f8000000c0c7421 */ /* 0x004fce0000010000 */
[----:B------:R-:W2:Y:S01]  /*27b0*/  MUFU.RCP R26, R60 ;  /* 0x0000003c001a7308 */ /* 0x000ea20000001000 */
[----:B0-----:R-:W-:-:S07]  /*27c0*/  FADD.FTZ R36, R36, 1 ;  /* 0x3f80000024247421 */ /* 0x001fce0000010000 */
[----:B------:R-:W0:Y:S01]  /*27d0*/  MUFU.RCP R61, R61 ;  /* 0x0000003d003d7308 */ /* 0x000e220000001000 */
[----:B-1----:R-:W-:Y:S01]  /*27e0*/  FMUL.FTZ R30, R30, R18 ;  /* 0x000000121e1e7220 */ /* 0x002fe20000410000 */
[----:B------:R-:W-:-:S04]  /*27f0*/  FMUL.FTZ R18, R33, -1.4426950216293334961 ;  /* 0xbfb8aa3b21127820 */ /* 0x000fc80000410000 */
[----:B------:R-:W-:Y:S02]  /*2800*/  F2FP.F16.F32.PACK_AB R30, R25, R30 ;  /* 0x0000001e191e723e */ /* 0x000fe400000000ff */
[----:B------:R-:W1:Y:S01]  /*2810*/  MUFU.RCP R56, R56 ;  /* 0x0000003800387308 */ /* 0x000e620000001000 */
[----:B--2---:R-:W-:Y:S01]  /*2820*/  FMUL.FTZ R26, R23, R26 ;  /* 0x0000001a171a7220 */ /* 0x004fe20000410000 */
[----:B------:R-:W-:-:S06]  /*2830*/  FMUL.FTZ R23, R32, -1.4426950216293334961 ;  /* 0xbfb8aa3b20177820 */ /* 0x000fcc0000410000 */
[----:B------:R-:W2:Y:S01]  /*2840*/  MUFU.EX2 R22, R22 ;  /* 0x0000001600167308 */ /* 0x000ea20000000800 */
[----:B0-----:R-:W-:Y:S01]  /*2850*/  FMUL.FTZ R44, R42, R61 ;  /* 0x0000003d2a2c7220 */ /* 0x001fe20000410000 */
[----:B------:R-:W-:-:S06]  /*2860*/  FMUL.FTZ R42, R35, -1.4426950216293334961 ;  /* 0xbfb8aa3b232a7820 */ /* 0x000fcc0000410000 */
[----:B------:R-:W0:Y:S01]  /*2870*/  MUFU.EX2 R13, R13 ;  /* 0x0000000d000d7308 */ /* 0x000e220000000800 */
[----:B-1----:R-:W-:Y:S01]  /*2880*/  FMUL.FTZ R57, R29, R56 ;  /* 0x000000381d397220 */ /* 0x002fe20000410000 */
[----:B------:R-:W-:-:S04]  /*2890*/  FMUL.FTZ R29, R58, -1.4426950216293334961 ;  /* 0xbfb8aa3b3a1d7820 */ /* 0x000fc80000410000 */
[----:B------:R-:W-:Y:S02]  /*28a0*/  F2FP.F16.F32.PACK_AB R57, R57, R44 ;  /* 0x0000002c3939723e */ /* 0x000fe400000000ff */
        /* <DEDUP_REMOVED lines=10> */
[----:B------:R-:W0:Y:S01]  /*2950*/  MUFU.RCP R36, R36 ;  /* 0x0000002400247308 */ /* 0x000e220000001000 */
[----:B-1----:R-:W-:-:S07]  /*2960*/  FADD.FTZ R61, R14, 1 ;  /* 0x3f8000000e3d7421 */ /* 0x002fce0000010000 */
[----:B------:R-:W1:Y:S01]  /*2970*/  MUFU.EX2 R0, R0 ;  /* 0x0000000000007308 */ /* 0x000e620000000800 */
[----:B--2---:R-:W-:-:S07]  /*2980*/  FMUL.FTZ R12, R19, R12 ;  /* 0x0000000c130c7220 */ /* 0x004fce0000410000 */
[----:B------:R-:W2:Y:S01]  /*2990*/  MUFU.EX2 R24, R24 ;  /* 0x0000001800187308 */ /* 0x000ea20000000800 */
[----:B0-----:R-:W-:-:S07]  /*29a0*/  FMUL.FTZ R36, R21, R36 ;  /* 0x0000002415247220 */ /* 0x001fce0000410000 */
        /* <DEDUP_REMOVED lines=12> */
[----:B------:R1:W0:Y:S08]  /*2a70*/  MUFU.RCP R37, R22 ;  /* 0x0000001600257308 */ /* 0x0002300000001000 */
[----:B------:R-:W3:Y:S01]  /*2a80*/  MUFU.RCP R20, R20 ;  /* 0x0000001400147308 */ /* 0x000ee20000001000 */
[----:B-1----:R-:W-:Y:S01]  /*2a90*/  FADD.FTZ R22, R42, 1 ;  /* 0x3f8000002a167421 */ /* 0x002fe20000010000 */
[----:B--2---:R-:W-:-:S06]  /*2aa0*/  FADD.FTZ R21, R29, 1 ;  /* 0x3f8000001d157421 */ /* 0x004fcc0000010000 */
[----:B------:R-:W1:Y:S01]  /*2ab0*/  MUFU.RCP R56, R56 ;  /* 0x0000003800387308 */ /* 0x000e620000001000 */
[----:B0-----:R-:W-:-:S07]  /*2ac0*/  FMUL.FTZ R37, R48, R37 ;  /* 0x0000002530257220 */ /* 0x001fce0000410000 */
[----:B------:R-:W0:Y:S01]  /*2ad0*/  MUFU.RCP R13, R13 ;  /* 0x0000000d000d7308 */ /* 0x000e220000001000 */
[----:B---3--:R-:W-:-:S05]  /*2ae0*/  FMUL.FTZ R53, R53, R20 ;  /* 0x0000001435357220 */ /* 0x008fca0000410000 */
[----:B------:R-:W-:Y:S02]  /*2af0*/  F2FP.F16.F32.PACK_AB R53, R53, R36 ;  /* 0x000000243535723e */ /* 0x000fe400000000ff */
[----:B------:R-:W2:Y:S01]  /*2b00*/  MUFU.RCP R46, R46 ;  /* 0x0000002e002e7308 */ /* 0x000ea20000001000 */
[----:B-1----:R-:W-:Y:S01]  /*2b10*/  FMUL.FTZ R27, R27, R56 ;  /* 0x000000381b1b7220 */ /* 0x002fe20000410000 */
[----:B------:R-:W-:-:S05]  /*2b20*/  F2FP.F16.F32.PACK_AB R56, R55, R26 ;  /* 0x0000001a3738723e */ /* 0x000fca00000000ff */
[----:B------:R1:W-:Y:S01]  /*2b30*/  STG.E.64 desc[UR16][R10.64+0x5000], R56 ;  /* 0x005000380a007986 */ /* 0x0003e2000c101b10 */
[----:B------:R-:W3:Y:S01]  /*2b40*/  MUFU.RCP R0, R0 ;  /* 0x0000000000007308 */ /* 0x000ee20000001000 */
[----:B0-----:R-:W-:-:S07]  /*2b50*/  FMUL.FTZ R13, R54, R13 ;  /* 0x0000000d360d7220 */ /* 0x001fce0000410000 */
[----:B------:R-:W0:Y:S01]  /*2b60*/  MUFU.RCP R24, R24 ;  /* 0x0000001800187308 */ /* 0x000e220000001000 */
[----:B--2---:R-:W-:Y:S01]  /*2b70*/  FMUL.FTZ R20, R49, R46 ;  /* 0x0000002e31147220 */ /* 0x004fe20000410000 */
[----:B------:R-:W-:Y:S02]  /*2b80*/  F2FP.F16.F32.PACK_AB R46, R38, R17 ;  /* 0x00000011262e723e */ /* 0x000fe400000000ff */
[----:B------:R-:W-:Y:S02]  /*2b90*/  F2FP.F16.F32.PACK_AB R17, R39, R40 ;  /* 0x000000282711723e */ /* 0x000fe400000000ff */
[----:B------:R-:W-:Y:S01]  /*2ba0*/  F2FP.F16.F32.PACK_AB R13, R20, R13 ;  /* 0x0000000d140d723e */ /* 0x000fe200000000ff */
[----:B------:R1:W-:Y:S01]  /*2bb0*/  STG.E.64 desc[UR16][R10.64], R46 ;  /* 0x0000002e0a007986 */ /* 0x0003e2000c101b10 */
[----:B------:R-:W2:Y:S01]  /*2bc0*/  MUFU.RCP R18, R18 ;  /* 0x0000001200127308 */ /* 0x000ea20000001000 */
[----:B---3--:R-:W-:Y:S01]  /*2bd0*/  FMUL.FTZ R0, R31, R0 ;  /* 0x000000001f007220 */ /* 0x008fe20000410000 */
[----:B------:R-:W-:Y:S01]  /*2be0*/  F2FP.F16.F32.PACK_AB R31, R59, R28 ;  /* 0x0000001c3b1f723e */ /* 0x000fe200000000ff */
[----:B------:R1:W-:Y:S04]  /*2bf0*/  STG.E.64 desc[UR16][R10.64+0x11800], R16 ;  /* 0x011800100a007986 */ /* 0x0003e8000c101b10 */
[----:B------:R1:W-:Y:S01]  /*2c00*/  STG.E.64 desc[UR16][R10.64+0x2800], R30 ;  /* 0x0028001e0a007986 */ /* 0x0003e2000c101b10 */
[----:B------:R-:W3:Y:S01]  /*2c10*/  MUFU.RCP R61, R61 ;  /* 0x0000003d003d7308 */ /* 0x000ee20000001000 */
[----:B0-----:R-:W-:-:S07]  /*2c20*/  FMUL.FTZ R51, R51, R24 ;  /* 0x0000001833337220 */ /* 0x001fce0000410000 */
[----:B------:R-:W0:Y:S01]  /*2c30*/  MUFU.RCP R14, R14 ;  /* 0x0000000e000e7308 */ /* 0x000e220000001000 */
[----:B--2---:R-:W-:-:S05]  /*2c40*/  FMUL.FTZ R18, R33, R18 ;  /* 0x0000001221127220 */ /* 0x004fca0000410000 */
[----:B------:R-:W-:Y:S02]  /*2c50*/  F2FP.F16.F32.PACK_AB R18, R37, R18 ;  /* 0x000000122512723e */ /* 0x000fe400000000ff */
[----:B------:R-:W2:Y:S01]  /*2c60*/  MUFU.RCP R23, R23 ;  /* 0x0000001700177308 */ /* 0x000ea20000001000 */
[----:B---3--:R-:W-:Y:S01]  /*2c70*/  FMUL.FTZ R61, R52, R61 ;  /* 0x0000003d343d7220 */ /* 0x008fe20000410000 */
[----:B------:R-:W-:Y:S02]  /*2c80*/  F2FP.F16.F32.PACK_AB R52, R27, R12 ;  /* 0x0000000c1b34723e */ /* 0x000fe400000000ff */
[----:B------:R-:W-:Y:S02]  /*2c90*/  F2FP.F16.F32.PACK_AB R12, R51, R0 ;  /* 0x00000000330c723e */ /* 0x000fe400000000ff */
[----:B------:R-:W-:Y:S01]  /*2ca0*/  MOV R0, UR5 ;  /* 0x0000000500007c02 */ /* 0x000fe20008000f00 */
[----:B------:R1:W-:Y:S01]  /*2cb0*/  STG.E.64 desc[UR16][R10.64+0x7800], R52 ;  /* 0x007800340a007986 */ /* 0x0003e2000c101b10 */
[----:B------:R-:W3:Y:S01]  /*2cc0*/  MUFU.RCP R19, R19 ;  /* 0x0000001300137308 */ /* 0x000ee20000001000 */
[----:B0-----:R-:W-:Y:S01]  /*2cd0*/  FMUL.FTZ R14, R45, R14 ;  /* 0x0000000e2d0e7220 */ /* 0x001fe20000410000 */
[----:B------:R-:W-:Y:S01]  /*2ce0*/  ISETP.GE.AND.EX P1, PT, R0, R3, PT, P1 ;  /* 0x000000030000720c */ /* 0x000fe20003f26310 */
[----:B------:R1:W-:Y:S05]  /*2cf0*/  STG.E.64 desc[UR16][R10.64+0xa000], R12 ;  /* 0x00a0000c0a007986 */ /* 0x0003ea000c101b10 */
[----:B------:R-:W0:Y:S01]  /*2d00*/  MUFU.RCP R22, R22 ;  /* 0x0000001600167308 */ /* 0x000e220000001000 */
[----:B--2---:R-:W-:-:S07]  /*2d10*/  FMUL.FTZ R23, R32, R23 ;  /* 0x0000001720177220 */ /* 0x004fce0000410000 */
[----:B------:R-:W2:Y:S01]  /*2d20*/  MUFU.RCP R21, R21 ;  /* 0x0000001500157308 */ /* 0x000ea20000001000 */
[----:B---3--:R-:W-:Y:S01]  /*2d30*/  FMUL.FTZ R34, R34, R19 ;  /* 0x0000001322227220 */ /* 0x008fe20000410000 */
[----:B------:R-:W-:-:S04]  /*2d40*/  F2FP.F16.F32.PACK_AB R19, R14, R61 ;  /* 0x0000003d0e13723e */ /* 0x000fc800000000ff */
[----:B------:R-:W-:Y:S01]  /*2d50*/  F2FP.F16.F32.PACK_AB R20, R34, R23 ;  /* 0x000000172214723e */ /* 0x000fe200000000ff */
[----:B------:R1:W-:Y:S01]  /*2d60*/  STG.E.64 desc[UR16][R10.64+0xc800], R18 ;  /* 0x00c800120a007986 */ /* 0x0003e2000c101b10 */
[----:B0-----:R-:W-:Y:S01]  /*2d70*/  FMUL.FTZ R22, R35, R22 ;  /* 0x0000001623167220 */ /* 0x001fe20000410000 */
[----:B--2---:R-:W-:-:S05]  /*2d80*/  FMUL.FTZ R21, R58, R21 ;  /* 0x000000153a157220 */ /* 0x004fca0000410000 */
[----:B------:R-:W-:-:S05]  /*2d90*/  F2FP.F16.F32.PACK_AB R21, R21, R22 ;  /* 0x000000161515723e */ /* 0x000fca00000000ff */
[----:B------:R1:W-:Y:S01]  /*2da0*/  STG.E.64 desc[UR16][R10.64+0xf000], R20 ;  /* 0x00f000140a007986 */ /* 0x0003e2000c101b10 */
[----:B------:R-:W-:Y:S05]  /*2db0*/  @!P1 BRA `(.L_x_1614) ;  /* 0xffffffd4002c9947 */ /* 0x000fea000383ffff */
[----:B------:R-:W-:Y:S05]  /*2dc0*/  EXIT ;  /* 0x000000000000794d */ /* 0x000fea0003800000 */
.L_x_1615:
        /* <DEDUP_REMOVED lines=11> */
.L_x_1717:


//--------------------- .text._ZN13group_norm_v214gn_cuda_kernelI6__halfLi320ELi1ELi16ELi80ELi256ELb1ELi64ELi320ELi320ELi4ELb1ELi37ELb0ELb0ENS_16CompileConditionILi1000EEEEEvPT_PKS4_S7_S7_flPfS8_Pj --------------------------
	.section	.text._ZN13group_norm_v214gn_cuda_kernelI6__halfLi320ELi1ELi16ELi80ELi256ELb1ELi64ELi320ELi320ELi4ELb1ELi37ELb0ELb0ENS_16CompileConditionILi1000EEEEEvPT_PKS4_S7_S7_flPfS8_Pj,"ax",@progbits
	.align	128
        .global         _ZN13group_norm_v214gn_cuda_kernelI6__halfLi320ELi1ELi16ELi80ELi256ELb1ELi64ELi320ELi320ELi4ELb1ELi37ELb0ELb0ENS_16CompileConditionILi1000EEEEEvPT_PKS4_S7_S7_flPfS8_Pj
        .type           _ZN13group_norm_v214gn_cuda_kernelI6__halfLi320ELi1ELi16ELi80ELi256ELb1ELi64ELi320ELi320ELi4ELb1ELi37ELb0ELb0ENS_16CompileConditionILi1000EEEEEvPT_PKS4_S7_S7_flPfS8_Pj,@function
        .size           _ZN13group_norm_v214gn_cuda_kernelI6__halfLi320ELi1ELi16ELi80ELi256ELb1ELi64ELi320ELi320ELi4ELb1ELi37ELb0ELb0ENS_16CompileConditionILi1000EEEEEvPT_PKS4_S7_S7_flPfS8_Pj,(.L_x_1718 - _ZN13group_norm_v214gn_cuda_kernelI6__halfLi320ELi1ELi16ELi80ELi256ELb1ELi64ELi320ELi320ELi4ELb1ELi37ELb0ELb0ENS_16CompileConditionILi1000EEEEEvPT_PKS4_S7_S7_flPfS8_Pj)
        .other          _ZN13group_norm_v214gn_cuda_kernelI6__halfLi320ELi1ELi16ELi80ELi256ELb1ELi64ELi320ELi320ELi4ELb1ELi37ELb0ELb0ENS_16CompileConditionILi1000EEEEEvPT_PKS4_S7_S7_flPfS8_Pj,@"STO_CUDA_ENTRY STV_DEFAULT"
_ZN13group_norm_v214gn_cuda_kernelI6__halfLi320ELi1ELi16ELi80ELi256ELb1ELi64ELi320ELi320ELi4ELb1ELi37ELb0ELb0ENS_16CompileConditionILi1000EEEEEvPT_PKS4_S7_S7_flPfS8_Pj:
.text._ZN13group_norm_v214gn_cuda_kernelI6__halfLi320ELi1ELi16ELi80ELi256ELb1ELi64ELi320ELi320ELi4ELb1ELi37ELb0ELb0ENS_16CompileConditionILi1000EEEEEvPT_PKS4_S7_S7_flPfS8_Pj:
        /* <DEDUP_REMOVED lines=56> */
.L_x_1624:
[C---:B------:R-:W-:Y:S01]  /*0380*/  LOP3.LUT R19, R43.reuse, 0x3, RZ, 0xc0, !PT ;  /* 0x000000032b137812 */ /* 0x040fe200078ec0ff */
[----:B0-----:R-:W0:Y:S01]  /*0390*/  LDCU.64 UR4, c[0x0][0x388] ;  /* 0x00007100ff0477ac */ /* 0x001e220008000a00 */
        /* <DEDUP_REMOVED lines=40> */
[----:B------:R-:W-:Y:S01]  /*0620*/  LOP3.LUT R72, R72, 0xc, RZ, 0xc0, !PT ;  /* 0x0000000c48487812 */ /* 0x000fe200078ec0ff */
[--C-:B--2---:R-:W-:Y:S02]  /*0630*/  HADD2.F32 R3, -RZ, R54.reuse.H0_H0 ;  /* 0x20000036ff037230 */ /* 0x104fe40000004100 */
[----:B------:R-:W-:Y:S02]  /*0640*/  HADD2.F32 R66, -RZ, R54.H1_H1 ;  /* 0x30000036ff427230 */ /* 0x000fe40000004100 */
[--C-:B------:R-:W-:Y:S02]  /*0650*/  HADD2.F32 R149, -RZ, R55.reuse.H0_H0 ;  /* 0x20000037ff957230 */ /* 0x100fe40000004100 */
[----:B------:R-:W-:Y:S01]  /*0660*/  FADD.FTZ R23, RZ, R3 ;  /* 0x00000003ff177221 */ /* 0x000fe20000010000 */
[----:B------:R-:W-:Y:S01]  /*0670*/  FFMA.FTZ R25, R3, R3, RZ ;  /* 0x0000000303197223 */ /* 0x000fe200000100ff */
        /* <DEDUP_REMOVED lines=331> */
.L_x_1617:
[----:B------:R-:W-:Y:S05]  /*1b30*/  BSYNC.RECONVERGENT B0 ;  /* 0x0000000000007941 */ /* 0x000fea0003800200 */
.L_x_1616:
        /* <DEDUP_REMOVED lines=24> */
.L_x_1619:
[----:B------:R-:W2:Y:S04]  /*1cc0*/  LD.E.STRONG.GPU R13, desc[UR8][R8.64] ;  /* 0x00000008080d7980 */ /* 0x000ea8000c10f900 */
[----:B--2---:R-:W-:Y:S01]  /*1cd0*/  CCTL.IVALL ;  /* 0x00000000ff00798f */ /* 0x004fe20002000000 */
[----:B------:R-:W-:Y:S05]  /*1ce0*/  YIELD ;  /* 0x0000000000007946 */ /* 0x000fea0003800000 */
[----:B-----5:R-:W-:-:S04]  /*1cf0*/  LOP3.LUT R13, R13, R12, RZ, 0x3c, !PT ;  /* 0x0000000c0d0d7212 */ /* 0x020fc800078e3cff */
[----:B------:R-:W-:-:S13]  /*1d00*/  ISETP.GT.AND P3, PT, R13, -0x1, PT ;  /* 0xffffffff0d00780c */ /* 0x000fda0003f64270 */
[----:B------:R-:W-:Y:S05]  /*1d10*/  @P3 BRA `(.L_x_1619) ;  /* 0xfffffffc00e83947 */ /* 0x000fea000383ffff */
.L_x_1618:
        /* <DEDUP_REMOVED lines=11> */
.L_x_1621:
[----:B------:R-:W-:Y:S05]  /*1dd0*/  BSYNC.RECONVERGENT B0 ;  /* 0x0000000000007941 */ /* 0x000fea0003800200 */
.L_x_1620:
[----:B0-----:R-:W0:Y:S01]  /*1de0*/  SHFL.BFLY PT, R13, R16, 0x2, 0x1f ;  /* 0x0c401f00100d7f89 */ /* 0x001e2200000e0000 */
[----:B------:R-:W-:Y:S01]  /*1df0*/  IADD3 R43, P1, PT, R43, 0x25, RZ ;  /* 0x000000252b2b7810 */ /* 0x000fe20007f3e0ff */
[----:B------:R-:W-:Y:S02]  /*1e00*/  BSSY.RECONVERGENT B0, `(.L_x_1622) ;  /* 0x0000019000007945 */ /* 0x000fe40003800200 */
[----:B------:R-:W1:Y:S01]  /*1e10*/  SHFL.BFLY PT, R15, R18, 0x2, 0x1f ;  /* 0x0c401f00120f7f89 */ /* 0x000e6200000e0000 */
[----:B------:R-:W-:Y:S01]  /*1e20*/  IADD3.X R42, PT, PT, RZ, R42, RZ, P1, !PT ;  /* 0x0000002aff2a7210 */ /* 0x000fe20000ffe4ff */
        /* <DEDUP_REMOVED lines=22> */
.L_x_1623:
[----:B------:R-:W-:Y:S05]  /*1f90*/  BSYNC.RECONVERGENT B0 ;  /* 0x0000000000007941 */ /* 0x000fea0003800200 */
.L_x_1622:
[----:B------:R-:W-:Y:S01]  /*1fa0*/  IMAD.HI.U32 R11, R10, -0x33333333, RZ ;  /* 0xcccccccd0a0b7827 */ /* 0x000fe200078e00ff */
[----:B------:R-:W2:Y:S01]  /*1fb0*/  LDCU UR4, c[0x0][0x3a0] ;  /* 0x00007400ff0477ac */ /* 0x000ea20008000800 */
[----:B------:R-:W-:Y:S02]  /*1fc0*/  LOP3.LUT R51, R51, 0x1, RZ, 0x3c, !PT ;  /* 0x0000000133337812 */ /* 0x000fe400078e3cff */
[--C-:B01---5:R-:W-:Y:S01]  /*1fd0*/  HADD2.F32 R12, -RZ, R6.reuse.H0_H0 ;  /* 0x20000006ff0c7230 */ /* 0x123fe20000004100 */
[----:B------:R-:W-:Y:S01]  /*1fe0*/  LEA.HI R72, R11, -R72, RZ, 0x1a ;  /* 0x800000480b487211 */ /* 0x000fe200078fd0ff */
[----:B------:R-:W-:Y:S02]  /*1ff0*/  HADD2.F32 R6, -RZ, R6.H1_H1 ;  /* 0x30000006ff067230 */ /* 0x000fe40000004100 */
[--C-:B------:R-:W-:Y:S01]  /*2000*/  HADD2.F32 R15, -RZ, R4.reuse.H1_H1 ;  /* 0x30000004ff0f7230 */ /* 0x100fe20000004100 */
[----:B------:R-:W-:Y:S01]  /*2010*/  LEA R10, R72, R37, 0x3 ;  /* 0x00000025480a7211 */ /* 0x000fe200078e18ff */
[----:B------:R-:W-:-:S02]  /*2020*/  HADD2.F32 R13, -RZ, R4.H0_H0 ;  /* 0x20000004ff0d7230 */ /* 0x000fc40000004100 */
[--C-:B------:R-:W-:Y:S02]  /*2030*/  HADD2.F32 R16, -RZ, R7.reuse.H0_H0 ;  /* 0x20000007ff107230 */ /* 0x100fe40000004100 */
[----:B------:R-:W-:Y:S01]  /*2040*/  HADD2.F32 R7, -RZ, R7.H1_H1 ;  /* 0x30000007ff077230 */ /* 0x000fe20000004100 */
[----:B------:R-:W2:Y:S01]  /*2050*/  LDS.64 R10, [R10] ;  /* 0x000000000a0a7984 */ /* 0x000ea20000000a00 */
[--C-:B------:R-:W-:Y:S02]  /*2060*/  HADD2.F32 R20, -RZ, R5.reuse.H1_H1 ;  /* 0x30000005ff147230 */ /* 0x100fe40000004100 */
[----:B------:R-:W-:Y:S02]  /*2070*/  HADD2.F32 R17, -RZ, R5.H0_H0 ;  /* 0x20000005ff117230 */ /* 0x000fe40000004100 */
        /* <DEDUP_REMOVED lines=23> */
[----:B0-----:R-:W-:Y:S01]  /*21f0*/  FMUL.FTZ R123, R11, R124 ;  /* 0x0000007c0b7b7220 */ /* 0x001fe20000410000 */
[--C-:B------:R-:W-:Y:S01]  /*2200*/  FADD.FTZ R124, R125, -R10.reuse ;  /* 0x8000000a7d7c7221 */ /* 0x100fe20000010000 */
[----:B------:R-:W-:Y:S01]  /*2210*/  FMUL.FTZ R89, R11, R90 ;  /* 0x0000005a0b597220 */ /* 0x000fe20000410000 */
[----:B------:R-:W-:Y:S01]  /*2220*/  FADD.FTZ R90, R83, -R10 ;  /* 0x8000000a535a7221 */ /* 0x000fe20000010000 */
[C---:B------:R-:W-:Y:S01]  /*2230*/  FMUL.FTZ R130, R11.reuse, R130 ;  /* 0x000000820b827220 */ /* 0x040fe20000410000 */
[C---:B------:R-:W-:Y:S01]  /*2240*/  FMUL.FTZ R125, R11.reuse, R124 ;  /* 0x0000007c0b7d7220 */ /* 0x040fe20000410000 */
[C---:B------:R-:W-:Y:S01]  /*2250*/  FMUL.FTZ R14, R11.reuse, R14 ;  /* 0x0000000e0b0e7220 */ /* 0x040fe20000410000 */
[C---:B------:R-:W-:Y:S01]  /*2260*/  FMUL.FTZ R91, R11.reuse, R90 ;  /* 0x0000005a0b5b7220 */ /* 0x040fe20000410000 */
[----:B------:R-:W-:Y:S01]  /*2270*/  FFMA.FTZ R130, R12, R130, R13 ;  /* 0x000000820c827223 */ /* 0x000fe2000001000d */
[----:B------:R-:W-:Y:S01]  /*2280*/  FFMA.FTZ R125, R6, R125, R15 ;  /* 0x0000007d067d7223 */ /* 0x000fe2000001000f */
[----:B------:R-:W-:Y:S01]  /*2290*/  FFMA.FTZ R3, R14, R12, R13 ;  /* 0x0000000c0e037223 */ /* 0x000fe2000001000d */
[C---:B------:R-:W-:Y:S01]  /*22a0*/  FMUL.FTZ R14, R11.reuse, R66 ;  /* 0x000000420b0e7220 */ /* 0x040fe20000410000 */
[----:B------:R-:W-:Y:S01]  /*22b0*/  FMUL.FTZ R5, R11, R22 ;  /* 0x000000160b057220 */ /* 0x000fe20000410000 */
[----:B------:R-:W-:Y:S01]  /*22c0*/  FMUL.FTZ R131, R125, -1.4426950216293334961 ;  /* 0xbfb8aa3b7d837820 */ /* 0x000fe20000410000 */
[----:B------:R-:W-:Y:S01]  /*22d0*/  FFMA.FTZ R91, R7, R91, R20 ;  /* 0x0000005b075b7223 */ /* 0x000fe20000010014 */
[----:B------:R-:W-:Y:S01]  /*22e0*/  FMUL.FTZ R136, R130, -1.4426950216293334961 ;  /* 0xbfb8aa3b82887820 */ /* 0x000fe20000410000 */
[----:B------:R-:W-:Y:S01]  /*22f0*/  FMUL.FTZ R135, R11, R138 ;  /* 0x0000008a0b877220 */ /* 0x000fe20000410000 */
[--C-:B------:R-:W-:Y:S01]  /*2300*/  FADD.FTZ R22, R73, -R10.reuse ;  /* 0x8000000a49167221 */ /* 0x100fe20000010000 */
[----:B------:R0:W-:Y:S01]  /*2310*/  MUFU.EX2 R63, R131 ;  /* 0x00000083003f7308 */ /* 0x0001e20000000800 */
[----:B------:R-:W-:Y:S01]  /*2320*/  FADD.FTZ R138, R143, -R10 ;  /* 0x8000000a8f8a7221 */ /* 0x000fe20000010000 */
[----:B------:R-:W-:Y:S01]  /*2330*/  FFMA.FTZ R14, R14, R6, R15 ;  /* 0x000000060e0e7223 */ /* 0x000fe2000001000f */
[----:B------:R-:W-:Y:S01]  /*2340*/  FFMA.FTZ R5, R5, R7, R20 ;  /* 0x0000000705057223 */ /* 0x000fe20000010014 */
[----:B------:R-:W-:Y:S01]  /*2350*/  FMUL.FTZ R98, R91, -1.4426950216293334961 ;  /* 0xbfb8aa3b5b627820 */ /* 0x000fe20000410000 */
[--C-:B------:R-:W-:Y:S01]  /*2360*/  FADD.FTZ R66, R77, -R10.reuse ;  /* 0x8000000a4d427221 */ /* 0x100fe20000010000 */
[----:B------:R-:W-:Y:S01]  /*2370*/  FMUL.FTZ R22, R11, R22 ;  /* 0x000000160b167220 */ /* 0x000fe20000410000 */
[--C-:B------:R-:W-:Y:S01]  /*2380*/  FADD.FTZ R144, R147, -R10.reuse ;  /* 0x8000000a93907221 */ /* 0x100fe20000010000 */
[C---:B------:R-:W-:Y:S01]  /*2390*/  FMUL.FTZ R149, R11.reuse, R150 ;  /* 0x000000960b957220 */ /* 0x040fe20000410000 */
[----:B0-----:R-:W-:Y:S01]  /*23a0*/  FMUL.FTZ R131, R11, R132 ;  /* 0x000000840b837220 */ /* 0x001fe20000410000 */
[--C-:B------:R-:W-:Y:S01]  /*23b0*/  FADD.FTZ R132, R115, -R10.reuse ;  /* 0x8000000a73847221 */ /* 0x100fe20000010000 */
[C---:B------:R-:W-:Y:S01]  /*23c0*/  FMUL.FTZ R18, R11.reuse, R18 ;  /* 0x000000120b127220 */ /* 0x040fe20000410000 */
[----:B------:R0:W-:Y:S01]  /*23d0*/  MUFU.EX2 R115, R136 ;  /* 0x0000008800737308 */ /* 0x0001e20000000800 */
[----:B------:R-:W-:Y:S01]  /*23e0*/  FMUL.FTZ R24, R11, R24 ;  /* 0x000000180b187220 */ /* 0x000fe20000410000 */
[--C-:B------:R-:W-:Y:S01]  /*23f0*/  FADD.FTZ R28, R79, -R10.reuse ;  /* 0x8000000a4f1c7221 */ /* 0x100fe20000010000 */
[--C-:B------:R-:W-:Y:S01]  /*2400*/  FADD.FTZ R32, R81, -R10.reuse ;  /* 0x8000000a51207221 */ /* 0x100fe20000010000 */
[--C-:B------:R-:W-:Y:S01]  /*2410*/  FADD.FTZ R72, R53, -R10.reuse ;  /* 0x8000000a35487221 */ /* 0x100fe20000010000 */
[--C-:B------:R-:W-:Y:S01]  /*2420*/  FADD.FTZ R88, R93, -R10.reuse ;  /* 0x8000000a5d587221 */ /* 0x100fe20000010000 */
[--C-:B------:R-:W-:Y:S01]  /*2430*/  FADD.FTZ R94, R65, -R10.reuse ;  /* 0x8000000a415e7221 */ /* 0x100fe20000010000 */
[----:B------:R-:W-:Y:S01]  /*2440*/  FMUL.FTZ R96, R11, R96 ;  /* 0x000000600b607220 */ /* 0x000fe20000410000 */
[--C-:B------:R-:W-:Y:S01]  /*2450*/  FADD.FTZ R102, R113, -R10.reuse ;  /* 0x8000000a71667221 */ /* 0x100fe20000010000 */
[----:B0-----:R-:W-:Y:S01]  /*2460*/  FMUL.FTZ R136, R11, R138 ;  /* 0x0000008a0b887220 */ /* 0x001fe20000410000 */
[--C-:B------:R-:W-:Y:S01]  /*2470*/  FADD.FTZ R110, R117, -R10.reuse ;  /* 0x8000000a756e7221 */ /* 0x100fe20000010000 */
[--C-:B------:R-:W-:Y:S01]  /*2480*/  FADD.FTZ R116, R67, -R10.reuse ;  /* 0x8000000a43747221 */ /* 0x100fe20000010000 */
[--C-:B------:R-:W-:Y:S01]  /*2490*/  FADD.FTZ R138, R69, -R10.reuse ;  /* 0x8000000a458a7221 */ /* 0x100fe20000010000 */
[--C-:B------:R-:W-:Y:S01]  /*24a0*/  FADD.FTZ R146, R155, -R10.reuse ;  /* 0x8000000a9b927221 */ /* 0x100fe20000010000 */
[----:B------:R-:W-:Y:S01]  /*24b0*/  FMUL.FTZ R147, R11, R152 ;  /* 0x000000980b937220 */ /* 0x000fe20000410000 */
[--C-:B------:R-:W-:Y:S01]  /*24c0*/  FADD.FTZ R150, R163, -R10.reuse ;  /* 0x8000000aa3967221 */ /* 0x100fe20000010000 */
[----:B------:R-:W-:Y:S01]  /*24d0*/  FMUL.FTZ R19, R14, -1.4426950216293334961 ;  /* 0xbfb8aa3b0e137820 */ /* 0x000fe20000410000 */
[----:B------:R-:W-:Y:S01]  /*24e0*/  FMUL.FTZ R23, R5, -1.4426950216293334961 ;  /* 0xbfb8aa3b05177820 */ /* 0x000fe20000410000 */
[--C-:B------:R-:W-:Y:S01]  /*24f0*/  FADD.FTZ R30, R61, -R10.reuse ;  /* 0x8000000a3d1e7221 */ /* 0x100fe20000010000 */
[----:B------:R0:W-:Y:S01]  /*2500*/  MUFU.EX2 R65, R98 ;  /* 0x0000006200417308 */ /* 0x0001e20000000800 */
[--C-:B------:R-:W-:Y:S01]  /*2510*/  FADD.FTZ R152, R60, -R10.reuse ;  /* 0x8000000a3c987221 */ /* 0x100fe20000010000 */
[----:B------:R-:W-:Y:S01]  /*2520*/  FMUL.FTZ R4, R3, -1.4426950216293334961 ;  /* 0xbfb8aa3b03047820 */ /* 0x000fe20000410000 */
[C---:B------:R-:W-:Y:S01]  /*2530*/  FMUL.FTZ R55, R11.reuse, R66 ;  /* 0x000000420b377220 */ /* 0x040fe20000410000 */
[----:B------:R-:W-:Y:S01]  /*2540*/  FFMA.FTZ R22, R12, R22, R13 ;  /* 0x000000160c167223 */ /* 0x000fe2000001000d */
[----:B------:R-:W-:Y:S01]  /*2550*/  FMUL.FTZ R27, R11, R26 ;  /* 0x0000001a0b1b7220 */ /* 0x000fe20000410000 */
[--C-:B------:R-:W-:Y:S01]  /*2560*/  FADD.FTZ R66, R87, -R10.reuse ;  /* 0x8000000a57427221 */ /* 0x100fe20000010000 */
[--C-:B------:R-:W-:Y:S01]  /*2570*/  FADD.FTZ R70, R99, -R10.reuse ;  /* 0x8000000a63467221 */ /* 0x100fe20000010000 */
[--C-:B------:R-:W-:Y:S01]  /*2580*/  FADD.FTZ R78, R85, -R10.reuse ;  /* 0x8000000a554e7221 */ /* 0x100fe20000010000 */
[----:B0-----:R-:W-:Y:S01]  /*2590*/  FMUL.FTZ R98, R11, R100 ;  /* 0x000000640b627220 */ /* 0x001fe20000410000 */
[--C-:B------:R-:W-:Y:S01]  /*25a0*/  FADD.FTZ R86, R105, -R10.reuse ;  /* 0x8000000a69567221 */ /* 0x100fe20000010000 */
[--C-:B------:R-:W-:Y:S01]  /*25b0*/  FADD.FTZ R92, R107, -R10.reuse ;  /* 0x8000000a6b5c7221 */ /* 0x100fe20000010000 */
[--C-:B------:R-:W-:Y:S01]  /*25c0*/  FADD.FTZ R100, R97, -R10.reuse ;  /* 0x8000000a61647221 */ /* 0x100fe20000010000 */
[--C-:B------:R-:W-:Y:S01]  /*25d0*/  FADD.FTZ R106, R133, -R10.reuse ;  /* 0x8000000a856a7221 */ /* 0x100fe20000010000 */
[----:B------:R-:W-:Y:S01]  /*25e0*/  FFMA.FTZ R18, R18, R16, R17 ;  /* 0x0000001012127223 */ /* 0x000fe20000010011 */
[----:B------:R-:W-:Y:S01]  /*25f0*/  FFMA.FTZ R24, R6, R24, R15 ;  /* 0x0000001806187223 */ /* 0x000fe2000001000f */
[C---:B------:R-:W-:Y:S01]  /*2600*/  FMUL.FTZ R28, R11.reuse, R28 ;  /* 0x0000001c0b1c7220 */ /* 0x040fe20000410000 */
[C---:B------:R-:W-:Y:S01]  /*2610*/  FMUL.FTZ R32, R11.reuse, R32 ;  /* 0x000000200b207220 */ /* 0x040fe20000410000 */
[C---:B------:R-:W-:Y:S01]  /*2620*/  FMUL.FTZ R72, R11.reuse, R72 ;  /* 0x000000480b487220 */ /* 0x040fe20000410000 */
[----:B------:R-:W-:Y:S01]  /*2630*/  FMUL.FTZ R80, R11, R80 ;  /* 0x000000500b507220 */ /* 0x000fe20000410000 */
[--C-:B------:R-:W-:Y:S01]  /*2640*/  FADD.FTZ R82, R103, -R10.reuse ;  /* 0x8000000a67527221 */ /* 0x100fe20000010000 */
[C---:B------:R-:W-:Y:S01]  /*2650*/  FMUL.FTZ R88, R11.reuse, R88 ;  /* 0x000000580b587220 */ /* 0x040fe20000410000 */
[C---:B------:R-:W-:Y:S01]  /*2660*/  FMUL.FTZ R94, R11.reuse, R94 ;  /* 0x0000005e0b5e7220 */ /* 0x040fe20000410000 */
[--C-:B------:R-:W-:Y:S01]  /*2670*/  FFMA.FTZ R96, R16, R96, R17.reuse ;  /* 0x0000006010607223 */ /* 0x100fe20000010011 */
[C---:B------:R-:W-:Y:S01]  /*2680*/  FMUL.FTZ R102, R11.reuse, R102 ;  /* 0x000000660b667220 */ /* 0x040fe20000410000 */
[C---:B------:R-:W-:Y:S01]  /*2690*/  FMUL.FTZ R109, R11.reuse, R110 ;  /* 0x0000006e0b6d7220 */ /* 0x040fe20000410000 */
[C---:B------:R-:W-:Y:S01]  /*26a0*/  FMUL.FTZ R117, R11.reuse, R116 ;  /* 0x000000740b757220 */ /* 0x040fe20000410000 */
[C---:B------:R-:W-:Y:S01]  /*26b0*/  FMUL.FTZ R138, R11.reuse, R138 ;  /* 0x0000008a0b8a7220 */ /* 0x040fe20000410000 */
[C---:B------:R-:W-:Y:S01]  /*26c0*/  FMUL.FTZ R146, R11.reuse, R146 ;  /* 0x000000920b927220 */ /* 0x040fe20000410000 */
[--C-:B------:R-:W-:Y:S01]  /*26d0*/  FADD.FTZ R154, R56, -R10.reuse ;  /* 0x8000000a389a7221 */ /* 0x100fe20000010000 */
[C---:B------:R-:W-:Y:S01]  /*26e0*/  FMUL.FTZ R150, R11.reuse, R150 ;  /* 0x000000960b967220 */ /* 0x040fe20000410000 */
[C---:B------:R-:W-:Y:S01]  /*26f0*/  FMUL.FTZ R30, R11.reuse, R30 ;  /* 0x0000001e0b1e7220 */ /* 0x040fe20000410000 */
[----:B------:R-:W-:Y:S01]  /*2700*/  FMUL.FTZ R152, R11, R152 ;  /* 0x000000980b987220 */ /* 0x000fe20000410000 */
[--C-:B------:R-:W-:Y:S01]  /*2710*/  FADD.FTZ R74, R101, -R10.reuse ;  /* 0x8000000a654a7221 */ /* 0x100fe20000010000 */
[C---:B------:R-:W-:Y:S01]  /*2720*/  FMUL.FTZ R113, R11.reuse, R112 ;  /* 0x000000700b717220 */ /* 0x040fe20000410000 */
[----:B------:R-:W0:Y:S01]  /*2730*/  MUFU.EX2 R19, R19 ;  /* 0x0000001300137308 */ /* 0x000e220000000800 */
[----:B------:R-:W-:Y:S01]  /*2740*/  FMUL.FTZ R25, R22, -1.4426950216293334961 ;  /* 0xbfb8aa3b16197820 */ /* 0x000fe20000410000 */
[----:B------:R-:W-:Y:S01]  /*2750*/  FFMA.FTZ R27, R16, R27, R17 ;  /* 0x0000001b101b7223 */ /* 0x000fe20000010011 */
[C---:B------:R-:W-:Y:S01]  /*2760*/  FMUL.FTZ R66, R11.reuse, R66 ;  /* 0x000000420b427220 */ /* 0x040fe20000410000 */
[C---:B------:R-:W-:Y:S01]  /*2770*/  FMUL.FTZ R71, R11.reuse, R70 ;  /* 0x000000460b477220 */ /* 0x040fe20000410000 */
[C---:B------:R-:W-:Y:S01]  /*2780*/  FMUL.FTZ R78, R11.reuse, R78 ;  /* 0x0000004e0b4e7220 */ /* 0x040fe20000410000 */
[C---:B------:R-:W-:Y:S01]  /*2790*/  FMUL.FTZ R86, R11.reuse, R86 ;  /* 0x000000560b567220 */ /* 0x040fe20000410000 */
[C---:B------:R-:W-:Y:S01]  /*27a0*/  FMUL.FTZ R92, R11.reuse, R92 ;  /* 0x0000005c0b5c7220 */ /* 0x040fe20000410000 */
[----:B------:R-:W1:Y:S01]  /*27b0*/  MUFU.EX2 R23, R23 ;  /* 0x0000001700177308 */ /* 0x000e620000000800 */
[C---:B------:R-:W-:Y:S01]  /*27c0*/  FMUL.FTZ R100, R11.reuse, R100 ;  /* 0x000000640b647220 */ /* 0x040fe20000410000 */
[C---:B------:R-:W-:Y:S01]  /*27d0*/  FMUL.FTZ R107, R11.reuse, R106 ;  /* 0x0000006a0b6b7220 */ /* 0x040fe20000410000 */
[----:B------:R-:W-:Y:S01]  /*27e0*/  FMUL.FTZ R114, R11, R114 ;  /* 0x000000720b727220 */ /* 0x000fe20000410000 */
[----:B------:R-:W-:Y:S01]  /*27f0*/  FADD.FTZ R118, R137, -R10 ;  /* 0x8000000a89767221 */ /* 0x000fe20000010000 */
[----:B------:R-:W-:Y:S01]  /*2800*/  FMUL.FTZ R144, R11, R144 ;  /* 0x000000900b907220 */ /* 0x000fe20000410000 */
[----:B------:R-:W-:Y:S01]  /*2810*/  FMUL.FTZ R21, R18, -1.4426950216293334961 ;  /* 0xbfb8aa3b12157820 */ /* 0x000fe20000410000 */
[----:B------:R-:W-:Y:S01]  /*2820*/  FMUL.FTZ R26, R24, -1.4426950216293334961 ;  /* 0xbfb8aa3b181a7820 */ /* 0x000fe20000410000 */
[----:B------:R-:W2:Y:S01]  /*2830*/  MUFU.EX2 R4, R4 ;  /* 0x0000000400047308 */ /* 0x000ea20000000800 */
[----:B------:R-:W-:Y:S01]  /*2840*/  FFMA.FTZ R28, R7, R28, R20 ;  /* 0x0000001c071c7223 */ /* 0x000fe20000010014 */
[C-C-:B------:R-:W-:Y:S01]  /*2850*/  FFMA.FTZ R32, R6.reuse, R32, R15.reuse ;  /* 0x0000002006207223 */ /* 0x140fe2000001000f */
[C-C-:B------:R-:W-:Y:S01]  /*2860*/  FFMA.FTZ R72, R6.reuse, R72, R15.reuse ;  /* 0x0000004806487223 */ /* 0x140fe2000001000f */
[C-C-:B------:R-:W-:Y:S01]  /*2870*/  FFMA.FTZ R80, R6.reuse, R80, R15.reuse ;  /* 0x0000005006507223 */ /* 0x140fe2000001000f */
[----:B------:R-:W-:Y:S01]  /*2880*/  FMUL.FTZ R81, R11, R82 ;  /* 0x000000520b517220 */ /* 0x000fe20000410000 */
[C-C-:B------:R-:W-:Y:S01]  /*2890*/  FFMA.FTZ R88, R6.reuse, R88, R15.reuse ;  /* 0x0000005806587223 */ /* 0x140fe2000001000f */
[--C-:B------:R-:W-:Y:S01]  /*28a0*/  FFMA.FTZ R94, R6, R94, R15.reuse ;  /* 0x0000005e065e7223 */ /* 0x100fe2000001000f */
[----:B------:R-:W-:Y:S01]  /*28b0*/  FMUL.FTZ R103, R96, -1.4426950216293334961 ;  /* 0xbfb8aa3b60677820 */ /* 0x000fe20000410000 */
[C-C-:B------:R-:W-:Y:S01]  /*28c0*/  FFMA.FTZ R102, R6.reuse, R102, R15.reuse ;  /* 0x0000006606667223 */ /* 0x140fe2000001000f */
[C-C-:B------:R-:W-:Y:S01]  /*28d0*/  FFMA.FTZ R109, R6.reuse, R109, R15.reuse ;  /* 0x0000006d066d7223 */ /* 0x140fe2000001000f */
[C-C-:B------:R-:W-:Y:S01]  /*28e0*/  FFMA.FTZ R117, R6.reuse, R117, R15.reuse ;  /* 0x0000007506757223 */ /* 0x140fe2000001000f */
[--C-:B------:R-:W-:Y:S01]  /*28f0*/  FADD.FTZ R122, R127, -R10.reuse ;  /* 0x8000000a7f7a7221 */ /* 0x100fe20000010000 */
[C-C-:B------:R-:W-:Y:S01]  /*2900*/  FFMA.FTZ R131, R6.reuse, R131, R15.reuse ;  /* 0x0000008306837223 */ /* 0x140fe2000001000f */
[C-C-:B------:R-:W-:Y:S01]  /*2910*/  FFMA.FTZ R138, R6.reuse, R138, R15.reuse ;  /* 0x0000008a068a7223 */ /* 0x140fe2000001000f */
[C-C-:B------:R-:W-:Y:S01]  /*2920*/  FFMA.FTZ R146, R6.reuse, R146, R15.reuse ;  /* 0x0000009206927223 */ /* 0x140fe2000001000f */
[----:B------:R-:W-:Y:S01]  /*2930*/  FMUL.FTZ R154, R11, R154 ;  /* 0x0000009a0b9a7220 */ /* 0x000fe20000410000 */
[----:B------:R-:W-:Y:S01]  /*2940*/  FFMA.FTZ R150, R6, R150, R15 ;  /* 0x0000009606967223 */ /* 0x000fe2000001000f */
[----:B------:R-:W-:Y:S01]  /*2950*/  FFMA.FTZ R30, R12, R30, R13 ;  /* 0x0000001e0c1e7223 */ /* 0x000fe2000001000d */
[--C-:B------:R-:W-:Y:S01]  /*2960*/  FADD.FTZ R82, R59, -R10.reuse ;  /* 0x8000000a3b527221 */ /* 0x100fe20000010000 */
[----:B------:R-:W-:Y:S01]  /*2970*/  FFMA.FTZ R6, R6, R152, R15 ;  /* 0x0000009806067223 */ /* 0x000fe2000001000f */
[----:B------:R-:W-:Y:S01]  /*2980*/  FMUL.FTZ R74, R11, R74 ;  /* 0x0000004a0b4a7220 */ /* 0x000fe20000410000 */
[----:B------:R-:W-:Y:S01]  /*2990*/  FADD.FTZ R110, R119, -R10 ;  /* 0x8000000a776e7221 */ /* 0x000fe20000010000 */
[----:B------:R-:W-:Y:S01]  /*29a0*/  FFMA.FTZ R113, R7, R113, R20 ;  /* 0x0000007107717223 */ /* 0x000fe20000010014 */
[----:B------:R-:W-:Y:S01]  /*29b0*/  FADD.FTZ R152, R165, -R10 ;  /* 0x8000000aa5987221 */ /* 0x000fe20000010000 */
[----:B------:R-:W-:Y:S01]  /*29c0*/  FMUL.FTZ R29, R27, -1.4426950216293334961 ;  /* 0xbfb8aa3b1b1d7820 */ /* 0x000fe20000410000 */
[----:B------:R-:W-:Y:S01]  /*29d0*/  FFMA.FTZ R66, R7, R66, R20 ;  /* 0x0000004207427223 */ /* 0x000fe20000010014 */
[C-C-:B------:R-:W-:Y:S01]  /*29e0*/  FFMA.FTZ R53, R12.reuse, R71, R13.reuse ;  /* 0x000000470c357223 */ /* 0x140fe2000001000d */
[C---:B------:R-:W-:Y:S01]  /*29f0*/  FMUL.FTZ R76, R11.reuse, R76 ;  /* 0x0000004c0b4c7220 */ /* 0x040fe20000410000 */
[C-C-:B------:R-:W-:Y:S01]  /*2a00*/  FFMA.FTZ R78, R12.reuse, R78, R13.reuse ;  /* 0x0000004e0c4e7223 */ /* 0x140fe2000001000d */
[C-C-:B------:R-:W-:Y:S01]  /*2a10*/  FFMA.FTZ R86, R12.reuse, R86, R13.reuse ;  /* 0x000000560c567223 */ /* 0x140fe2000001000d */
[C-C-:B------:R-:W-:Y:S01]  /*2a20*/  FFMA.FTZ R92, R12.reuse, R92, R13.reuse ;  /* 0x0000005c0c5c7223 */ /* 0x140fe2000001000d */
[C-C-:B------:R-:W-:Y:S01]  /*2a30*/  FFMA.FTZ R100, R12.reuse, R100, R13.reuse ;  /* 0x000000640c647223 */ /* 0x140fe2000001000d */
[C-C-:B------:R-:W-:Y:S01]  /*2a40*/  FFMA.FTZ R107, R12.reuse, R107, R13.reuse ;  /* 0x0000006b0c6b7223 */ /* 0x140fe2000001000d */
[C-C-:B------:R-:W-:Y:S01]  /*2a50*/  FFMA.FTZ R114, R12.reuse, R114, R13.reuse ;  /* 0x000000720c727223 */ /* 0x140fe2000001000d */
[----:B------:R-:W-:Y:S01]  /*2a60*/  FMUL.FTZ R119, R11, R118 ;  /* 0x000000760b777220 */ /* 0x000fe20000410000 */
[C-C-:B------:R-:W-:Y:S01]  /*2a70*/  FFMA.FTZ R123, R12.reuse, R123, R13.reuse ;  /* 0x0000007b0c7b7223 */ /* 0x140fe2000001000d */
[--C-:B------:R-:W-:Y:S01]  /*2a80*/  FADD.FTZ R126, R139, -R10.reuse ;  /* 0x8000000a8b7e7221 */ /* 0x100fe20000010000 */
[C-C-:B------:R-:W-:Y:S01]  /*2a90*/  FFMA.FTZ R136, R12.reuse, R136, R13.reuse ;  /* 0x000000880c887223 */ /* 0x140fe2000001000d */
[C-C-:B------:R-:W-:Y:S01]  /*2aa0*/  FFMA.FTZ R144, R12.reuse, R144, R13.reuse ;  /* 0x000000900c907223 */ /* 0x140fe2000001000d */
[--C-:B------:R-:W-:Y:S01]  /*2ab0*/  FFMA.FTZ R147, R12, R147, R13.reuse ;  /* 0x000000930c937223 */ /* 0x100fe2000001000d */
[----:B------:R-:W-:Y:S01]  /*2ac0*/  FMUL.FTZ R31, R28, -1.4426950216293334961 ;  /* 0xbfb8aa3b1c1f7820 */ /* 0x000fe20000410000 */
[----:B------:R3:W-:Y:S01]  /*2ad0*/  MUFU.EX2 R97, R103 ;  /* 0x0000006700617308 */ /* 0x0007e20000000800 */
[----:B------:R-:W-:Y:S01]  /*2ae0*/  FMUL.FTZ R122, R11, R122 ;  /* 0x0000007a0b7a7220 */ /* 0x000fe20000410000 */
[--C-:B------:R-:W-:Y:S01]  /*2af0*/  FADD.FTZ R140, R151, -R10.reuse ;  /* 0x8000000a978c7221 */ /* 0x100fe20000010000 */
[----:B------:R-:W-:Y:S01]  /*2b00*/  FFMA.FTZ R13, R12, R154, R13 ;  /* 0x0000009a0c0d7223 */ /* 0x000fe2000001000d */
[----:B------:R-:W-:Y:S01]  /*2b10*/  FMUL.FTZ R33, R30, -1.4426950216293334961 ;  /* 0xbfb8aa3b1e217820 */ /* 0x000fe20000410000 */
[C---:B------:R-:W-:Y:S01]  /*2b20*/  FMUL.FTZ R84, R11.reuse, R82 ;  /* 0x000000520b547220 */ /* 0x040fe20000410000 */
[----:B------:R-:W-:Y:S01]  /*2b30*/  FMUL.FTZ R128, R11, R128 ;  /* 0x000000800b807220 */ /* 0x000fe20000410000 */
[--C-:B------:R-:W-:Y:S01]  /*2b40*/  FADD.FTZ R148, R157, -R10.reuse ;  /* 0x8000000a9d947221 */ /* 0x100fe20000010000 */
[----:B------:R-:W4:Y:S01]  /*2b50*/  MUFU.EX2 R25, R25 ;  /* 0x0000001900197308 */ /* 0x000f220000000800 */
[----:B---3--:R-:W-:Y:S01]  /*2b60*/  FMUL.FTZ R103, R11, R104 ;  /* 0x000000680b677220 */ /* 0x008fe20000410000 */
[--C-:B------:R-:W-:Y:S01]  /*2b70*/  FADD.FTZ R154, R58, -R10.reuse ;  /* 0x8000000a3a9a7221 */ /* 0x100fe20000010000 */
[----:B------:R-:W-:Y:S01]  /*2b80*/  FMUL.FTZ R61, R32, -1.4426950216293334961 ;  /* 0xbfb8aa3b203d7820 */ /* 0x000fe20000410000 */
[--C-:B------:R-:W-:Y:S01]  /*2b90*/  FFMA.FTZ R74, R16, R74, R17.reuse ;  /* 0x0000004a104a7223 */ /* 0x100fe20000010011 */
[--C-:B------:R-:W-:Y:S01]  /*2ba0*/  FADD.FTZ R104, R57, -R10.reuse ;  /* 0x8000000a39687221 */ /* 0x100fe20000010000 */
[----:B------:R-:W-:Y:S01]  /*2bb0*/  FMUL.FTZ R120, R113, -1.4426950216293334961 ;  /* 0xbfb8aa3b71787820 */ /* 0x000fe20000410000 */
[--C-:B------:R-:W-:Y:S01]  /*2bc0*/  FADD.FTZ R142, R153, -R10.reuse ;  /* 0x8000000a998e7221 */ /* 0x100fe20000010000 */
[----:B------:R-:W3:Y:S01]  /*2bd0*/  MUFU.EX2 R21, R21 ;  /* 0x0000001500157308 */ /* 0x000ee20000000800 */
[----:B------:R-:W-:Y:S01]  /*2be0*/  FMUL.FTZ R58, R11, R152 ;  /* 0x000000980b3a7220 */ /* 0x000fe20000410000 */
[----:B------:R-:W-:Y:S01]  /*2bf0*/  FADD.FTZ R62, R62, -R10 ;  /* 0x8000000a3e3e7221 */ /* 0x000fe20000010000 */
[----:B------:R-:W-:Y:S01]  /*2c00*/  FMUL.FTZ R70, R66, -1.4426950216293334961 ;  /* 0xbfb8aa3b42467820 */ /* 0x000fe20000410000 */
[--C-:B------:R-:W-:Y:S01]  /*2c10*/  FFMA.FTZ R76, R7, R76, R20.reuse ;  /* 0x0000004c074c7223 */ /* 0x100fe20000010014 */
[--C-:B------:R-:W-:Y:S01]  /*2c20*/  FFMA.FTZ R119, R16, R119, R17.reuse ;  /* 0x0000007710777223 */ /* 0x100fe20000010011 */
[----:B------:R-:W-:Y:S01]  /*2c30*/  FMUL.FTZ R126, R11, R126 ;  /* 0x0000007e0b7e7220 */ /* 0x000fe20000410000 */
[----:B------:R-:W-:Y:S01]  /*2c40*/  FFMA.FTZ R135, R7, R135, R20 ;  /* 0x0000008707877223 */ /* 0x000fe20000010014 */
[----:B------:R-:W3:Y:S01]  /*2c50*/  MUFU.EX2 R26, R26 ;  /* 0x0000001a001a7308 */ /* 0x000ee20000000800 */
[----:B------:R-:W-:Y:S01]  /*2c60*/  FADD.FTZ R152, R54, -R10 ;  /* 0x8000000a36987221 */ /* 0x000fe20000010000 */
[----:B------:R-:W-:Y:S01]  /*2c70*/  FMUL.FTZ R71, R53, -1.4426950216293334961 ;  /* 0xbfb8aa3b35477820 */ /* 0x000fe20000410000 */
[--C-:B------:R-:W-:Y:S01]  /*2c80*/  FFMA.FTZ R121, R7, R122, R20.reuse ;  /* 0x0000007a07797223 */ /* 0x100fe20000010014 */
[----:B------:R-:W-:Y:S01]  /*2c90*/  FMUL.FTZ R140, R11, R140 ;  /* 0x0000008c0b8c7220 */ /* 0x000fe20000410000 */
[----:B------:R-:W-:Y:S01]  /*2ca0*/  FMUL.FTZ R73, R72, -1.4426950216293334961 ;  /* 0xbfb8aa3b48497820 */ /* 0x000fe20000410000 */
[----:B------:R-:W-:Y:S01]  /*2cb0*/  FMUL.FTZ R87, R80, -1.4426950216293334961 ;  /* 0xbfb8aa3b50577820 */ /* 0x000fe20000410000 */
[C-C-:B------:R-:W-:Y:S01]  /*2cc0*/  FFMA.FTZ R84, R7.reuse, R84, R20.reuse ;  /* 0x0000005407547223 */ /* 0x140fe20000010014 */
[----:B------:R-:W3:Y:S01]  /*2cd0*/  MUFU.EX2 R29, R29 ;  /* 0x0000001d001d7308 */ /* 0x000ee20000000800 */
[----:B------:R-:W-:Y:S01]  /*2ce0*/  FMUL.FTZ R93, R88, -1.4426950216293334961 ;  /* 0xbfb8aa3b585d7820 */ /* 0x000fe20000410000 */
[----:B------:R-:W-:Y:S01]  /*2cf0*/  FMUL.FTZ R116, R114, -1.4426950216293334961 ;  /* 0xbfb8aa3b72747820 */ /* 0x000fe20000410000 */
[--C-:B------:R-:W-:Y:S01]  /*2d00*/  FFMA.FTZ R128, R7, R128, R20.reuse ;  /* 0x0000008007807223 */ /* 0x100fe20000010014 */
[C---:B------:R-:W-:Y:S01]  /*2d10*/  FMUL.FTZ R148, R11.reuse, R148 ;  /* 0x000000940b947220 */ /* 0x040fe20000410000 */
[----:B------:R-:W-:Y:S01]  /*2d20*/  FMUL.FTZ R75, R74, -1.4426950216293334961 ;  /* 0xbfb8aa3b4a4b7820 */ /* 0x000fe20000410000 */
[C---:B------:R-:W-:Y:S01]  /*2d30*/  FMUL.FTZ R105, R11.reuse, R104 ;  /* 0x000000680b697220 */ /* 0x040fe20000410000 */
[----:B------:R-:W-:Y:S01]  /*2d40*/  FMUL.FTZ R111, R11, R110 ;  /* 0x0000006e0b6f7220 */ /* 0x000fe20000410000 */
[----:B------:R-:W3:Y:S01]  /*2d50*/  MUFU.EX2 R31, R31 ;  /* 0x0000001f001f7308 */ /* 0x000ee20000000800 */
[----:B------:R-:W-:Y:S01]  /*2d60*/  FMUL.FTZ R118, R117, -1.4426950216293334961 ;  /* 0xbfb8aa3b75767820 */ /* 0x000fe20000410000 */
[C---:B------:R-:W-:Y:S01]  /*2d70*/  FMUL.FTZ R133, R11.reuse, R132 ;  /* 0x000000840b857220 */ /* 0x040fe20000410000 */
[C---:B------:R-:W-:Y:S01]  /*2d80*/  FMUL.FTZ R142, R11.reuse, R142 ;  /* 0x0000008e0b8e7220 */ /* 0x040fe20000410000 */
[C---:B------:R-:W-:Y:S01]  /*2d90*/  FMUL.FTZ R154, R11.reuse, R154 ;  /* 0x0000009a0b9a7220 */ /* 0x040fe20000410000 */
[----:B------:R-:W-:Y:S01]  /*2da0*/  FMUL.FTZ R62, R11, R62 ;  /* 0x0000003e0b3e7220 */ /* 0x000fe20000410000 */
[----:B------:R-:W-:Y:S01]  /*2db0*/  FMUL.FTZ R77, R76, -1.4426950216293334961 ;  /* 0xbfb8aa3b4c4d7820 */ /* 0x000fe20000410000 */
[--C-:B------:R-:W-:Y:S01]  /*2dc0*/  FFMA.FTZ R126, R16, R126, R17.reuse ;  /* 0x0000007e107e7223 */ /* 0x100fe20000010011 */
[----:B------:R0:W-:Y:S01]  /*2dd0*/  MUFU.EX2 R67, R120 ;  /* 0x0000007800437308 */ /* 0x0001e20000000800 */
[----:B------:R-:W-:Y:S01]  /*2de0*/  FMUL.FTZ R141, R135, -1.4426950216293334961 ;  /* 0xbfb8aa3b878d7820 */ /* 0x000fe20000410000 */
[----:B------:R-:W-:Y:S01]  /*2df0*/  FMUL.FTZ R152, R11, R152 ;  /* 0x000000980b987220 */ /* 0x000fe20000410000 */
[----:B------:R-:W-:Y:S01]  /*2e00*/  FMUL.FTZ R79, R78, -1.4426950216293334961 ;  /* 0xbfb8aa3b4e4f7820 */ /* 0x000fe20000410000 */
[--C-:B------:R-:W-:Y:S01]  /*2e10*/  FFMA.FTZ R98, R7, R98, R20.reuse ;  /* 0x0000006207627223 */ /* 0x100fe20000010014 */
[----:B------:R-:W-:Y:S01]  /*2e20*/  FMUL.FTZ R108, R102, -1.4426950216293334961 ;  /* 0xbfb8aa3b666c7820 */ /* 0x000fe20000410000 */
[----:B------:R-:W-:Y:S01]  /*2e30*/  FMUL.FTZ R122, R121, -1.4426950216293334961 ;  /* 0xbfb8aa3b797a7820 */ /* 0x000fe20000410000 */
[--C-:B------:R-:W-:Y:S01]  /*2e40*/  FFMA.FTZ R140, R16, R140, R17.reuse ;  /* 0x0000008c108c7223 */ /* 0x100fe20000010011 */
[----:B------:R-:W3:Y:S01]  /*2e50*/  MUFU.EX2 R33, R33 ;  /* 0x0000002100217308 */ /* 0x000ee20000000800 */
[----:B0-----:R-:W-:Y:S01]  /*2e60*/  FMUL.FTZ R120, R119, -1.4426950216293334961 ;  /* 0xbfb8aa3b77787820 */ /* 0x001fe20000410000 */
        /* <DEDUP_REMOVED lines=14> */
[----:B------:R-:W0:Y:S01]  /*2f50*/  MUFU.EX2 R70, R70 ;  /* 0x0000004600467308 */ /* 0x000e220000000800 */
[C-C-:B------:R-:W-:Y:S01]  /*2f60*/  FFMA.FTZ R149, R7.reuse, R149, R20.reuse ;  /* 0x0000009507957223 */ /* 0x140fe20000010014 */
[----:B------:R-:W-:Y:S01]  /*2f70*/  FFMA.FTZ R151, R16, R154, R17 ;  /* 0x0000009a10977223 */ /* 0x000fe20000010011 */
[C-C-:B------:R-:W-:Y:S01]  /*2f80*/  FFMA.FTZ R62, R7.reuse, R62, R20.reuse ;  /* 0x0000003e073e7223 */ /* 0x140fe20000010014 */
[----:B------:R-:W-:Y:S01]  /*2f90*/  FMUL.FTZ R95, R94, -1.4426950216293334961 ;  /* 0xbfb8aa3b5e5f7820 */ /* 0x000fe20000410000 */
[----:B------:R-:W-:Y:S01]  /*2fa0*/  FMUL.FTZ R127, R126, -1.4426950216293334961 ;  /* 0xbfb8aa3b7e7f7820 */ /* 0x000fe20000410000 */
[----:B------:R-:W-:Y:S01]  /*2fb0*/  FFMA.FTZ R152, R7, R152, R20 ;  /* 0x0000009807987223 */ /* 0x000fe20000010014 */
[----:B------:R-:W-:Y:S01]  /*2fc0*/  FMUL.FTZ R99, R98, -1.4426950216293334961 ;  /* 0xbfb8aa3b62637820 */ /* 0x000fe20000410000 */
[----:B------:R2:W-:Y:S01]  /*2fd0*/  MUFU.EX2 R59, R87 ;  /* 0x00000057003b7308 */ /* 0x0005e20000000800 */
[----:B------:R-:W-:Y:S01]  /*2fe0*/  FMUL.FTZ R101, R100, -1.4426950216293334961 ;  /* 0xbfb8aa3b64657820 */ /* 0x000fe20000410000 */
[----:B------:R-:W-:Y:S01]  /*2ff0*/  FADD.FTZ R19, R19, 1 ;  /* 0x3f80000013137421 */ /* 0x000fe20000010000 */
[----:B-1----:R-:W-:Y:S01]  /*3000*/  FADD.FTZ R154, R23, 1 ;  /* 0x3f800000179a7421 */ /* 0x002fe20000010000 */
[----:B------:R-:W-:Y:S01]  /*3010*/  FMUL.FTZ R110, R109, -1.4426950216293334961 ;  /* 0xbfb8aa3b6d6e7820 */ /* 0x000fe20000410000 */
[----:B------:R-:W-:Y:S01]  /*3020*/  FMUL.FTZ R137, R136, -1.4426950216293334961 ;  /* 0xbfb8aa3b88897820 */ /* 0x000fe20000410000 */
[----:B------:R-:W-:Y:S01]  /*3030*/  FMUL.FTZ R12, R148, -1.4426950216293334961 ;  /* 0xbfb8aa3b940c7820 */ /* 0x000fe20000410000 */
[----:B------:R-:W-:Y:S01]  /*3040*/  FMUL.FTZ R15, R147, -1.4426950216293334961 ;  /* 0xbfb8aa3b930f7820 */ /* 0x000fe20000410000 */
[----:B------:R1:W-:Y:S01]  /*3050*/  MUFU.EX2 R83, R93 ;  /* 0x0000005d00537308 */ /* 0x0003e20000000800 */
[----:B--2---:R-:W-:Y:S01]  /*3060*/  FMUL.FTZ R87, R86, -1.4426950216293334961 ;  /* 0xbfb8aa3b56577820 */ /* 0x004fe20000410000 */
[----:B------:R-:W-:Y:S01]  /*3070*/  FMUL.FTZ R17, R58, -1.4426950216293334961 ;  /* 0xbfb8aa3b3a117820 */ /* 0x000fe20000410000 */
[----:B------:R-:W-:Y:S01]  /*3080*/  FADD.FTZ R4, R4, 1 ;  /* 0x3f80000004047421 */ /* 0x000fe20000010000 */
        /* <DEDUP_REMOVED lines=22> */
[----:B----4-:R-:W-:Y:S01]  /*31f0*/  FADD.FTZ R23, R25, 1 ;  /* 0x3f80000019177421 */ /* 0x010fe20000010000 */
[----:B---3--:R-:W-:Y:S01]  /*3200*/  FADD.FTZ R21, R21, 1 ;  /* 0x3f80000015157421 */ /* 0x008fe20000010000 */
[----:B------:R-:W-:Y:S01]  /*3210*/  FADD.FTZ R25, R26, 1 ;  /* 0x3f8000001a197421 */ /* 0x000fe20000010000 */
[----:B------:R-:W-:Y:S01]  /*3220*/  FADD.FTZ R26, R29, 1 ;  /* 0x3f8000001d1a7421 */ /* 0x000fe20000010000 */
[----:B------:R-:W-:Y:S01]  /*3230*/  FADD.FTZ R29, R31, 1 ;  /* 0x3f8000001f1d7421 */ /* 0x000fe20000010000 */
[----:B------:R-:W-:Y:S01]  /*3240*/  FADD.FTZ R31, R33, 1 ;  /* 0x3f800000211f7421 */ /* 0x000fe20000010000 */
[----:B------:R3:W4:Y:S01]  /*3250*/  MUFU.EX2 R69, R141 ;  /* 0x0000008d00457308 */ /* 0x0007220000000800 */
[----:B0-----:R-:W-:Y:S01]  /*3260*/  FADD.FTZ R33, R61, 1 ;  /* 0x3f8000003d217421 */ /* 0x001fe20000010000 */
[----:B------:R-:W-:Y:S01]  /*3270*/  FADD.FTZ R61, R70, 1 ;  /* 0x3f800000463d7421 */ /* 0x000fe20000010000 */
[----:B--2---:R-:W-:Y:S01]  /*3280*/  FADD.FTZ R70, R71, 1 ;  /* 0x3f80000047467421 */ /* 0x004fe20000010000 */
[----:B------:R-:W-:Y:S01]  /*3290*/  FADD.FTZ R158, R67, 1 ;  /* 0x3f800000439e7421 */ /* 0x000fe20000010000 */
[----:B-1----:R-:W-:Y:S01]  /*32a0*/  FADD.FTZ R71, R73, 1 ;  /* 0x3f80000049477421 */ /* 0x002fe20000010000 */
[----:B------:R-:W-:Y:S01]  /*32b0*/  FADD.FTZ R156, R65, 1 ;  /* 0x3f800000419c7421 */ /* 0x000fe20000010000 */
[----:B------:R-:W-:Y:S01]  /*32c0*/  FADD.FTZ R59, R59, 1 ;  /* 0x3f8000003b3b7421 */ /* 0x000fe20000010000 */
[----:B------:R-:W0:Y:S01]  /*32d0*/  MUFU.EX2 R75, R75 ;  /* 0x0000004b004b7308 */ /* 0x000e220000000800 */
[----:B---3--:R-:W-:Y:S01]  /*32e0*/  FMUL.FTZ R141, R140, -1.4426950216293334961 ;  /* 0xbfb8aa3b8c8d7820 */ /* 0x008fe20000410000 */
[----:B------:R-:W-:Y:S01]  /*32f0*/  FADD.FTZ R67, R116, 1 ;  /* 0x3f80000074437421 */ /* 0x000fe20000010000 */
[----:B------:R-:W-:Y:S01]  /*3300*/  FADD.FTZ R83, R83, 1 ;  /* 0x3f80000053537421 */ /* 0x000fe20000010000 */
[----:B------:R-:W1:Y:S04]  /*3310*/  LDCU.64 UR4, c[0x0][0x380] ;  /* 0x00007000ff0477ac */ /* 0x000e680008000a00 */
[----:B------:R2:W3:Y:S01]  /*3320*/  MUFU.EX2 R57, R108 ;  /* 0x0000006c00397308 */ /* 0x0004e20000000800 */
[----:B----4-:R-:W-:-:S07]  /*3330*/  FADD.FTZ R160, R69, 1 ;  /* 0x3f80000045a07421 */ /* 0x010fce0000010000 */
[----:B------:R-:W4:Y:S01]  /*3340*/  MUFU.EX2 R118, R118 ;  /* 0x0000007600767308 */ /* 0x000f220000000800 */
[----:B--2---:R-:W-:Y:S01]  /*3350*/  FMUL.FTZ R108, R107, -1.4426950216293334961 ;  /* 0xbfb8aa3b6b6c7820 */ /* 0x004fe20000410000 */
[----:B0-----:R-:W-:-:S06]  /*3360*/  FADD.FTZ R73, R75, 1 ;  /* 0x3f8000004b497421 */ /* 0x001fcc0000010000 */
[----:B------:R-:W0:Y:S01]  /*3370*/  MUFU.EX2 R77, R77 ;  /* 0x0000004d004d7308 */ /* 0x000e220000000800 */
[----:B---3--:R-:W-:-:S07]  /*3380*/  FADD.FTZ R57, R57, 1 ;  /* 0x3f80000039397421 */ /* 0x008fce0000010000 */
[----:B------:R-:W2:Y:S01]  /*3390*/  MUFU.EX2 R120, R120 ;  /* 0x0000007800787308 */ /* 0x000ea20000000800 */
[----:B----4-:R-:W-:-:S07]  /*33a0*/  FADD.FTZ R116, R118, 1 ;  /* 0x3f80000076747421 */ /* 0x010fce0000010000 */
[----:B------:R3:W-:Y:S01]  /*33b0*/  MUFU.EX2 R129, R134 ;  /* 0x0000008600817308 */ /* 0x0007e20000000800 */
[----:B0-----:R-:W-:-:S07]  /*33c0*/  FADD.FTZ R75, R77, 1 ;  /* 0x3f8000004d4b7421 */ /* 0x001fce0000010000 */
[----:B------:R-:W0:Y:S01]  /*33d0*/  MUFU.EX2 R79, R79 ;  /* 0x0000004f004f7308 */ /* 0x000e220000000800 */
[----:B---3--:R-:W-:Y:S01]  /*33e0*/  FMUL.FTZ R134, R133, -1.4426950216293334961 ;  /* 0xbfb8aa3b85867820 */ /* 0x008fe20000410000 */
[----:B--2---:R-:W-:-:S06]  /*33f0*/  FADD.FTZ R118, R120, 1 ;  /* 0x3f80000078767421 */ /* 0x004fcc0000010000 */
        /* <DEDUP_REMOVED lines=8> */
[----:B0-----:R-:W-:Y:S01]  /*3480*/  FADD.FTZ R122, R124, 1 ;  /* 0x3f8000007c7a7421 */ /* 0x001fe20000010000 */
[----:B------:R-:W-:-:S06]  /*3490*/  FADD.FTZ R124, R63, 1 ;  /* 0x3f8000003f7c7421 */ /* 0x000fcc0000010000 */
[----:B------:R-:W0:Y:S01]  /*34a0*/  MUFU.EX2 R95, R95 ;  /* 0x0000005f005f7308 */ /* 0x000e220000000800 */
[----:B--2---:R-:W-:-:S07]  /*34b0*/  FADD.FTZ R85, R87, 1 ;  /* 0x3f80000057557421 */ /* 0x004fce0000010000 */
[----:B------:R-:W2:Y:S01]  /*34c0*/  MUFU.EX2 R127, R127 ;  /* 0x0000007f007f7308 */ /* 0x000ea20000000800 */
[----:B---3--:R-:W-:Y:S01]  /*34d0*/  FADD.FTZ R65, R93, 1 ;  /* 0x3f8000005d417421 */ /* 0x008fe20000010000 */
[----:B------:R-:W-:-:S06]  /*34e0*/  FADD.FTZ R93, R97, 1 ;  /* 0x3f800000615d7421 */ /* 0x000fcc0000010000 */
[----:B------:R-:W3:Y:S01]  /*34f0*/  MUFU.EX2 R99, R99 ;  /* 0x0000006300637308 */ /* 0x000ee20000000800 */
[----:B0-----:R-:W-:-:S07]  /*3500*/  FADD.FTZ R87, R95, 1 ;  /* 0x3f8000005f577421 */ /* 0x001fce0000010000 */
[----:B------:R-:W0:Y:S01]  /*3510*/  MUFU.EX2 R101, R101 ;  /* 0x0000006500657308 */ /* 0x000e220000000800 */
[----:B--2---:R-:W-:-:S07]  /*3520*/  FADD.FTZ R63, R127, 1 ;  /* 0x3f8000007f3f7421 */ /* 0x004fce0000010000 */
[----:B------:R-:W2:Y:S01]  /*3530*/  MUFU.EX2 R141, R141 ;  /* 0x0000008d008d7308 */ /* 0x000ea20000000800 */
[----:B---3--:R-:W-:Y:S01]  /*3540*/  FADD.FTZ R95, R99, 1 ;  /* 0x3f800000635f7421 */ /* 0x008fe20000010000 */
[----:B------:R-:W-:-:S06]  /*3550*/  FADD.FTZ R99, R129, 1 ;  /* 0x3f80000081637421 */ /* 0x000fcc0000010000 */
[----:B------:R-:W3:Y:S01]  /*3560*/  MUFU.RCP R19, R19 ;  /* 0x0000001300137308 */ /* 0x000ee20000001000 */
[----:B0-----:R-:W-:Y:S01]  /*3570*/  FADD.FTZ R97, R101, 1 ;  /* 0x3f80000065617421 */ /* 0x001fe20000010000 */
[----:B------:R-:W-:-:S06]  /*3580*/  FADD.FTZ R101, R115, 1 ;  /* 0x3f80000073657421 */ /* 0x000fcc0000010000 */
[----:B------:R-:W0:Y:S01]  /*3590*/  MUFU.RCP R154, R154 ;  /* 0x0000009a009a7308 */ /* 0x000e220000001000 */
[----:B--2---:R-:W-:-:S07]  /*35a0*/  FADD.FTZ R127, R141, 1 ;  /* 0x3f8000008d7f7421 */ /* 0x004fce0000010000 */
[----:B------:R-:W2:Y:S01]  /*35b0*/  MUFU.EX2 R108, R108 ;  /* 0x0000006c006c7308 */ /* 0x000ea20000000800 */
[----:B---3--:R-:W-:-:S07]  /*35c0*/  FMUL.FTZ R19, R14, R19 ;  /* 0x000000130e137220 */ /* 0x008fce0000410000 */
[----:B------:R-:W3:Y:S01]  /*35d0*/  MUFU.EX2 R110, R110 ;  /* 0x0000006e006e7308 */ /* 0x000ee20000000800 */
[----:B0-----:R-:W-:-:S07]  /*35e0*/  FMUL.FTZ R154, R5, R154 ;  /* 0x0000009a059a7220 */ /* 0x001fce0000410000 */
        /* <DEDUP_REMOVED lines=8> */
[----:B------:R-:W2:Y:S01]  /*3670*/  MUFU.RCP R4, R4 ;  /* 0x0000000400047308 */ /* 0x000ea20000001000 */
[----:B---3--:R-:W-:-:S07]  /*3680*/  FADD.FTZ R14, R15, 1 ;  /* 0x3f8000000f0e7421 */ /* 0x008fce0000010000 */
[----:B------:R-:W3:Y:S01]  /*3690*/  MUFU.EX2 R68, R68 ;  /* 0x0000004400447308 */ /* 0x000ee20000000800 */
[----:B0-----:R-:W-:-:S07]  /*36a0*/  FADD.FTZ R5, R17, 1 ;  /* 0x3f80000011057421 */ /* 0x001fce0000010000 */
[----:B------:R-:W0:Y:S01]  /*36b0*/  MUFU.EX2 R82, R82 ;  /* 0x0000005200527308 */ /* 0x000e220000000800 */
[----:B--2---:R-:W-:-:S05]  /*36c0*/  FMUL.FTZ R4, R3, R4 ;  /* 0x0000000403047220 */ /* 0x004fca0000410000 */
[----:B------:R-:W-:Y:S02]  /*36d0*/  F2FP.F16.F32.PACK_AB R4, R19, R4 ;  /* 0x000000041304723e */ /* 0x000fe400000000ff */
        /* <DEDUP_REMOVED lines=34> */
[----:B------:R-:W0:Y:S01]  /*3900*/  MUFU.RCP R21, R21 ;  /* 0x0000001500157308 */ /* 0x000e220000001000 */
[----:B--2---:R-:W-:-:S07]  /*3910*/  FADD.FTZ R10, R10, 1 ;  /* 0x3f8000000a0a7421 */ /* 0x004fce0000010000 */
[----:B------:R-:W2:Y:S01]  /*3920*/  MUFU.RCP R25, R25 ;  /* 0x0000001900197308 */ /* 0x000ea20000001000 */
[----:B---3--:R-:W-:-:S07]  /*3930*/  FADD.FTZ R11, R11, 1 ;  /* 0x3f8000000b0b7421 */ /* 0x008fce0000010000 */
[----:B------:R-:W3:Y:S01]  /*3940*/  MUFU.RCP R70, R70 ;  /* 0x0000004600467308 */ /* 0x000ee20000001000 */
[----:B0-----:R-:W-:-:S07]  /*3950*/  FMUL.FTZ R21, R18, R21 ;  /* 0x0000001512157220 */ /* 0x001fce0000410000 */
[----:B------:R-:W0:Y:S01]  /*3960*/  MUFU.RCP R71, R71 ;  /* 0x0000004700477308 */ /* 0x000e220000001000 */
[----:B--2---:R-:W-:-:S07]  /*3970*/  FMUL.FTZ R24, R24, R25 ;  /* 0x0000001918187220 */ /* 0x004fce0000410000 */
[----:B------:R-:W2:Y:S01]  /*3980*/  MUFU.RCP R108, R108 ;  /* 0x0000006c006c7308 */ /* 0x000ea20000001000 */
[----:B---3--:R-:W-:-:S07]  /*3990*/  FMUL.FTZ R70, R53, R70 ;  /* 0x0000004635467220 */ /* 0x008fce0000410000 */
[----:B------:R-:W3:Y:S01]  /*39a0*/  MUFU.RCP R110, R110 ;  /* 0x0000006e006e7308 */ /* 0x000ee20000001000 */
[----:B0-----:R-:W-:-:S05]  /*39b0*/  FMUL.FTZ R71, R72, R71 ;  /* 0x0000004748477220 */ /* 0x001fca0000410000 */
[----:B------:R-:W-:Y:S02]  /*39c0*/  F2FP.F16.F32.PACK_AB R70, R71, R70 ;  /* 0x000000464746723e */ /* 0x000fe400000000ff */
[----:B------:R-:W0:Y:S01]  /*39d0*/  MUFU.RCP R5, R5 ;  /* 0x0000000500057308 */ /* 0x000e220000001000 */
[----:B--2---:R-:W-:-:S07]  /*39e0*/  FMUL.FTZ R108, R107, R108 ;  /* 0x0000006c6b6c7220 */ /* 0x004fce0000410000 */
[----:B------:R-:W2:Y:S01]  /*39f0*/  MUFU.RCP R17, R16 ;  /* 0x0000001000117308 */ /* 0x000ea20000001000 */
[----:B---3--:R-:W-:-:S05]  /*3a00*/  FMUL.FTZ R109, R109, R110 ;  /* 0x0000006e6d6d7220 */ /* 0x008fca0000410000 */
[----:B------:R-:W-:Y:S02]  /*3a10*/  F2FP.F16.F32.PACK_AB R108, R109, R108 ;  /* 0x0000006c6d6c723e */ /* 0x000fe400000000ff */
[----:B------:R-:W3:Y:S01]  /*3a20*/  MUFU.RCP R23, R23 ;  /* 0x0000001700177308 */ /* 0x000ee20000001000 */
[----:B0-----:R-:W-:Y:S01]  /*3a30*/  FMUL.FTZ R58, R58, R5 ;  /* 0x000000053a3a7220 */ /* 0x001fe20000410000 */
[----:B------:R-:W-:-:S06]  /*3a40*/  F2FP.F16.F32.PACK_AB R5, R154, R21 ;  /* 0x000000159a05723e */ /* 0x000fcc00000000ff */
[----:B------:R-:W0:Y:S01]  /*3a50*/  MUFU.RCP R26, R26 ;  /* 0x0000001a001a7308 */ /* 0x000e220000001000 */
[----:B--2---:R-:W-:-:S07]  /*3a60*/  FMUL.FTZ R7, R152, R17 ;  /* 0x0000001198077220 */ /* 0x004fce0000410000 */
[----:B------:R-:W2:Y:S01]  /*3a70*/  MUFU.RCP R29, R29 ;  /* 0x0000001d001d7308 */ /* 0x000ea20000001000 */
[----:B---3--:R-:W-:-:S05]  /*3a80*/  FMUL.FTZ R23, R22, R23 ;  /* 0x0000001716177220 */ /* 0x008fca0000410000 */
[----:B------:R-:W-:Y:S02]  /*3a90*/  F2FP.F16.F32.PACK_AB R24, R24, R23 ;  /* 0x000000171818723e */ /* 0x000fe400000000ff */
        /* <DEDUP_REMOVED lines=17> */
[----:B--2---:R-:W-:-:S05]  /*3bb0*/  FMUL.FTZ R76, R76, R75 ;  /* 0x0000004b4c4c7220 */ /* 0x004fca0000410000 */
[----:B------:R-:W-:Y:S02]  /*3bc0*/  F2FP.F16.F32.PACK_AB R71, R76, R73 ;  /* 0x000000494c47723e */ /* 0x000fe400000000ff */
        /* <DEDUP_REMOVED lines=95> */
[----:B------:R1:W0:Y:S01]  /*41c0*/  MUFU.RCP R18, R10 ;  /* 0x0000000a00127308 */ /* 0x0002220000001000 */
[----:B--2---:R-:W-:-:S07]  /*41d0*/  FMUL.FTZ R14, R147, R14 ;  /* 0x0000000e930e7220 */ /* 0x004fce0000410000 */
[----:B------:R2:W4:Y:S01]  /*41e0*/  MUFU.RCP R25, R11 ;  /* 0x0000000b00197308 */ /* 0x0005220000001000 */
[----:B---3--:R-:W-:Y:S01]  /*41f0*/  FMUL.FTZ R3, R150, R3 ;  /* 0x0000000396037220 */ /* 0x008fe20000410000 */
[----:B-1----:R-:W-:-:S04]  /*4200*/  IADD3 R10, P1, PT, R50, UR4, RZ ;  /* 0x00000004320a7c10 */ /* 0x002fc8000ff3e0ff */
[----:B------:R-:W-:Y:S02]  /*4210*/  F2FP.F16.F32.PACK_AB R14, R3, R14 ;  /* 0x0000000e030e723e */ /* 0x000fe400000000ff */
[----:B------:R-:W1:Y:S01]  /*4220*/  MUFU.RCP R20, R20 ;  /* 0x0000001400147308 */ /* 0x000e620000001000 */
[----:B0-----:R-:W-:Y:S01]  /*4230*/  FMUL.FTZ R13, R13, R18 ;  /* 0x000000120d0d7220 */ /* 0x001fe20000410000 */
[----:B--2---:R-:W-:Y:S02]  /*4240*/  IADD3.X R11, PT, PT, R52, UR5, RZ, P1, !PT ;  /* 0x00000005340b7c10 */ /* 0x004fe40008ffe4ff */
[----:B------:R-:W-:-:S03]  /*4250*/  ISETP.GE.U32.AND P1, PT, R43, R0, PT ;  /* 0x000000002b00720c */ /* 0x000fc60003f26070 */
[----:B------:R0:W-:Y:S01]  /*4260*/  STG.E.64 desc[UR8][R10.64], R4 ;  /* 0x000000040a007986 */ /* 0x0001e2000c101b08 */
[----:B------:R-:W2:Y:S01]  /*4270*/  MUFU.RCP R15, R15 ;  /* 0x0000000f000f7308 */ /* 0x000ea20000001000 */
[----:B----4-:R-:W-:Y:S01]  /*4280*/  FMUL.FTZ R6, R6, R25 ;  /* 0x0000001906067220 */ /* 0x010fe20000410000 */
[----:B------:R-:W-:Y:S01]  /*4290*/  F2FP.F16.F32.PACK_AB R25, R29, R26 ;  /* 0x0000001a1d19723e */ /* 0x000fe200000000ff */
[----:B------:R0:W-:Y:S01]  /*42a0*/  STG.E.64 desc[UR8][R10.64+0x5000], R32 ;  /* 0x005000200a007986 */ /* 0x0001e2000c101b08 */
[----:B------:R-:W-:Y:S02]  /*42b0*/  ISETP.GE.AND.EX P1, PT, R42, R2, PT, P1 ;  /* 0x000000022a00720c */ /* 0x000fe40003f26310 */
[----:B------:R-:W-:Y:S01]  /*42c0*/  F2FP.F16.F32.PACK_AB R6, R6, R13 ;  /* 0x0000000d0606723e */ /* 0x000fe200000000ff */
[----:B------:R0:W-:Y:S01]  /*42d0*/  STG.E.64 desc[UR8][R10.64+0x2800], R24 ;  /* 0x002800180a007986 */ /* 0x0001e2000c101b08 */
[----:B-1----:R-:W-:-:S03]  /*42e0*/  FMUL.FTZ R151, R151, R20 ;  /* 0x0000001497977220 */ /* 0x002fc60000410000 */
[----:B------:R0:W-:Y:S04]  /*42f0*/  STG.E.64 desc[UR8][R10.64+0x7800], R70 ;  /* 0x007800460a007986 */ /* 0x0001e8000c101b08 */
[----:B------:R0:W-:Y:S01]  /*4300*/  STG.E.64 desc[UR8][R10.64+0xa000], R78 ;  /* 0x00a0004e0a007986 */ /* 0x0001e2000c101b08 */
[----:B--2---:R-:W-:Y:S01]  /*4310*/  FMUL.FTZ R62, R62, R15 ;  /* 0x0000000f3e3e7220 */ /* 0x004fe20000410000 */
[----:B------:R-:W-:Y:S02]  /*4320*/  F2FP.F16.F32.PACK_AB R15, R7, R58 ;  /* 0x0000003a070f723e */ /* 0x000fe400000000ff */
[----:B------:R0:W-:Y:S02]  /*4330*/  STG.E.64 desc[UR8][R10.64+0xc800], R88 ;  /* 0x00c800580a007986 */ /* 0x0001e4000c101b08 */
[----:B------:R-:W-:-:S02]  /*4340*/  F2FP.F16.F32.PACK_AB R7, R62, R151 ;  /* 0x000000973e07723e */ /* 0x000fc400000000ff */
        /* <DEDUP_REMOVED lines=12> */
.L_x_1625:
        /* <DEDUP_REMOVED lines=15> */
.L_x_1718:


//--------------------- .text._ZN13group_norm_v214gn_cuda_kernelI6__halfLi320ELi3ELi16ELi80ELi256ELb1ELi64ELi320ELi320ELi4ELb1ELi87ELb0ELb0ENS_16CompileConditionILi1000EEEEEvPT_PKS4_S7_S7_flPfS8_Pj --------------------------
	.section	.text._ZN13group_norm_v214gn_cuda_kernelI6__halfLi320ELi3ELi16ELi80ELi256ELb1ELi64ELi320ELi320ELi4ELb1ELi87ELb0ELb0ENS_16CompileConditionILi1000EEEEEvPT_PKS4_S7_S7_flPfS8_Pj,"ax",@progbits
	.align	128
        .global         _ZN13group_norm_v214gn_cuda_kernelI6__halfLi320ELi3ELi16ELi80ELi256ELb1ELi64ELi320ELi320ELi4ELb1ELi87ELb0ELb0ENS_16CompileConditionILi1000EEEEEvPT_PKS4_S7_S7_flPfS8_Pj
        .type           _ZN13group_norm_v214gn_cuda_kernelI6__halfLi320ELi3ELi16ELi80ELi256ELb1ELi64ELi320ELi320ELi4ELb1ELi87ELb0ELb0ENS_16CompileConditionILi1000EEEEEvPT_PKS4_S7_S7_flPfS8_Pj,@function
        .size           _ZN13group_norm_v214gn_cuda_kernelI6__halfLi320ELi3ELi16ELi80ELi256ELb1ELi64ELi320ELi320ELi4ELb1ELi87ELb0ELb0ENS_16CompileConditionILi1000EEEEEvPT_PKS4_S7_S7_flPfS8_Pj,(.L_x_1719 - _ZN13group_norm_v214gn_cuda_kernelI6__halfLi320ELi3ELi16ELi80ELi256ELb1ELi64ELi320ELi320ELi4ELb1ELi87ELb0ELb0ENS_16CompileConditionILi1000EEEEEvPT_PKS4_S7_S7_flPfS8_Pj)
        .other          _ZN13group_norm_v214gn_cuda_kernelI6__halfLi320ELi3ELi16ELi80ELi256ELb1ELi64ELi320ELi320ELi4ELb1ELi87ELb0ELb0ENS_16CompileConditionILi1000EEEEEvPT_PKS4_S7_S7_flPfS8_Pj,@"STO_CUDA_ENTRY STV_DEFAULT"
_ZN13group_norm_v214gn_cuda_kernelI6__halfLi320ELi3ELi16ELi80ELi256ELb1ELi64ELi320ELi320ELi4ELb1ELi87ELb0ELb0ENS_16CompileConditionILi1000EEEEEvPT_PKS4_S7_S7_flPfS8_Pj:
.text._ZN13group_norm_v214gn_cuda_kernelI6__halfLi320ELi3ELi16ELi80ELi256ELb1ELi64ELi320ELi320ELi4ELb1ELi87ELb0ELb0ENS_16CompileConditionILi1000EEEEEvPT_PKS4_S7_S7_flPfS8_Pj:
        /* <DEDUP_REMOVED lines=40> */
.L_x_1634:
[----:B01----:R-:W2:Y:S04]  /*0280*/  LDL R2, [R1+0x70] ;  /* 0x0000700001027983 */ /* 0x003ea80000100800 */
        /* <DEDUP_REMOVED lines=17> */
[----:B------:R0:W-:Y:S03]  /*03a0*/  STL [R1+0x64], R6 ;  /* 0x0000640601007387 */ /* 0x0001e60000100800 */
[----:B------:R-:W-:Y:S01]  /*03b0*/  IADD3.X R35, PT, PT, R4, UR11, RZ, P1, !PT ;  /* 0x0000000b04237c10 */ /* 0x000fe20008ffe4ff */
[----:B------:R1:W-:Y:S04]  /*03c0*/  STL [R1+0x68], R4 ;  /* 0x0000680401007387 */ /* 0x0003e80000100800 */
[----:B------:R-:W2:Y:S04]  /*03d0*/  LDG.E.64.CONSTANT R32, desc[UR12][R34.64] ;  /* 0x0000000c22207981 */ /* 0x000ea8000c1e9b00 */
[----:B------:R-:W3:Y:S04]  /*03e0*/  LDG.E.64.CONSTANT R30, desc[UR12][R34.64+0x2800] ;  /* 0x0028000c221e7981 */ /* 0x000ee8000c1e9b00 */
[----:B------:R-:W4:Y:S04]  /*03f0*/  LDG.E.64.CONSTANT R28, desc[UR12][R34.64+0x5000] ;  /* 0x0050000c221c7981 */ /* 0x000f28000c1e9b00 */
[----:B------:R-:W5:Y:S04]  /*0400*/  LDG.E.64.CONSTANT R24, desc[UR12][R34.64+0x7800] ;  /* 0x0078000c22187981 */ /* 0x000f68000c1e9b00 */
[----:B------:R-:W5:Y:S04]  /*0410*/  LDG.E.64.CONSTANT R20, desc[UR12][R34.64+0xa000] ;  /* 0x00a0000c22147981 */ /* 0x000f68000c1e9b00 */
[----:B------:R-:W5:Y:S04]  /*0420*/  LDG.E.64.CONSTANT R16, desc[UR12][R34.64+0xc800] ;  /* 0x00c8000c22107981 */ /* 0x000f68000c1e9b00 */
[----:B------:R-:W5:Y:S04]  /*0430*/  LDG.E.64.CONSTANT R12, desc[UR12][R34.64+0xf000] ;  /* 0x00f0000c220c7981 */ /* 0x000f68000c1e9b00 */
[----:B0-----:R-:W5:Y:S04]  /*0440*/  LDG.E.64.CONSTANT R6, desc[UR12][R34.64+0x11800] ;  /* 0x0118000c22067981 */ /* 0x001f68000c1e9b00 */
[----:B------:R-:W5:Y:S04]  /*0450*/  LDG.E.64.CONSTANT R2, desc[UR12][R34.64+0x14000] ;  /* 0x0140000c22027981 */ /* 0x000f68000c1e9b00 */
[----:B-1----:R-:W5:Y:S04]  /*0460*/  LDG.E.64.CONSTANT R4, desc[UR12][R34.64+0x16800] ;  /* 0x0168000c22047981 */ /* 0x002f68000c1e9b00 */
[----:B------:R-:W5:Y:S04]  /*0470*/  LDG.E.64.CONSTANT R8, desc[UR12][R34.64+0x19000] ;  /* 0x0190000c22087981 */ /* 0x000f68000c1e9b00 */
[----:B------:R-:W5:Y:S04]  /*0480*/  LDG.E.64.CONSTANT R10, desc[UR12][R34.64+0x1b800] ;  /* 0x01b8000c220a7981 */ /* 0x000f68000c1e9b00 */
[----:B------:R-:W5:Y:S04]  /*0490*/  LDG.E.64.CONSTANT R14, desc[UR12][R34.64+0x1e000] ;  /* 0x01e0000c220e7981 */ /* 0x000f68000c1e9b00 */
[----:B------:R-:W5:Y:S04]  /*04a0*/  LDG.E.64.CONSTANT R18, desc[UR12][R34.64+0x20800] ;  /* 0x0208000c22127981 */ /* 0x000f68000c1e9b00 */
[----:B------:R-:W5:Y:S04]  /*04b0*/  LDG.E.64.CONSTANT R22, desc[UR12][R34.64+0x23000] ;  /* 0x0230000c22167981 */ /* 0x000f68000c1e9b00 */
[----:B------:R0:W5:Y:S01]  /*04c0*/  LDG.E.64.CONSTANT R36, desc[UR12][R34.64+0x25800] ;  /* 0x0258000c22247981 */ /* 0x000162000c1e9b00 */
[----:B--2---:R-:W-:-:S02]  /*04d0*/  HADD2.F32 R0, -RZ, R32.H0_H0 ;  /* 0x20000020ff007230 */ /* 0x004fc40000004100 */
[----:B------:R-:W-:Y:S02]  /*04e0*/  HADD2.F32 R40, -RZ, R32.H1_H1 ;  /* 0x30000020ff287230 */ /* 0x000fe40000004100 */
[--C-:B------:R-:W-:Y:S02]  /*04f0*/  HADD2.F32 R39, -RZ, R33.reuse.H0_H0 ;  /* 0x20000021ff277230 */ /* 0x100fe40000004100 */
[----:B------:R-:W-:Y:S01]  /*0500*/  FFMA.FTZ R38, R0, R0, RZ ;  /* 0x0000000000267223 */ /* 0x000fe200000100ff */
[----:B------:R-:W-:Y:S01]  /*0510*/  FADD.FTZ R32, RZ, R0 ;  /* 0x00000000ff207221 */ /* 0x000fe20000010000 */
[----:B0-----:R-:W-:Y:S01]  /*0520*/  HADD2.F32 R34, -RZ, R33.H1_H1 ;  /* 0x30000021ff227230 */ /* 0x001fe20000004100 */
[----:B------:R-:W-:Y:S01]  /*0530*/  STL [R1], R40 ;  /* 0x0000002801007387 */ /* 0x000fe20000100800 */
[----:B------:R-:W-:Y:S01]  /*0540*/  FFMA.FTZ R38, R40, R40, R38 ;  /* 0x0000002828267223 */ /* 0x000fe20000010026 */
[----:B------:R-:W-:Y:S01]  /*0550*/  FADD.FTZ R32, R32, R40 ;  /* 0x0000002820207221 */ /* 0x000fe20000010000 */
[--C-:B---3--:R-:W-:Y:S01]  /*0560*/  HADD2.F32 R60, -RZ, R30.reuse.H0_H0 ;  /* 0x2000001eff3c7230 */ /* 0x108fe20000004100 */
[----:B------:R0:W-:Y:S01]  /*0570*/  STL [R1+0x8], R39 ;  /* 0x0000082701007387 */ /* 0x0001e20000100800 */
[----:B------:R-:W-:Y:S01]  /*0580*/  FFMA.FTZ R38, R39, R39, R38 ;  /* 0x0000002727267223 */ /* 0x000fe20000010026 */
[----:B------:R-:W-:Y:S01]  /*0590*/  FADD.FTZ R32, R32, R39 ;  /* 0x0000002720207221 */ /* 0x000fe20000010000 */
[----:B------:R-:W-:Y:S01]  /*05a0*/  HADD2.F32 R59, -RZ, R30.H1_H1 ;  /* 0x3000001eff3b7230 */ /* 0x000fe20000004100 */
[----:B------:R1:W-:Y:S01]  /*05b0*/  STL [R1+0x1c], R34 ;  /* 0x00001c2201007387 */ /* 0x0003e20000100800 */
[----:B------:R-:W-:Y:S01]  /*05c0*/  FFMA.FTZ R35, R34, R34, R38 ;  /* 0x0000002222237223 */ /* 0x000fe20000010026 */
[----:B------:R-:W-:Y:S01]  /*05d0*/  FADD.FTZ R33, R32, R34 ;  /* 0x0000002220217221 */ /* 0x000fe20000010000 */
[----:B----4-:R-:W-:-:S02]  /*05e0*/  HADD2.F32 R58, -RZ, R28.H0_H0 ;  /* 0x2000001cff3a7230 */ /* 0x010fc40000004100 */
[----:B------:R-:W-:Y:S01]  /*05f0*/  FFMA.FTZ R32, R60, R60, R35 ;  /* 0x0000003c3c207223 */ /* 0x000fe20000010023 */
[----:B------:R-:W-:Y:S01]  /*0600*/  FADD.FTZ R30, R33, R60 ;  /* 0x0000003c211e7221 */ /* 0x000fe20000010000 */
[--C-:B0-----:R-:W-:Y:S02]  /*0610*/  HADD2.F32 R39, -RZ, R31.reuse.H0_H0 ;  /* 0x2000001fff277230 */ /* 0x101fe40000004100 */
[----:B------:R-:W-:Y:S01]  /*0620*/  FFMA.FTZ R32, R59, R59, R32 ;  /* 0x0000003b3b207223 */ /* 0x000fe20000010020 */
[----:B------:R-:W-:Y:S01]  /*0630*/  FADD.FTZ R30, R30, R59 ;  /* 0x0000003b1e1e7221 */ /* 0x000fe20000010000 */
[----:B-1----:R-:W-:Y:S01]  /*0640*/  HADD2.F32 R34, -RZ, R31.H1_H1 ;  /* 0x3000001fff227230 */ /* 0x002fe20000004100 */
[----:B------:R-:W-:Y:S01]  /*0650*/  STL [R1+0x4], R39 ;  /* 0x0000042701007387 */ /* 0x000fe20000100800 */
[----:B------:R-:W-:Y:S01]  /*0660*/  FFMA.FTZ R32, R39, R39, R32 ;  /* 0x0000002727207223 */ /* 0x000fe20000010020 */
[----:B------:R-:W-:Y:S01]  /*0670*/  FADD.FTZ R30, R30, R39 ;  /* 0x000000271e1e7221 */ /* 0x000fe20000010000 */
[----:B------:R-:W-:Y:S01]  /*0680*/  HADD2.F32 R57, -RZ, R28.H1_H1 ;  /* 0x3000001cff397230 */ /* 0x000fe20000004100 */
[----:B------:R0:W-:Y:S01]  /*0690*/  STL [R1+0x24], R34 ;  /* 0x0000242201007387 */ /* 0x0001e20000100800 */
[----:B------:R-:W-:Y:S01]  /*06a0*/  FFMA.FTZ R33, R34, R34, R32 ;  /* 0x0000002222217223 */ /* 0x000fe20000010020 */
[----:B------:R-:W-:Y:S01]  /*06b0*/  FADD.FTZ R31, R30, R34 ;  /* 0x000000221e1f7221 */ /* 0x000fe20000010000 */
[----:B------:R-:W-:-:S02]  /*06c0*/  HADD2.F32 R56, -RZ, R29.H0_H0 ;  /* 0x2000001dff387230 */ /* 0x000fc40000004100 */
[----:B------:R-:W-:Y:S01]  /*06d0*/  FFMA.FTZ R30, R58, R58, R33 ;  /* 0x0000003a3a1e7223 */ /* 0x000fe20000010021 */
[----:B------:R-:W-:Y:S01]  /*06e0*/  FADD.FTZ R28, R31, R58 ;  /* 0x0000003a1f1c7221 */ /* 0x000fe20000010000 */
[--C-:B-----5:R-:W-:Y:S02]  /*06f0*/  HADD2.F32 R55, -RZ, R24.reuse.H0_H0 ;  /* 0x20000018ff377230 */ /* 0x120fe40000004100 */
[----:B------:R-:W-:Y:S01]  /*0700*/  FFMA.FTZ R33, R57, R57, R30 ;  /* 0x0000003939217223 */ /* 0x000fe2000001001e */
[----:B------:R-:W-:Y:S01]  /*0710*/  FADD.FTZ R31, R28, R57 ;  /* 0x000000391c1f7221 */ /* 0x000fe20000010000 */
[----:B0-----:R-:W-:Y:S02]  /*0720*/  HADD2.F32 R34, -RZ, R29.H1_H1 ;  /* 0x3000001dff227230 */ /* 0x001fe40000004100 */
[----:B------:R-:W-:Y:S01]  /*0730*/  FFMA.FTZ R33, R56, R56, R33 ;  /* 0x0000003838217223 */ /* 0x000fe20000010021 */
[----:B------:R-:W-:Y:S01]  /*0740*/  FADD.FTZ R31, R31, R56 ;  /* 0x000000381f1f7221 */ /* 0x000fe20000010000 */
[----:B------:R-:W-:Y:S01]  /*0750*/  HADD2.F32 R54, -RZ, R24.H1_H1 ;  /* 0x30000018ff367230 */ /* 0x000fe20000004100 */
[----:B------:R-:W-:Y:S01]  /*0760*/  STL [R1+0x34], R34 ;  /* 0x0000342201007387 */ /* 0x000fe20000100800 */
[----:B------:R-:W-:Y:S01]  /*0770*/  FFMA.FTZ R30, R34, R34, R33 ;  /* 0x00000022221e7223 */ /* 0x000fe20000010021 */
[----:B------:R-:W-:Y:S01]  /*0780*/  FADD.FTZ R28, R31, R34 ;  /* 0x000000221f1c7221 */ /* 0x000fe20000010000 */
[----:B------:R-:W-:-:S02]  /*0790*/  HADD2.F32 R53, -RZ, R25.H0_H0 ;  /* 0x20000019ff357230 */ /* 0x000fc40000004100 */
[----:B------:R-:W-:Y:S01]  /*07a0*/  FFMA.FTZ R31, R55, R55, R30 ;  /* 0x00000037371f7223 */ /* 0x000fe2000001001e */
[----:B------:R-:W-:Y:S01]  /*07b0*/  FADD.FTZ R29, R28, R55 ;  /* 0x000000371c1d7221 */ /* 0x000fe20000010000 */
[----:B------:R-:W-:Y:S02]  /*07c0*/  HADD2.F32 R32, -RZ, R25.H1_H1 ;  /* 0x30000019ff207230 */ /* 0x000fe40000004100 */
[----:B------:R-:W-:Y:S01]  /*07d0*/  FFMA.FTZ R28, R54, R54, R31 ;  /* 0x00000036361c7223 */ /* 0x000fe2000001001f */
[----:B------:R-:W-:Y:S01]  /*07e0*/  FADD.FTZ R24, R29, R54 ;  /* 0x000000361d187221 */ /* 0x000fe20000010000 */
[--C-:B------:R-:W-:Y:S01]  /*07f0*/  HADD2.F32 R52, -RZ, R20.reuse.H0_H0 ;  /* 0x20000014ff347230 */ /* 0x100fe20000004100 */
[----:B------:R-:W-:Y:S01]  /*0800*/  STL [R1+0x38], R32 ;  /* 0x0000382001007387 */ /* 0x000fe20000100800 */
[----:B------:R-:W-:Y:S01]  /*0810*/  FFMA.FTZ R28, R53, R53, R28 ;  /* 0x00000035351c7223 */ /* 0x000fe2000001001c */
[----:B------:R-:W-:Y:S01]  /*0820*/  FADD.FTZ R24, R24, R53 ;  /* 0x0000003518187221 */ /* 0x000fe20000010000 */
[----:B------:R-:W-:-:S02]  /*0830*/  HADD2.F32 R51, -RZ, R20.H1_H1 ;  /* 0x30000014ff337230 */ /* 0x000fc40000004100 */
[----:B------:R-:W-:Y:S01]  /*0840*/  FFMA.FTZ R29, R32, R32, R28 ;  /* 0x00000020201d7223 */ /* 0x000fe2000001001c */
[----:B------:R-:W-:Y:S01]  /*0850*/  FADD.FTZ R25, R24, R32 ;  /* 0x0000002018197221 */ /* 0x000fe20000010000 */
[--C-:B------:R-:W-:Y:S02]  /*0860*/  HADD2.F32 R50, -RZ, R21.reuse.H0_H0 ;  /* 0x20000015ff327230 */ /* 0x100fe40000004100 */
        /* <DEDUP_REMOVED lines=19> */
[----:B------:R0:W-:Y:S01]  /*09a0*/  STL [R1+0x2c], R28 ;  /* 0x00002c1c01007387 */ /* 0x0001e20000100800 */
        /* <DEDUP_REMOVED lines=31> */
[----:B------:R-:W-:Y:S02]  /*0ba0*/  HADD2.F32 R16, -RZ, R3.H1_H1 ;  /* 0x30000003ff107230 */ /* 0x000fe40000004100 */
[----:B------:R-:W-:Y:S01]  /*0bb0*/  FFMA.FTZ R6, R40, R40, R13 ;  /* 0x0000002828067223 */ /* 0x000fe2000001000d */
[----:B------:R-:W-:Y:S01]  /*0bc0*/  FADD.FTZ R2, R7, R40 ;  /* 0x0000002807027221 */ /* 0x000fe20000010000 */
[----:B------:R-:W-:Y:S01]  /*0bd0*/  HADD2.F32 R12, -RZ, R9.H1_H1 ;  /* 0x30000009ff0c7230 */ /* 0x000fe20000004100 */
[----:B------:R-:W-:Y:S01]  /*0be0*/  STL [R1+0x14], R16 ;  /* 0x0000141001007387 */ /* 0x000fe20000100800 */
[----:B------:R-:W-:Y:S01]  /*0bf0*/  FFMA.FTZ R7, R39, R39, R6 ;  /* 0x0000002727077223 */ /* 0x000fe20000010006 */
[----:B------:R-:W-:Y:S02]  /*0c00*/  HADD2.F32 R6, -RZ, R5.H1_H1 ;  /* 0x30000005ff067230 */ /* 0x000fe40000004100 */
[----:B------:R-:W-:Y:S01]  /*0c10*/  FADD.FTZ R29, R2, R39 ;  /* 0x00000027021d7221 */ /* 0x000fe20000010000 */
[----:B------:R-:W-:-:S02]  /*0c20*/  HADD2.F32 R38, -RZ, R3.H0_H0 ;  /* 0x20000003ff267230 */ /* 0x000fc40000004100 */
[--C-:B------:R-:W-:Y:S01]  /*0c30*/  HADD2.F32 R2, -RZ, R4.reuse.H0_H0 ;  /* 0x20000004ff027230 */ /* 0x100fe20000004100 */
[----:B------:R1:W-:Y:S01]  /*0c40*/  STL [R1+0x10], R6 ;  /* 0x0000100601007387 */ /* 0x0003e20000100800 */
[----:B------:R-:W-:Y:S02]  /*0c50*/  HADD2.F32 R3, -RZ, R4.H1_H1 ;  /* 0x30000004ff037230 */ /* 0x000fe40000004100 */
[----:B------:R-:W-:Y:S01]  /*0c60*/  FADD.FTZ R29, R29, R38 ;  /* 0x000000261d1d7221 */ /* 0x000fe20000010000 */
[----:B0-----:R-:W-:Y:S01]  /*0c70*/  FFMA.FTZ R28, R38, R38, R7 ;  /* 0x00000026261c7223 */ /* 0x001fe20000010007 */
[----:B------:R0:W-:Y:S01]  /*0c80*/  STL [R1+0xc], R12 ;  /* 0x00000c0c01007387 */ /* 0x0001e20000100800 */
[----:B------:R-:W-:Y:S02]  /*0c90*/  HADD2.F32 R4, -RZ, R5.H0_H0 ;  /* 0x20000005ff047230 */ /* 0x000fe40000004100 */
[----:B------:R-:W-:Y:S01]  /*0ca0*/  FADD.FTZ R29, R29, R16 ;  /* 0x000000101d1d7221 */ /* 0x000fe20000010000 */
[----:B------:R-:W-:Y:S01]  /*0cb0*/  FFMA.FTZ R28, R16, R16, R28 ;  /* 0x00000010101c7223 */ /* 0x000fe2000001001c */
[----:B------:R-:W2:Y:S01]  /*0cc0*/  LDL R31, [R1+0x74] ;  /* 0x00007400011f7983 */ /* 0x000ea20000100800 */
[----:B------:R-:W-:-:S02]  /*0cd0*/  HADD2.F32 R5, -RZ, R8.H0_H0 ;  /* 0x20000008ff057230 */ /* 0x000fc40000004100 */
[----:B------:R-:W-:Y:S01]  /*0ce0*/  FADD.FTZ R29, R29, R2 ;  /* 0x000000021d1d7221 */ /* 0x000fe20000010000 */
[----:B------:R-:W-:Y:S01]  /*0cf0*/  FFMA.FTZ R28, R2, R2, R28 ;  /* 0x00000002021c7223 */ /* 0x000fe2000001001c */
[----:B------:R-:W-:Y:S02]  /*0d00*/  HADD2.F32 R7, -RZ, R9.H0_H0 ;  /* 0x20000009ff077230 */ /* 0x000fe40000004100 */
[----:B------:R-:W-:Y:S01]  /*0d10*/  FADD.FTZ R29, R29, R3 ;  /* 0x000000031d1d7221 */ /* 0x000fe20000010000 */
[----:B------:R-:W-:-:S03]  /*0d20*/  FFMA.FTZ R28, R3, R3, R28 ;  /* 0x00000003031c7223 */ /* 0x000fc6000001001c */
[----:B------:R-:W-:Y:S01]  /*0d30*/  FADD.FTZ R29, R29, R4 ;  /* 0x000000041d1d7221 */ /* 0x000fe20000010000 */
[----:B------:R-:W-:-:S03]  /*0d40*/  FFMA.FTZ R28, R4, R4, R28 ;  /* 0x00000004041c7223 */ /* 0x000fc6000001001c */
[----:B------:R-:W-:Y:S01]  /*0d50*/  FADD.FTZ R29, R29, R6 ;  /* 0x000000061d1d7221 */ /* 0x000fe20000010000 */
[----:B------:R-:W-:Y:S01]  /*0d60*/  FFMA.FTZ R28, R6, R6, R28 ;  /* 0x00000006061c7223 */ /* 0x000fe2000001001c */
[----:B-1----:R-:W-:Y:S02]  /*0d70*/  HADD2.F32 R6, -RZ, R8.H1_H1 ;  /* 0x30000008ff067230 */ /* 0x002fe40000004100 */
        /* <DEDUP_REMOVED lines=18> */
[--C-:B0-----:R-:W-:Y:S02]  /*0ea0*/  HADD2.F32 R12, -RZ, R14.reuse.H0_H0 ;  /* 0x2000000eff0c7230 */ /* 0x101fe40000004100 */
        /* <DEDUP_REMOVED lines=20> */
[----:B------:R-:W-:Y:S01]  /*0ff0*/  HADD2.F32 R19, -RZ, R19.H1_H1 ;  /* 0x30000013ff137230 */ /* 0x000fe20000004100 */
[----:B------:R-:W0:Y:S01]  /*1000*/  S2R R32, SR_TID.X ;  /* 0x0000000000207919 */ /* 0x000e220000002100 */
        /* <DEDUP_REMOVED lines=23> */
[----:B------:R-:W-:Y:S01]  /*1180*/  HADD2.F32 R37, -RZ, R37.H1_H1 ;  /* 0x30000025ff257230 */ /* 0x000fe20000004100 */
[----:B0-----:R-:W-:Y:S01]  /*1190*/  ISETP.GT.U32.AND P1, PT, R32, 0xf, PT ;  /* 0x0000000f2000780c */ /* 0x001fe20003f24070 */
[----:B------:R-:W-:Y:S01]  /*11a0*/  FADD.FTZ R29, R29, R36 ;  /* 0x000000241d1d7221 */ /* 0x000fe20000010000 */
[----:B------:R-:W-:Y:S01]  /*11b0*/  FFMA.FTZ R30, R36, R36, R28 ;  /* 0x00000024241e7223 */ /* 0x000fe2000001001c */
[----:B------:R-:W-:Y:S02]  /*11c0*/  UIADD3 UR7, UP0, UPT, UR8, 0x57, URZ ;  /* 0x0000005708077890 */ /* 0x000fe4000ff1e0ff */
[----:B------:R-:W-:Y:S01]  /*11d0*/  FADD.FTZ R28, R29, R37 ;  /* 0x000000251d1c7221 */ /* 0x000fe20000010000 */
[----:B------:R-:W-:Y:S01]  /*11e0*/  FFMA.FTZ R29, R37, R37, R30 ;  /* 0x00000025251d7223 */ /* 0x000fe2000001001e */
[----:B------:R-:W-:Y:S01]  /*11f0*/  USHF.L.U32 UR6, UR8, 0x2, URZ ;  /* 0x0000000208067899 */ /* 0x000fe200080006ff */
[----:B------:R-:W-:Y:S01]  /*1200*/  BSSY.RECONVERGENT B0, `(.L_x_1626) ;  /* 0x000009c000007945 */ /* 0x000fe20003800200 */
[----:B------:R-:W-:-:S02]  /*1210*/  UIADD3.X UR5, UPT, UPT, URZ, UR5, URZ, UP0, !UPT ;  /* 0x00000005ff057290 */ /* 0x000fc400087fe4ff */
        /* <DEDUP_REMOVED lines=154> */
.L_x_1627:
[----:B------:R-:W-:Y:S05]  /*1bc0*/  BSYNC.RECONVERGENT B0 ;  /* 0x0000000000007941 */ /* 0x000fea0003800200 */
.L_x_1626:
        /* <DEDUP_REMOVED lines=23> */
.L_x_1629:
[----:B------:R-:W-:Y:S05]  /*1d40*/  BSYNC.RECONVERGENT B0 ;  /* 0x0000000000007941 */ /* 0x000fea0003800200 */
.L_x_1628:
[----:B0-----:R-:W0:Y:S01]  /*1d50*/  @!P1 S2R R29, SR_CTAID.Y ;  /* 0x00000000001d9919 */ /* 0x001e220000002600 */
[----:B------:R-:W0:Y:S08]  /*1d60*/  @!P1 LDC R28, c[0x0][0x374] ;  /* 0x0000dd00ff1c9b82 */ /* 0x000e300000000800 */
[----:B------:R-:W-:Y:S01]  /*1d70*/  BAR.SYNC.DEFER_BLOCKING 0x0 ;  /* 0x0000000000007b1d */ /* 0x000fe20000010000 */
[----:B------:R-:W-:-:S07]  /*1d80*/  ISETP.NE.AND P3, PT, R34, RZ, PT ;  /* 0x000000ff2200720c */ /* 0x000fce0003f65270 */
[----:B------:R-:W1:Y:S01]  /*1d90*/  @!P1 LDC.64 R32, c[0x0][0x3b8] ;  /* 0x0000ee00ff209b82 */ /* 0x000e620000000a00 */
[----:B0-----:R-:W-:Y:S01]  /*1da0*/  @!P1 IMAD R28, R28, UR4, R29 ;  /* 0x000000041c1c9c24 */ /* 0x001fe2000f8e021d */
[----:B------:R-:W-:-:S04]  /*1db0*/  @!P1 SHF.L.U32 R29, R34, 0x1, RZ ;  /* 0x00000001221d9819 */ /* 0x000fc800000006ff */
[----:B------:R-:W-:-:S04]  /*1dc0*/  @!P1 LOP3.LUT R29, R29, 0x1e, RZ, 0xc0, !PT ;  /* 0x0000001e1d1d9812 */ /* 0x000fc800078ec0ff */
        /* <DEDUP_REMOVED lines=14> */
.L_x_1631:
[----:B------:R-:W2:Y:S04]  /*1eb0*/  LD.E.STRONG.GPU R31, desc[UR12][R28.64] ;  /* 0x0000000c1c1f7980 */ /* 0x000ea8000c10f900 */
[----:B--2---:R-:W-:Y:S01]  /*1ec0*/  CCTL.IVALL ;  /* 0x00000000ff00798f */ /* 0x004fe20002000000 */
[----:B------:R-:W-:Y:S05]  /*1ed0*/  YIELD ;  /* 0x0000000000007946 */ /* 0x000fea0003800000 */
[----:B-----5:R-:W-:-:S04]  /*1ee0*/  LOP3.LUT R31, R31, R30, RZ, 0x3c, !PT ;  /* 0x0000001e1f1f7212 */ /* 0x020fc800078e3cff */
[----:B------:R-:W-:-:S13]  /*1ef0*/  ISETP.GT.AND P3, PT, R31, -0x1, PT ;  /* 0xffffffff1f00780c */ /* 0x000fda0003f64270 */
[----:B------:R-:W-:Y:S05]  /*1f00*/  @P3 BRA `(.L_x_1631) ;  /* 0xfffffffc00e83947 */ /* 0x000fea000383ffff */
.L_x_1630:
[----:B------:R-:W-:Y:S05]  /*1f10*/  WARPSYNC.ALL ;  /* 0x0000000000007948 */ /* 0x000fea0003800000 */
[----:B------:R-:W-:Y:S08]  /*1f20*/  BAR.SYNC.DEFER_BLOCKING 0x0 ;  /* 0x0000000000007b1d */ /* 0x000ff00000010000 */
[----:B0-----:R-:W0:Y:S08]  /*1f30*/  LDC.64 R28, c[0x0][0x390] ;  /* 0x0000e400ff1c7b82 */ /* 0x001e300000000a00 */
[----:B------:R-:W1:Y:S01]  /*1f40*/  LDC.64 R30, c[0x0][0x398] ;  /* 0x0000e600ff1e7b82 */ /* 0x000e620000000a00 */
[----:B------:R-:W2:Y:S01]  /*1f50*/  @!P1 LDG.E.64 R32, desc[UR12][R32.64] ;  /* 0x0000000c20209981 */ /* 0x000ea2000c1e1b00 */
[----:B0-----:R-:W-:-:S06]  /*1f60*/  IMAD.WIDE.U32 R28, R26, 0x2, R28 ;  /* 0x000000021a1c7825 */ /* 0x001fcc00078e001c */
[----:B------:R-:W5:Y:S01]  /*1f70*/  LDG.E.64.CONSTANT R28, desc[UR12][R28.64] ;  /* 0x0000000c1c1c7981 */ /* 0x000f62000c1e9b00 */
[----:B-1----:R-:W-:-:S06]  /*1f80*/  IMAD.WIDE.U32 R30, R26, 0x2, R30 ;  /* 0x000000021a1e7825 */ /* 0x002fcc00078e001e */
        /* <DEDUP_REMOVED lines=12> */
[----:B0-----:R-:W-:Y:S02]  /*2050*/  FADD.FTZ R32, R35, R34 ;  /* 0x0000002223207221 */ /* 0x001fe40000010000 */
[----:B------:R-:W0:Y:S01]  /*2060*/  @!P2 S2R R35, SR_CgaCtaId ;  /* 0x000000000023a919 */ /* 0x000e220000008800 */
[----:B-1----:R-:W-:Y:S02]  /*2070*/  FADD.FTZ R33, R33, R61 ;  /* 0x0000003d21217221 */ /* 0x002fe40000010000 */
[----:B------:R-:W1:Y:S01]  /*2080*/  S2R R61, SR_TID.X ;  /* 0x00000000003d7919 */ /* 0x000e620000002100 */
[----:B------:R-:W-:-:S04]  /*2090*/  @!P2 FMUL.FTZ R32, R32, 4.8828125727595761418e-05 ;  /* 0x384ccccd2020a820 */ /* 0x000fc80000410000 */
[----:B------:R-:W-:-:S04]  /*20a0*/  @!P2 FMUL.FTZ R34, R32, R32 ;  /* 0x000000202022a220 */ /* 0x000fc80000410000 */
[----:B------:R-:W-:Y:S01]  /*20b0*/  @!P2 FFMA.FTZ R33, R33, 4.8828125727595761418e-05, -R34 ;  /* 0x384ccccd2121a823 */ /* 0x000fe20000010822 */
[----:B------:R-:W-:-:S04]  /*20c0*/  @!P2 MOV R34, 0x400 ;  /* 0x000004000022a802 */ /* 0x000fc80000000f00 */
[----:B------:R-:W-:Y:S02]  /*20d0*/  @!P2 IADD3 R34, PT, PT, R34, 0xc80, RZ ;  /* 0x00000c802222a810 */ /* 0x000fe40007ffe0ff */
[----:B------:R-:W-:Y:S02]  /*20e0*/  @!P2 FMNMX.FTZ R33, RZ, R33, !PT ;  /* 0x00000021ff21a209 */ /* 0x000fe40007810000 */
[----:B0-----:R-:W-:Y:S02]  /*20f0*/  @!P2 LEA R34, R35, R34, 0x18 ;  /* 0x000000222322a211 */ /* 0x001fe400078ec0ff */
[----:B-1----:R-:W-:-:S04]  /*2100*/  @!P2 SHF.L.U32 R35, R61, 0x1, RZ ;  /* 0x000000013d23a819 */ /* 0x002fc800000006ff */
[----:B------:R-:W-:-:S04]  /*2110*/  @!P2 LOP3.LUT R35, R35, 0x7f8, RZ, 0xc0, !PT ;  /* 0x000007f82323a812 */ /* 0x000fc800078ec0ff */
[----:B------:R-:W-:-:S05]  /*2120*/  @!P2 IADD3 R34, PT, PT, R35, R34, RZ ;  /* 0x000000222322a210 */ /* 0x000fca0007ffe0ff */
[----:B------:R0:W-:Y:S01]  /*2130*/  @!P2 STS.64 [R34], R32 ;  /* 0x000000202200a388 */ /* 0x0001e20000000a00 */
[----:B------:R-:W-:Y:S06]  /*2140*/  BAR.SYNC.DEFER_BLOCKING 0x0 ;  /* 0x0000000000007b1d */ /* 0x000fec0000010000 */
[----:B------:R-:W-:Y:S05]  /*2150*/  @P0 BRA `(.L_x_1633) ;  /* 0x0000000000440947 */ /* 0x000fea0003800000 */
[----:B------:R-:W1:Y:S01]  /*2160*/  S2UR UR7, SR_CgaCtaId ;  /* 0x00000000000779c3 */ /* 0x000e620000008800 */
[----:B------:R-:W2:Y:S01]  /*2170*/  LDCU.64 UR16, c[0x0][0x3b0] ;  /* 0x00007600ff1077ac */ /* 0x000ea20008000a00 */
[----:B0-----:R-:W-:Y:S02]  /*2180*/  IADD3 R33, PT, PT, R61, UR10, RZ ;  /* 0x0000000a3d217c10 */ /* 0x001fe4000fffe0ff */
[----:B------:R-:W-:Y:S01]  /*2190*/  MOV R32, UR14 ;  /* 0x0000000e00207c02 */ /* 0x000fe20008000f00 */
[----:B------:R-:W-:Y:S01]  /*21a0*/  UMOV UR6, 0x400 ;  /* 0x0000040000067882 */ /* 0x000fe20000000000 */
[----:B------:R-:W-:Y:S01]  /*21b0*/  SHF.L.U32 R33, R33, 0x1, RZ ;  /* 0x0000000121217819 */ /* 0x000fe200000006ff */
[----:B------:R-:W-:Y:S01]  /*21c0*/  UIADD3 UR6, UPT, UPT, UR6, 0xc80, URZ ;  /* 0x00000c8006067890 */ /* 0x000fe2000fffe0ff */
[----:B------:R-:W-:Y:S02]  /*21d0*/  MOV R34, UR14 ;  /* 0x0000000e00227c02 */ /* 0x000fe40008000f00 */
[----:B------:R-:W-:-:S02]  /*21e0*/  LEA R33, P1, R32, R33, 0x5 ;  /* 0x0000002120217211 */ /* 0x000fc400078228ff */
[----:B------:R-:W-:-:S04]  /*21f0*/  MOV R32, UR15 ;  /* 0x0000000f00207c02 */ /* 0x000fc80008000f00 */
[----:B------:R-:W-:Y:S02]  /*2200*/  LEA.HI.X R34, R34, RZ, R32, 0x5, P1 ;  /* 0x000000ff22227211 */ /* 0x000fe400008f2c20 */
[----:B--2---:R-:W-:-:S04]  /*2210*/  LEA R32, P1, R33, UR16, 0x2 ;  /* 0x0000001021207c11 */ /* 0x004fc8000f8210ff */
[----:B------:R-:W-:Y:S01]  /*2220*/  LEA.HI.X R33, R33, UR17, R34, 0x2, P1 ;  /* 0x0000001121217c11 */ /* 0x000fe200088f1422 */
[----:B-1----:R-:W-:-:S06]  /*2230*/  ULEA UR6, UR7, UR6, 0x18 ;  /* 0x0000000607067291 */ /* 0x002fcc000f8ec0ff */
[----:B------:R-:W-:-:S06]  /*2240*/  LEA R34, R61, UR6, 0x3 ;  /* 0x000000063d227c11 */ /* 0x000fcc000f8e18ff */
[----:B------:R-:W0:Y:S04]  /*2250*/  LDS.64 R34, [R34] ;  /* 0x0000000022227984 */ /* 0x000e280000000a00 */
[----:B0-----:R1:W-:Y:S02]  /*2260*/  STG.E.64 desc[UR12][R32.64], R34 ;  /* 0x0000002220007986 */ /* 0x0013e4000c101b0c */
.L_x_1633:
[----:B------:R-:W-:Y:S05]  /*2270*/  BSYNC.RECONVERGENT B0 ;  /* 0x0000000000007941 */ /* 0x000fea0003800200 */
.L_x_1632:
[----:B------:R-:W2:Y:S01]  /*2280*/  S2UR UR7, SR_CgaCtaId ;  /* 0x00000000000779c3 */ /* 0x000ea20000008800 */
[----:B------:R-:W-:Y:S01]  /*2290*/  UMOV UR6, 0x400 ;  /* 0x0000040000067882 */ /* 0x000fe20000000000 */
[----:B------:R-:W-:Y:S01]  /*22a0*/  IMAD.HI.U32 R26, R26, -0x33333333, RZ ;  /* 0xcccccccd1a1a7827 */ /* 0x000fe200078e00ff */
[----:B------:R-:W-:-:S04]  /*22b0*/  UIADD3 UR6, UPT, UPT, UR6, 0xc80, URZ ;  /* 0x00000c8006067890 */ /* 0x000fc8000fffe0ff */
[----:B------:R-:W-:Y:S01]  /*22c0*/  LEA.HI R26, R26, -UR10, RZ, 0x1a ;  /* 0x8000000a1a1a7c11 */ /* 0x000fe2000f8fd0ff */
[----:B--2---:R-:W-:-:S06]  /*22d0*/  ULEA UR6, UR7, UR6, 0x18 ;  /* 0x0000000607067291 */ /* 0x004fcc000f8ec0ff */
[----:B------:R-:W-:-:S05]  /*22e0*/  LEA R26, R26, UR6, 0x3 ;  /* 0x000000061a1a7c11 */ /* 0x000fca000f8e18ff */
[----:B------:R-:W2:Y:S01]  /*22f0*/  LDCU UR6, c[0x0][0x3a0] ;  /* 0x00007400ff0677ac */ /* 0x000ea20008000800 */
[----:B------:R-:W2:Y:S02]  /*2300*/  LDS.64 R26, [R26] ;  /* 0x000000001a1a7984 */ /* 0x000ea40000000a00 */
        /* <DEDUP_REMOVED lines=23> */
[C---:B01----:R-:W-:Y:S01]  /*2480*/  FMUL.FTZ R32, R27.reuse, R55 ;  /* 0x000000371b207220 */ /* 0x043fe20000410000 */
[----:B------:R-:W-:Y:S01]  /*2490*/  FMUL.FTZ R35, R27, R12 ;  /* 0x0000000c1b237220 */ /* 0x000fe20000410000 */
[----:B-----5:R-:W-:-:S02]  /*24a0*/  HADD2.F32 R55, -RZ, R28.H0_H0 ;  /* 0x2000001cff377230 */ /* 0x020fc40000004100 */
[C---:B------:R-:W-:Y:S01]  /*24b0*/  FMUL.FTZ R60, R27.reuse, R60 ;  /* 0x0000003c1b3c7220 */ /* 0x040fe20000410000 */
[----:B------:R-:W-:Y:S02]  /*24c0*/  HADD2.F32 R12, -RZ, R30.H0_H0 ;  /* 0x2000001eff0c7230 */ /* 0x000fe40000004100 */
[C---:B------:R-:W-:Y:S01]  /*24d0*/  FMUL.FTZ R49, R27.reuse, R49 ;  /* 0x000000311b317220 */ /* 0x040fe20000410000 */
[C---:B------:R-:W-:Y:S01]  /*24e0*/  FMUL.FTZ R46, R27.reuse, R46 ;  /* 0x0000002e1b2e7220 */ /* 0x040fe20000410000 */
[C---:B------:R-:W-:Y:S01]  /*24f0*/  FMUL.FTZ R43, R27.reuse, R43 ;  /* 0x0000002b1b2b7220 */ /* 0x040fe20000410000 */
[C---:B------:R-:W-:Y:S01]  /*2500*/  FMUL.FTZ R40, R27.reuse, R40 ;  /* 0x000000281b287220 */ /* 0x040fe20000410000 */
[C---:B------:R-:W-:Y:S01]  /*2510*/  FMUL.FTZ R34, R27.reuse, R5 ;  /* 0x000000051b227220 */ /* 0x040fe20000410000 */
[C---:B------:R-:W-:Y:S01]  /*2520*/  FMUL.FTZ R52, R27.reuse, R52 ;  /* 0x000000341b347220 */ /* 0x040fe20000410000 */
[----:B------:R-:W-:Y:S01]  /*2530*/  FMUL.FTZ R2, R27, R2 ;  /* 0x000000021b027220 */ /* 0x000fe20000410000 */
[C-C-:B------:R-:W-:Y:S01]  /*2540*/  FFMA.FTZ R5, R55.reuse, R60, R12.reuse ;  /* 0x0000003c37057223 */ /* 0x140fe2000001000c */
[--C-:B------:R-:W-:Y:S01]  /*2550*/  FFMA.FTZ R60, R55, R49, R12.reuse ;  /* 0x00000031373c7223 */ /* 0x100fe2000001000c */
[----:B------:R-:W-:Y:S01]  /*2560*/  FMUL.FTZ R8, R27, R8 ;  /* 0x000000081b087220 */ /* 0x000fe20000410000 */
[C-C-:B------:R-:W-:Y:S01]  /*2570*/  FFMA.FTZ R61, R55.reuse, R46, R12.reuse ;  /* 0x0000002e373d7223 */ /* 0x140fe2000001000c */
[--C-:B------:R-:W-:Y:S01]  /*2580*/  FFMA.FTZ R49, R55, R43, R12.reuse ;  /* 0x0000002b37317223 */ /* 0x100fe2000001000c */
[----:B------:R-:W-:Y:S01]  /*2590*/  FMUL.FTZ R33, R27, R0 ;  /* 0x000000001b217220 */ /* 0x000fe20000410000 */
[--C-:B------:R-:W-:Y:S01]  /*25a0*/  FFMA.FTZ R46, R55, R40, R12.reuse ;  /* 0x00000028372e7223 */ /* 0x100fe2000001000c */
[----:B------:R-:W-:Y:S01]  /*25b0*/  FMUL.FTZ R0, R27, R58 ;  /* 0x0000003a1b007220 */ /* 0x000fe20000410000 */
[C-C-:B------:R-:W-:Y:S01]  /*25c0*/  FFMA.FTZ R43, R55.reuse, R2, R12.reuse ;  /* 0x00000002372b7223 */ /* 0x140fe2000001000c */
[C-C-:B------:R-:W-:Y:S01]  /*25d0*/  FFMA.FTZ R58, R55.reuse, R52, R12.reuse ;  /* 0x00000034373a7223 */ /* 0x140fe2000001000c */
[C-C-:B------:R-:W-:Y:S01]  /*25e0*/  FFMA.FTZ R40, R55.reuse, R34, R12.reuse ;  /* 0x0000002237287223 */ /* 0x140fe2000001000c */
[----:B------:R-:W2:Y:S01]  /*25f0*/  LDL.LU R52, [R1] ;  /* 0x0000000001347983 */ /* 0x000ea20000300800 */
[--C-:B------:R-:W-:Y:S01]  /*2600*/  FFMA.FTZ R2, R55, R8, R12.reuse ;  /* 0x0000000837027223 */ /* 0x100fe2000001000c */
[C---:B------:R-:W-:Y:S01]  /*2610*/  FMUL.FTZ R16, R27.reuse, R16 ;  /* 0x000000101b107220 */ /* 0x040fe20000410000 */
[----:B------:R-:W-:Y:S01]  /*2620*/  FMUL.FTZ R20, R27, R20 ;  /* 0x000000141b147220 */ /* 0x000fe20000410000 */
[----:B------:R-:W-:Y:S01]  /*2630*/  STL [R1+0x18], R49 ;  /* 0x0000183101007387 */ /* 0x000fe20000100800 */
[--C-:B------:R-:W-:Y:S01]  /*2640*/  FFMA.FTZ R34, R55, R35, R12.reuse ;  /* 0x0000002337227223 */ /* 0x100fe2000001000c */
[----:B------:R-:W-:Y:S01]  /*2650*/  FMUL.FTZ R24, R27, R24 ;  /* 0x000000181b187220 */ /* 0x000fe20000410000 */
[----:B------:R-:W-:Y:S01]  /*2660*/  HADD2.F32 R28, -RZ, R28.H1_H1 ;  /* 0x3000001cff1c7230 */ /* 0x000fe20000004100 */
[----:B------:R-:W-:Y:S01]  /*2670*/  STL [R1+0x3c], R46 ;  /* 0x00003c2e01007387 */ /* 0x000fe20000100800 */
[----:B------:R-:W-:Y:S01]  /*2680*/  FFMA.FTZ R8, R55, R16, R12 ;  /* 0x0000001037087223 */ /* 0x000fe2000001000c */
[--C-:B------:R-:W-:Y:S01]  /*2690*/  FADD.FTZ R59, R59, -R26.reuse ;  /* 0x8000001a3b3b7221 */ /* 0x100fe20000010000 */
[----:B------:R-:W-:Y:S01]  /*26a0*/  FADD.FTZ R6, R6, -R26 ;  /* 0x8000001a06067221 */ /* 0x000fe20000010000 */
[----:B------:R-:W-:Y:S01]  /*26b0*/  STL [R1+0x44], R43 ;  /* 0x0000442b01007387 */ /* 0x000fe20000100800 */
[C---:B------:R-:W-:Y:S01]  /*26c0*/  FMUL.FTZ R13, R27.reuse, R13 ;  /* 0x0000000d1b0d7220 */ /* 0x040fe20000410000 */
[C---:B------:R-:W-:Y:S01]  /*26d0*/  FMUL.FTZ R9, R27.reuse, R9 ;  /* 0x000000091b097220 */ /* 0x040fe20000410000 */
[----:B------:R-:W-:Y:S01]  /*26e0*/  FMUL.FTZ R17, R27, R17 ;  /* 0x000000111b117220 */ /* 0x000fe20000410000 */
[----:B------:R-:W-:Y:S01]  /*26f0*/  STL [R1+0x48], R40 ;  /* 0x0000482801007387 */ /* 0x000fe20000100800 */
[--C-:B------:R-:W-:Y:S01]  /*2700*/  FFMA.FTZ R33, R33, R55, R12.reuse ;  /* 0x0000003721217223 */ /* 0x100fe2000001000c */
[C-C-:B------:R-:W-:Y:S01]  /*2710*/  FFMA.FTZ R0, R55.reuse, R0, R12.reuse ;  /* 0x0000000037007223 */ /* 0x140fe2000001000c */
[----:B------:R-:W-:Y:S01]  /*2720*/  FFMA.FTZ R32, R55, R32, R12 ;  /* 0x0000002037207223 */ /* 0x000fe2000001000c */
[----:B------:R0:W-:Y:S01]  /*2730*/  STL [R1+0x50], R2 ;  /* 0x0000500201007387 */ /* 0x0001e20000100800 */
[--C-:B------:R-:W-:Y:S01]  /*2740*/  FADD.FTZ R42, R42, -R26.reuse ;  /* 0x8000001a2a2a7221 */ /* 0x100fe20000010000 */
[--C-:B------:R-:W-:Y:S01]  /*2750*/  FADD.FTZ R54, R54, -R26.reuse ;  /* 0x8000001a36367221 */ /* 0x100fe20000010000 */
[--C-:B------:R-:W-:Y:S01]  /*2760*/  FADD.FTZ R57, R57, -R26.reuse ;  /* 0x8000001a39397221 */ /* 0x100fe20000010000 */
[----:B------:R1:W-:Y:S01]  /*2770*/  STL [R1+0x58], R34 ;  /* 0x0000582201007387 */ /* 0x0003e20000100800 */
[--C-:B------:R-:W-:Y:S01]  /*2780*/  FADD.FTZ R51, R51, -R26.reuse ;  /* 0x8000001a33337221 */ /* 0x100fe20000010000 */
[--C-:B------:R-:W-:Y:S01]  /*2790*/  FADD.FTZ R48, R48, -R26.reuse ;  /* 0x8000001a30307221 */ /* 0x100fe20000010000 */
[--C-:B------:R-:W-:Y:S01]  /*27a0*/  FADD.FTZ R45, R45, -R26.reuse ;  /* 0x8000001a2d2d7221 */ /* 0x100fe20000010000 */
[--C-:B------:R-:W-:Y:S01]  /*27b0*/  FADD.FTZ R39, R39, -R26.reuse ;  /* 0x8000001a27277221 */ /* 0x100fe20000010000 */
[----:B------:R-:W-:Y:S01]  /*27c0*/  FADD.FTZ R25, R25, -R26 ;  /* 0x8000001a19197221 */ /* 0x000fe20000010000 */
[----:B0-----:R-:W-:Y:S01]  /*27d0*/  FFMA.FTZ R2, R55, R20, R12 ;  /* 0x0000001437027223 */ /* 0x001fe2000001000c */
[----:B------:R0:W-:Y:S01]  /*27e0*/  STL [R1+0x5c], R8 ;  /* 0x00005c0801007387 */ /* 0x0001e20000100800 */
[--C-:B------:R-:W-:Y:S01]  /*27f0*/  FADD.FTZ R53, R53, -R26.reuse ;  /* 0x8000001a35357221 */ /* 0x100fe20000010000 */
[--C-:B------:R-:W-:Y:S01]  /*2800*/  FADD.FTZ R47, R47, -R26.reuse ;  /* 0x8000001a2f2f7221 */ /* 0x100fe20000010000 */
[--C-:B------:R-:W-:Y:S01]  /*2810*/  FADD.FTZ R44, R44, -R26.reuse ;  /* 0x8000001a2c2c7221 */ /* 0x100fe20000010000 */
[----:B------:R-:W-:Y:S01]  /*2820*/  STL [R1+0x60], R2 ;  /* 0x0000600201007387 */ /* 0x000fe20000100800 */
[----:B------:R-:W-:Y:S01]  /*2830*/  FADD.FTZ R50, R50, -R26 ;  /* 0x8000001a32327221 */ /* 0x000fe20000010000 */
[----:B------:R-:W3:Y:S02]  /*2840*/  LDCU.64 UR6, c[0x0][0x380] ;  /* 0x00007000ff0677ac */ /* 0x000ee40008000a00 */
[----:B------:R-:W4:Y:S04]  /*2850*/  LDL.LU R49, [R1+0x8] ;  /* 0x0000080001317983 */ /* 0x000f280000300800 */
[----:B------:R-:W3:Y:S01]  /*2860*/  LDL.LU R40, [R1+0x4] ;  /* 0x0000040001287983 */ /* 0x000ee20000300800 */
[----:B------:R-:W-:-:S02]  /*2870*/  HADD2.F32 R20, -RZ, R30.H1_H1 ;  /* 0x3000001eff147230 */ /* 0x000fc40000004100 */
[----:B------:R-:W-:Y:S01]  /*2880*/  FMUL.FTZ R16, R27, R3 ;  /* 0x000000031b107220 */ /* 0x000fe20000410000 */
[----:B-1----:R-:W-:Y:S01]  /*2890*/  FFMA.FTZ R34, R55, R24, R12 ;  /* 0x0000001837227223 */ /* 0x002fe2000001000c */
[C---:B------:R-:W-:Y:S01]  /*28a0*/  FMUL.FTZ R21, R27.reuse, R21 ;  /* 0x000000151b157220 */ /* 0x040fe20000410000 */
[C---:B------:R-:W-:Y:S01]  /*28b0*/  FMUL.FTZ R30, R27.reuse, R59 ;  /* 0x0000003b1b1e7220 */ /* 0x040fe20000410000 */
[C---:B------:R-:W-:Y:S01]  /*28c0*/  FMUL.FTZ R12, R27.reuse, R6 ;  /* 0x000000061b0c7220 */ /* 0x040fe20000410000 */
[C-C-:B------:R-:W-:Y:S01]  /*28d0*/  FFMA.FTZ R6, R28.reuse, R16, R20.reuse ;  /* 0x000000101c067223 */ /* 0x140fe20000010014 */
[C-C-:B------:R-:W-:Y:S01]  /*28e0*/  FFMA.FTZ R59, R28.reuse, R13, R20.reuse ;  /* 0x0000000d1c3b7223 */ /* 0x140fe20000010014 */
[C-C-:B------:R-:W-:Y:S01]  /*28f0*/  FFMA.FTZ R16, R28.reuse, R9, R20.reuse ;  /* 0x000000091c107223 */ /* 0x140fe20000010014 */
[C-C-:B------:R-:W-:Y:S01]  /*2900*/  FFMA.FTZ R13, R28.reuse, R17, R20.reuse ;  /* 0x000000111c0d7223 */ /* 0x140fe20000010014 */
[C-C-:B------:R-:W-:Y:S01]  /*2910*/  FFMA.FTZ R9, R28.reuse, R21, R20.reuse ;  /* 0x000000151c097223 */ /* 0x140fe20000010014 */
[C---:B------:R-:W-:Y:S01]  /*2920*/  FMUL.FTZ R42, R27.reuse, R42 ;  /* 0x0000002a1b2a7220 */ /* 0x040fe20000410000 */
[C---:B------:R-:W-:Y:S01]  /*2930*/  FMUL.FTZ R54, R27.reuse, R54 ;  /* 0x000000361b367220 */ /* 0x040fe20000410000 */
[C---:B------:R-:W-:Y:S01]  /*2940*/  FMUL.FTZ R35, R27.reuse, R57 ;  /* 0x000000391b237220 */ /* 0x040fe20000410000 */
[----:B------:R-:W-:Y:S01]  /*2950*/  STL [R1+0x4c], R13 ;  /* 0x00004c0d01007387 */ /* 0x000fe20000100800 */
[C---:B------:R-:W-:Y:S01]  /*2960*/  FMUL.FTZ R46, R27.reuse, R51 ;  /* 0x000000331b2e7220 */ /* 0x040fe20000410000 */
[C---:B0-----:R-:W-:Y:S01]  /*2970*/  FMUL.FTZ R8, R27.reuse, R48 ;  /* 0x000000301b087220 */ /* 0x041fe20000410000 */
[C---:B------:R-:W-:Y:S01]  /*2980*/  FMUL.FTZ R43, R27.reuse, R45 ;  /* 0x0000002d1b2b7220 */ /* 0x040fe20000410000 */
[----:B------:R-:W-:Y:S01]  /*2990*/  FMUL.FTZ R25, R27, R25 ;  /* 0x000000191b197220 */ /* 0x000fe20000410000 */
[----:B------:R0:W-:Y:S01]  /*29a0*/  STL [R1+0x54], R9 ;  /* 0x0000540901007387 */ /* 0x0001e20000100800 */
[C-C-:B------:R-:W-:Y:S01]  /*29b0*/  FFMA.FTZ R3, R28.reuse, R42, R20.reuse ;  /* 0x0000002a1c037223 */ /* 0x140fe20000010014 */
[----:B------:R-:W-:-:S02]  /*29c0*/  FFMA.FTZ R48, R28, R54, R20 ;  /* 0x000000361c307223 */ /* 0x000fc40000010014 */
[----:B------:R-:W4:Y:S01]  /*29d0*/  LDL.LU R57, [R1+0x1c] ;  /* 0x00001c0001397983 */ /* 0x000f220000300800 */
[C-C-:B------:R-:W-:Y:S01]  /*29e0*/  FFMA.FTZ R30, R28.reuse, R30, R20.reuse ;  /* 0x0000001e1c1e7223 */ /* 0x140fe20000010014 */
[C-C-:B------:R-:W-:Y:S01]  /*29f0*/  FFMA.FTZ R35, R28.reuse, R35, R20.reuse ;  /* 0x000000231c237223 */ /* 0x140fe20000010014 */
[C-C-:B------:R-:W-:Y:S01]  /*2a00*/  FFMA.FTZ R46, R28.reuse, R46, R20.reuse ;  /* 0x0000002e1c2e7223 */ /* 0x140fe20000010014 */
[C-C-:B------:R-:W-:Y:S01]  /*2a10*/  FFMA.FTZ R8, R28.reuse, R8, R20.reuse ;  /* 0x000000081c087223 */ /* 0x140fe20000010014 */
[C-C-:B------:R-:W-:Y:S01]  /*2a20*/  FFMA.FTZ R43, R28.reuse, R43, R20.reuse ;  /* 0x0000002b1c2b7223 */ /* 0x140fe20000010014 */
[----:B------:R-:W-:Y:S01]  /*2a30*/  FFMA.FTZ R12, R28, R12, R20 ;  /* 0x0000000c1c0c7223 */ /* 0x000fe20000010014 */
[--C-:B------:R-:W-:Y:S01]  /*2a40*/  FADD.FTZ R45, R56, -R26.reuse ;  /* 0x8000001a382d7221 */ /* 0x100fe20000010000 */
[--C-:B0-----:R-:W-:Y:S01]  /*2a50*/  FADD.FTZ R9, R38, -R26.reuse ;  /* 0x8000001a26097221 */ /* 0x101fe20000010000 */
[----:B------:R-:W-:Y:S01]  /*2a60*/  FMUL.FTZ R38, R27, R53 ;  /* 0x000000351b267220 */ /* 0x000fe20000410000 */
[--C-:B------:R-:W-:Y:S01]  /*2a70*/  FADD.FTZ R55, R41, -R26.reuse ;  /* 0x8000001a29377221 */ /* 0x100fe20000010000 */
[----:B------:R-:W-:Y:S01]  /*2a80*/  FMUL.FTZ R41, R27, R44 ;  /* 0x0000002c1b297220 */ /* 0x000fe20000410000 */
[----:B--2---:R-:W-:-:S02]  /*2a90*/  FADD.FTZ R2, R52, -R26 ;  /* 0x8000001a34027221 */ /* 0x004fc40000010000 */
[----:B------:R-:W2:Y:S02]  /*2aa0*/  LDL.LU R52, [R1+0x24] ;  /* 0x0000240001347983 */ /* 0x000ea40000300800 */
[C---:B------:R-:W-:Y:S01]  /*2ab0*/  FMUL.FTZ R24, R27.reuse, R2 ;  /* 0x000000021b187220 */ /* 0x040fe20000410000 */
[C---:B------:R-:W-:Y:S01]  /*2ac0*/  FMUL.FTZ R2, R27.reuse, R39 ;  /* 0x000000271b027220 */ /* 0x040fe20000410000 */
[----:B------:R-:W2:Y:S02]  /*2ad0*/  LDL.LU R42, [R1+0x28] ;  /* 0x00002800012a7983 */ /* 0x000ea40000300800 */
[--C-:B------:R-:W-:Y:S01]  /*2ae0*/  FFMA.FTZ R39, R24, R28, R20.reuse ;  /* 0x0000001c18277223 */ /* 0x100fe20000010014 */
[C-C-:B------:R-:W-:Y:S01]  /*2af0*/  FFMA.FTZ R2, R28.reuse, R2, R20.reuse ;  /* 0x000000021c027223 */ /* 0x140fe20000010014 */
[----:B------:R-:W2:Y:S01]  /*2b00*/  LDL.LU R54, [R1+0x20] ;  /* 0x0000200001367983 */ /* 0x000ea20000300800 */
[----:B------:R-:W-:Y:S01]  /*2b10*/  FFMA.FTZ R28, R28, R25, R20 ;  /* 0x000000191c1c7223 */ /* 0x000fe20000010014 */
[--C-:B------:R-:W-:Y:S01]  /*2b20*/  FADD.FTZ R20, R10, -R26.reuse ;  /* 0x8000001a0a147221 */ /* 0x100fe20000010000 */
[--C-:B------:R-:W-:Y:S01]  /*2b30*/  FADD.FTZ R24, R18, -R26.reuse ;  /* 0x8000001a12187221 */ /* 0x100fe20000010000 */
[--C-:B------:R-:W-:Y:S01]  /*2b40*/  FADD.FTZ R10, R22, -R26.reuse ;  /* 0x8000001a160a7221 */ /* 0x100fe20000010000 */
[----:B------:R-:W-:Y:S01]  /*2b50*/  FMUL.FTZ R22, R27, R47 ;  /* 0x0000002f1b167220 */ /* 0x000fe20000410000 */
[----:B---3--:R-:W-:-:S02]  /*2b60*/  FADD.FTZ R51, R40, -R26 ;  /* 0x8000001a28337221 */ /* 0x008fc40000010000 */
[----:B------:R-:W3:Y:S04]  /*2b70*/  LDL.LU R40, [R1+0x10] ;  /* 0x0000100001287983 */ /* 0x000ee80000300800 */
[----:B------:R-:W3:Y:S04]  /*2b80*/  LDL.LU R25, [R1+0xc] ;  /* 0x00000c0001197983 */ /* 0x000ee80000300800 */
[----:B------:R-:W3:Y:S04]  /*2b90*/  LDL.LU R56, [R1+0x34] ;  /* 0x0000340001387983 */ /* 0x000ee80000300800 */
[----:B------:R-:W3:Y:S04]  /*2ba0*/  LDL.LU R18, [R1+0x14] ;  /* 0x0000140001127983 */ /* 0x000ee80000300800 */
[----:B------:R-:W3:Y:S04]  /*2bb0*/  LDL.LU R53, [R1+0x30] ;  /* 0x0000300001357983 */ /* 0x000ee80000300800 */
[----:B------:R-:W3:Y:S04]  /*2bc0*/  LDL.LU R47, [R1+0x38] ;  /* 0x00003800012f7983 */ /* 0x000ee80000300800 */
[----:B------:R-:W3:Y:S01]  /*2bd0*/  LDL.LU R44, [R1+0x2c] ;  /* 0x00002c00012c7983 */ /* 0x000ee20000300800 */
[--C-:B------:R-:W-:Y:S01]  /*2be0*/  FADD.FTZ R13, R4, -R26.reuse ;  /* 0x8000001a040d7221 */ /* 0x100fe20000010000 */
[--C-:B------:R-:W-:Y:S01]  /*2bf0*/  FADD.FTZ R21, R14, -R26.reuse ;  /* 0x8000001a0e157221 */ /* 0x100fe20000010000 */
[--C-:B------:R-:W-:Y:S01]  /*2c00*/  FADD.FTZ R17, R7, -R26.reuse ;  /* 0x8000001a07117221 */ /* 0x100fe20000010000 */
[--C-:B------:R-:W-:Y:S01]  /*2c10*/  FADD.FTZ R14, R36, -R26.reuse ;  /* 0x8000001a240e7221 */ /* 0x100fe20000010000 */
[C---:B------:R-:W-:Y:S01]  /*2c20*/  FMUL.FTZ R36, R27.reuse, R50 ;  /* 0x000000321b247220 */ /* 0x040fe20000410000 */
[----:B------:R-:W-:Y:S01]  /*2c30*/  FMUL.FTZ R4, R27, R9 ;  /* 0x000000091b047220 */ /* 0x000fe20000410000 */
[----:B----4-:R-:W-:Y:S01]  /*2c40*/  FADD.FTZ R49, R49, -R26 ;  /* 0x8000001a31317221 */ /* 0x010fe20000010000 */
[----:B------:R-:W-:-:S02]  /*2c50*/  HADD2.F32 R50, -RZ, R29.H0_H0 ;  /* 0x2000001dff327230 */ /* 0x000fc40000004100 */
        /* <DEDUP_REMOVED lines=28> */
[----:B------:R0:W-:Y:S01]  /*2e20*/  STL [R1+0x40], R10 ;  /* 0x0000400a01007387 */ /* 0x0001e20000100800 */
[--C-:B------:R-:W-:Y:S01]  /*2e30*/  FADD.FTZ R57, R57, -R26.reuse ;  /* 0x8000001a39397221 */ /* 0x100fe20000010000 */
[----:B------:R-:W-:Y:S01]  /*2e40*/  FADD.FTZ R21, R15, -R26 ;  /* 0x8000001a0f157221 */ /* 0x000fe20000010000 */
[----:B------:R-:W-:-:S02]  /*2e50*/  HADD2.F32 R29, -RZ, R29.H1_H1 ;  /* 0x3000001dff1d7230 */ /* 0x000fc40000004100 */
[----:B------:R-:W-:Y:S02]  /*2e60*/  HADD2.F32 R31, -RZ, R31.H1_H1 ;  /* 0x3000001fff1f7230 */ /* 0x000fe40000004100 */
[----:B------:R-:W-:-:S04]  /*2e70*/  FMUL.FTZ R21, R27, R21 ;  /* 0x000000151b157220 */ /* 0x000fc80000410000 */
[--C-:B------:R-:W-:Y:S01]  /*2e80*/  FFMA.FTZ R21, R29, R21, R31.reuse ;  /* 0x000000151d157223 */ /* 0x100fe2000001001f */
[--C-:B--2---:R-:W-:Y:S01]  /*2e90*/  FADD.FTZ R52, R52, -R26.reuse ;  /* 0x8000001a34347221 */ /* 0x104fe20000010000 */
[--C-:B------:R-:W-:Y:S01]  /*2ea0*/  FADD.FTZ R42, R42, -R26.reuse ;  /* 0x8000001a2a2a7221 */ /* 0x100fe20000010000 */
[--C-:B------:R-:W-:Y:S02]  /*2eb0*/  FADD.FTZ R54, R54, -R26.reuse ;  /* 0x8000001a36367221 */ /* 0x100fe40000010000 */
[C---:B------:R-:W-:Y:S01]  /*2ec0*/  FMUL.FTZ R52, R27.reuse, R52 ;  /* 0x000000341b347220 */ /* 0x040fe20000410000 */
[C---:B------:R-:W-:Y:S01]  /*2ed0*/  FMUL.FTZ R42, R27.reuse, R42 ;  /* 0x0000002a1b2a7220 */ /* 0x040fe20000410000 */
[----:B------:R-:W-:Y:S02]  /*2ee0*/  FMUL.FTZ R54, R27, R54 ;  /* 0x000000361b367220 */ /* 0x000fe40000410000 */
[C-C-:B------:R-:W-:Y:S01]  /*2ef0*/  FFMA.FTZ R52, R29.reuse, R52, R31.reuse ;  /* 0x000000341d347223 */ /* 0x140fe2000001001f */
[C-C-:B------:R-:W-:Y:S01]  /*2f00*/  FFMA.FTZ R42, R29.reuse, R42, R31.reuse ;  /* 0x0000002a1d2a7223 */ /* 0x140fe2000001001f */
[--C-:B------:R-:W-:Y:S01]  /*2f10*/  FFMA.FTZ R54, R29, R54, R31.reuse ;  /* 0x000000361d367223 */ /* 0x100fe2000001001f */
[--C-:B---3--:R-:W-:Y:S01]  /*2f20*/  FADD.FTZ R9, R40, -R26.reuse ;  /* 0x8000001a28097221 */ /* 0x108fe20000010000 */
        /* <DEDUP_REMOVED lines=9> */
[----:B------:R-:W-:Y:S01]  /*2fc0*/  FADD.FTZ R44, R44, -R26 ;  /* 0x8000001a2c2c7221 */ /* 0x000fe20000010000 */
        /* <DEDUP_REMOVED lines=26> */
[----:B------:R-:W-:-:S04]  /*3170*/  FMUL.FTZ R23, R50, -1.4426950216293334961 ;  /* 0xbfb8aa3b32177820 */ /* 0x000fc80000410000 */
[----:B------:R-:W0:Y:S08]  /*3180*/  MUFU.EX2 R26, R26 ;  /* 0x0000001a001a7308 */ /* 0x000e300000000800 */
[----:B------:R-:W1:Y:S08]  /*3190*/  MUFU.EX2 R29, R29 ;  /* 0x0000001d001d7308 */ /* 0x000e700000000800 */
[----:B------:R-:W2:Y:S01]  /*31a0*/  MUFU.EX2 R23, R23 ;  /* 0x0000001700177308 */ /* 0x000ea20000000800 */
[----:B0-----:R-:W-:Y:S01]  /*31b0*/  FADD.FTZ R26, R26, 1 ;  /* 0x3f8000001a1a7421 */ /* 0x001fe20000010000 */
[----:B------:R-:W-:Y:S01]  /*31c0*/  FMUL.FTZ R37, R19, -1.4426950216293334961 ;  /* 0xbfb8aa3b13257820 */ /* 0x000fe20000410000 */
[----:B-1----:R-:W-:-:S05]  /*31d0*/  FADD.FTZ R29, R29, 1 ;  /* 0x3f8000001d1d7421 */ /* 0x002fca0000010000 */
[----:B------:R-:W0:Y:S01]  /*31e0*/  MUFU.RCP R26, R26 ;  /* 0x0000001a001a7308 */ /* 0x000e220000001000 */
[----:B------:R-:W-:Y:S01]  /*31f0*/  FMUL.FTZ R31, R33, -1.4426950216293334961 ;  /* 0xbfb8aa3b211f7820 */ /* 0x000fe20000410000 */
[----:B--2---:R-:W-:-:S06]  /*3200*/  FADD.FTZ R23, R23, 1 ;  /* 0x3f80000017177421 */ /* 0x004fcc0000010000 */
[----:B------:R-:W1:Y:S08]  /*3210*/  MUFU.RCP R29, R29 ;  /* 0x0000001d001d7308 */ /* 0x000e700000001000 */
[----:B------:R-:W-:Y:S08]  /*3220*/  MUFU.RCP R23, R23 ;  /* 0x0000001700177308 */ /* 0x000ff00000001000 */
[----:B------:R-:W2:Y:S01]  /*3230*/  MUFU.EX2 R37, R37 ;  /* 0x0000002500257308 */ /* 0x000ea20000000800 */
[----:B0-----:R-:W-:Y:S01]  /*3240*/  FMUL.FTZ R34, R34, R26 ;  /* 0x0000001a22227220 */ /* 0x001fe20000410000 */
[----:B-1----:R-:W-:-:S06]  /*3250*/  FMUL.FTZ R28, R28, R29 ;  /* 0x0000001d1c1c7220 */ /* 0x002fcc0000410000 */
[----:B------:R-:W0:Y:S01]  /*3260*/  MUFU.EX2 R31, R31 ;  /* 0x0000001f001f7308 */ /* 0x000e220000000800 */
[----:B------:R2:W-:Y:S04]  /*3270*/  STL [R1+0x14], R34 ;  /* 0x0000142201007387 */ /* 0x0005e80000100800 */
[----:B------:R1:W-:Y:S01]  /*3280*/  STL [R1+0x10], R28 ;  /* 0x0000101c01007387 */ /* 0x0003e20000100800 */
[----:B--2---:R-:W-:Y:S01]  /*3290*/  FADD.FTZ R34, R37, 1 ;  /* 0x3f80000025227421 */ /* 0x004fe20000010000 */
[----:B-1----:R-:W-:-:S05]  /*32a0*/  FMUL.FTZ R28, R50, R23 ;  /* 0x00000017321c7220 */ /* 0x002fca0000410000 */
[----:B------:R-:W1:Y:S01]  /*32b0*/  MUFU.RCP R34, R34 ;  /* 0x0000002200227308 */ /* 0x000e620000001000 */
[----:B------:R0:W-:Y:S02]  /*32c0*/  STL [R1+0xc], R28 ;  /* 0x00000c1c01007387 */ /* 0x0001e40000100800 */
[----:B0-----:R-:W-:-:S06]  /*32d0*/  FADD.FTZ R28, R31, 1 ;  /* 0x3f8000001f1c7421 */ /* 0x001fcc0000010000 */
[----:B------:R-:W0:Y:S01]  /*32e0*/  MUFU.RCP R28, R28 ;  /* 0x0000001c001c7308 */ /* 0x000e220000001000 */
[----:B-1----:R-:W-:Y:S01]  /*32f0*/  FMUL.FTZ R19, R19, R34 ;  /* 0x0000002213137220 */ /* 0x002fe20000410000 */
[----:B------:R-:W-:Y:S01]  /*3300*/  FMUL.FTZ R31, R5, -1.4426950216293334961 ;  /* 0xbfb8aa3b051f7820 */ /* 0x000fe20000410000 */
[----:B------:R-:W-:-:S03]  /*3310*/  FMUL.FTZ R34, R51, -1.4426950216293334961 ;  /* 0xbfb8aa3b33227820 */ /* 0x000fc60000410000 */
[----:B------:R1:W-:Y:S02]  /*3320*/  STL [R1+0x8], R19 ;  /* 0x0000081301007387 */ /* 0x0003e40000100800 */
[----:B------:R-:W2:Y:S01]  /*3330*/  MUFU.EX2 R31, R31 ;  /* 0x0000001f001f7308 */ /* 0x000ea20000000800 */
[----:B------:R-:W-:Y:S01]  /*3340*/  FMUL.FTZ R26, R39, -1.4426950216293334961 ;  /* 0xbfb8aa3b271a7820 */ /* 0x000fe20000410000 */
[----:B-1----:R-:W-:Y:S01]  /*3350*/  FMUL.FTZ R19, R52, -1.4426950216293334961 ;  /* 0xbfb8aa3b34137820 */ /* 0x002fe20000410000 */
[----:B0-----:R-:W-:Y:S01]  /*3360*/  FMUL.FTZ R28, R33, R28 ;  /* 0x0000001c211c7220 */ /* 0x001fe20000410000 */
[----:B------:R-:W-:-:S04]  /*3370*/  FMUL.FTZ R33, R30, -1.4426950216293334961 ;  /* 0xbfb8aa3b1e217820 */ /* 0x000fc80000410000 */
[----:B------:R-:W-:Y:S08]  /*3380*/  MUFU.EX2 R34, R34 ;  /* 0x0000002200227308 */ /* 0x000ff00000000800 */
[----:B------:R-:W0:Y:S08]  /*3390*/  MUFU.EX2 R33, R33 ;  /* 0x0000002100217308 */ /* 0x000e300000000800 */
[----:B------:R-:W1:Y:S01]  /*33a0*/  MUFU.EX2 R19, R19 ;  /* 0x0000001300137308 */ /* 0x000e620000000800 */
[----:B--2---:R-:W-:-:S07]  /*33b0*/  FADD.FTZ R31, R31, 1 ;  /* 0x3f8000001f1f7421 */ /* 0x004fce0000010000 */
[----:B------:R-:W2:Y:S01]  /*33c0*/  MUFU.EX2 R26, R26 ;  /* 0x0000001a001a7308 */ /* 0x000ea20000000800 */
[----:B------:R3:W-:Y:S01]  /*33d0*/  STL [R1+0x84], R28 ;  /* 0x0000841c01007387 */ /* 0x0007e20000100800 */
[----:B0-----:R-:W-:-:S03]  /*33e0*/  FADD.FTZ R33, R33, 1 ;  /* 0x3f80000021217421 */ /* 0x001fc60000010000 */
[----:B------:R-:W4:Y:S03]  /*33f0*/  LDL.LU R57, [R1+0x18] ;  /* 0x0000180001397983 */ /* 0x000f260000300800 */
[----:B------:R0:W3:Y:S01]  /*3400*/  MUFU.RCP R37, R31 ;  /* 0x0000001f00257308 */ /* 0x0000e20000001000 */
[----:B-1----:R-:W-:Y:S01]  /*3410*/  FADD.FTZ R19, R19, 1 ;  /* 0x3f80000013137421 */ /* 0x002fe20000010000 */
[----:B0-----:R-:W-:-:S06]  /*3420*/  FADD.FTZ R31, R34, 1 ;  /* 0x3f800000221f7421 */ /* 0x001fcc0000010000 */
[----:B------:R-:W0:Y:S01]  /*3430*/  MUFU.RCP R53, R33 ;  /* 0x0000002100357308 */ /* 0x000e220000001000 */
[----:B--2---:R-:W-:-:S07]  /*3440*/  FADD.FTZ R26, R26, 1 ;  /* 0x3f8000001a1a7421 */ /* 0x004fce0000010000 */
[----:B------:R-:W1:Y:S08]  /*3450*/  MUFU.RCP R31, R31 ;  /* 0x0000001f001f7308 */ /* 0x000e700000001000 */
[----:B------:R-:W2:Y:S08]  /*3460*/  MUFU.RCP R19, R19 ;  /* 0x0000001300137308 */ /* 0x000eb00000001000 */
[----:B------:R-:W2:Y:S01]  /*3470*/  MUFU.RCP R26, R26 ;  /* 0x0000001a001a7308 */ /* 0x000ea20000001000 */
[----:B---3--:R-:W-:Y:S01]  /*3480*/  FMUL.FTZ R5, R5, R37 ;  /* 0x0000002505057220 */ /* 0x008fe20000410000 */
[----:B0-----:R-:W-:Y:S01]  /*3490*/  FMUL.FTZ R53, R30, R53 ;  /* 0x000000351e357220 */ /* 0x001fe20000410000 */
[----:B-1----:R-:W-:-:S03]  /*34a0*/  FMUL.FTZ R51, R51, R31 ;  /* 0x0000001f33337220 */ /* 0x002fc60000410000 */
[----:B------:R0:W-:Y:S01]  /*34b0*/  STL [R1+0x4], R5 ;  /* 0x0000040501007387 */ /* 0x0001e20000100800 */
[----:B--2---:R-:W-:-:S03]  /*34c0*/  FMUL.FTZ R52, R52, R19 ;  /* 0x0000001334347220 */ /* 0x004fc60000410000 */
[----:B------:R-:W-:Y:S04]  /*34d0*/  STL [R1+0x78], R53 ;  /* 0x0000783501007387 */ /* 0x000fe80000100800 */
[----:B------:R-:W-:Y:S01]  /*34e0*/  STL [R1+0x7c], R51 ;  /* 0x00007c3301007387 */ /* 0x000fe20000100800 */
[----:B------:R-:W-:-:S03]  /*34f0*/  FMUL.FTZ R26, R39, R26 ;  /* 0x0000001a271a7220 */ /* 0x000fc60000410000 */
[----:B------:R-:W-:Y:S04]  /*3500*/  STL [R1+0x80], R52 ;  /* 0x0000803401007387 */ /* 0x000fe80000100800 */
[----:B------:R-:W2:Y:S01]  /*3510*/  LDL.LU R39, [R1+0x3c] ;  /* 0x00003c0001277983 */ /* 0x000ea20000300800 */
[----:B------:R-:W-:-:S03]  /*3520*/  FMUL.FTZ R23, R27, -1.4426950216293334961 ;  /* 0xbfb8aa3b1b177820 */ /* 0x000fc60000410000 */
[----:B------:R-:W3:Y:S03]  /*3530*/  LDL.LU R28, [R1+0x44] ;  /* 0x00004400011c7983 */ /* 0x000ee60000300800 */
[----:B------:R-:W1:Y:S02]  /*3540*/  MUFU.EX2 R23, R23 ;  /* 0x0000001700177308 */ /* 0x000e640000000800 */
[----:B-1----:R-:W-:-:S06]  /*3550*/  FADD.FTZ R23, R23, 1 ;  /* 0x3f80000017177421 */ /* 0x002fcc0000010000 */
[----:B------:R-:W1:Y:S02]  /*3560*/  MUFU.RCP R23, R23 ;  /* 0x0000001700177308 */ /* 0x000e640000001000 */
[----:B-1----:R-:W-:Y:S01]  /*3570*/  FMUL.FTZ R27, R27, R23 ;  /* 0x000000171b1b7220 */ /* 0x002fe20000410000 */
[----:B------:R-:W-:-:S06]  /*3580*/  FMUL.FTZ R23, R0, -1.4426950216293334961 ;  /* 0xbfb8aa3b00177820 */ /* 0x000fcc0000410000 */
[----:B------:R-:W1:Y:S01]  /*3590*/  MUFU.EX2 R23, R23 ;  /* 0x0000001700177308 */ /* 0x000e620000000800 */
[----:B------:R-:W-:Y:S01]  /*35a0*/  FMUL.FTZ R30, R45, -1.4426950216293334961 ;  /* 0xbfb8aa3b2d1e7820 */ /* 0x000fe20000410000 */
[----:B------:R-:W-:-:S06]  /*35b0*/  FMUL.FTZ R29, R49, -1.4426950216293334961 ;  /* 0xbfb8aa3b311d7820 */ /* 0x000fcc0000410000 */
[----:B------:R-:W0:Y:S01]  /*35c0*/  MUFU.EX2 R30, R30 ;  /* 0x0000001e001e7308 */ /* 0x000e220000000800 */
[----:B-1----:R-:W-:-:S07]  /*35d0*/  FADD.FTZ R23, R23, 1 ;  /* 0x3f80000017177421 */ /* 0x002fce0000010000 */
[----:B------:R-:W1:Y:S08]  /*35e0*/  MUFU.EX2 R29, R29 ;  /* 0x0000001d001d7308 */ /* 0x000e700000000800 */
[----:B------:R-:W1:Y:S01]  /*35f0*/  MUFU.RCP R23, R23 ;  /* 0x0000001700177308 */ /* 0x000e620000001000 */
[----:B------:R-:W-:Y:S01]  /*3600*/  FMUL.FTZ R19, R32, -1.4426950216293334961 ;  /* 0xbfb8aa3b20137820 */ /* 0x000fe20000410000 */
[----:B0-----:R-:W-:Y:S01]  /*3610*/  FADD.FTZ R30, R30, 1 ;  /* 0x3f8000001e1e7421 */ /* 0x001fe20000010000 */
[----:B------:R-:W-:-:S05]  /*3620*/  FMUL.FTZ R5, R15, -1.4426950216293334961 ;  /* 0xbfb8aa3b0f057820 */ /* 0x000fca0000410000 */
[----:B------:R0:W-:Y:S01]  /*3630*/  MUFU.RCP R31, R30 ;  /* 0x0000001e001f7308 */ /* 0x0001e20000001000 */
[----:B-1----:R-:W-:-:S07]  /*3640*/  FADD.FTZ R29, R29, 1 ;  /* 0x3f8000001d1d7421 */ /* 0x002fce0000010000 */
[----:B------:R-:W1:Y:S01]  /*3650*/  MUFU.EX2 R19, R19 ;  /* 0x0000001300137308 */ /* 0x000e620000000800 */
[----:B0-----:R-:W-:Y:S01]  /*3660*/  FMUL.FTZ R30, R0, R23 ;  /* 0x00000017001e7220 */ /* 0x001fe20000410000 */
[----:B------:R-:W-:-:S06]  /*3670*/  FMUL.FTZ R23, R48, -1.4426950216293334961 ;  /* 0xbfb8aa3b30177820 */ /* 0x000fcc0000410000 */
[----:B------:R-:W0:Y:S08]  /*3680*/  MUFU.EX2 R5, R5 ;  /* 0x0000000500057308 */ /* 0x000e300000000800 */
[----:B------:R-:W0:Y:S08]  /*3690*/  MUFU.RCP R29, R29 ;  /* 0x0000001d001d7308 */ /* 0x000e300000001000 */
[----:B------:R-:W0:Y:S01]  /*36a0*/  MUFU.EX2 R23, R23 ;  /* 0x0000001700177308 */ /* 0x000e220000000800 */
[----:B-1----:R-:W-:Y:S01]  /*36b0*/  FADD.FTZ R19, R19, 1 ;  /* 0x3f80000013137421 */ /* 0x002fe20000010000 */
[----:B0-----:R-:W-:-:S06]  /*36c0*/  FADD.FTZ R5, R5, 1 ;  /* 0x3f80000005057421 */ /* 0x001fcc0000010000 */
[----:B------:R-:W0:Y:S01]  /*36d0*/  MUFU.RCP R19, R19 ;  /* 0x0000001300137308 */ /* 0x000e220000001000 */
[----:B------:R-:W-:-:S07]  /*36e0*/  FMUL.FTZ R29, R49, R29 ;  /* 0x0000001d311d7220 */ /* 0x000fce0000410000 */
[----:B------:R1:W-:Y:S02]  /*36f0*/  MUFU.RCP R49, R5 ;  /* 0x0000000500317308 */ /* 0x0003e40000001000 */
[----:B-1----:R-:W-:-:S06]  /*3700*/  FADD.FTZ R5, R23, 1 ;  /* 0x3f80000017057421 */ /* 0x002fcc0000010000 */
[----:B------:R-:W1:Y:S01]  /*3710*/  MUFU.RCP R5, R5 ;  /* 0x0000000500057308 */ /* 0x000e620000001000 */
[----:B------:R-:W-:Y:S01]  /*3720*/  FMUL.FTZ R0, R47, -1.4426950216293334961 ;  /* 0xbfb8aa3b2f007820 */ /* 0x000fe20000410000 */
[----:B0-----:R-:W-:Y:S01]  /*3730*/  FMUL.FTZ R32, R32, R19 ;  /* 0x0000001320207220 */ /* 0x001fe20000410000 */
[----:B------:R-:W-:-:S05]  /*3740*/  FMUL.FTZ R19, R46, -1.4426950216293334961 ;  /* 0xbfb8aa3b2e137820 */ /* 0x000fca0000410000 */
[----:B------:R-:W0:Y:S08]  /*3750*/  MUFU.EX2 R0, R0 ;  /* 0x0000000000007308 */ /* 0x000e300000000800 */
[----:B------:R-:W0:Y:S01]  /*3760*/  MUFU.EX2 R19, R19 ;  /* 0x0000001300137308 */ /* 0x000e220000000800 */
[----:B-1----:R-:W-:Y:S01]  /*3770*/  FMUL.FTZ R48, R48, R5 ;  /* 0x0000000530307220 */ /* 0x002fe20000410000 */
[----:B------:R-:W-:-:S06]  /*3780*/  FMUL.FTZ R5, R11, -1.4426950216293334961 ;  /* 0xbfb8aa3b0b057820 */ /* 0x000fcc0000410000 */
[----:B------:R-:W1:Y:S01]  /*3790*/  MUFU.EX2 R5, R5 ;  /* 0x0000000500057308 */ /* 0x000e620000000800 */
[----:B0-----:R-:W-:Y:S01]  /*37a0*/  FADD.FTZ R0, R0, 1 ;  /* 0x3f80000000007421 */ /* 0x001fe20000010000 */
[----:B------:R-:W-:Y:S01]  /*37b0*/  FMUL.FTZ R49, R15, R49 ;  /* 0x000000310f317220 */ /* 0x000fe20000410000 */
[----:B------:R-:W-:-:S05]  /*37c0*/  FMUL.FTZ R15, R58, -1.4426950216293334961 ;  /* 0xbfb8aa3b3a0f7820 */ /* 0x000fca0000410000 */
[----:B------:R0:W-:Y:S02]  /*37d0*/  MUFU.RCP R37, R0 ;  /* 0x0000000000257308 */ /* 0x0001e40000001000 */
[----:B0-----:R-:W-:-:S06]  /*37e0*/  FADD.FTZ R0, R19, 1 ;  /* 0x3f80000013007421 */ /* 0x001fcc0000010000 */
[----:B------:R-:W0:Y:S01]  /*37f0*/  MUFU.EX2 R15, R15 ;  /* 0x0000000f000f7308 */ /* 0x000e220000000800 */
[----:B-1----:R-:W-:Y:S01]  /*3800*/  FADD.FTZ R5, R5, 1 ;  /* 0x3f80000005057421 */ /* 0x002fe20000010000 */
[----:B------:R-:W-:-:S06]  /*3810*/  FMUL.FTZ R31, R45, R31 ;  /* 0x0000001f2d1f7220 */ /* 0x000fcc0000410000 */
[----:B------:R-:W1:Y:S08]  /*3820*/  MUFU.RCP R0, R0 ;  /* 0x0000000000007308 */ /* 0x000e700000001000 */
[----:B------:R-:W4:Y:S01]  /*3830*/  MUFU.RCP R45, R5 ;  /* 0x00000005002d7308 */ /* 0x000f220000001000 */
[----:B0-----:R-:W-:Y:S01]  /*3840*/  FADD.FTZ R15, R15, 1 ;  /* 0x3f8000000f0f7421 */ /* 0x001fe20000010000 */
[----:B-1----:R-:W-:Y:S01]  /*3850*/  FMUL.FTZ R46, R46, R0 ;  /* 0x000000002e2e7220 */ /* 0x002fe20000410000 */
[----:B------:R-:W-:-:S05]  /*3860*/  FMUL.FTZ R0, R44, -1.4426950216293334961 ;  /* 0xbfb8aa3b2c007820 */ /* 0x000fca0000410000 */
[----:B------:R0:W-:Y:S01]  /*3870*/  MUFU.RCP R34, R15 ;  /* 0x0000000f00227308 */ /* 0x0001e20000001000 */
[----:B----4-:R-:W-:Y:S01]  /*3880*/  FMUL.FTZ R45, R11, R45 ;  /* 0x0000002d0b2d7220 */ /* 0x010fe20000410000 */
[----:B------:R-:W-:Y:S01]  /*3890*/  FMUL.FTZ R11, R61, -1.4426950216293334961 ;  /* 0xbfb8aa3b3d0b7820 */ /* 0x000fe20000410000 */
[----:B0-----:R-:W-:-:S05]  /*38a0*/  FMUL.FTZ R15, R60, -1.4426950216293334961 ;  /* 0xbfb8aa3b3c0f7820 */ /* 0x001fca0000410000 */
[----:B------:R-:W0:Y:S08]  /*38b0*/  MUFU.EX2 R0, R0 ;  /* 0x0000000000007308 */ /* 0x000e300000000800 */
[----:B------:R-:W1:Y:S08]  /*38c0*/  MUFU.EX2 R15, R15 ;  /* 0x0000000f000f7308 */ /* 0x000e700000000800 */
[----:B------:R-:W4:Y:S01]  /*38d0*/  MUFU.EX2 R11, R11 ;  /* 0x0000000b000b7308 */ /* 0x000f220000000800 */
[----:B0-----:R-:W-:Y:S01]  /*38e0*/  FADD.FTZ R0, R0, 1 ;  /* 0x3f80000000007421 */ /* 0x001fe20000010000 */
[----:B------:R-:W-:Y:S01]  /*38f0*/  FMUL.FTZ R33, R35, -1.4426950216293334961 ;  /* 0xbfb8aa3b23217820 */ /* 0x000fe20000410000 */
[----:B-1----:R-:W-:Y:S01]  /*3900*/  FADD.FTZ R5, R15, 1 ;  /* 0x3f8000000f057421 */ /* 0x002fe20000010000 */
[----:B------:R-:W-:-:S04]  /*3910*/  FMUL.FTZ R15, R43, -1.4426950216293334961 ;  /* 0xbfb8aa3b2b0f7820 */ /* 0x000fc80000410000 */
[----:B------:R-:W0:Y:S01]  /*3920*/  MUFU.RCP R0, R0 ;  /* 0x0000000000007308 */ /* 0x000e220000001000 */
[----:B----4-:R-:W-:-:S07]  /*3930*/  FADD.FTZ R11, R11, 1 ;  /* 0x3f8000000b0b7421 */ /* 0x010fce0000010000 */
[----:B------:R-:W1:Y:S08]  /*3940*/  MUFU.RCP R5, R5 ;  /* 0x0000000500057308 */ /* 0x000e700000001000 */
[----:B------:R-:W4:Y:S08]  /*3950*/  MUFU.RCP R11, R11 ;  /* 0x0000000b000b7308 */ /* 0x000f300000001000 */
[----:B------:R-:W2:Y:S01]  /*3960*/  MUFU.EX2 R15, R15 ;  /* 0x0000000f000f7308 */ /* 0x000ea20000000800 */
[----:B0-----:R-:W-:-:S07]  /*3970*/  FMUL.FTZ R44, R44, R0 ;  /* 0x000000002c2c7220 */ /* 0x001fce0000410000 */
[----:B------:R-:W0:Y:S01]  /*3980*/  MUFU.EX2 R33, R33 ;  /* 0x0000002100217308 */ /* 0x000e220000000800 */
[----:B------:R-:W-:Y:S01]  /*3990*/  FMUL.FTZ R0, R57, -1.4426950216293334961 ;  /* 0xbfb8aa3b39007820 */ /* 0x000fe20000410000 */
[----:B-1----:R-:W-:Y:S01]  /*39a0*/  FMUL.FTZ R5, R60, R5 ;  /* 0x000000053c057220 */ /* 0x002fe20000410000 */
[----:B----4-:R-:W-:Y:S01]  /*39b0*/  FMUL.FTZ R61, R61, R11 ;  /* 0x0000000b3d3d7220 */ /* 0x010fe20000410000 */
[----:B------:R-:W-:Y:S01]  /*39c0*/  FMUL.FTZ R23, R36, -1.4426950216293334961 ;  /* 0xbfb8aa3b24177820 */ /* 0x000fe20000410000 */
[----:B------:R-:W-:-:S03]  /*39d0*/  FMUL.FTZ R11, R3, -1.4426950216293334961 ;  /* 0xbfb8aa3b030b7820 */ /* 0x000fc60000410000 */
[----:B------:R-:W1:Y:S01]  /*39e0*/  MUFU.EX2 R0, R0 ;  /* 0x0000000000007308 */ /* 0x000e620000000800 */
[----:B--2---:R-:W-:Y:S01]  /*39f0*/  FADD.FTZ R15, R15, 1 ;  /* 0x3f8000000f0f7421 */ /* 0x004fe20000010000 */
[----:B------:R2:W-:Y:S04]  /*3a00*/  STL [R1], R5 ;  /* 0x0000000501007387 */ /* 0x0005e80000100800 */
[----:B------:R-:W4:Y:S02]  /*3a10*/  LDL.LU R56, [R1+0x48] ;  /* 0x0000480001387983 */ /* 0x000f240000300800 */
[----:B------:R-:W3:Y:S01]  /*3a20*/  MUFU.EX2 R23, R23 ;  /* 0x0000001700177308 */ /* 0x000ee20000000800 */
[----:B0-----:R-:W-:-:S07]  /*3a30*/  FADD.FTZ R33, R33, 1 ;  /* 0x3f80000021217421 */ /* 0x001fce0000010000 */
[----:B------:R-:W0:Y:S08]  /*3a40*/  MUFU.RCP R15, R15 ;  /* 0x0000000f000f7308 */ /* 0x000e300000001000 */
[----:B------:R-:W0:Y:S08]  /*3a50*/  MUFU.EX2 R11, R11 ;  /* 0x0000000b000b7308 */ /* 0x000e300000000800 */
[----:B------:R-:W0:Y:S01]  /*3a60*/  MUFU.RCP R50, R33 ;  /* 0x0000002100327308 */ /* 0x000e220000001000 */
[----:B------:R-:W-:Y:S01]  /*3a70*/  FMUL.FTZ R19, R8, -1.4426950216293334961 ;  /* 0xbfb8aa3b08137820 */ /* 0x000fe20000410000 */
[----:B-1----:R-:W-:Y:S01]  /*3a80*/  FADD.FTZ R0, R0, 1 ;  /* 0x3f80000000007421 */ /* 0x002fe20000010000 */
[----:B--2---:R-:W-:Y:S01]  /*3a90*/  FMUL.FTZ R5, R42, -1.4426950216293334961 ;  /* 0xbfb8aa3b2a057820 */ /* 0x004fe20000410000 */
[----:B------:R-:W-:Y:S01]  /*3aa0*/  FMUL.FTZ R34, R58, R34 ;  /* 0x000000223a227220 */ /* 0x000fe20000410000 */
[----:B---3--:R-:W-:Y:S01]  /*3ab0*/  FADD.FTZ R23, R23, 1 ;  /* 0x3f80000017177421 */ /* 0x008fe20000010000 */
[----:B0-----:R-:W-:-:S02]  /*3ac0*/  FMUL.FTZ R43, R43, R15 ;  /* 0x0000000f2b2b7220 */ /* 0x001fc40000410000 */
[----:B------:R0:W-:Y:S01]  /*3ad0*/  MUFU.RCP R58, R0 ;  /* 0x00000000003a7308 */ /* 0x0001e20000001000 */
[----:B------:R-:W-:-:S07]  /*3ae0*/  FMUL.FTZ R15, R55, -1.4426950216293334961 ;  /* 0xbfb8aa3b370f7820 */ /* 0x000fce0000410000 */
[----:B------:R-:W1:Y:S01]  /*3af0*/  MUFU.EX2 R19, R19 ;  /* 0x0000001300137308 */ /* 0x000e620000000800 */
[----:B0-----:R-:W-:Y:S01]  /*3b00*/  FADD.FTZ R0, R11, 1 ;  /* 0x3f8000000b007421 */ /* 0x001fe20000010000 */
[----:B------:R-:W-:Y:S01]  /*3b10*/  FMUL.FTZ R50, R35, R50 ;  /* 0x0000003223327220 */ /* 0x000fe20000410000 */
[----:B------:R-:W-:-:S05]  /*3b20*/  FMUL.FTZ R11, R39, -1.4426950216293334961 ;  /* 0xbfb8aa3b270b7820 */ /* 0x000fca0000410000 */
[----:B------:R-:W0:Y:S08]  /*3b30*/  MUFU.EX2 R5, R5 ;  /* 0x0000000500057308 */ /* 0x000e300000000800 */
[----:B------:R-:W2:Y:S08]  /*3b40*/  MUFU.RCP R35, R23 ;  /* 0x0000001700237308 */ /* 0x000eb00000001000 */
[----:B------:R-:W3:Y:S08]  /*3b50*/  MUFU.RCP R0, R0 ;  /* 0x0000000000007308 */ /* 0x000ef00000001000 */
[----:B------:R-:W-:Y:S01]  /*3b60*/  MUFU.EX2 R15, R15 ;  /* 0x0000000f000f7308 */ /* 0x000fe20000000800 */
[----:B-1----:R-:W-:-:S07]  /*3b70*/  FADD.FTZ R19, R19, 1 ;  /* 0x3f80000013137421 */ /* 0x002fce0000010000 */
[----:B------:R-:W1:Y:S01]  /*3b80*/  MUFU.EX2 R11, R11 ;  /* 0x0000000b000b7308 */ /* 0x000e620000000800 */
[----:B0-----:R-:W-:Y:S01]  /*3b90*/  FADD.FTZ R5, R5, 1 ;  /* 0x3f80000005057421 */ /* 0x001fe20000010000 */
[----:B--2---:R-:W-:Y:S01]  /*3ba0*/  FMUL.FTZ R35, R36, R35 ;  /* 0x0000002324237220 */ /* 0x004fe20000410000 */
[----:B---3--:R-:W-:Y:S01]  /*3bb0*/  FMUL.FTZ R0, R3, R0 ;  /* 0x0000000003007220 */ /* 0x008fe20000410000 */
[----:B------:R-:W-:-:S04]  /*3bc0*/  FMUL.FTZ R3, R4, -1.4426950216293334961 ;  /* 0xbfb8aa3b04037820 */ /* 0x000fc80000410000 */
[----:B------:R-:W-:Y:S01]  /*3bd0*/  MUFU.RCP R36, R19 ;  /* 0x0000001300247308 */ /* 0x000fe20000001000 */
[----:B------:R-:W-:-:S07]  /*3be0*/  FMUL.FTZ R58, R57, R58 ;  /* 0x0000003a393a7220 */ /* 0x000fce0000410000 */
[----:B------:R0:W-:Y:S01]  /*3bf0*/  MUFU.RCP R19, R5 ;  /* 0x0000000500137308 */ /* 0x0001e20000001000 */
[----:B-1----:R-:W-:Y:S01]  /*3c00*/  FADD.FTZ R11, R11, 1 ;  /* 0x3f8000000b0b7421 */ /* 0x002fe20000010000 */
[----:B0-----:R-:W-:-:S06]  /*3c10*/  FADD.FTZ R5, R15, 1 ;  /* 0x3f8000000f057421 */ /* 0x001fcc0000010000 */
[----:B------:R-:W0:Y:S08]  /*3c20*/  MUFU.EX2 R3, R3 ;  /* 0x0000000300037308 */ /* 0x000e300000000800 */
[----:B------:R-:W1:Y:S08]  /*3c30*/  MUFU.RCP R5, R5 ;  /* 0x0000000500057308 */ /* 0x000e700000001000 */
[----:B------:R-:W2:Y:S01]  /*3c40*/  MUFU.RCP R57, R11 ;  /* 0x0000000b00397308 */ /* 0x000ea20000001000 */
[----:B0-----:R-:W-:Y:S01]  /*3c50*/  FADD.FTZ R3, R3, 1 ;  /* 0x3f80000003037421 */ /* 0x001fe20000010000 */
[----:B------:R-:W-:Y:S01]  /*3c60*/  FMUL.FTZ R42, R42, R19 ;  /* 0x000000132a2a7220 */ /* 0x000fe20000410000 */
[----:B------:R-:W-:Y:S01]  /*3c70*/  FMUL.FTZ R19, R28, -1.4426950216293334961 ;  /* 0xbfb8aa3b1c137820 */ /* 0x000fe20000410000 */
[----:B-1----:R-:W-:Y:S01]  /*3c80*/  FMUL.FTZ R55, R55, R5 ;  /* 0x0000000537377220 */ /* 0x002fe20000410000 */
[----:B------:R-:W-:-:S03]  /*3c90*/  FMUL.FTZ R5, R10, -1.4426950216293334961 ;  /* 0xbfb8aa3b0a057820 */ /* 0x000fc60000410000 */
[----:B------:R-:W0:Y:S01]  /*3ca0*/  MUFU.RCP R3, R3 ;  /* 0x0000000300037308 */ /* 0x000e220000001000 */
[----:B--2---:R-:W-:Y:S02]  /*3cb0*/  FMUL.FTZ R57, R39, R57 ;  /* 0x0000003927397220 */ /* 0x004fe40000410000 */
[----:B------:R-:W2:Y:S05]  /*3cc0*/  LDL.LU R39, [R1+0x50] ;  /* 0x0000500001277983 */ /* 0x000eaa0000300800 */
[----:B------:R-:W1:Y:S01]  /*3cd0*/  MUFU.EX2 R5, R5 ;  /* 0x0000000500057308 */ /* 0x000e620000000800 */
[----:B------:R-:W3:Y:S07]  /*3ce0*/  LDL.LU R60, [R1+0x58] ;  /* 0x00005800013c7983 */ /* 0x000eee0000300800 */
[----:B------:R-:W1:Y:S01]  /*3cf0*/  MUFU.EX2 R19, R19 ;  /* 0x0000001300137308 */ /* 0x000e620000000800 */
[----:B0-----:R-:W-:Y:S01]  /*3d00*/  FMUL.FTZ R3, R4, R3 ;  /* 0x0000000304037220 */ /* 0x001fe20000410000 */
[----:B-1----:R-:W-:Y:S01]  /*3d10*/  FADD.FTZ R4, R5, 1 ;  /* 0x3f80000005047421 */ /* 0x002fe20000010000 */
[----:B------:R-:W-:-:S06]  /*3d20*/  FADD.FTZ R5, R19, 1 ;  /* 0x3f80000013057421 */ /* 0x000fcc0000010000 */
[----:B------:R-:W0:Y:S02]  /*3d30*/  MUFU.RCP R5, R5 ;  /* 0x0000000500057308 */ /* 0x000e240000001000 */
[----:B0-----:R-:W-:Y:S02]  /*3d40*/  FMUL.FTZ R5, R28, R5 ;  /* 0x000000051c057220 */ /* 0x001fe40000410000 */
[----:B------:R-:W3:Y:S01]  /*3d50*/  LDL.LU R28, [R1+0x5c] ;  /* 0x00005c00011c7983 */ /* 0x000ee20000300800 */
[----:B------:R-:W-:Y:S01]  /*3d60*/  FMUL.FTZ R36, R8, R36 ;  /* 0x0000002408247220 */ /* 0x000fe20000410000 */
[----:B------:R-:W-:-:S06]  /*3d70*/  FMUL.FTZ R8, R41, -1.4426950216293334961 ;  /* 0xbfb8aa3b29087820 */ /* 0x000fcc0000410000 */
[----:B------:R-:W0:Y:S02]  /*3d80*/  MUFU.EX2 R8, R8 ;  /* 0x0000000800087308 */ /* 0x000e240000000800 */
[----:B0-----:R-:W-:-:S06]  /*3d90*/  FADD.FTZ R8, R8, 1 ;  /* 0x3f80000008087421 */ /* 0x001fcc0000010000 */
[----:B------:R-:W0:Y:S02]  /*3da0*/  MUFU.RCP R8, R8 ;  /* 0x0000000800087308 */ /* 0x000e240000001000 */
[----:B0-----:R-:W-:Y:S01]  /*3db0*/  FMUL.FTZ R41, R41, R8 ;  /* 0x0000000829297220 */ /* 0x001fe20000410000 */
[----:B------:R-:W-:-:S06]  /*3dc0*/  FMUL.FTZ R8, R54, -1.4426950216293334961 ;  /* 0xbfb8aa3b36087820 */ /* 0x000fcc0000410000 */
[----:B------:R-:W0:Y:S01]  /*3dd0*/  MUFU.EX2 R8, R8 ;  /* 0x0000000800087308 */ /* 0x000e220000000800 */
[----:B------:R-:W-:-:S07]  /*3de0*/  FMUL.FTZ R15, R2, -1.4426950216293334961 ;  /* 0xbfb8aa3b020f7820 */ /* 0x000fce0000410000 */
[----:B------:R-:W1:Y:S01]  /*3df0*/  MUFU.EX2 R15, R15 ;  /* 0x0000000f000f7308 */ /* 0x000e620000000800 */
[----:B0-----:R-:W-:-:S07]  /*3e00*/  FADD.FTZ R8, R8, 1 ;  /* 0x3f80000008087421 */ /* 0x001fce0000010000 */
[----:B------:R-:W0:Y:S01]  /*3e10*/  MUFU.RCP R8, R8 ;  /* 0x0000000800087308 */ /* 0x000e220000001000 */
[----:B-1----:R-:W-:Y:S01]  /*3e20*/  FADD.FTZ R11, R15, 1 ;  /* 0x3f8000000f0b7421 */ /* 0x002fe20000010000 */
[----:B------:R-:W-:Y:S01]  /*3e30*/  FMUL.FTZ R15, R7, -1.4426950216293334961 ;  /* 0xbfb8aa3b070f7820 */ /* 0x000fe20000410000 */
[----:B0-----:R-:W-:Y:S01]  /*3e40*/  FMUL.FTZ R54, R54, R8 ;  /* 0x0000000836367220 */ /* 0x001fe20000410000 */
[----:B------:R-:W-:-:S04]  /*3e50*/  FMUL.FTZ R8, R6, -1.4426950216293334961 ;  /* 0xbfb8aa3b06087820 */ /* 0x000fc80000410000 */
[----:B------:R-:W0:Y:S01]  /*3e60*/  MUFU.EX2 R15, R15 ;  /* 0x0000000f000f7308 */ /* 0x000e220000000800 */
[----:B------:R-:W-:-:S07]  /*3e70*/  FMUL.FTZ R23, R22, -1.4426950216293334961 ;  /* 0xbfb8aa3b16177820 */ /* 0x000fce0000410000 */
[----:B------:R-:W1:Y:S08]  /*3e80*/  MUFU.EX2 R8, R8 ;  /* 0x0000000800087308 */ /* 0x000e700000000800 */
[----:B------:R-:W4:Y:S01]  /*3e90*/  MUFU.RCP R11, R11 ;  /* 0x0000000b000b7308 */ /* 0x000f220000001000 */
[----:B0-----:R-:W-:-:S07]  /*3ea0*/  FADD.FTZ R15, R15, 1 ;  /* 0x3f8000000f0f7421 */ /* 0x001fce0000010000 */
[----:B------:R-:W0:Y:S01]  /*3eb0*/  MUFU.EX2 R23, R23 ;  /* 0x0000001700177308 */ /* 0x000e220000000800 */
[----:B-1----:R-:W-:-:S07]  /*3ec0*/  FADD.FTZ R8, R8, 1 ;  /* 0x3f80000008087421 */ /* 0x002fce0000010000 */
[----:B------:R-:W1:Y:S01]  /*3ed0*/  MUFU.RCP R4, R4 ;  /* 0x0000000400047308 */ /* 0x000e620000001000 */
[----:B----4-:R-:W-:Y:S01]  /*3ee0*/  FMUL.FTZ R2, R2, R11 ;  /* 0x0000000b02027220 */ /* 0x010fe20000410000 */
[----:B------:R-:W-:-:S06]  /*3ef0*/  FMUL.FTZ R11, R9, -1.4426950216293334961 ;  /* 0xbfb8aa3b090b7820 */ /* 0x000fcc0000410000 */
[----:B------:R-:W4:Y:S01]  /*3f00*/  MUFU.RCP R8, R8 ;  /* 0x0000000800087308 */ /* 0x000f220000001000 */
[----:B0-----:R-:W-:-:S07]  /*3f10*/  FADD.FTZ R23, R23, 1 ;  /* 0x3f80000017177421 */ /* 0x001fce0000010000 */
[----:B------:R0:W-:Y:S02]  /*3f20*/  MUFU.RCP R19, R15 ;  /* 0x0000000f00137308 */ /* 0x0001e40000001000 */
[----:B0-----:R-:W-:-:S06]  /*3f30*/  FMUL.FTZ R15, R56, -1.4426950216293334961 ;  /* 0xbfb8aa3b380f7820 */ /* 0x001fcc0000410000 */
[----:B------:R-:W0:Y:S01]  /*3f40*/  MUFU.EX2 R11, R11 ;  /* 0x0000000b000b7308 */ /* 0x000e220000000800 */
[----:B------:R-:W-:-:S07]  /*3f50*/  FMUL.FTZ R47, R47, R37 ;  /* 0x000000252f2f7220 */ /* 0x000fce0000410000 */
[----:B------:R-:W0:Y:S01]  /*3f60*/  MUFU.EX2 R15, R15 ;  /* 0x0000000f000f7308 */ /* 0x000e220000000800 */
[----:B-1----:R-:W-:Y:S01]  /*3f70*/  FMUL.FTZ R4, R10, R4 ;  /* 0x000000040a047220 */ /* 0x002fe20000410000 */
[----:B------:R-:W-:-:S06]  /*3f80*/  FMUL.FTZ R10, R12, -1.4426950216293334961 ;  /* 0xbfb8aa3b0c0a7820 */ /* 0x000fcc0000410000 */
[----:B------:R-:W1:Y:S01]  /*3f90*/  MUFU.RCP R37, R23 ;  /* 0x0000001700257308 */ /* 0x000e620000001000 */
[----:B----4-:R-:W-:Y:S01]  /*3fa0*/  FMUL.FTZ R6, R6, R8 ;  /* 0x0000000806067220 */ /* 0x010fe20000410000 */
[----:B------:R-:W-:Y:S01]  /*3fb0*/  FMUL.FTZ R8, R13, -1.4426950216293334961 ;  /* 0xbfb8aa3b0d087820 */ /* 0x000fe20000410000 */
[----:B0-----:R-:W-:-:S05]  /*3fc0*/  FADD.FTZ R11, R11, 1 ;  /* 0x3f8000000b0b7421 */ /* 0x001fca0000010000 */
[----:B------:R-:W0:Y:S01]  /*3fd0*/  MUFU.EX2 R10, R10 ;  /* 0x0000000a000a7308 */ /* 0x000e220000000800 */
[----:B------:R-:W-:Y:S01]  /*3fe0*/  FADD.FTZ R15, R15, 1 ;  /* 0x3f8000000f0f7421 */ /* 0x000fe20000010000 */
[----:B------:R-:W-:-:S06]  /*3ff0*/  FMUL.FTZ R33, R38, -1.4426950216293334961 ;  /* 0xbfb8aa3b26217820 */ /* 0x000fcc0000410000 */
[----:B------:R-:W4:Y:S01]  /*4000*/  MUFU.EX2 R8, R8 ;  /* 0x0000000800087308 */ /* 0x000f220000000800 */
[----:B-1----:R-:W-:-:S07]  /*4010*/  FMUL.FTZ R37, R22, R37 ;  /* 0x0000002516257220 */ /* 0x002fce0000410000 */
[----:B------:R-:W-:Y:S08]  /*4020*/  MUFU.RCP R22, R11 ;  /* 0x0000000b00167308 */ /* 0x000ff00000001000 */
[----:B------:R-:W-:Y:S01]  /*4030*/  MUFU.RCP R15, R15 ;  /* 0x0000000f000f7308 */ /* 0x000fe20000001000 */
[----:B0-----:R-:W-:-:S07]  /*4040*/  FADD.FTZ R10, R10, 1 ;  /* 0x3f8000000a0a7421 */ /* 0x001fce0000010000 */
[----:B------:R-:W0:Y:S01]  /*4050*/  MUFU.EX2 R33, R33 ;  /* 0x0000002100217308 */ /* 0x000e220000000800 */
[----:B----4-:R-:W-:Y:S01]  /*4060*/  FADD.FTZ R8, R8, 1 ;  /* 0x3f80000008087421 */ /* 0x010fe20000010000 */
[----:B------:R-:W-:Y:S01]  /*4070*/  FMUL.FTZ R7, R7, R19 ;  /* 0x0000001307077220 */ /* 0x000fe20000410000 */
[----:B------:R-:W-:-:S05]  /*4080*/  FMUL.FTZ R19, R14, -1.4426950216293334961 ;  /* 0xbfb8aa3b0e137820 */ /* 0x000fca0000410000 */
[----:B------:R-:W1:Y:S08]  /*4090*/  MUFU.RCP R10, R10 ;  /* 0x0000000a000a7308 */ /* 0x000e700000001000 */
[----:B------:R4:W2:Y:S01]  /*40a0*/  MUFU.RCP R11, R8 ;  /* 0x00000008000b7308 */ /* 0x0008a20000001000 */
[----:B0-----:R-:W-:Y:S01]  /*40b0*/  FADD.FTZ R33, R33, 1 ;  /* 0x3f80000021217421 */ /* 0x001fe20000010000 */
[----:B----4-:R-:W-:Y:S01]  /*40c0*/  FMUL.FTZ R8, R9, R22 ;  /* 0x0000001609087220 */ /* 0x010fe20000410000 */
[----:B------:R-:W-:Y:S01]  /*40d0*/  FMUL.FTZ R9, R56, R15 ;  /* 0x0000000f38097220 */ /* 0x000fe20000410000 */
[----:B------:R-:W-:-:S04]  /*40e0*/  FMUL.FTZ R15, R16, -1.4426950216293334961 ;  /* 0xbfb8aa3b100f7820 */ /* 0x000fc80000410000 */
[----:B------:R-:W0:Y:S01]  /*40f0*/  MUFU.EX2 R19, R19 ;  /* 0x0000001300137308 */ /* 0x000e220000000800 */
[----:B-1----:R-:W-:Y:S01]  /*4100*/  FMUL.FTZ R10, R12, R10 ;  /* 0x0000000a0c0a7220 */ /* 0x002fe20000410000 */
[----:B------:R-:W4:Y:S06]  /*4110*/  LDL.LU R56, [R1+0x4c] ;  /* 0x00004c0001387983 */ /* 0x000f2c0000300800 */
[----:B------:R-:W1:Y:S01]  /*4120*/  MUFU.EX2 R15, R15 ;  /* 0x0000000f000f7308 */ /* 0x000e620000000800 */
[----:B------:R-:W-:Y:S01]  /*4130*/  FMUL.FTZ R12, R17, -1.4426950216293334961 ;  /* 0xbfb8aa3b110c7820 */ /* 0x000fe20000410000 */
[----:B--2---:R-:W-:Y:S01]  /*4140*/  FMUL.FTZ R23, R39, -1.4426950216293334961 ;  /* 0xbfb8aa3b27177820 */ /* 0x004fe20000410000 */
[----:B------:R-:W-:Y:S01]  /*4150*/  FMUL.FTZ R11, R13, R11 ;  /* 0x0000000b0d0b7220 */ /* 0x000fe20000410000 */
[----:B------:R-:W2:Y:S04]  /*4160*/  LDL.LU R52, [R1+0x60] ;  /* 0x0000600001347983 */ /* 0x000ea80000300800 */
[----:B------:R-:W1:Y:S01]  /*4170*/  MUFU.RCP R33, R33 ;  /* 0x0000002100217308 */ /* 0x000e620000001000 */
[----:B0-----:R-:W-:Y:S01]  /*4180*/  FADD.FTZ R19, R19, 1 ;  /* 0x3f80000013137421 */ /* 0x001fe20000010000 */
[----:B------:R-:W4:Y:S04]  /*4190*/  LDL.LU R51, [R1+0x54] ;  /* 0x0000540001337983 */ /* 0x000f280000300800 */
[----:B------:R-:W4:Y:S02]  /*41a0*/  LDL.LU R53, [R1+0x40] ;  /* 0x0000400001357983 */ /* 0x000f240000300800 */
[----:B------:R-:W0:Y:S01]  /*41b0*/  MUFU.EX2 R12, R12 ;  /* 0x0000000c000c7308 */ /* 0x000e220000000800 */
[----:B-1----:R-:W-:-:S07]  /*41c0*/  FADD.FTZ R15, R15, 1 ;  /* 0x3f8000000f0f7421 */ /* 0x002fce0000010000 */
[----:B------:R-:W-:Y:S01]  /*41d0*/  MUFU.RCP R19, R19 ;  /* 0x0000001300137308 */ /* 0x000fe20000001000 */
[----:B------:R-:W-:-:S07]  /*41e0*/  FMUL.FTZ R33, R38, R33 ;  /* 0x0000002126217220 */ /* 0x000fce0000410000 */
[----:B------:R-:W1:Y:S08]  /*41f0*/  MUFU.EX2 R23, R23 ;  /* 0x0000001700177308 */ /* 0x000e700000000800 */
[----:B------:R-:W3:Y:S01]  /*4200*/  MUFU.RCP R38, R15 ;  /* 0x0000000f00267308 */ /* 0x000ee20000001000 */
[----:B0-----:R-:W-:-:S07]  /*4210*/  FADD.FTZ R12, R12, 1 ;  /* 0x3f8000000c0c7421 */ /* 0x001fce0000010000 */
[----:B------:R0:W-:Y:S01]  /*4220*/  MUFU.RCP R15, R12 ;  /* 0x0000000c000f7308 */ /* 0x0001e20000001000 */
[----:B-1----:R-:W-:Y:S01]  /*4230*/  FADD.FTZ R13, R23, 1 ;  /* 0x3f800000170d7421 */ /* 0x002fe20000010000 */
[----:B---3--:R-:W-:Y:S01]  /*4240*/  FMUL.FTZ R23, R60, -1.4426950216293334961 ;  /* 0xbfb8aa3b3c177820 */ /* 0x008fe20000410000 */
[----:B0-----:R-:W-:Y:S01]  /*4250*/  FMUL.FTZ R12, R14, R19 ;  /* 0x000000130e0c7220 */ /* 0x001fe20000410000 */
[----:B------:R-:W-:Y:S01]  /*4260*/  FMUL.FTZ R19, R59, -1.4426950216293334961 ;  /* 0xbfb8aa3b3b137820 */ /* 0x000fe20000410000 */
[----:B------:R-:W-:Y:S01]  /*4270*/  FMUL.FTZ R14, R16, R38 ;  /* 0x00000026100e7220 */ /* 0x000fe20000410000 */
[----:B------:R-:W-:Y:S02]  /*4280*/  FMUL.FTZ R16, R20, -1.4426950216293334961 ;  /* 0xbfb8aa3b14107820 */ /* 0x000fe40000410000 */
[----:B------:R-:W-:Y:S08]  /*4290*/  MUFU.RCP R13, R13 ;  /* 0x0000000d000d7308 */ /* 0x000ff00000001000 */
[----:B------:R-:W0:Y:S08]  /*42a0*/  MUFU.EX2 R19, R19 ;  /* 0x0000001300137308 */ /* 0x000e300000000800 */
[----:B------:R-:W1:Y:S08]  /*42b0*/  MUFU.EX2 R16, R16 ;  /* 0x0000001000107308 */ /* 0x000e700000000800 */
[----:B------:R-:W3:Y:S01]  /*42c0*/  MUFU.EX2 R23, R23 ;  /* 0x0000001700177308 */ /* 0x000ee20000000800 */
[----:B0-----:R-:W-:Y:S01]  /*42d0*/  FADD.FTZ R19, R19, 1 ;  /* 0x3f80000013137421 */ /* 0x001fe20000010000 */
[----:B------:R-:W-:Y:S01]  /*42e0*/  FMUL.FTZ R13, R39, R13 ;  /* 0x0000000d270d7220 */ /* 0x000fe20000410000 */
[----:B------:R-:W-:Y:S01]  /*42f0*/  FMUL.FTZ R38, R21, -1.4426950216293334961 ;  /* 0xbfb8aa3b15267820 */ /* 0x000fe20000410000 */
[----:B------:R-:W-:Y:S01]  /*4300*/  FMUL.FTZ R39, R28, -1.4426950216293334961 ;  /* 0xbfb8aa3b1c277820 */ /* 0x000fe20000410000 */
[----:B------:R-:W-:Y:S01]  /*4310*/  FMUL.FTZ R15, R17, R15 ;  /* 0x0000000f110f7220 */ /* 0x000fe20000410000 */
[----:B-1----:R-:W-:-:S03]  /*4320*/  FADD.FTZ R16, R16, 1 ;  /* 0x3f80000010107421 */ /* 0x002fc60000010000 */
[----:B------:R-:W-:Y:S01]  /*4330*/  MUFU.EX2 R38, R38 ;  /* 0x0000002600267308 */ /* 0x000fe20000000800 */
[----:B---3--:R-:W-:-:S07]  /*4340*/  FADD.FTZ R17, R23, 1 ;  /* 0x3f80000017117421 */ /* 0x008fce0000010000 */
[----:B------:R-:W-:Y:S08]  /*4350*/  MUFU.RCP R23, R19 ;  /* 0x0000001300177308 */ /* 0x000ff00000001000 */
[----:B------:R-:W0:Y:S08]  /*4360*/  MUFU.RCP R19, R16 ;  /* 0x0000001000137308 */ /* 0x000e300000001000 */
[----:B------:R-:W1:Y:S01]  /*4370*/  MUFU.EX2 R39, R39 ;  /* 0x0000002700277308 */ /* 0x000e620000000800 */
[----:B0-----:R-:W-:Y:S01]  /*4380*/  FMUL.FTZ R19, R20, R19 ;  /* 0x0000001314137220 */ /* 0x001fe20000410000 */
[----:B------:R-:W-:Y:S01]  /*4390*/  FADD.FTZ R20, R38, 1 ;  /* 0x3f80000026147421 */ /* 0x000fe20000010000 */
[----:B-1----:R-:W-:-:S05]  /*43a0*/  FADD.FTZ R38, R39, 1 ;  /* 0x3f80000027267421 */ /* 0x002fca0000010000 */
[----:B------:R-:W0:Y:S08]  /*43b0*/  MUFU.RCP R20, R20 ;  /* 0x0000001400147308 */ /* 0x000e300000001000 */
[----:B------:R-:W1:Y:S01]  /*43c0*/  MUFU.RCP R38, R38 ;  /* 0x0000002600267308 */ /* 0x000e620000001000 */
[----:B0-----:R-:W-:Y:S01]  /*43d0*/  FMUL.FTZ R20, R21, R20 ;  /* 0x0000001415147220 */ /* 0x001fe20000410000 */
[----:B-1----:R-:W-:-:S02]  /*43e0*/  FMUL.FTZ R21, R28, R38 ;  /* 0x000000261c157220 */ /* 0x002fc40000410000 */
[----:B------:R-:W3:Y:S01]  /*43f0*/  LDL.LU R28, [R1+0x84] ;  /* 0x00008400011c7983 */ /* 0x000ee20000300800 */
[----:B------:R-:W-:-:S06]  /*4400*/  FMUL.FTZ R22, R18, -1.4426950216293334961 ;  /* 0xbfb8aa3b12167820 */ /* 0x000fcc0000410000 */
[----:B------:R-:W0:Y:S02]  /*4410*/  MUFU.EX2 R22, R22 ;  /* 0x0000001600167308 */ /* 0x000e240000000800 */
[----:B0-----:R-:W-:-:S06]  /*4420*/  FADD.FTZ R22, R22, 1 ;  /* 0x3f80000016167421 */ /* 0x001fcc0000010000 */
[----:B------:R-:W0:Y:S08]  /*4430*/  MUFU.RCP R22, R22 ;  /* 0x0000001600167308 */ /* 0x000e300000001000 */
[----:B------:R-:W1:Y:S01]  /*4440*/  MUFU.RCP R17, R17 ;  /* 0x0000001100117308 */ /* 0x000e620000001000 */
[----:B0-----:R-:W-:Y:S01]  /*4450*/  FMUL.FTZ R16, R18, R22 ;  /* 0x0000001612107220 */ /* 0x001fe20000410000 */
[----:B------:R-:W-:Y:S01]  /*4460*/  FMUL.FTZ R18, R59, R23 ;  /* 0x000000173b127220 */ /* 0x000fe20000410000 */
[----:B------:R-:W-:-:S06]  /*4470*/  FMUL.FTZ R23, R24, -1.4426950216293334961 ;  /* 0xbfb8aa3b18177820 */ /* 0x000fcc0000410000 */
[----:B------:R-:W0:Y:S01]  /*4480*/  MUFU.EX2 R23, R23 ;  /* 0x0000001700177308 */ /* 0x000e220000000800 */
[----:B-1----:R-:W-:Y:S01]  /*4490*/  FMUL.FTZ R17, R60, R17 ;  /* 0x000000113c117220 */ /* 0x002fe20000410000 */
[----:B------:R-:W-:-:S06]  /*44a0*/  FMUL.FTZ R59, R25, -1.4426950216293334961 ;  /* 0xbfb8aa3b193b7820 */ /* 0x000fcc0000410000 */
[----:B------:R-:W-:Y:S01]  /*44b0*/  MUFU.EX2 R59, R59 ;  /* 0x0000003b003b7308 */ /* 0x000fe20000000800 */
[----:B0-----:R-:W-:-:S07]  /*44c0*/  FADD.FTZ R23, R23, 1 ;  /* 0x3f80000017177421 */ /* 0x001fce0000010000 */
[----:B------:R-:W0:Y:S02]  /*44d0*/  MUFU.RCP R23, R23 ;  /* 0x0000001700177308 */ /* 0x000e240000001000 */
[----:B0-----:R-:W-:Y:S01]  /*44e0*/  FMUL.FTZ R23, R24, R23 ;  /* 0x0000001718177220 */ /* 0x001fe20000410000 */
[----:B------:R-:W-:-:S06]  /*44f0*/  FADD.FTZ R24, R59, 1 ;  /* 0x3f8000003b187421 */ /* 0x000fcc0000010000 */
[----:B------:R-:W-:Y:S01]  /*4500*/  MUFU.RCP R24, R24 ;  /* 0x0000001800187308 */ /* 0x000fe20000001000 */
[----:B--2---:R-:W-:-:S07]  /*4510*/  FMUL.FTZ R60, R52, -1.4426950216293334961 ;  /* 0xbfb8aa3b343c7820 */ /* 0x004fce0000410000 */
[----:B------:R-:W0:Y:S01]  /*4520*/  MUFU.EX2 R60, R60 ;  /* 0x0000003c003c7308 */ /* 0x000e220000000800 */
[----:B----4-:R-:W-:Y:S01]  /*4530*/  FMUL.FTZ R38, R51, -1.4426950216293334961 ;  /* 0xbfb8aa3b33267820 */ /* 0x010fe20000410000 */
[----:B------:R-:W-:-:S06]  /*4540*/  FMUL.FTZ R39, R53, -1.4426950216293334961 ;  /* 0xbfb8aa3b35277820 */ /* 0x000fcc0000410000 */
[----:B------:R-:W1:Y:S08]  /*4550*/  MUFU.EX2 R38, R38 ;  /* 0x0000002600267308 */ /* 0x000e700000000800 */
[----:B------:R-:W2:Y:S01]  /*4560*/  MUFU.EX2 R39, R39 ;  /* 0x0000002700277308 */ /* 0x000ea20000000800 */
[----:B0-----:R-:W-:Y:S01]  /*4570*/  FADD.FTZ R59, R60, 1 ;  /* 0x3f8000003c3b7421 */ /* 0x001fe20000010000 */
[----:B------:R-:W-:Y:S01]  /*4580*/  FMUL.FTZ R24, R25, R24 ;  /* 0x0000001819187220 */ /* 0x000fe20000410000 */
[----:B------:R-:W4:Y:S05]  /*4590*/  LDL.LU R60, [R1] ;  /* 0x00000000013c7983 */ /* 0x000f2a0000300800 */
[----:B------:R-:W0:Y:S01]  /*45a0*/  MUFU.RCP R59, R59 ;  /* 0x0000003b003b7308 */ /* 0x000e220000001000 */
[----:B-1----:R-:W-:Y:S01]  /*45b0*/  FADD.FTZ R38, R38, 1 ;  /* 0x3f80000026267421 */ /* 0x002fe20000010000 */
[----:B--2---:R-:W-:-:S06]  /*45c0*/  FADD.FTZ R39, R39, 1 ;  /* 0x3f80000027277421 */ /* 0x004fcc0000010000 */
[----:B------:R-:W1:Y:S08]  /*45d0*/  MUFU.RCP R38, R38 ;  /* 0x0000002600267308 */ /* 0x000e700000001000 */
[----:B------:R-:W2:Y:S01]  /*45e0*/  MUFU.RCP R39, R39 ;  /* 0x0000002700277308 */ /* 0x000ea20000001000 */
[----:B0-----:R-:W-:Y:S02]  /*45f0*/  FMUL.FTZ R25, R52, R59 ;  /* 0x0000003b34197220 */ /* 0x001fe40000410000 */
[----:B------:R-:W4:Y:S04]  /*4600*/  LDL.LU R52, [R1+0x80] ;  /* 0x0000800001347983 */ /* 0x000f280000300800 */
[----:B------:R-:W4:Y:S01]  /*4610*/  LDL.LU R59, [R1+0x4] ;  /* 0x00000400013b7983 */ /* 0x000f220000300800 */
[----:B------:R-:W-:Y:S01]  /*4620*/  F2FP.F16.F32.PACK_AB R29, R27, R29 ;  /* 0x0000001d1b1d723e */ /* 0x000fe200000000ff */
[----:B-1----:R-:W-:Y:S01]  /*4630*/  FMUL.FTZ R38, R51, R38 ;  /* 0x0000002633267220 */ /* 0x002fe20000410000 */
[----:B--2---:R-:W-:Y:S01]  /*4640*/  FMUL.FTZ R39, R53, R39 ;  /* 0x0000002735277220 */ /* 0x004fe20000410000 */
[----:B---3--:R-:W-:-:S02]  /*4650*/  F2FP.F16.F32.PACK_AB R28, R26, R28 ;  /* 0x0000001c1a1c723e */ /* 0x008fc400000000ff */
[----:B------:R-:W2:Y:S04]  /*4660*/  LDL.LU R26, [R1+0x64] ;  /* 0x00006400011a7983 */ /* 0x000ea80000300800 */
[----:B------:R-:W3:Y:S04]  /*4670*/  LDL.LU R27, [R1+0x68] ;  /* 0x00006800011b7983 */ /* 0x000ee80000300800 */
[----:B------:R-:W3:Y:S04]  /*4680*/  LDL.LU R51, [R1+0x7c] ;  /* 0x00007c0001337983 */ /* 0x000ee80000300800 */
[----:B------:R-:W3:Y:S01]  /*4690*/  LDL.LU R53, [R1+0x78] ;  /* 0x0000780001357983 */ /* 0x000ee20000300800 */
[----:B------:R-:W-:-:S06]  /*46a0*/  FMUL.FTZ R22, R56, -1.4426950216293334961 ;  /* 0xbfb8aa3b38167820 */ /* 0x000fcc0000410000 */
[----:B------:R-:W0:Y:S02]  /*46b0*/  MUFU.EX2 R22, R22 ;  /* 0x0000001600167308 */ /* 0x000e240000000800 */
        /* <DEDUP_REMOVED lines=8> */
[----:B----4-:R-:W-:Y:S02]  /*4740*/  F2FP.F16.F32.PACK_AB R36, R36, R60 ;  /* 0x0000003c2424723e */ /* 0x010fe400000000ff */
[----:B--2---:R-:W-:-:S04]  /*4750*/  IADD3 R26, P1, PT, R26, UR6, RZ ;  /* 0x000000061a1a7c10 */ /* 0x004fc8000ff3e0ff */
[----:B---3--:R-:W-:Y:S01]  /*4760*/  IADD3.X R27, PT, PT, R27, UR7, RZ, P1, !PT ;  /* 0x000000071b1b7c10 */ /* 0x008fe20008ffe4ff */
[----:B------:R-:W0:Y:S04]  /*4770*/  LDCU.64 UR6, c[0x0][0x3a8] ;  /* 0x00007500ff0677ac */ /* 0x000e280008000a00 */
[----:B------:R1:W-:Y:S02]  /*4780*/  STG.E.64 desc[UR12][R26.64], R28 ;  /* 0x0000001c1a007986 */ /* 0x0003e4000c101b0c */
[----:B-1----:R-:W-:Y:S02]  /*4790*/  F2FP.F16.F32.PACK_AB R28, R53, R59 ;  /* 0x0000003b351c723e */ /* 0x002fe400000000ff */
[----:B------:R-:W2:Y:S04]  /*47a0*/  LDL.LU R53, [R1+0x10] ;  /* 0x0000100001357983 */ /* 0x000ea80000300800 */
[----:B------:R-:W2:Y:S04]  /*47b0*/  LDL.LU R56, [R1+0x14] ;  /* 0x0000140001387983 */ /* 0x000ea80000300800 */
[----:B------:R-:W3:Y:S04]  /*47c0*/  LDL.LU R59, [R1+0x8] ;  /* 0x00000800013b7983 */ /* 0x000ee80000300800 */
[----:B------:R-:W3:Y:S01]  /*47d0*/  LDL.LU R60, [R1+0xc] ;  /* 0x00000c00013c7983 */ /* 0x000ee20000300800 */
[----:B------:R-:W-:-:S02]  /*47e0*/  F2FP.F16.F32.PACK_AB R29, R52, R51 ;  /* 0x00000033341d723e */ /* 0x000fc400000000ff */
[----:B------:R-:W-:Y:S02]  /*47f0*/  F2FP.F16.F32.PACK_AB R30, R50, R30 ;  /* 0x0000001e321e723e */ /* 0x000fe400000000ff */
[----:B------:R-:W-:Y:S01]  /*4800*/  F2FP.F16.F32.PACK_AB R31, R49, R31 ;  /* 0x0000001f311f723e */ /* 0x000fe200000000ff */
[----:B------:R1:W-:Y:S01]  /*4810*/  STG.E.64 desc[UR12][R26.64+0x2800], R28 ;  /* 0x0028001c1a007986 */ /* 0x0003e2000c101b0c */
[----:B------:R-:W-:Y:S02]  /*4820*/  F2FP.F16.F32.PACK_AB R3, R4, R3 ;  /* 0x000000030403723e */ /* 0x000fe400000000ff */
[----:B------:R-:W-:Y:S01]  /*4830*/  F2FP.F16.F32.PACK_AB R6, R6, R5 ;  /* 0x000000050606723e */ /* 0x000fe200000000ff */
[----:B------:R4:W-:Y:S01]  /*4840*/  STG.E.64 desc[UR12][R26.64+0x5000], R30 ;  /* 0x0050001e1a007986 */ /* 0x0009e2000c101b0c */
[----:B------:R-:W-:Y:S02]  /*4850*/  F2FP.F16.F32.PACK_AB R32, R48, R32 ;  /* 0x000000203020723e */ /* 0x000fe400000000ff */
[----:B------:R-:W-:-:S02]  /*4860*/  F2FP.F16.F32.PACK_AB R33, R47, R33 ;  /* 0x000000212f21723e */ /* 0x000fc400000000ff */
[----:B------:R-:W-:Y:S02]  /*4870*/  F2FP.F16.F32.PACK_AB R34, R46, R34 ;  /* 0x000000222e22723e */ /* 0x000fe400000000ff */
[----:B------:R-:W-:Y:S02]  /*4880*/  F2FP.F16.F32.PACK_AB R35, R45, R35 ;  /* 0x000000232d23723e */ /* 0x000fe400000000ff */
[----:B------:R-:W-:Y:S02]  /*4890*/  F2FP.F16.F32.PACK_AB R37, R44, R37 ;  /* 0x000000252c25723e */ /* 0x000fe400000000ff */
[----:B-1----:R-:W-:Y:S02]  /*48a0*/  F2FP.F16.F32.PACK_AB R28, R43, R61 ;  /* 0x0000003d2b1c723e */ /* 0x002fe400000000ff */
[----:B------:R-:W-:Y:S02]  /*48b0*/  F2FP.F16.F32.PACK_AB R29, R42, R41 ;  /* 0x000000292a1d723e */ /* 0x000fe400000000ff */
[----:B----4-:R-:W-:-:S02]  /*48c0*/  F2FP.F16.F32.PACK_AB R30, R0, R58 ;  /* 0x0000003a001e723e */ /* 0x010fc400000000ff */
        /* <DEDUP_REMOVED lines=8> */
[----:B------:R-:W-:Y:S02]  /*4950*/  F2FP.F16.F32.PACK_AB R19, R20, R19 ;  /* 0x000000131413723e */ /* 0x000fe400000000ff */
[----:B------:R-:W-:Y:S02]  /*4960*/  F2FP.F16.F32.PACK_AB R22, R22, R21 ;  /* 0x000000151616723e */ /* 0x000fe400000000ff */
[----:B------:R-:W-:Y:S02]  /*4970*/  F2FP.F16.F32.PACK_AB R23, R24, R23 ;  /* 0x000000171817723e */ /* 0x000fe400000000ff */
[----:B------:R-:W-:-:S02]  /*4980*/  F2FP.F16.F32.PACK_AB R38, R38, R25 ;  /* 0x000000192626723e */ /* 0x000fc400000000ff */
[----:B------:R-:W-:Y:S01]  /*4990*/  F2FP.F16.F32.PACK_AB R39, R40, R39 ;  /* 0x000000272827723e */ /* 0x000fe200000000ff */
[----:B------:R1:W-:Y:S01]  /*49a0*/  STG.E.64 desc[UR12][R26.64+0x7800], R32 ;  /* 0x007800201a007986 */ /* 0x0003e2000c101b0c */
[----:B0-----:R-:W-:-:S03]  /*49b0*/  USHF.L.U32 UR9, UR6, 0x2, URZ ;  /* 0x0000000206097899 */ /* 0x001fc600080006ff */
        /* <DEDUP_REMOVED lines=11> */
[----:B------:R-:W-:-:S02]  /*4a70*/  USHF.L.U64.HI UR7, UR6, 0x2, UR7 ;  /* 0x0000000206077899 */ /* 0x000fc40008010207 */
[----:B------:R-:W-:-:S04]  /*4a80*/  UISETP.GE.U32.AND UP0, UPT, UR8, UR9, UPT ;  /* 0x000000090800728c */ /* 0x000fc8000bf06070 */
[----:B------:R-:W-:Y:S02]  /*4a90*/  UISETP.GE.AND.EX UP0, UPT, UR5, UR7, UPT, UP0 ;  /* 0x000000070500728c */ /* 0x000fe4000bf06300 */
[----:B------:R-:W-:Y:S01]  /*4aa0*/  ULOP3.LUT UR4, UR4, 0x1, URZ, 0x3c, !UPT ;  /* 0x0000000104047892 */ /* 0x000fe2000f8e3cff */
[----:B--2---:R-:W-:Y:S02]  /*4ab0*/  F2FP.F16.F32.PACK_AB R4, R53, R56 ;  /* 0x000000383504723e */ /* 0x004fe400000000ff */
[----:B---3--:R-:W-:-:S05]  /*4ac0*/  F2FP.F16.F32.PACK_AB R5, R59, R60 ;  /* 0x0000003c3b05723e */ /* 0x008fca00000000ff */
[----:B------:R1:W-:Y:S01]  /*4ad0*/  STG.E.64 desc[UR12][R26.64+0x25800], R4 ;  /* 0x025800041a007986 */ /* 0x0003e2000c101b0c */
[----:B------:R-:W-:Y:S05]  /*4ae0*/  BRA.U !UP0, `(.L_x_1634) ;  /* 0xffffffb508e47547 */ /* 0x000fea000b83ffff */
[----:B------:R-:W-:Y:S05]  /*4af0*/  EXIT ;  /* 0x000000000000794d */ /* 0x000fea0003800000 */
.L_x_1635:
        /* <DEDUP_REMOVED lines=16> */
.L_x_1719:


//--------------------- .text._ZN13group_norm_v214gn_cuda_kernelI6__halfLi320ELi1ELi16ELi80ELi256ELb1ELi128ELi320ELi320ELi4ELb1ELi74ELb0ELb0ENS_16CompileConditionILi1000EEEEEvPT_PKS4_S7_S7_flPfS8_Pj --------------------------
	.section	.text._ZN13group_norm_v214gn_cuda_kernelI6__halfLi320ELi1ELi16ELi80ELi256ELb1ELi128ELi320ELi320ELi4ELb1ELi74ELb0ELb0ENS_16CompileConditionILi1000EEEEEvPT_PKS4_S7_S7_flPfS8_Pj,"ax",@progbits
	.align	128
        .global         _ZN13group_norm_v214gn_cuda_kernelI6__halfLi320ELi1ELi16ELi80ELi256ELb1ELi128ELi320ELi320ELi4ELb1ELi74ELb0ELb0ENS_16CompileConditionILi1000EEEEEvPT_PKS4_S7_S7_flPfS8_Pj
        .type           _ZN13group_norm_v214gn_cuda_kernelI6__halfLi320ELi1ELi16ELi80ELi256ELb1ELi128ELi320ELi320ELi4ELb1ELi74ELb0ELb0ENS_16CompileConditionILi1000EEEEEvPT_PKS4_S7_S7_flPfS8_Pj,@function
        .size           _ZN13group_norm_v214gn_cuda_kernelI6__halfLi320ELi1ELi16ELi80ELi256ELb1ELi128ELi320ELi320ELi4ELb1ELi74ELb0ELb0ENS_16CompileConditionILi1000EEEEEvPT_PKS4_S7_S7_flPfS8_Pj,(.L_x_1720 - _ZN13group_norm_v214gn_cuda_kernelI6__halfLi320ELi1ELi16ELi80ELi256ELb1ELi128ELi320ELi320ELi4ELb1ELi74ELb0ELb0ENS_16CompileConditionILi1000EEEEEvPT_PKS4_S7_S7_flPfS8_Pj)
        .other          _ZN13group_norm_v214gn_cuda_kernelI6__halfLi320ELi1ELi16ELi80ELi256ELb1ELi128ELi320ELi320ELi4ELb1ELi74ELb0ELb0ENS_16CompileConditionILi1000EEEEEvPT_PKS4_S7_S7_flPfS8_Pj,@"STO_CUDA_ENTRY STV_DEFAULT"
_ZN13group_norm_v214gn_cuda_kernelI6__halfLi320ELi1ELi16ELi80ELi256ELb1ELi128ELi320ELi320ELi4ELb1ELi74ELb0ELb0ENS_16CompileConditionILi1000EEEEEvPT_PKS4_S7_S7_flPfS8_Pj:
.text._ZN13group_norm_v214gn_cuda_kernelI6__halfLi320ELi1ELi16ELi80ELi256ELb1ELi128ELi320ELi320ELi4ELb1ELi74ELb0ELb0ENS_16CompileConditionILi1000EEEEEvPT_PKS4_S7_S7_flPfS8_Pj:
        /* <DEDUP_REMOVED lines=18> */
[----:B--2---:R-:W-:-:S02]  /*0120*/  ULEA UR6, UP1, UR12, UR6, 0x2 ;  /* 0x000000060c067291 */ /* 0x004fc4000f8210ff */
[----:B---3--:R-:W-:Y:S02]  /*0130*/  UISETP.NE.U32.AND UP0, UPT, UR4, URZ, UPT ;  /* 0x000000ff0400728c */ /* 0x008fe4000bf05070 */
[----:B------:R-:W-:Y:S02]  /*0140*/  ULEA.HI.X UR7, UR12, UR7, URZ, 0x2, UP1 ;  /* 0x000000070c077291 */ /* 0x000fe400088f14ff */
[----:B------:R-:W-:Y:S02]  /*0150*/  UISETP.NE.AND.EX UP0, UPT, UR5, URZ, UPT, UP0 ;  /* 0x000000ff0500728c */ /* 0x000fe4000bf05300 */
[----:B-1----:R-:W-:Y:S01]  /*0160*/  USHF.L.U32 UR5, UR10, 0x7, URZ ;  /* 0x000000070a057899 */ /* 0x002fe200080006ff */
[C---:B0-----:R-:W-:Y:S01]  /*0170*/  LOP3.LUT R0, R2.reuse, 0xffff, RZ, 0xc0, !PT ;  /* 0x0000ffff02007812 */ /* 0x041fe200078ec0ff */
[----:B------:R-:W-:Y:S01]  /*0180*/  USHF.L.U32 UR9, UR10, 0x1, URZ ;  /* 0x000000010a097899 */ /* 0x000fe200080006ff */
[C---:B------:R-:W-:Y:S01]  /*0190*/  SHF.L.U32 R5, R2.reuse, 0x1, RZ ;  /* 0x0000000102057819 */ /* 0x040fe200000006ff */
[----:B------:R-:W-:Y:S01]  /*01a0*/  UISETP.NE.AND UP1, UPT, UR10, URZ, UPT ;  /* 0x000000ff0a00728c */ /* 0x000fe2000bf25270 */
[----:B------:R-:W-:Y:S01]  /*01b0*/  LOP3.LUT R4, R2, 0x3, RZ, 0xc0, !PT ;  /* 0x0000000302047812 */ /* 0x000fe200078ec0ff */
[----:B------:R-:W-:Y:S01]  /*01c0*/  IMAD R0, R0, 0xcccd, RZ ;  /* 0x0000cccd00007824 */ /* 0x000fe200078e02ff */
[----:B------:R-:W-:Y:S01]  /*01d0*/  ULOP3.LUT UR10, UR10, 0x1, URZ, 0xc0, !UPT ;  /* 0x000000010a0a7892 */ /* 0x000fe2000f8ec0ff */
[----:B------:R-:W-:Y:S01]  /*01e0*/  LOP3.LUT R5, R5, 0xe, RZ, 0xc0, !PT ;  /* 0x0000000e05057812 */ /* 0x000fe200078ec0ff */
[----:B----4-:R-:W-:-:S02]  /*01f0*/  ULEA UR16, UR11, UR8, 0x18 ;  /* 0x000000080b107291 */ /* 0x010fc4000f8ec0ff */
[----:B------:R-:W-:Y:S01]  /*0200*/  SHF.R.U32.HI R10, RZ, 0x16, R0 ;  /* 0x00000016ff0a7819 */ /* 0x000fe20000011600 */
[----:B------:R-:W-:Y:S02]  /*0210*/  UIADD3 UR8, UPT, UPT, UR8, 0xc80, URZ ;  /* 0x00000c8008087890 */ /* 0x000fe4000fffe0ff */
[----:B------:R-:W-:Y:S01]  /*0220*/  UISETP.EQ.U32.OR UP0, UPT, UR10, 0x1, !UP0 ;  /* 0x000000010a00788c */ /* 0x000fe2000c702470 */
[----:B------:R-:W-:Y:S01]  /*0230*/  PRMT R0, R10, 0x9910, RZ ;  /* 0x000099100a007816 */ /* 0x000fe200000000ff */
[----:B------:R-:W-:Y:S02]  /*0240*/  ULOP3.LUT UR9, UR9, 0x2, URZ, 0xc0, !UPT ;  /* 0x0000000209097892 */ /* 0x000fe4000f8ec0ff */
[----:B------:R-:W-:Y:S02]  /*0250*/  ULEA UR10, UR11, UR8, 0x18 ;  /* 0x000000080b0a7291 */ /* 0x000fe4000f8ec0ff */
[----:B------:R-:W-:Y:S01]  /*0260*/  IMAD R0, R0, 0x50, RZ ;  /* 0x0000005000007824 */ /* 0x000fe200078e02ff */
[----:B------:R-:W-:Y:S01]  /*0270*/  ULOP3.LUT UR5, UR5, 0x80, URZ, 0xc0, !UPT ;  /* 0x0000008005057892 */ /* 0x000fe2000f8ec0ff */
[----:B------:R-:W-:Y:S01]  /*0280*/  PLOP3.LUT P0, PT, PT, PT, UP0, 0x80, 0x8 ;  /* 0x000000000008781c */ /* 0x000fe20003f0f008 */
[----:B------:R-:W-:Y:S01]  /*0290*/  USEL UR8, UR13, 0x1, !UP1 ;  /* 0x000000010d087887 */ /* 0x000fe2000c800000 */
[C---:B------:R-:W-:Y:S01]  /*02a0*/  IADD3 R6, PT, PT, R2.reuse, UR9, RZ ;  /* 0x0000000902067c10 */ /* 0x040fe2000fffe0ff */
[----:B------:R-:W-:Y:S01]  /*02b0*/  UMOV UR4, URZ ;  /* 0x000000ff00047c82 */ /* 0x000fe20008000000 */
[----:B------:R-:W-:Y:S01]  /*02c0*/  IADD3 R0, PT, PT, RZ, -R0, RZ ;  /* 0x80000000ff007210 */ /* 0x000fe20007ffe0ff */
[----:B------:R-:W-:Y:S01]  /*02d0*/  UMOV UR13, UR12 ;  /* 0x0000000c000d7c82 */ /* 0x000fe20008000000 */
[----:B------:R-:W-:-:S02]  /*02e0*/  ISETP.GT.U32.OR P0, PT, R2, 0x3, P0 ;  /* 0x000000030200780c */ /* 0x000fc40000704470 */
[----:B------:R-:W-:Y:S01]  /*02f0*/  PRMT R3, R0, 0x7710, RZ ;  /* 0x0000771000037816 */ /* 0x000fe200000000ff */
[----:B------:R-:W-:Y:S01]  /*0300*/  HFMA2 R0, -RZ, RZ, 0, 2.384185791015625e-06 ;  /* 0x00000028ff007431 */ /* 0x000fe200000001ff */
[C---:B------:R-:W-:Y:S02]  /*0310*/  LEA R7, R2.reuse, UR10, 0x2 ;  /* 0x0000000a02077c11 */ /* 0x040fe4000f8e10ff */
[----:B------:R-:W-:Y:S02]  /*0320*/  IADD3 R3, PT, PT, R3, R2, RZ ;  /* 0x0000000203037210 */ /* 0x000fe40007ffe0ff */
[----:B------:R-:W-:Y:S02]  /*0330*/  LEA R8, R2, UR10, 0x3 ;  /* 0x0000000a02087c11 */ /* 0x000fe4000f8e18ff */
[----:B------:R-:W-:-:S05]  /*0340*/  LOP3.LUT R3, R3, 0xffff, RZ, 0xc0, !PT ;  /* 0x0000ffff03037812 */ /* 0x000fca00078ec0ff */
[----:B------:R-:W-:-:S05]  /*0350*/  IMAD R9, R3, R0, UR16 ;  /* 0x0000001003097e24 */ /* 0x000fca000f8e0200 */
[C---:B------:R-:W-:Y:S02]  /*0360*/  LEA R9, R10.reuse, R9, 0x3 ;  /* 0x000000090a097211 */ /* 0x040fe400078e18ff */
[----:B------:R-:W-:Y:S01]  /*0370*/  IADD3 R10, PT, PT, R10, UR5, RZ ;  /* 0x000000050a0a7c10 */ /* 0x000fe2000fffe0ff */
[----:B------:R-:W-:-:S06]  /*0380*/  UMOV UR5, URZ ;  /* 0x000000ff00057c82 */ /* 0x000fcc0008000000 */
.L_x_1644:
[----:B------:R-:W-:Y:S01]  /*0390*/  ULOP3.LUT UR9, UR13, 0x3, URZ, 0xc0, !UPT ;  /* 0x000000030d097892 */ /* 0x000fe2000f8ec0ff */
[----:B------:R-:W-:Y:S01]  /*03a0*/  MOV R161, RZ ;  /* 0x000000ff00a17202 */ /* 0x000fe20000000f00 */
[----:B------:R-:W-:Y:S01]  /*03b0*/  USHF.R.U64 UR21, UR13, 0x2, UR5 ;  /* 0x000000020d157899 */ /* 0x000fe20008001205 */
[----:B------:R-:W-:Y:S01]  /*03c0*/  IMAD R11, R10, 0x500, RZ ;  /* 0x000005000a0b7824 */ /* 0x000fe200078e02ff */
[----:B------:R-:W-:Y:S01]  /*03d0*/  UIMAD UR15, UR9, 0x140, URZ ;  /* 0x00000140090f78a4 */ /* 0x000fe2000f8e02ff */
[----:B------:R-:W0:Y:S01]  /*03e0*/  LDC.64 R108, c[0x0][0x390] ;  /* 0x0000e400ff6c7b82 */ /* 0x000e220000000a00 */
[----:B-1----:R-:W1:Y:S02]  /*03f0*/  LDCU.64 UR22, c[0x0][0x388] ;  /* 0x00007100ff1677ac */ /* 0x002e640008000a00 */
        /* <DEDUP_REMOVED lines=43> */
[----:B--2---:R-:W-:-:S02]  /*06b0*/  HADD2.F32 R0, -RZ, R14.H0_H0 ;  /* 0x2000000eff007230 */ /* 0x004fc40000004100 */
        /* <DEDUP_REMOVED lines=147> */
[----:B------:R-:W1:Y:S01]  /*0ff0*/  LDC.64 R66, c[0x0][0x398] ;  /* 0x0000e600ff427b82 */ /* 0x000e620000000a00 */
        /* <DEDUP_REMOVED lines=16> */
[----:B0-----:R-:W-:-:S04]  /*1100*/  IMAD.WIDE.U32 R64, R160, 0x2, R108 ;  /* 0x00000002a0407825 */ /* 0x001fc800078e006c */
[----:B------:R-:W-:Y:S01]  /*1110*/  FADD.FTZ R110, R111, R106 ;  /* 0x0000006a6f6e7221 */ /* 0x000fe20000010000 */
[----:B------:R-:W-:Y:S01]  /*1120*/  FFMA.FTZ R112, R106, R106, R113 ;  /* 0x0000006a6a707223 */ /* 0x000fe20000010071 */
[----:B-1----:R-:W-:-:S04]  /*1130*/  IMAD.WIDE.U32 R66, R160, 0x2, R66 ;  /* 0x00000002a0427825 */ /* 0x002fc800078e0042 */
[----:B------:R-:W-:Y:S01]  /*1140*/  FADD.FTZ R109, R110, R107 ;  /* 0x0000006b6e6d7221 */ /* 0x000fe20000010000 */
[----:B------:R-:W-:Y:S01]  /*1150*/  FFMA.FTZ R111, R107, R107, R112 ;  /* 0x0000006b6b6f7223 */ /* 0x000fe20000010070 */
[----:B------:R-:W5:Y:S01]  /*1160*/  LDG.E.64.CONSTANT R64, desc[UR18][R64.64] ;  /* 0x0000001240407981 */ /* 0x000f62000c1e9b00 */
[----:B------:R-:W-:-:S03]  /*1170*/  HADD2.F32 R108, -RZ, R68.H0_H0 ;  /* 0x20000044ff6c7230 */ /* 0x000fc60000004100 */
[----:B------:R-:W5:Y:S01]  /*1180*/  LDG.E.64.CONSTANT R66, desc[UR18][R66.64] ;  /* 0x0000001242427981 */ /* 0x000f62000c1e9b00 */
[----:B------:R-:W-:Y:S02]  /*1190*/  HADD2.F32 R68, -RZ, R68.H1_H1 ;  /* 0x30000044ff447230 */ /* 0x000fe40000004100 */
        /* <DEDUP_REMOVED lines=209> */
[----:B------:R-:W-:Y:S01]  /*1eb0*/  ISETP.GT.U32.AND P1, PT, R2, 0xf, PT ;  /* 0x0000000f0200780c */ /* 0x000fe20003f24070 */
[----:B------:R-:W-:Y:S02]  /*1ec0*/  HADD2.F32 R103, -RZ, R103.H1_H1 ;  /* 0x30000067ff677230 */ /* 0x000fe40000004100 */
        /* <DEDUP_REMOVED lines=30> */
[----:B------:R-:W-:-:S02]  /*20b0*/  SHF.R.U32.HI R74, RZ, 0x2, R74 ;  /* 0x00000002ff4a7819 */ /* 0x000fc4000001164a */
[C---:B------:R-:W-:Y:S02]  /*20c0*/  LEA R73, R4.reuse, R73, 0x3 ;  /* 0x0000004904497211 */ /* 0x040fe400078e18ff */
[----:B------:R-:W0:Y:S01]  /*20d0*/  LDS.64 R70, [R71] ;  /* 0x0000000047467984 */ /* 0x000e220000000a00 */
[----:B------:R-:W-:Y:S01]  /*20e0*/  LEA R75, R4, R75, 0x3 ;  /* 0x0000004b044b7211 */ /* 0x000fe200078e18ff */
[----:B------:R-:W-:Y:S02]  /*20f0*/  IMAD R77, R74, R77, UR16 ;  /* 0x000000104a4d7e24 */ /* 0x000fe4000f8e024d */
[----:B------:R-:W1:Y:S03]  /*2100*/  LDS.64 R72, [R73] ;  /* 0x0000000049487984 */ /* 0x000e660000000a00 */
[----:B------:R-:W-:Y:S01]  /*2110*/  LEA R77, R4, R77, 0x3 ;  /* 0x0000004d044d7211 */ /* 0x000fe200078e18ff */
[----:B------:R-:W2:Y:S05]  /*2120*/  LDS.64 R74, [R75] ;  /* 0x000000004b4a7984 */ /* 0x000eaa0000000a00 */
[----:B------:R-:W3:Y:S01]  /*2130*/  LDS.64 R76, [R77] ;  /* 0x000000004d4c7984 */ /* 0x000ee20000000a00 */
[----:B0-----:R-:W-:Y:S01]  /*2140*/  FADD.FTZ R79, RZ, R70 ;  /* 0x00000046ff4f7221 */ /* 0x001fe20000010000 */
[----:B------:R-:W-:Y:S01]  /*2150*/  FADD.FTZ R70, RZ, R71 ;  /* 0x00000047ff467221 */ /* 0x000fe20000010000 */
[----:B------:R-:W-:-:S02]  /*2160*/  IADD3 R71, PT, PT, R82, 0x10, RZ ;  /* 0x0000001052477810 */ /* 0x000fc40007ffe0ff */
[----:B-1----:R-:W-:Y:S01]  /*2170*/  FADD.FTZ R79, R79, R72 ;  /* 0x000000484f4f7221 */ /* 0x002fe20000010000 */
[----:B------:R-:W-:Y:S01]  /*2180*/  FADD.FTZ R70, R70, R73 ;  /* 0x0000004946467221 */ /* 0x000fe20000010000 */
[----:B------:R-:W-:Y:S02]  /*2190*/  SHF.R.U32.HI R71, RZ, 0x2, R71 ;  /* 0x00000002ff477819 */ /* 0x000fe40000011647 */
[----:B--2---:R-:W-:Y:S01]  /*21a0*/  FADD.FTZ R79, R79, R74 ;  /* 0x0000004a4f4f7221 */ /* 0x004fe20000010000 */
[----:B------:R-:W-:Y:S01]  /*21b0*/  MOV R74, 0x28 ;  /* 0x00000028004a7802 */ /* 0x000fe20000000f00 */
[----:B------:R-:W-:Y:S01]  /*21c0*/  FADD.FTZ R70, R70, R75 ;  /* 0x0000004b46467221 */ /* 0x000fe20000010000 */
[----:B------:R-:W-:Y:S01]  /*21d0*/  IADD3 R72, PT, PT, R82, 0x18, RZ ;  /* 0x0000001852487810 */ /* 0x000fe20007ffe0ff */
[----:B------:R-:W-:Y:S02]  /*21e0*/  HFMA2 R75, -RZ, RZ, 0, 2.384185791015625e-06 ;  /* 0x00000028ff4b7431 */ /* 0x000fe400000001ff */
[----:B---3--:R-:W-:Y:S01]  /*21f0*/  FADD.FTZ R83, R79, R76 ;  /* 0x0000004c4f537221 */ /* 0x008fe20000010000 */
[----:B------:R-:W-:-:S02]  /*2200*/  IMAD R71, R71, R74, UR16 ;  /* 0x0000001047477e24 */ /* 0x000fc4000f8e024a */
[----:B------:R-:W-:Y:S01]  /*2210*/  FADD.FTZ R84, R70, R77 ;  /* 0x0000004d46547221 */ /* 0x000fe20000010000 */
[----:B------:R-:W-:Y:S01]  /*2220*/  HFMA2 R77, -RZ, RZ, 0, 2.384185791015625e-06 ;  /* 0x00000028ff4d7431 */ /* 0x000fe200000001ff */
[----:B------:R-:W-:Y:S02]  /*2230*/  IADD3 R70, PT, PT, R82, 0x14, RZ ;  /* 0x0000001452467810 */ /* 0x000fe40007ffe0ff */
[----:B------:R-:W-:Y:S02]  /*2240*/  LEA R80, R4, R71, 0x3 ;  /* 0x0000004704507211 */ /* 0x000fe400078e18ff */
[----:B------:R-:W-:Y:S02]  /*2250*/  SHF.R.U32.HI R70, RZ, 0x2, R70 ;  /* 0x00000002ff467819 */ /* 0x000fe40000011646 */
[----:B------:R-:W-:Y:S02]  /*2260*/  SHF.R.U32.HI R72, RZ, 0x2, R72 ;  /* 0x00000002ff487819 */ /* 0x000fe40000011648 */
[----:B------:R-:W0:Y:S01]  /*2270*/  LDS.64 R80, [R80] ;  /* 0x0000000050507984 */ /* 0x000e220000000a00 */
[----:B------:R-:W-:Y:S01]  /*2280*/  MOV R79, 0x28 ;  /* 0x00000028004f7802 */ /* 0x000fe20000000f00 */
[----:B------:R-:W-:Y:S01]  /*2290*/  IMAD R77, R70, R77, UR16 ;  /* 0x00000010464d7e24 */ /* 0x000fe2000f8e024d */
[----:B------:R-:W-:-:S02]  /*22a0*/  IADD3 R70, PT, PT, R82, 0x1c, RZ ;  /* 0x0000001c52467810 */ /* 0x000fc40007ffe0ff */
[----:B------:R-:W-:Y:S01]  /*22b0*/  IADD3 R71, PT, PT, R82, 0x24, RZ ;  /* 0x0000002452477810 */ /* 0x000fe20007ffe0ff */
[----:B------:R-:W-:Y:S01]  /*22c0*/  IMAD R79, R72, R79, UR16 ;  /* 0x00000010484f7e24 */ /* 0x000fe2000f8e024f */
[C---:B------:R-:W-:Y:S01]  /*22d0*/  LEA R78, R4.reuse, R77, 0x3 ;  /* 0x0000004d044e7211 */ /* 0x040fe200078e18ff */
[----:B------:R-:W-:Y:S01]  /*22e0*/  HFMA2 R72, -RZ, RZ, 0, 2.384185791015625e-06 ;  /* 0x00000028ff487431 */ /* 0x000fe200000001ff */
[----:B------:R-:W-:Y:S02]  /*22f0*/  SHF.R.U32.HI R70, RZ, 0x2, R70 ;  /* 0x00000002ff467819 */ /* 0x000fe40000011646 */
[----:B------:R-:W-:Y:S02]  /*2300*/  LEA R76, R4, R79, 0x3 ;  /* 0x0000004f044c7211 */ /* 0x000fe400078e18ff */
[----:B------:R-:W1:Y:S01]  /*2310*/  LDS.64 R78, [R78] ;  /* 0x000000004e4e7984 */ /* 0x000e620000000a00 */
[----:B------:R-:W-:Y:S01]  /*2320*/  IMAD R75, R70, R75, UR16 ;  /* 0x00000010464b7e24 */ /* 0x000fe2000f8e024b */
[----:B------:R-:W-:-:S02]  /*2330*/  IADD3 R70, PT, PT, R82, 0x20, RZ ;  /* 0x0000002052467810 */ /* 0x000fc40007ffe0ff */
[----:B------:R-:W2:Y:S01]  /*2340*/  LDS.64 R76, [R76] ;  /* 0x000000004c4c7984 */ /* 0x000ea20000000a00 */
[----:B------:R-:W-:Y:S02]  /*2350*/  SHF.R.U32.HI R73, RZ, 0x2, R71 ;  /* 0x00000002ff497819 */ /* 0x000fe40000011647 */
[----:B------:R-:W-:Y:S02]  /*2360*/  SHF.R.U32.HI R70, RZ, 0x2, R70 ;  /* 0x00000002ff467819 */ /* 0x000fe40000011646 */
[----:B------:R-:W-:Y:S01]  /*2370*/  MOV R71, 0x28 ;  /* 0x0000002800477802 */ /* 0x000fe20000000f00 */
[----:B------:R-:W-:-:S04]  /*2380*/  IMAD R73, R73, R72, UR16 ;  /* 0x0000001049497e24 */ /* 0x000fc8000f8e0248 */
[----:B------:R-:W-:Y:S01]  /*2390*/  IMAD R71, R70, R71, UR16 ;  /* 0x0000001046477e24 */ /* 0x000fe2000f8e0247 */
[----:B------:R-:W-:Y:S02]  /*23a0*/  IADD3 R70, PT, PT, R82, 0x28, RZ ;  /* 0x0000002852467810 */ /* 0x000fe40007ffe0ff */
[C---:B------:R-:W-:Y:S02]  /*23b0*/  LEA R73, R4.reuse, R73, 0x3 ;  /* 0x0000004904497211 */ /* 0x040fe400078e18ff */
[----:B------:R-:W-:Y:S02]  /*23c0*/  SHF.R.U32.HI R85, RZ, 0x2, R70 ;  /* 0x00000002ff557819 */ /* 0x000fe40000011646 */
[C---:B------:R-:W-:Y:S02]  /*23d0*/  LEA R70, R4.reuse, R75, 0x3 ;  /* 0x0000004b04467211 */ /* 0x040fe400078e18ff */
[----:B------:R-:W-:Y:S01]  /*23e0*/  LEA R74, R4, R71, 0x3 ;  /* 0x00000047044a7211 */ /* 0x000fe200078e18ff */
[----:B------:R-:W-:-:S02]  /*23f0*/  IMAD R85, R85, R72, UR16 ;  /* 0x0000001055557e24 */ /* 0x000fc4000f8e0248 */
[----:B------:R-:W-:Y:S01]  /*2400*/  LDS.64 R72, [R73] ;  /* 0x0000000049487984 */ /* 0x000fe20000000a00 */
[----:B0-----:R-:W-:Y:S01]  /*2410*/  FADD.FTZ R84, R84, R81 ;  /* 0x0000005154547221 */ /* 0x001fe20000010000 */
[----:B------:R-:W-:Y:S01]  /*2420*/  IADD3 R81, PT, PT, R82, 0x2c, RZ ;  /* 0x0000002c52517810 */ /* 0x000fe20007ffe0ff */
[----:B------:R-:W-:Y:S01]  /*2430*/  FADD.FTZ R83, R83, R80 ;  /* 0x0000005053537221 */ /* 0x000fe20000010000 */
[----:B------:R-:W0:Y:S01]  /*2440*/  LDS.64 R70, [R70] ;  /* 0x0000000046467984 */ /* 0x000e220000000a00 */
[----:B------:R-:W-:Y:S02]  /*2450*/  LEA R80, R4, R85, 0x3 ;  /* 0x0000005504507211 */ /* 0x000fe400078e18ff */
[----:B------:R-:W-:Y:S01]  /*2460*/  SHF.R.U32.HI R85, RZ, 0x2, R81 ;  /* 0x00000002ff557819 */ /* 0x000fe20000011651 */
[----:B------:R-:W3:Y:S04]  /*2470*/  LDS.64 R74, [R74] ;  /* 0x000000004a4a7984 */ /* 0x000ee80000000a00 */
[----:B------:R-:W-:Y:S01]  /*2480*/  IMAD R85, R85, R162, UR16 ;  /* 0x0000001055557e24 */ /* 0x000fe2000f8e02a2 */
[----:B------:R-:W4:Y:S01]  /*2490*/  LDS.64 R80, [R80] ;  /* 0x0000000050507984 */ /* 0x000f220000000a00 */
[----:B-1----:R-:W-:Y:S01]  /*24a0*/  FADD.FTZ R83, R83, R78 ;  /* 0x0000004e53537221 */ /* 0x002fe20000010000 */
[----:B------:R-:W-:Y:S01]  /*24b0*/  FADD.FTZ R84, R84, R79 ;  /* 0x0000004f54547221 */ /* 0x000fe20000010000 */
[----:B------:R-:W-:-:S02]  /*24c0*/  MOV R79, 0x28 ;  /* 0x00000028004f7802 */ /* 0x000fc40000000f00 */
[----:B------:R-:W-:Y:S01]  /*24d0*/  LEA R85, R4, R85, 0x3 ;  /* 0x0000005504557211 */ /* 0x000fe200078e18ff */
[----:B--2---:R-:W-:Y:S01]  /*24e0*/  FADD.FTZ R83, R83, R76 ;  /* 0x0000004c53537221 */ /* 0x004fe20000010000 */
[----:B------:R-:W-:-:S03]  /*24f0*/  FADD.FTZ R84, R84, R77 ;  /* 0x0000004d54547221 */ /* 0x000fc60000010000 */
[----:B------:R1:W2:Y:S02]  /*2500*/  LDS.64 R76, [R85] ;  /* 0x00000000554c7984 */ /* 0x0002a40000000a00 */
[----:B-1----:R-:W-:Y:S01]  /*2510*/  MOV R85, 0x28 ;  /* 0x0000002800557802 */ /* 0x002fe20000000f00 */
[----:B0-----:R-:W-:Y:S01]  /*2520*/  FADD.FTZ R84, R84, R71 ;  /* 0x0000004754547221 */ /* 0x001fe20000010000 */
[----:B------:R-:W-:Y:S01]  /*2530*/  FADD.FTZ R83, R83, R70 ;  /* 0x0000004653537221 */ /* 0x000fe20000010000 */
[----:B------:R-:W-:Y:S01]  /*2540*/  HFMA2 R71, -RZ, RZ, 0, 2.384185791015625e-06 ;  /* 0x00000028ff477431 */ /* 0x000fe200000001ff */
[----:B------:R-:W-:Y:S01]  /*2550*/  IADD3 R70, PT, PT, R82, 0x30, RZ ;  /* 0x0000003052467810 */ /* 0x000fe20007ffe0ff */
[----:B---3--:R-:W-:Y:S01]  /*2560*/  FADD.FTZ R84, R84, R75 ;  /* 0x0000004b54547221 */ /* 0x008fe20000010000 */
[----:B------:R-:W-:Y:S01]  /*2570*/  FADD.FTZ R83, R83, R74 ;  /* 0x0000004a53537221 */ /* 0x000fe20000010000 */
[----:B------:R-:W-:Y:S02]  /*2580*/  MOV R75, 0x28 ;  /* 0x00000028004b7802 */ /* 0x000fe40000000f00 */
[----:B------:R-:W-:Y:S01]  /*2590*/  SHF.R.U32.HI R70, RZ, 0x2, R70 ;  /* 0x00000002ff467819 */ /* 0x000fe20000011646 */
[----:B------:R-:W-:Y:S01]  /*25a0*/  FADD.FTZ R84, R84, R73 ;  /* 0x0000004954547221 */ /* 0x000fe20000010000 */
[----:B------:R-:W-:Y:S01]  /*25b0*/  FADD.FTZ R83, R83, R72 ;  /* 0x0000004853537221 */ /* 0x000fe20000010000 */
[----:B------:R-:W-:Y:S01]  /*25c0*/  HFMA2 R73, -RZ, RZ, 0, 2.384185791015625e-06 ;  /* 0x00000028ff497431 */ /* 0x000fe200000001ff */
[----:B------:R-:W-:Y:S01]  /*25d0*/  IADD3 R72, PT, PT, R82, 0x38, RZ ;  /* 0x0000003852487810 */ /* 0x000fe20007ffe0ff */
[----:B------:R-:W-:Y:S01]  /*25e0*/  IMAD R71, R70, R71, UR16 ;  /* 0x0000001046477e24 */ /* 0x000fe2000f8e0247 */
[----:B------:R-:W-:Y:S01]  /*25f0*/  IADD3 R70, PT, PT, R82, 0x34, RZ ;  /* 0x0000003452467810 */ /* 0x000fe20007ffe0ff */
[----:B----4-:R-:W-:Y:S01]  /*2600*/  FADD.FTZ R84, R84, R81 ;  /* 0x0000005154547221 */ /* 0x010fe20000010000 */
[----:B------:R-:W-:Y:S01]  /*2610*/  SHF.R.U32.HI R72, RZ, 0x2, R72 ;  /* 0x00000002ff487819 */ /* 0x000fe20000011648 */
[----:B------:R-:W-:Y:S01]  /*2620*/  HFMA2 R81, -RZ, RZ, 0, 2.384185791015625e-06 ;  /* 0x00000028ff517431 */ /* 0x000fe200000001ff */
[----:B------:R-:W-:Y:S01]  /*2630*/  SHF.R.U32.HI R70, RZ, 0x2, R70 ;  /* 0x00000002ff467819 */ /* 0x000fe20000011646 */
[----:B--2---:R-:W-:Y:S01]  /*2640*/  FADD.FTZ R162, R84, R77 ;  /* 0x0000004d54a27221 */ /* 0x004fe20000010000 */
[----:B------:R-:W-:-:S02]  /*2650*/  HFMA2 R77, -RZ, RZ, 0, 2.384185791015625e-06 ;  /* 0x00000028ff4d7431 */ /* 0x000fc400000001ff */
[----:B------:R-:W-:Y:S01]  /*2660*/  IMAD R73, R72, R73, UR16 ;  /* 0x0000001048497e24 */ /* 0x000fe2000f8e0249 */
[----:B------:R-:W-:Y:S01]  /*2670*/  IADD3 R72, PT, PT, R82, 0x40, RZ ;  /* 0x0000004052487810 */ /* 0x000fe20007ffe0ff */
[----:B------:R-:W-:Y:S01]  /*2680*/  IMAD R75, R70, R75, UR16 ;  /* 0x00000010464b7e24 */ /* 0x000fe2000f8e024b */
[----:B------:R-:W-:Y:S01]  /*2690*/  IADD3 R70, PT, PT, R82, 0x3c, RZ ;  /* 0x0000003c52467810 */ /* 0x000fe20007ffe0ff */
[----:B------:R-:W-:Y:S01]  /*26a0*/  FADD.FTZ R83, R83, R80 ;  /* 0x0000005053537221 */ /* 0x000fe20000010000 */
[----:B------:R-:W-:Y:S02]  /*26b0*/  SHF.R.U32.HI R72, RZ, 0x2, R72 ;  /* 0x00000002ff487819 */ /* 0x000fe40000011648 */
        /* <DEDUP_REMOVED lines=11> */
[----:B------:R-:W-:Y:S01]  /*2770*/  LEA R72, R4, R75, 0x3 ;  /* 0x0000004b04487211 */ /* 0x000fe200078e18ff */
[----:B------:R-:W-:Y:S01]  /*2780*/  IMAD R79, R70, R79, UR16 ;  /* 0x00000010464f7e24 */ /* 0x000fe2000f8e024f */
[----:B------:R-:W-:Y:S01]  /*2790*/  LEA R76, R4, R85, 0x3 ;  /* 0x00000055044c7211 */ /* 0x000fe200078e18ff */
[----:B------:R-:W0:Y:S01]  /*27a0*/  LDS.64 R70, [R71] ;  /* 0x0000000047467984 */ /* 0x000e220000000a00 */
[----:B------:R-:W-:-:S02]  /*27b0*/  IADD3 R82, PT, PT, R82, 0x4c, RZ ;  /* 0x0000004c52527810 */ /* 0x000fc40007ffe0ff */
[C---:B------:R-:W-:Y:S01]  /*27c0*/  LEA R78, R4.reuse, R77, 0x3 ;  /* 0x0000004d044e7211 */ /* 0x040fe200078e18ff */
[----:B------:R-:W1:Y:S01]  /*27d0*/  LDS.64 R72, [R72] ;  /* 0x0000000048487984 */ /* 0x000e620000000a00 */
[----:B------:R-:W-:Y:S02]  /*27e0*/  SHF.R.U32.HI R82, RZ, 0x2, R82 ;  /* 0x00000002ff527819 */ /* 0x000fe40000011652 */
[----:B------:R-:W-:Y:S01]  /*27f0*/  MOV R83, 0x28 ;  /* 0x0000002800537802 */ /* 0x000fe20000000f00 */
[----:B------:R-:W2:Y:S01]  /*2800*/  LDS.64 R74, [R74] ;  /* 0x000000004a4a7984 */ /* 0x000ea20000000a00 */
[----:B------:R-:W-:-:S03]  /*2810*/  LEA R80, R4, R79, 0x3 ;  /* 0x0000004f04507211 */ /* 0x000fc600078e18ff */
[----:B------:R-:W3:Y:S01]  /*2820*/  LDS.64 R76, [R76] ;  /* 0x000000004c4c7984 */ /* 0x000ee20000000a00 */
[----:B------:R-:W-:Y:S01]  /*2830*/  IMAD R83, R82, R83, UR16 ;  /* 0x0000001052537e24 */ /* 0x000fe2000f8e0253 */
[C---:B------:R-:W-:Y:S02]  /*2840*/  LEA R82, R4.reuse, R81, 0x3 ;  /* 0x0000005104527211 */ /* 0x040fe400078e18ff */
[----:B------:R-:W4:Y:S02]  /*2850*/  LDS.64 R78, [R78] ;  /* 0x000000004e4e7984 */ /* 0x000f240000000a00 */
[----:B------:R-:W-:Y:S02]  /*2860*/  LEA R84, R4, R83, 0x3 ;  /* 0x0000005304547211 */ /* 0x000fe400078e18ff */
        /* <DEDUP_REMOVED lines=19> */
.L_x_1637:
[----:B------:R-:W-:Y:S05]  /*29a0*/  BSYNC.RECONVERGENT B0 ;  /* 0x0000000000007941 */ /* 0x000fea0003800200 */
.L_x_1636:
        /* <DEDUP_REMOVED lines=28> */
.L_x_1639:
        /* <DEDUP_REMOVED lines=8> */
.L_x_1638:
        /* <DEDUP_REMOVED lines=12> */
.L_x_1641:
[----:B------:R-:W-:Y:S05]  /*2cb0*/  BSYNC.RECONVERGENT B0 ;  /* 0x0000000000007941 */ /* 0x000fea0003800200 */
.L_x_1640:
[----:B0-----:R-:W0:Y:S01]  /*2cc0*/  SHFL.BFLY PT, R70, R75, 0x1, 0x1f ;  /* 0x0c201f004b467f89 */ /* 0x001e2200000e0000 */
[----:B------:R-:W-:Y:S01]  /*2cd0*/  LOP3.LUT P1, RZ, R2, 0x3f9, RZ, 0xc0, !PT ;  /* 0x000003f902ff7812 */ /* 0x000fe2000782c0ff */
[----:B------:R-:W-:Y:S02]  /*2ce0*/  BSSY.RECONVERGENT B0, `(.L_x_1642) ;  /* 0x0000017000007945 */ /* 0x000fe40003800200 */
[----:B------:R-:W1:Y:S01]  /*2cf0*/  SHFL.BFLY PT, R71, R74, 0x1, 0x1f ;  /* 0x0c201f004a477f89 */ /* 0x000e6200000e0000 */
[----:B0-----:R-:W-:-:S09]  /*2d00*/  FADD.FTZ R70, R70, R75 ;  /* 0x0000004b46467221 */ /* 0x001fd20000010000 */
        /* <DEDUP_REMOVED lines=10> */
[----:B------:R-:W-:Y:S02]  /*2db0*/  IADD3 R72, PT, PT, R2, UR9, RZ ;  /* 0x0000000902487c10 */ /* 0x000fe4000fffe0ff */
[----:B------:R-:W-:Y:S02]  /*2dc0*/  MOV R73, UR21 ;  /* 0x0000001500497c02 */ /* 0x000fe40008000f00 */
[----:B------:R-:W-:Y:S02]  /*2dd0*/  SHF.L.U32 R72, R72, 0x1, RZ ;  /* 0x0000000148487819 */ /* 0x000fe400000006ff */
[----:B------:R-:W-:Y:S02]  /*2de0*/  MOV R74, UR21 ;  /* 0x00000015004a7c02 */ /* 0x000fe40008000f00 */
[----:B------:R-:W-:-:S02]  /*2df0*/  LEA R73, P1, R73, R72, 0x5 ;  /* 0x0000004849497211 */ /* 0x000fc400078228ff */
[----:B------:R-:W-:-:S04]  /*2e00*/  MOV R75, UR24 ;  /* 0x00000018004b7c02 */ /* 0x000fc80008000f00 */
[----:B------:R-:W-:Y:S02]  /*2e10*/  LEA.HI.X R74, R74, RZ, R75, 0x5, P1 ;  /* 0x000000ff4a4a7211 */ /* 0x000fe400008f2c4b */
[----:B-1----:R-:W-:-:S04]  /*2e20*/  LEA R72, P1, R73, UR22, 0x2 ;  /* 0x0000001649487c11 */ /* 0x002fc8000f8210ff */
[----:B------:R-:W-:-:S05]  /*2e30*/  LEA.HI.X R73, R73, UR23, R74, 0x2, P1 ;  /* 0x0000001749497c11 */ /* 0x000fca00088f144a */
[----:B0-----:R1:W-:Y:S04]  /*2e40*/  STG.E.64 desc[UR18][R72.64], R70 ;  /* 0x0000004648007986 */ /* 0x0013e8000c101b12 */
.L_x_1643:
[----:B------:R-:W-:Y:S05]  /*2e50*/  BSYNC.RECONVERGENT B0 ;  /* 0x0000000000007941 */ /* 0x000fea0003800200 */
.L_x_1642:
[----:B------:R-:W-:Y:S01]  /*2e60*/  IMAD.HI.U32 R160, R160, -0x33333333, RZ ;  /* 0xcccccccda0a07827 */ /* 0x000fe200078e00ff */
[----:B------:R-:W2:Y:S03]  /*2e70*/  LDCU.64 UR22, c[0x0][0x380] ;  /* 0x00007000ff1677ac */ /* 0x000ea60008000a00 */
[----:B-1---5:R-:W-:Y:S01]  /*2e80*/  HADD2.F32 R73, -RZ, R64.H0_H0 ;  /* 0x20000040ff497230 */ /* 0x022fe20000004100 */
[----:B------:R-:W-:Y:S01]  /*2e90*/  LEA.HI R160, R160, -UR9, RZ, 0x1a ;  /* 0x80000009a0a07c11 */ /* 0x000fe2000f8fd0ff */
[----:B------:R-:W1:Y:S01]  /*2ea0*/  LDCU UR9, c[0x0][0x3a0] ;  /* 0x00007400ff0977ac */ /* 0x000e620008000800 */
[----:B------:R-:W-:Y:S02]  /*2eb0*/  HADD2.F32 R72, -RZ, R66.H0_H0 ;  /* 0x20000042ff487230 */ /* 0x000fe40000004100 */
[----:B0-----:R-:W-:Y:S01]  /*2ec0*/  LEA R70, R160, UR10, 0x3 ;  /* 0x0000000aa0467c11 */ /* 0x001fe2000f8e18ff */
[----:B------:R-:W-:Y:S01]  /*2ed0*/  HADD2.F32 R64, -RZ, R64.H1_H1 ;  /* 0x30000040ff407230 */ /* 0x000fe20000004100 */
[----:B------:R-:W-:Y:S01]  /*2ee0*/  UISETP.GE.U32.AND UP0, UPT, UR13, UR20, UPT ;  /* 0x000000140d00728c */ /* 0x000fe2000bf06070 */
[----:B------:R-:W-:Y:S01]  /*2ef0*/  HADD2.F32 R66, -RZ, R66.H1_H1 ;  /* 0x30000042ff427230 */ /* 0x000fe20000004100 */
[----:B------:R-:W-:-:S02]  /*2f00*/  ULOP3.LUT UR4, UR4, 0x1, URZ, 0x3c, !UPT ;  /* 0x0000000104047892 */ /* 0x000fc4000f8e3cff */
[----:B------:R-:W1:Y:S01]  /*2f10*/  LDS.64 R70, [R70] ;  /* 0x0000000046467984 */ /* 0x000e620000000a00 */
[----:B------:R-:W-:Y:S01]  /*2f20*/  UISETP.GE.AND.EX UP0, UPT, UR5, UR14, UPT, UP0 ;  /* 0x0000000e0500728c */ /* 0x000fe2000bf06300 */
        /* <DEDUP_REMOVED lines=258> */
[----:B------:R-:W-:-:S02]  /*3f50*/  HADD2.F32 R71, -RZ, R65.H0_H0 ;  /* 0x20000041ff477230 */ /* 0x000fc40000004100 */
        /* <DEDUP_REMOVED lines=32> */
[----:B------:R-:W-:-:S02]  /*4160*/  HADD2.F32 R65, -RZ, R65.H1_H1 ;  /* 0x30000041ff417230 */ /* 0x000fc40000004100 */
[C-C-:B------:R-:W-:Y:S01]  /*4170*/  FFMA.FTZ R101, R73.reuse, R101, R72.reuse ;  /* 0x0000006549657223 */ /* 0x140fe20000010048 */
[--C-:B------:R-:W-:Y:S02]  /*4180*/  HADD2.F32 R64, -RZ, R67.reuse.H1_H1 ;  /* 0x30000043ff407230 */ /* 0x100fe40000004100 */
        /* <DEDUP_REMOVED lines=31> */
[----:B------:R-:W-:-:S02]  /*4380*/  HADD2.F32 R73, -RZ, R67.H0_H0 ;  /* 0x20000043ff497230 */ /* 0x000fc40000004100 */
[--C-:B------:R-:W-:Y:S01]  /*4390*/  FFMA.FTZ R70, R65, R70, R64.reuse ;  /* 0x0000004641467223 */ /* 0x100fe20000010040 */
[----:B------:R-:W-:Y:S01]  /*43a0*/  FMUL.FTZ R72, R101, -1.4426950216293334961 ;  /* 0xbfb8aa3b65487820 */ /* 0x000fe20000410000 */
[----:B------:R-:W-:Y:S01]  /*43b0*/  FMUL.FTZ R67, R159, -1.4426950216293334961 ;  /* 0xbfb8aa3b9f437820 */ /* 0x000fe20000410000 */
[----:B------:R-:W-:Y:S01]  /*43c0*/  FMUL.FTZ R76, R13, -1.4426950216293334961 ;  /* 0xbfb8aa3b0d4c7820 */ /* 0x000fe20000410000 */
[--C-:B------:R-:W-:Y:S01]  /*43d0*/  FFMA.FTZ R66, R14, R71, R73.reuse ;  /* 0x000000470e427223 */ /* 0x100fe20000010049 */
[----:B------:R-:W-:Y:S01]  /*43e0*/  FMUL.FTZ R74, R70, -1.4426950216293334961 ;  /* 0xbfb8aa3b464a7820 */ /* 0x000fe20000410000 */
[----:B------:R-:W0:Y:S01]  /*43f0*/  MUFU.EX2 R14, R72 ;  /* 0x00000048000e7308 */ /* 0x000e220000000800 */
[C-C-:B------:R-:W-:Y:S01]  /*4400*/  FFMA.FTZ R18, R71.reuse, R18, R73.reuse ;  /* 0x0000001247127223 */ /* 0x140fe20000010049 */
[----:B------:R-:W-:Y:S01]  /*4410*/  FMUL.FTZ R77, R66, -1.4426950216293334961 ;  /* 0xbfb8aa3b424d7820 */ /* 0x000fe20000410000 */
        /* <DEDUP_REMOVED lines=20> */
[--C-:B------:R-:W-:Y:S01]  /*4560*/  FFMA.FTZ R123, R71, R123, R73.reuse ;  /* 0x0000007b477b7223 */ /* 0x100fe20000010049 */
        /* <DEDUP_REMOVED lines=8> */
[C-C-:B------:R-:W-:Y:S01]  /*45f0*/  FFMA.FTZ R90, R71.reuse, R90, R73.reuse ;  /* 0x0000005a475a7223 */ /* 0x140fe20000010049 */
[----:B---3--:R-:W-:Y:S01]  /*4600*/  FADD.FTZ R163, R74, 1 ;  /* 0x3f8000004aa37421 */ /* 0x008fe20000010000 */
[C-C-:B------:R-:W-:Y:S01]  /*4610*/  FFMA.FTZ R92, R71.reuse, R92, R73.reuse ;  /* 0x0000005c475c7223 */ /* 0x140fe20000010049 */
[C-C-:B------:R-:W-:Y:S01]  /*4620*/  FFMA.FTZ R94, R71.reuse, R94, R73.reuse ;  /* 0x0000005e475e7223 */ /* 0x140fe20000010049 */
[C-C-:B------:R-:W-:Y:S01]  /*4630*/  FFMA.FTZ R96, R71.reuse, R96, R73.reuse ;  /* 0x0000006047607223 */ /* 0x140fe20000010049 */
[C-C-:B------:R-:W-:Y:S01]  /*4640*/  FFMA.FTZ R98, R71.reuse, R98, R73.reuse ;  /* 0x0000006247627223 */ /* 0x140fe20000010049 */
[----:B------:R-:W-:Y:S01]  /*4650*/  FFMA.FTZ R100, R71, R100, R73 ;  /* 0x0000006447647223 */ /* 0x000fe20000010049 */
[----:B------:R-:W0:Y:S01]  /*4660*/  MUFU.RCP R164, R164 ;  /* 0x000000a400a47308 */ /* 0x000e220000001000 */
[--C-:B------:R-:W-:Y:S01]  /*4670*/  FFMA.FTZ R71, R65, R27, R64.reuse ;  /* 0x0000001b41477223 */ /* 0x100fe20000010040 */
[--C-:B------:R-:W-:Y:S01]  /*4680*/  FFMA.FTZ R15, R15, R65, R64.reuse ;  /* 0x000000410f0f7223 */ /* 0x100fe20000010040 */
[C-C-:B------:R-:W-:Y:S01]  /*4690*/  FFMA.FTZ R19, R65.reuse, R19, R64.reuse ;  /* 0x0000001341137223 */ /* 0x140fe20000010040 */
[--C-:B------:R-:W-:Y:S01]  /*46a0*/  FFMA.FTZ R73, R65, R51, R64.reuse ;  /* 0x0000003341497223 */ /* 0x100fe20000010040 */
[----:B------:R-:W-:Y:S01]  /*46b0*/  FMUL.FTZ R79, R18, -1.4426950216293334961 ;  /* 0xbfb8aa3b124f7820 */ /* 0x000fe20000410000 */
[----:B------:R-:W-:Y:S01]  /*46c0*/  FMUL.FTZ R78, R15, -1.4426950216293334961 ;  /* 0xbfb8aa3b0f4e7820 */ /* 0x000fe20000410000 */
        /* <DEDUP_REMOVED lines=8> */
[--C-:B------:R-:W-:Y:S01]  /*4750*/  FFMA.FTZ R59, R65, R59, R64.reuse ;  /* 0x0000003b413b7223 */ /* 0x100fe20000010040 */
[----:B------:R-:W3:Y:S01]  /*4760*/  MUFU.RCP R163, R163 ;  /* 0x000000a300a37308 */ /* 0x000ee20000001000 */
        /* <DEDUP_REMOVED lines=16> */
[----:B---3--:R-:W-:Y:S01]  /*4870*/  FMUL.FTZ R70, R70, R163 ;  /* 0x000000a346467220 */ /* 0x008fe20000410000 */
[C-C-:B------:R-:W-:Y:S01]  /*4880*/  FFMA.FTZ R146, R65.reuse, R146, R64.reuse ;  /* 0x0000009241927223 */ /* 0x140fe20000010040 */
[C-C-:B------:R-:W-:Y:S01]  /*4890*/  FFMA.FTZ R148, R65.reuse, R148, R64.reuse ;  /* 0x0000009441947223 */ /* 0x140fe20000010040 */
[C-C-:B------:R-:W-:Y:S01]  /*48a0*/  FFMA.FTZ R150, R65.reuse, R150, R64.reuse ;  /* 0x0000009641967223 */ /* 0x140fe20000010040 */
[C-C-:B------:R-:W-:Y:S01]  /*48b0*/  FFMA.FTZ R152, R65.reuse, R152, R64.reuse ;  /* 0x0000009841987223 */ /* 0x140fe20000010040 */
[C-C-:B------:R-:W-:Y:S01]  /*48c0*/  FFMA.FTZ R154, R65.reuse, R154, R64.reuse ;  /* 0x0000009a419a7223 */ /* 0x140fe20000010040 */
[C-C-:B------:R-:W-:Y:S01]  /*48d0*/  FFMA.FTZ R156, R65.reuse, R156, R64.reuse ;  /* 0x0000009c419c7223 */ /* 0x140fe20000010040 */
[----:B------:R-:W-:Y:S01]  /*48e0*/  FFMA.FTZ R158, R65, R158, R64 ;  /* 0x0000009e419e7223 */ /* 0x000fe20000010040 */
[----:B-1----:R-:W-:Y:S01]  /*48f0*/  FMUL.FTZ R78, R17, -1.4426950216293334961 ;  /* 0xbfb8aa3b114e7820 */ /* 0x002fe20000410000 */
[----:B------:R-:W-:Y:S01]  /*4900*/  FMUL.FTZ R82, R19, -1.4426950216293334961 ;  /* 0xbfb8aa3b13527820 */ /* 0x000fe20000410000 */
[----:B0-----:R-:W-:Y:S01]  /*4910*/  FADD.FTZ R163, R27, 1 ;  /* 0x3f8000001ba37421 */ /* 0x001fe20000010000 */
[----:B------:R-:W-:Y:S01]  /*4920*/  FMUL.FTZ R65, R20, -1.4426950216293334961 ;  /* 0xbfb8aa3b14417820 */ /* 0x000fe20000410000 */
[----:B------:R-:W0:Y:S01]  /*4930*/  MUFU.EX2 R79, R79 ;  /* 0x0000004f004f7308 */ /* 0x000e220000000800 */
[----:B------:R-:W-:Y:S01]  /*4940*/  FMUL.FTZ R83, R21, -1.4426950216293334961 ;  /* 0xbfb8aa3b15537820 */ /* 0x000fe20000410000 */
        /* <DEDUP_REMOVED lines=8> */
[----:B------:R-:W-:Y:S01]  /*49d0*/  FMUL.FTZ R67, R32, -1.4426950216293334961 ;  /* 0xbfb8aa3b20437820 */ /* 0x000fe20000410000 */
[----:B------:R-:W-:Y:S01]  /*49e0*/  FMUL.FTZ R64, R26, -1.4426950216293334961 ;  /* 0xbfb8aa3b1a407820 */ /* 0x000fe20000410000 */
[----:B------:R-:W-:Y:S01]  /*49f0*/  FMUL.FTZ R161, R29, -1.4426950216293334961 ;  /* 0xbfb8aa3b1da17820 */ /* 0x000fe20000410000 */
[----:B------:R-:W-:Y:S01]  /*4a00*/  FMUL.FTZ R75, R0, -1.4426950216293334961 ;  /* 0xbfb8aa3b004b7820 */ /* 0x000fe20000410000 */
[----:B------:R-:W-:Y:S01]  /*4a10*/  FMUL.FTZ R84, R71, -1.4426950216293334961 ;  /* 0xbfb8aa3b47547820 */ /* 0x000fe20000410000 */
[----:B------:R-:W-:Y:S01]  /*4a20*/  FMUL.FTZ R162, R101, R162 ;  /* 0x000000a265a27220 */ /* 0x000fe20000410000 */
[----:B------:R-:W3:Y:S01]  /*4a30*/  MUFU.EX2 R78, R78 ;  /* 0x0000004e004e7308 */ /* 0x000ee20000000800 */
[----:B0-----:R-:W-:Y:S01]  /*4a40*/  FADD.FTZ R79, R79, 1 ;  /* 0x3f8000004f4f7421 */ /* 0x001fe20000010000 */
[----:B------:R-:W-:Y:S01]  /*4a50*/  FMUL.FTZ R101, R31, -1.4426950216293334961 ;  /* 0xbfb8aa3b1f657820 */ /* 0x000fe20000410000 */
[----:B------:R-:W-:Y:S01]  /*4a60*/  FMUL.FTZ R77, R16, -1.4426950216293334961 ;  /* 0xbfb8aa3b104d7820 */ /* 0x000fe20000410000 */
[----:B------:R-:W-:Y:S01]  /*4a70*/  FMUL.FTZ R74, R34, -1.4426950216293334961 ;  /* 0xbfb8aa3b224a7820 */ /* 0x000fe20000410000 */
[----:B------:R-:W-:-:S03]  /*4a80*/  F2FP.F16.F32.PACK_AB R162, R159, R162 ;  /* 0x000000a29fa2723e */ /* 0x000fc600000000ff */
[----:B------:R-:W0:Y:S01]  /*4a90*/  MUFU.EX2 R82, R82 ;  /* 0x0000005200527308 */ /* 0x000e220000000800 */
[----:B-1----:R-:W-:Y:S01]  /*4aa0*/  FMUL.FTZ R27, R13, R164 ;  /* 0x000000a40d1b7220 */ /* 0x002fe20000410000 */
[----:B------:R-:W-:-:S06]  /*4ab0*/  FMUL.FTZ R13, R36, -1.4426950216293334961 ;  /* 0xbfb8aa3b240d7820 */ /* 0x000fcc0000410000 */
[----:B------:R-:W1:Y:S01]  /*4ac0*/  MUFU.RCP R163, R163 ;  /* 0x000000a300a37308 */ /* 0x000e620000001000 */
[----:B---3--:R-:W-:-:S07]  /*4ad0*/  FADD.FTZ R164, R78, 1 ;  /* 0x3f8000004ea47421 */ /* 0x008fce0000010000 */
[----:B------:R-:W3:Y:S01]  /*4ae0*/  MUFU.EX2 R65, R65 ;  /* 0x0000004100417308 */ /* 0x000ee20000000800 */
[----:B0-----:R-:W-:-:S07]  /*4af0*/  FADD.FTZ R82, R82, 1 ;  /* 0x3f80000052527421 */ /* 0x001fce0000010000 */
[----:B------:R-:W0:Y:S01]  /*4b00*/  MUFU.RCP R78, R164 ;  /* 0x000000a4004e7308 */ /* 0x000e220000001000 */
[----:B-1----:R-:W-:-:S07]  /*4b10*/  FMUL.FTZ R66, R66, R163 ;  /* 0x000000a342427220 */ /* 0x002fce0000410000 */
[----:B------:R-:W1:Y:S01]  /*4b20*/  MUFU.RCP R79, R79 ;  /* 0x0000004f004f7308 */ /* 0x000e620000001000 */
[----:B---3--:R-:W-:Y:S01]  /*4b30*/  FADD.FTZ R163, R65, 1 ;  /* 0x3f80000041a37421 */ /* 0x008fe20000010000 */
[----:B------:R-:W-:-:S06]  /*4b40*/  FMUL.FTZ R65, R40, -1.4426950216293334961 ;  /* 0xbfb8aa3b28417820 */ /* 0x000fcc0000410000 */
[----:B------:R-:W3:Y:S01]  /*4b50*/  MUFU.RCP R82, R82 ;  /* 0x0000005200527308 */ /* 0x000ee20000001000 */
[----:B0-----:R-:W-:-:S07]  /*4b60*/  FMUL.FTZ R17, R17, R78 ;  /* 0x0000004e11117220 */ /* 0x001fce0000410000 */
[----:B------:R-:W0:Y:S01]  /*4b70*/  MUFU.RCP R163, R163 ;  /* 0x000000a300a37308 */ /* 0x000e220000001000 */
[----:B-1----:R-:W-:Y:S01]  /*4b80*/  FMUL.FTZ R78, R18, R79 ;  /* 0x0000004f124e7220 */ /* 0x002fe20000410000 */
[----:B------:R-:W-:-:S06]  /*4b90*/  FMUL.FTZ R18, R41, -1.4426950216293334961 ;  /* 0xbfb8aa3b29127820 */ /* 0x000fcc0000410000 */
[----:B------:R-:W1:Y:S01]  /*4ba0*/  MUFU.EX2 R83, R83 ;  /* 0x0000005300537308 */ /* 0x000e620000000800 */
[----:B---3--:R-:W-:Y:S01]  /*4bb0*/  FMUL.FTZ R79, R19, R82 ;  /* 0x00000052134f7220 */ /* 0x008fe20000410000 */
[----:B------:R-:W-:-:S06]  /*4bc0*/  FMUL.FTZ R19, R42, -1.4426950216293334961 ;  /* 0xbfb8aa3b2a137820 */ /* 0x000fcc0000410000 */
[----:B------:R-:W3:Y:S01]  /*4bd0*/  MUFU.EX2 R72, R72 ;  /* 0x0000004800487308 */ /* 0x000ee20000000800 */
[----:B0-----:R-:W-:Y:S01]  /*4be0*/  FMUL.FTZ R82, R20, R163 ;  /* 0x000000a314527220 */ /* 0x001fe20000410000 */
[----:B------:R-:W-:-:S06]  /*4bf0*/  FMUL.FTZ R20, R43, -1.4426950216293334961 ;  /* 0xbfb8aa3b2b147820 */ /* 0x000fcc0000410000 */
[----:B------:R-:W0:Y:S01]  /*4c00*/  MUFU.EX2 R80, R80 ;  /* 0x0000005000507308 */ /* 0x000e220000000800 */
[----:B-1----:R-:W-:-:S07]  /*4c10*/  FADD.FTZ R163, R83, 1 ;  /* 0x3f80000053a37421 */ /* 0x002fce0000010000 */
[----:B------:R-:W1:Y:S01]  /*4c20*/  MUFU.RCP R163, R163 ;  /* 0x000000a300a37308 */ /* 0x000e620000001000 */
[----:B---3--:R-:W-:Y:S01]  /*4c30*/  FADD.FTZ R165, R72, 1 ;  /* 0x3f80000048a57421 */ /* 0x008fe20000010000 */
[----:B------:R-:W-:-:S06]  /*4c40*/  FMUL.FTZ R72, R33, -1.4426950216293334961 ;  /* 0xbfb8aa3b21487820 */ /* 0x000fcc0000410000 */
[----:B------:R-:W3:Y:S01]  /*4c50*/  MUFU.EX2 R160, R160 ;  /* 0x000000a000a07308 */ /* 0x000ee20000000800 */
[----:B0-----:R-:W-:-:S07]  /*4c60*/  FADD.FTZ R83, R80, 1 ;  /* 0x3f80000050537421 */ /* 0x001fce0000010000 */
[----:B------:R-:W0:Y:S01]  /*4c70*/  MUFU.RCP R165, R165 ;  /* 0x000000a500a57308 */ /* 0x000e220000001000 */
[----:B-1----:R-:W-:Y:S01]  /*4c80*/  FMUL.FTZ R80, R21, R163 ;  /* 0x000000a315507220 */ /* 0x002fe20000410000 */
[----:B------:R-:W-:-:S04]  /*4c90*/  FMUL.FTZ R21, R44, -1.4426950216293334961 ;  /* 0xbfb8aa3b2c157820 */ /* 0x000fc80000410000 */
[----:B------:R-:W-:Y:S02]  /*4ca0*/  F2FP.F16.F32.PACK_AB R80, R80, R82 ;  /* 0x000000525050723e */ /* 0x000fe400000000ff */
[----:B------:R-:W-:Y:S01]  /*4cb0*/  MUFU.EX2 R85, R85 ;  /* 0x0000005500557308 */ /* 0x000fe20000000800 */
[----:B---3--:R-:W-:-:S07]  /*4cc0*/  FADD.FTZ R163, R160, 1 ;  /* 0x3f800000a0a37421 */ /* 0x008fce0000010000 */
[----:B------:R-:W-:Y:S01]  /*4cd0*/  MUFU.EX2 R103, R103 ;  /* 0x0000006700677308 */ /* 0x000fe20000000800 */
[----:B0-----:R-:W-:Y:S01]  /*4ce0*/  FMUL.FTZ R102, R102, R165 ;  /* 0x000000a566667220 */ /* 0x001fe20000410000 */
[----:B------:R-:W-:Y:S01]  /*4cf0*/  FADD.FTZ R165, R51, 1 ;  /* 0x3f80000033a57421 */ /* 0x000fe20000010000 */
[----:B------:R-:W-:-:S05]  /*4d00*/  FMUL.FTZ R51, R37, -1.4426950216293334961 ;  /* 0xbfb8aa3b25337820 */ /* 0x000fca0000410000 */
[----:B------:R-:W0:Y:S08]  /*4d10*/  MUFU.RCP R163, R163 ;  /* 0x000000a300a37308 */ /* 0x000e300000001000 */
[----:B------:R-:W1:Y:S08]  /*4d20*/  MUFU.EX2 R14, R14 ;  /* 0x0000000e000e7308 */ /* 0x000e700000000800 */
[----:B------:R3:W4:Y:S01]  /*4d30*/  MUFU.RCP R76, R165 ;  /* 0x000000a5004c7308 */ /* 0x0007220000001000 */
[----:B0-----:R-:W-:Y:S01]  /*4d40*/  FMUL.FTZ R160, R28, R163 ;  /* 0x000000a31ca07220 */ /* 0x001fe20000410000 */
[----:B------:R-:W-:-:S06]  /*4d50*/  FMUL.FTZ R28, R73, -1.4426950216293334961 ;  /* 0xbfb8aa3b491c7820 */ /* 0x000fcc0000410000 */
[----:B------:R-:W0:Y:S01]  /*4d60*/  MUFU.EX2 R81, R81 ;  /* 0x0000005100517308 */ /* 0x000e220000000800 */
[----:B---3--:R-:W-:Y:S01]  /*4d70*/  FADD.FTZ R165, R85, 1 ;  /* 0x3f80000055a57421 */ /* 0x008fe20000010000 */
[----:B-1----:R-:W-:Y:S01]  /*4d80*/  FADD.FTZ R163, R14, 1 ;  /* 0x3f8000000ea37421 */ /* 0x002fe20000010000 */
[----:B------:R-:W-:-:S05]  /*4d90*/  FMUL.FTZ R14, R52, -1.4426950216293334961 ;  /* 0xbfb8aa3b340e7820 */ /* 0x000fca0000410000 */
[----:B------:R1:W3:Y:S01]  /*4da0*/  MUFU.RCP R85, R165 ;  /* 0x000000a500557308 */ /* 0x0002e20000001000 */
[----:B----4-:R-:W-:Y:S01]  /*4db0*/  FMUL.FTZ R76, R15, R76 ;  /* 0x0000004c0f4c7220 */ /* 0x010fe20000410000 */
[----:B------:R-:W-:-:S06]  /*4dc0*/  FMUL.FTZ R15, R38, -1.4426950216293334961 ;  /* 0xbfb8aa3b260f7820 */ /* 0x000fcc0000410000 */
[----:B------:R-:W4:Y:S01]  /*4dd0*/  MUFU.EX2 R67, R67 ;  /* 0x0000004300437308 */ /* 0x000f220000000800 */
[----:B-1----:R-:W-:Y:S01]  /*4de0*/  FADD.FTZ R165, R103, 1 ;  /* 0x3f80000067a57421 */ /* 0x002fe20000010000 */
[----:B0-----:R-:W-:-:S06]  /*4df0*/  FADD.FTZ R164, R81, 1 ;  /* 0x3f80000051a47421 */ /* 0x001fcc0000010000 */
[----:B------:R-:W0:Y:S01]  /*4e00*/  MUFU.EX2 R64, R64 ;  /* 0x0000004000407308 */ /* 0x000e220000000800 */
[----:B---3--:R-:W-:Y:S01]  /*4e10*/  FMUL.FTZ R85, R24, R85 ;  /* 0x0000005518557220 */ /* 0x008fe20000410000 */
[----:B------:R-:W-:-:S06]  /*4e20*/  FMUL.FTZ R24, R47, -1.4426950216293334961 ;  /* 0xbfb8aa3b2f187820 */ /* 0x000fcc0000410000 */
[----:B------:R-:W1:Y:S01]  /*4e30*/  MUFU.RCP R165, R165 ;  /* 0x000000a500a57308 */ /* 0x000e620000001000 */
[----:B----4-:R-:W-:-:S07]  /*4e40*/  FADD.FTZ R67, R67, 1 ;  /* 0x3f80000043437421 */ /* 0x010fce0000010000 */
[----:B------:R-:W3:Y:S01]  /*4e50*/  MUFU.EX2 R161, R161 ;  /* 0x000000a100a17308 */ /* 0x000ee20000000800 */
[----:B0-----:R-:W-:-:S07]  /*4e60*/  FADD.FTZ R103, R64, 1 ;  /* 0x3f80000040677421 */ /* 0x001fce0000010000 */
[----:B------:R-:W-:Y:S01]  /*4e70*/  MUFU.RCP R163, R163 ;  /* 0x000000a300a37308 */ /* 0x000fe20000001000 */
[----:B-1----:R-:W-:Y:S01]  /*4e80*/  FMUL.FTZ R64, R25, R165 ;  /* 0x000000a519407220 */ /* 0x002fe20000410000 */
[----:B------:R-:W-:-:S06]  /*4e90*/  FMUL.FTZ R25, R48, -1.4426950216293334961 ;  /* 0xbfb8aa3b30197820 */ /* 0x000fcc0000410000 */
[----:B------:R-:W-:Y:S01]  /*4ea0*/  MUFU.EX2 R13, R13 ;  /* 0x0000000d000d7308 */ /* 0x000fe20000000800 */
[----:B---3--:R-:W-:-:S07]  /*4eb0*/  FADD.FTZ R165, R161, 1 ;  /* 0x3f800000a1a57421 */ /* 0x008fce0000010000 */
[----:B------:R-:W0:Y:S08]  /*4ec0*/  MUFU.EX2 R75, R75 ;  /* 0x0000004b004b7308 */ /* 0x000e300000000800 */
[----:B------:R-:W1:Y:S08]  /*4ed0*/  MUFU.RCP R83, R83 ;  /* 0x0000005300537308 */ /* 0x000e700000001000 */
[----:B------:R-:W3:Y:S01]  /*4ee0*/  MUFU.RCP R164, R164 ;  /* 0x000000a400a47308 */ /* 0x000ee20000001000 */
[----:B0-----:R-:W-:-:S07]  /*4ef0*/  FADD.FTZ R75, R75, 1 ;  /* 0x3f8000004b4b7421 */ /* 0x001fce0000010000 */
[----:B------:R-:W0:Y:S01]  /*4f00*/  MUFU.EX2 R84, R84 ;  /* 0x0000005400547308 */ /* 0x000e220000000800 */
[----:B-1----:R-:W-:Y:S01]  /*4f10*/  FMUL.FTZ R81, R22, R83 ;  /* 0x0000005316517220 */ /* 0x002fe20000410000 */
[----:B------:R-:W-:-:S06]  /*4f20*/  FMUL.FTZ R22, R45, -1.4426950216293334961 ;  /* 0xbfb8aa3b2d167820 */ /* 0x000fcc0000410000 */
[----:B------:R1:W4:Y:S01]  /*4f30*/  MUFU.RCP R161, R67 ;  /* 0x0000004300a17308 */ /* 0x0003220000001000 */
[----:B---3--:R-:W-:Y:S01]  /*4f40*/  FMUL.FTZ R83, R23, R164 ;  /* 0x000000a417537220 */ /* 0x008fe20000410000 */
[----:B------:R-:W-:-:S04]  /*4f50*/  FMUL.FTZ R23, R46, -1.4426950216293334961 ;  /* 0xbfb8aa3b2e177820 */ /* 0x000fc80000410000 */
[----:B------:R-:W-:Y:S02]  /*4f60*/  F2FP.F16.F32.PACK_AB R81, R83, R81 ;  /* 0x000000515351723e */ /* 0x000fe400000000ff */
[----:B------:R-:W-:Y:S01]  /*4f70*/  MUFU.EX2 R51, R51 ;  /* 0x0000003300337308 */ /* 0x000fe20000000800 */
[----:B-1----:R-:W-:Y:S01]  /*4f80*/  FMUL.FTZ R67, R30, R163 ;  /* 0x000000a31e437220 */ /* 0x002fe20000410000 */
[----:B------:R-:W-:Y:S01]  /*4f90*/  FADD.FTZ R163, R13, 1 ;  /* 0x3f8000000da37421 */ /* 0x000fe20000010000 */
[----:B0-----:R-:W-:Y:S01]  /*4fa0*/  FADD.FTZ R164, R84, 1 ;  /* 0x3f80000054a47421 */ /* 0x001fe20000010000 */
[----:B------:R-:W-:Y:S01]  /*4fb0*/  FMUL.FTZ R13, R57, -1.4426950216293334961 ;  /* 0xbfb8aa3b390d7820 */ /* 0x000fe20000410000 */
[----:B------:R-:W-:-:S03]  /*4fc0*/  FMUL.FTZ R30, R53, -1.4426950216293334961 ;  /* 0xbfb8aa3b351e7820 */ /* 0x000fc60000410000 */
[----:B------:R-:W0:Y:S01]  /*4fd0*/  MUFU.RCP R163, R163 ;  /* 0x000000a300a37308 */ /* 0x000e220000001000 */
[----:B----4-:R-:W-:Y:S01]  /*4fe0*/  FMUL.FTZ R161, R32, R161 ;  /* 0x000000a120a17220 */ /* 0x010fe20000410000 */
[----:B------:R-:W-:-:S06]  /*4ff0*/  FMUL.FTZ R32, R55, -1.4426950216293334961 ;  /* 0xbfb8aa3b37207820 */ /* 0x000fcc0000410000 */
[----:B------:R-:W1:Y:S08]  /*5000*/  MUFU.RCP R75, R75 ;  /* 0x0000004b004b7308 */ /* 0x000e700000001000 */
[----:B------:R-:W3:Y:S01]  /*5010*/  MUFU.RCP R103, R103 ;  /* 0x0000006700677308 */ /* 0x000ee20000001000 */
[----:B0-----:R-:W-:Y:S01]  /*5020*/  FMUL.FTZ R36, R36, R163 ;  /* 0x000000a324247220 */ /* 0x001fe20000410000 */
[----:B------:R-:W-:-:S06]  /*5030*/  FADD.FTZ R163, R51, 1 ;  /* 0x3f80000033a37421 */ /* 0x000fcc0000010000 */
        /* <DEDUP_REMOVED lines=9> */
[----:B------:R-:W0:Y:S01]  /*50d0*/  MUFU.RCP R163, R163 ;  /* 0x000000a300a37308 */ /* 0x000e220000001000 */
[----:B-1----:R-:W-:-:S07]  /*50e0*/  FADD.FTZ R164, R101, 1 ;  /* 0x3f80000065a47421 */ /* 0x002fce0000010000 */
[----:B------:R-:W1:Y:S01]  /*50f0*/  MUFU.EX2 R18, R18 ;  /* 0x0000001200127308 */ /* 0x000e620000000800 */
[----:B---3--:R-:W-:-:S07]  /*5100*/  FADD.FTZ R77, R77, 1 ;  /* 0x3f8000004d4d7421 */ /* 0x008fce0000010000 */
[----:B------:R-:W-:Y:S01]  /*5110*/  MUFU.EX2 R22, R22 ;  /* 0x0000001600167308 */ /* 0x000fe20000000800 */
[----:B0-----:R-:W-:-:S05]  /*5120*/  FMUL.FTZ R37, R37, R163 ;  /* 0x000000a325257220 */ /* 0x001fca0000410000 */
[----:B------:R-:W-:Y:S02]  /*5130*/  F2FP.F16.F32.PACK_AB R36, R37, R36 ;  /* 0x000000242524723e */ /* 0x000fe400000000ff */
[----:B------:R-:W0:Y:S01]  /*5140*/  MUFU.EX2 R0, R0 ;  /* 0x0000000000007308 */ /* 0x000e220000000800 */
[----:B-1----:R-:W-:-:S07]  /*5150*/  FADD.FTZ R163, R18, 1 ;  /* 0x3f80000012a37421 */ /* 0x002fce0000010000 */
[----:B------:R-:W1:Y:S08]  /*5160*/  MUFU.RCP R164, R164 ;  /* 0x000000a400a47308 */ /* 0x000e700000001000 */
[----:B------:R-:W3:Y:S01]  /*5170*/  MUFU.EX2 R72, R72 ;  /* 0x0000004800487308 */ /* 0x000ee20000000800 */
[----:B0-----:R-:W-:-:S07]  /*5180*/  FADD.FTZ R0, R0, 1 ;  /* 0x3f80000000007421 */ /* 0x001fce0000010000 */
[----:B------:R-:W-:Y:S01]  /*5190*/  MUFU.EX2 R71, R71 ;  /* 0x0000004700477308 */ /* 0x000fe20000000800 */
[----:B-1----:R-:W-:Y:S01]  /*51a0*/  FMUL.FTZ R101, R31, R164 ;  /* 0x000000a41f657220 */ /* 0x002fe20000410000 */
[----:B------:R-:W-:-:S04]  /*51b0*/  FMUL.FTZ R31, R54, -1.4426950216293334961 ;  /* 0xbfb8aa3b361f7820 */ /* 0x000fc80000410000 */
[----:B------:R-:W-:Y:S02]  /*51c0*/  F2FP.F16.F32.PACK_AB R67, R101, R67 ;  /* 0x000000436543723e */ /* 0x000fe400000000ff */
[----:B------:R-:W0:Y:S01]  /*51d0*/  MUFU.RCP R77, R77 ;  /* 0x0000004d004d7308 */ /* 0x000e220000001000 */
[----:B---3--:R-:W-:-:S07]  /*51e0*/  FADD.FTZ R164, R72, 1 ;  /* 0x3f80000048a47421 */ /* 0x008fce0000010000 */
[----:B------:R1:W3:Y:S08]  /*51f0*/  MUFU.RCP R18, R163 ;  /* 0x000000a300127308 */ /* 0x0002f00000001000 */
[----:B------:R4:W2:Y:S01]  /*5200*/  MUFU.RCP R72, R0 ;  /* 0x0000000000487308 */ /* 0x0008a20000001000 */
[----:B-1----:R-:W-:Y:S01]  /*5210*/  FADD.FTZ R163, R22, 1 ;  /* 0x3f80000016a37421 */ /* 0x002fe20000010000 */
[----:B0-----:R-:W-:Y:S01]  /*5220*/  FMUL.FTZ R77, R16, R77 ;  /* 0x0000004d104d7220 */ /* 0x001fe20000410000 */
[----:B------:R-:W-:-:S05]  /*5230*/  FMUL.FTZ R16, R39, -1.4426950216293334961 ;  /* 0xbfb8aa3b27107820 */ /* 0x000fca0000410000 */
[----:B------:R0:W1:Y:S01]  /*5240*/  MUFU.RCP R22, R163 ;  /* 0x000000a300167308 */ /* 0x0000620000001000 */
[----:B----4-:R-:W-:Y:S01]  /*5250*/  FMUL.FTZ R0, R56, -1.4426950216293334961 ;  /* 0xbfb8aa3b38007820 */ /* 0x010fe20000410000 */
[----:B---3--:R-:W-:Y:S01]  /*5260*/  FMUL.FTZ R41, R41, R18 ;  /* 0x0000001229297220 */ /* 0x008fe20000410000 */
[----:B------:R-:W-:-:S05]  /*5270*/  FMUL.FTZ R18, R104, -1.4426950216293334961 ;  /* 0xbfb8aa3b68127820 */ /* 0x000fca0000410000 */
[----:B------:R-:W3:Y:S01]  /*5280*/  MUFU.EX2 R74, R74 ;  /* 0x0000004a004a7308 */ /* 0x000ee20000000800 */
[----:B0-----:R-:W-:Y:S01]  /*5290*/  FADD.FTZ R163, R71, 1 ;  /* 0x3f80000047a37421 */ /* 0x001fe20000010000 */
[----:B--2---:R-:W-:Y:S01]  /*52a0*/  FMUL.FTZ R72, R35, R72 ;  /* 0x0000004823487220 */ /* 0x004fe20000410000 */
[----:B------:R-:W-:-:S05]  /*52b0*/  FMUL.FTZ R35, R58, -1.4426950216293334961 ;  /* 0xbfb8aa3b3a237820 */ /* 0x000fca0000410000 */
[----:B------:R-:W0:Y:S01]  /*52c0*/  MUFU.RCP R165, R165 ;  /* 0x000000a500a57308 */ /* 0x000e220000001000 */
[----:B-1----:R-:W-:Y:S01]  /*52d0*/  FMUL.FTZ R45, R45, R22 ;  /* 0x000000162d2d7220 */ /* 0x002fe20000410000 */
[----:B------:R-:W-:-:S06]  /*52e0*/  FMUL.FTZ R22, R108, -1.4426950216293334961 ;  /* 0xbfb8aa3b6c167820 */ /* 0x000fcc0000410000 */
[----:B------:R-:W1:Y:S01]  /*52f0*/  MUFU.RCP R163, R163 ;  /* 0x000000a300a37308 */ /* 0x000e620000001000 */
[----:B---3--:R-:W-:-:S07]  /*5300*/  FADD.FTZ R74, R74, 1 ;  /* 0x3f8000004a4a7421 */ /* 0x008fce0000010000 */
[----:B------:R-:W2:Y:S01]  /*5310*/  MUFU.EX2 R15, R15 ;  /* 0x0000000f000f7308 */ /* 0x000ea20000000800 */
[----:B0-----:R-:W-:-:S07]  /*5320*/  FMUL.FTZ R29, R29, R165 ;  /* 0x000000a51d1d7220 */ /* 0x001fce0000410000 */
[----:B------:R-:W0:Y:S01]  /*5330*/  MUFU.RCP R164, R164 ;  /* 0x000000a400a47308 */ /* 0x000e220000001000 */
[----:B-1----:R-:W-:-:S07]  /*5340*/  FMUL.FTZ R50, R50, R163 ;  /* 0x000000a332327220 */ /* 0x002fce0000410000 */
[----:B------:R-:W1:Y:S01]  /*5350*/  MUFU.EX2 R0, R0 ;  /* 0x0000000000007308 */ /* 0x000e620000000800 */
[----:B--2---:R-:W-:Y:S01]  /*5360*/  FADD.FTZ R51, R15, 1 ;  /* 0x3f8000000f337421 */ /* 0x004fe20000010000 */
[----:B------:R-:W-:-:S06]  /*5370*/  FMUL.FTZ R15, R60, -1.4426950216293334961 ;  /* 0xbfb8aa3b3c0f7820 */ /* 0x000fcc0000410000 */
[----:B------:R-:W2:Y:S01]  /*5380*/  MUFU.EX2 R16, R16 ;  /* 0x0000001000107308 */ /* 0x000ea20000000800 */
[----:B0-----:R-:W-:-:S07]  /*5390*/  FMUL.FTZ R33, R33, R164 ;  /* 0x000000a421217220 */ /* 0x001fce0000410000 */
[----:B------:R0:W3:Y:S01]  /*53a0*/  MUFU.RCP R165, R74 ;  /* 0x0000004a00a57308 */ /* 0x0000e20000001000 */
[----:B-1----:R-:W-:Y:S01]  /*53b0*/  FADD.FTZ R163, R0, 1 ;  /* 0x3f80000000a37421 */ /* 0x002fe20000010000 */
[----:B------:R-:W-:-:S06]  /*53c0*/  FMUL.FTZ R0, R113, -1.4426950216293334961 ;  /* 0xbfb8aa3b71007820 */ /* 0x000fcc0000410000 */
[----:B------:R-:W1:Y:S01]  /*53d0*/  MUFU.EX2 R21, R21 ;  /* 0x0000001500157308 */ /* 0x000e620000000800 */
[----:B0-----:R-:W-:Y:S01]  /*53e0*/  FMUL.FTZ R74, R59, -1.4426950216293334961 ;  /* 0xbfb8aa3b3b4a7820 */ /* 0x001fe20000410000 */
[----:B--2---:R-:W-:Y:S01]  /*53f0*/  FADD.FTZ R164, R16, 1 ;  /* 0x3f80000010a47421 */ /* 0x004fe20000010000 */
[----:B------:R-:W-:-:S05]  /*5400*/  FMUL.FTZ R16, R61, -1.4426950216293334961 ;  /* 0xbfb8aa3b3d107820 */ /* 0x000fca0000410000 */
[----:B------:R-:W0:Y:S01]  /*5410*/  MUFU.EX2 R74, R74 ;  /* 0x0000004a004a7308 */ /* 0x000e220000000800 */
[----:B---3--:R-:W-:-:S07]  /*5420*/  FMUL.FTZ R34, R34, R165 ;  /* 0x000000a522227220 */ /* 0x008fce0000410000 */
[----:B------:R-:W2:Y:S01]  /*5430*/  MUFU.RCP R51, R51 ;  /* 0x0000003300337308 */ /* 0x000ea20000001000 */
[----:B-1----:R-:W-:-:S07]  /*5440*/  FADD.FTZ R21, R21, 1 ;  /* 0x3f80000015157421 */ /* 0x002fce0000010000 */
[----:B------:R-:W1:Y:S01]  /*5450*/  MUFU.RCP R163, R163 ;  /* 0x000000a300a37308 */ /* 0x000e620000001000 */
[----:B0-----:R-:W-:-:S07]  /*5460*/  FADD.FTZ R74, R74, 1 ;  /* 0x3f8000004a4a7421 */ /* 0x001fce0000010000 */
[----:B------:R-:W0:Y:S01]  /*5470*/  MUFU.RCP R164, R164 ;  /* 0x000000a400a47308 */ /* 0x000e220000001000 */
[----:B--2---:R-:W-:-:S07]  /*5480*/  FMUL.FTZ R38, R38, R51 ;  /* 0x0000003326267220 */ /* 0x004fce0000410000 */
[----:B------:R-:W2:Y:S01]  /*5490*/  MUFU.EX2 R15, R15 ;  /* 0x0000000f000f7308 */ /* 0x000ea20000000800 */
[----:B-1----:R-:W-:-:S07]  /*54a0*/  FMUL.FTZ R56, R56, R163 ;  /* 0x000000a338387220 */ /* 0x002fce0000410000 */
[----:B------:R-:W1:Y:S01]  /*54b0*/  MUFU.EX2 R19, R19 ;  /* 0x0000001300137308 */ /* 0x000e620000000800 */
[----:B0-----:R-:W-:Y:S01]  /*54c0*/  FMUL.FTZ R51, R39, R164 ;  /* 0x000000a427337220 */ /* 0x001fe20000410000 */
[----:B------:R-:W-:-:S04]  /*54d0*/  FMUL.FTZ R39, R62, -1.4426950216293334961 ;  /* 0xbfb8aa3b3e277820 */ /* 0x000fc80000410000 */
[----:B------:R-:W-:Y:S02]  /*54e0*/  F2FP.F16.F32.PACK_AB R37, R51, R38 ;  /* 0x000000263325723e */ /* 0x000fe400000000ff */
[----:B------:R-:W-:Y:S01]  /*54f0*/  MUFU.EX2 R23, R23 ;  /* 0x0000001700177308 */ /* 0x000fe20000000800 */
[----:B--2---:R-:W-:Y:S01]  /*5500*/  FADD.FTZ R163, R15, 1 ;  /* 0x3f8000000fa37421 */ /* 0x004fe20000010000 */
[----:B------:R-:W-:-:S06]  /*5510*/  FMUL.FTZ R15, R120, -1.4426950216293334961 ;  /* 0xbfb8aa3b780f7820 */ /* 0x000fcc0000410000 */
[----:B------:R-:W-:Y:S01]  /*5520*/  MUFU.EX2 R14, R14 ;  /* 0x0000000e000e7308 */ /* 0x000fe20000000800 */
[----:B-1----:R-:W-:-:S07]  /*5530*/  FADD.FTZ R164, R19, 1 ;  /* 0x3f80000013a47421 */ /* 0x002fce0000010000 */
[----:B------:R-:W-:Y:S08]  /*5540*/  MUFU.EX2 R13, R13 ;  /* 0x0000000d000d7308 */ /* 0x000ff00000000800 */
[----:B------:R-:W0:Y:S08]  /*5550*/  MUFU.EX2 R20, R20 ;  /* 0x0000001400147308 */ /* 0x000e300000000800 */
[----:B------:R-:W1:Y:S08]  /*5560*/  MUFU.RCP R21, R21 ;  /* 0x0000001500157308 */ /* 0x000e700000001000 */
[----:B------:R-:W2:Y:S01]  /*5570*/  MUFU.EX2 R25, R25 ;  /* 0x0000001900197308 */ /* 0x000ea20000000800 */
[----:B0-----:R-:W-:-:S07]  /*5580*/  FADD.FTZ R20, R20, 1 ;  /* 0x3f80000014147421 */ /* 0x001fce0000010000 */
[----:B------:R0:W3:Y:S01]  /*5590*/  MUFU.RCP R19, R164 ;  /* 0x000000a400137308 */ /* 0x0000e20000001000 */
[----:B-1----:R-:W-:Y:S01]  /*55a0*/  FMUL.FTZ R44, R44, R21 ;  /* 0x000000152c2c7220 */ /* 0x002fe20000410000 */
[----:B------:R-:W-:-:S04]  /*55b0*/  FMUL.FTZ R21, R107, -1.4426950216293334961 ;  /* 0xbfb8aa3b6b157820 */ /* 0x000fc80000410000 */
[----:B------:R-:W-:Y:S02]  /*55c0*/  F2FP.F16.F32.PACK_AB R44, R45, R44 ;  /* 0x0000002c2d2c723e */ /* 0x000fe400000000ff */
[----:B------:R-:W1:Y:S01]  /*55d0*/  MUFU.RCP R74, R74 ;  /* 0x0000004a004a7308 */ /* 0x000e620000001000 */
[----:B0-----:R-:W-:Y:S01]  /*55e0*/  FADD.FTZ R164, R23, 1 ;  /* 0x3f80000017a47421 */ /* 0x001fe20000010000 */
[----:B--2---:R-:W-:-:S06]  /*55f0*/  FADD.FTZ R25, R25, 1 ;  /* 0x3f80000019197421 */ /* 0x004fcc0000010000 */
[----:B------:R-:W0:Y:S01]  /*5600*/  MUFU.EX2 R24, R24 ;  /* 0x0000001800187308 */ /* 0x000e220000000800 */
[----:B---3--:R-:W-:Y:S01]  /*5610*/  FMUL.FTZ R42, R42, R19 ;  /* 0x000000132a2a7220 */ /* 0x008fe20000410000 */
[----:B------:R-:W-:-:S06]  /*5620*/  FMUL.FTZ R19, R105, -1.4426950216293334961 ;  /* 0xbfb8aa3b69137820 */ /* 0x000fcc0000410000 */
[----:B------:R-:W2:Y:S01]  /*5630*/  MUFU.RCP R163, R163 ;  /* 0x000000a300a37308 */ /* 0x000ea20000001000 */
[----:B-1----:R-:W-:-:S07]  /*5640*/  FMUL.FTZ R59, R59, R74 ;  /* 0x0000004a3b3b7220 */ /* 0x002fce0000410000 */
[----:B------:R-:W1:Y:S01]  /*5650*/  MUFU.EX2 R18, R18 ;  /* 0x0000001200127308 */ /* 0x000e620000000800 */
[----:B0-----:R-:W-:-:S07]  /*5660*/  FADD.FTZ R24, R24, 1 ;  /* 0x3f80000018187421 */ /* 0x001fce0000010000 */
[----:B------:R0:W3:Y:S01]  /*5670*/  MUFU.RCP R23, R164 ;  /* 0x000000a400177308 */ /* 0x0000e20000001000 */
[----:B--2---:R-:W-:Y:S01]  /*5680*/  FMUL.FTZ R74, R60, R163 ;  /* 0x000000a33c4a7220 */ /* 0x004fe20000410000 */
[----:B------:R-:W-:-:S06]  /*5690*/  FMUL.FTZ R60, R122, -1.4426950216293334961 ;  /* 0xbfb8aa3b7a3c7820 */ /* 0x000fcc0000410000 */
[----:B------:R-:W2:Y:S01]  /*56a0*/  MUFU.EX2 R65, R65 ;  /* 0x0000004100417308 */ /* 0x000ea20000000800 */
[----:B0-----:R-:W-:Y:S01]  /*56b0*/  FADD.FTZ R164, R14, 1 ;  /* 0x3f8000000ea47421 */ /* 0x001fe20000010000 */
[----:B-1----:R-:W-:Y:S01]  /*56c0*/  FADD.FTZ R163, R18, 1 ;  /* 0x3f80000012a37421 */ /* 0x002fe20000010000 */
[----:B------:R-:W-:Y:S01]  /*56d0*/  FMUL.FTZ R18, R124, -1.4426950216293334961 ;  /* 0xbfb8aa3b7c127820 */ /* 0x000fe20000410000 */
[----:B------:R-:W-:-:S04]  /*56e0*/  FMUL.FTZ R14, R110, -1.4426950216293334961 ;  /* 0xbfb8aa3b6e0e7820 */ /* 0x000fc80000410000 */
[----:B------:R0:W1:Y:S01]  /*56f0*/  MUFU.RCP R71, R164 ;  /* 0x000000a400477308 */ /* 0x0000620000001000 */
[----:B---3--:R-:W-:Y:S01]  /*5700*/  FMUL.FTZ R46, R46, R23 ;  /* 0x000000172e2e7220 */ /* 0x008fe20000410000 */
[----:B------:R-:W-:-:S06]  /*5710*/  FMUL.FTZ R23, R68, -1.4426950216293334961 ;  /* 0xbfb8aa3b44177820 */ /* 0x000fcc0000410000 */
[----:B------:R-:W-:Y:S01]  /*5720*/  MUFU.EX2 R16, R16 ;  /* 0x0000001000107308 */ /* 0x000fe20000000800 */
[----:B0-----:R-:W-:Y:S01]  /*5730*/  FADD.FTZ R164, R13, 1 ;  /* 0x3f8000000da47421 */ /* 0x001fe20000010000 */
[----:B--2---:R-:W-:Y:S01]  /*5740*/  FADD.FTZ R165, R65, 1 ;  /* 0x3f80000041a57421 */ /* 0x004fe20000010000 */
[----:B------:R-:W-:-:S05]  /*5750*/  FMUL.FTZ R13, R117, -1.4426950216293334961 ;  /* 0xbfb8aa3b750d7820 */ /* 0x000fca0000410000 */
[----:B------:R-:W0:Y:S01]  /*5760*/  MUFU.RCP R164, R164 ;  /* 0x000000a400a47308 */ /* 0x000e220000001000 */
[----:B-1----:R-:W-:Y:S01]  /*5770*/  FMUL.FTZ R71, R52, R71 ;  /* 0x0000004734477220 */ /* 0x002fe20000410000 */
[----:B------:R-:W-:-:S06]  /*5780*/  FMUL.FTZ R52, R114, -1.4426950216293334961 ;  /* 0xbfb8aa3b72347820 */ /* 0x000fcc0000410000 */
[----:B------:R-:W1:Y:S08]  /*5790*/  MUFU.RCP R20, R20 ;  /* 0x0000001400147308 */ /* 0x000e700000001000 */
[----:B------:R-:W2:Y:S01]  /*57a0*/  MUFU.EX2 R21, R21 ;  /* 0x0000001500157308 */ /* 0x000ea20000000800 */
[----:B0-----:R-:W-:Y:S01]  /*57b0*/  FMUL.FTZ R57, R57, R164 ;  /* 0x000000a439397220 */ /* 0x001fe20000410000 */
[----:B------:R-:W-:-:S04]  /*57c0*/  FADD.FTZ R164, R16, 1 ;  /* 0x3f80000010a47421 */ /* 0x000fc80000010000 */
[----:B------:R-:W-:Y:S02]  /*57d0*/  F2FP.F16.F32.PACK_AB R56, R57, R56 ;  /* 0x000000383938723e */ /* 0x000fe400000000ff */
[----:B------:R-:W0:Y:S01]  /*57e0*/  MUFU.EX2 R30, R30 ;  /* 0x0000001e001e7308 */ /* 0x000e220000000800 */
[----:B-1----:R-:W-:-:S07]  /*57f0*/  FMUL.FTZ R43, R43, R20 ;  /* 0x000000142b2b7220 */ /* 0x002fce0000410000 */
[----:B------:R-:W1:Y:S01]  /*5800*/  MUFU.RCP R25, R25 ;  /* 0x0000001900197308 */ /* 0x000e620000001000 */
[----:B--2---:R-:W-:-:S07]  /*5810*/  FADD.FTZ R21, R21, 1 ;  /* 0x3f80000015157421 */ /* 0x004fce0000010000 */
[----:B------:R-:W2:Y:S01]  /*5820*/  MUFU.EX2 R22, R22 ;  /* 0x0000001600167308 */ /* 0x000ea20000000800 */
[----:B0-----:R-:W-:-:S07]  /*5830*/  FADD.FTZ R30, R30, 1 ;  /* 0x3f8000001e1e7421 */ /* 0x001fce0000010000 */
[----:B------:R-:W0:Y:S01]  /*5840*/  MUFU.EX2 R31, R31 ;  /* 0x0000001f001f7308 */ /* 0x000e220000000800 */
[----:B-1----:R-:W-:Y:S01]  /*5850*/  FMUL.FTZ R48, R48, R25 ;  /* 0x0000001930307220 */ /* 0x002fe20000410000 */
[----:B------:R-:W-:-:S06]  /*5860*/  FMUL.FTZ R25, R69, -1.4426950216293334961 ;  /* 0xbfb8aa3b45197820 */ /* 0x000fcc0000410000 */
[----:B------:R-:W1:Y:S01]  /*5870*/  MUFU.RCP R24, R24 ;  /* 0x0000001800187308 */ /* 0x000e620000001000 */
[----:B--2---:R-:W-:-:S07]  /*5880*/  FADD.FTZ R22, R22, 1 ;  /* 0x3f80000016167421 */ /* 0x004fce0000010000 */
[----:B------:R-:W2:Y:S01]  /*5890*/  MUFU.RCP R163, R163 ;  /* 0x000000a300a37308 */ /* 0x000ea20000001000 */
[----:B0-----:R-:W-:-:S07]  /*58a0*/  FADD.FTZ R31, R31, 1 ;  /* 0x3f8000001f1f7421 */ /* 0x001fce0000010000 */
[----:B------:R-:W0:Y:S01]  /*58b0*/  MUFU.EX2 R35, R35 ;  /* 0x0000002300237308 */ /* 0x000e220000000800 */
[----:B-1----:R-:W-:-:S05]  /*58c0*/  FMUL.FTZ R47, R47, R24 ;  /* 0x000000182f2f7220 */ /* 0x002fca0000410000 */
[----:B------:R-:W-:Y:S02]  /*58d0*/  F2FP.F16.F32.PACK_AB R45, R47, R46 ;  /* 0x0000002e2f2d723e */ /* 0x000fe400000000ff */
[----:B------:R1:W3:Y:S01]  /*58e0*/  MUFU.RCP R65, R165 ;  /* 0x000000a500417308 */ /* 0x0002e20000001000 */
[----:B--2---:R-:W-:-:S07]  /*58f0*/  FMUL.FTZ R104, R104, R163 ;  /* 0x000000a368687220 */ /* 0x004fce0000410000 */
[----:B------:R-:W2:Y:S01]  /*5900*/  MUFU.RCP R16, R164 ;  /* 0x000000a400107308 */ /* 0x000ea20000001000 */
[----:B-1----:R-:W-:Y:S01]  /*5910*/  FMUL.FTZ R165, R106, -1.4426950216293334961 ;  /* 0xbfb8aa3b6aa57820 */ /* 0x002fe20000410000 */
[----:B0-----:R-:W-:-:S06]  /*5920*/  FADD.FTZ R35, R35, 1 ;  /* 0x3f80000023237421 */ /* 0x001fcc0000010000 */
[----:B------:R0:W-:Y:S01]  /*5930*/  MUFU.EX2 R20, R165 ;  /* 0x000000a500147308 */ /* 0x0001e20000000800 */
[----:B---3--:R-:W-:Y:S01]  /*5940*/  FMUL.FTZ R65, R40, R65 ;  /* 0x0000004128417220 */ /* 0x008fe20000410000 */
[----:B------:R-:W-:-:S06]  /*5950*/  FMUL.FTZ R40, R63, -1.4426950216293334961 ;  /* 0xbfb8aa3b3f287820 */ /* 0x000fcc0000410000 */
[----:B------:R-:W1:Y:S01]  /*5960*/  MUFU.RCP R164, R21 ;  /* 0x0000001500a47308 */ /* 0x000e620000001000 */
[----:B0-----:R-:W-:Y:S01]  /*5970*/  FMUL.FTZ R165, R109, -1.4426950216293334961 ;  /* 0xbfb8aa3b6da57820 */ /* 0x001fe20000410000 */
[----:B--2---:R-:W-:Y:S01]  /*5980*/  FMUL.FTZ R61, R61, R16 ;  /* 0x000000103d3d7220 */ /* 0x004fe20000410000 */
[----:B------:R-:W-:-:S04]  /*5990*/  FMUL.FTZ R16, R121, -1.4426950216293334961 ;  /* 0xbfb8aa3b79107820 */ /* 0x000fc80000410000 */
[----:B------:R-:W-:Y:S01]  /*59a0*/  F2FP.F16.F32.PACK_AB R74, R61, R74 ;  /* 0x0000004a3d4a723e */ /* 0x000fe200000000ff */
[----:B------:R0:W2:Y:S08]  /*59b0*/  MUFU.EX2 R24, R165 ;  /* 0x000000a500187308 */ /* 0x0000b00000000800 */
[----:B------:R3:W4:Y:S01]  /*59c0*/  MUFU.RCP R163, R22 ;  /* 0x0000001600a37308 */ /* 0x0007220000001000 */
[----:B-1----:R-:W-:Y:S01]  /*59d0*/  FMUL.FTZ R107, R107, R164 ;  /* 0x000000a46b6b7220 */ /* 0x002fe20000410000 */
[----:B0-----:R-:W-:-:S06]  /*59e0*/  FMUL.FTZ R165, R112, -1.4426950216293334961 ;  /* 0xbfb8aa3b70a57820 */ /* 0x001fcc0000410000 */
[----:B------:R-:W0:Y:S01]  /*59f0*/  MUFU.EX2 R52, R52 ;  /* 0x0000003400347308 */ /* 0x000e220000000800 */
[----:B--2---:R-:W-:Y:S01]  /*5a00*/  FADD.FTZ R164, R24, 1 ;  /* 0x3f80000018a47421 */ /* 0x004fe20000010000 */
[----:B---3--:R-:W-:-:S06]  /*5a10*/  FMUL.FTZ R22, R130, -1.4426950216293334961 ;  /* 0xbfb8aa3b82167820 */ /* 0x008fcc0000410000 */
[----:B------:R-:W1:Y:S01]  /*5a20*/  MUFU.RCP R30, R30 ;  /* 0x0000001e001e7308 */ /* 0x000e620000001000 */
[----:B----4-:R-:W-:-:S07]  /*5a30*/  FMUL.FTZ R108, R108, R163 ;  /* 0x000000a36c6c7220 */ /* 0x010fce0000410000 */
[----:B------:R-:W2:Y:S01]  /*5a40*/  MUFU.EX2 R25, R25 ;  /* 0x0000001900197308 */ /* 0x000ea20000000800 */
[----:B0-----:R-:W-:-:S07]  /*5a50*/  FADD.FTZ R163, R52, 1 ;  /* 0x3f80000034a37421 */ /* 0x001fce0000010000 */
[----:B------:R-:W0:Y:S01]  /*5a60*/  MUFU.RCP R31, R31 ;  /* 0x0000001f001f7308 */ /* 0x000e220000001000 */
[----:B-1----:R-:W-:Y:S01]  /*5a70*/  FMUL.FTZ R53, R53, R30 ;  /* 0x0000001e35357220 */ /* 0x002fe20000410000 */
[----:B------:R-:W-:-:S06]  /*5a80*/  FMUL.FTZ R30, R116, -1.4426950216293334961 ;  /* 0xbfb8aa3b741e7820 */ /* 0x000fcc0000410000 */
[----:B------:R-:W1:Y:S01]  /*5a90*/  MUFU.RCP R35, R35 ;  /* 0x0000002300237308 */ /* 0x000e620000001000 */
[----:B--2---:R-:W-:-:S07]  /*5aa0*/  FADD.FTZ R24, R25, 1 ;  /* 0x3f80000019187421 */ /* 0x004fce0000010000 */
[----:B------:R-:W2:Y:S01]  /*5ab0*/  MUFU.EX2 R39, R39 ;  /* 0x0000002700277308 */ /* 0x000ea20000000800 */
[----:B0-----:R-:W-:Y:S01]  /*5ac0*/  FMUL.FTZ R54, R54, R31 ;  /* 0x0000001f36367220 */ /* 0x001fe20000410000 */
[----:B------:R-:W-:-:S06]  /*5ad0*/  FMUL.FTZ R31, R115, -1.4426950216293334961 ;  /* 0xbfb8aa3b731f7820 */ /* 0x000fcc0000410000 */
[----:B------:R-:W0:Y:S01]  /*5ae0*/  MUFU.EX2 R28, R28 ;  /* 0x0000001c001c7308 */ /* 0x000e220000000800 */
[----:B-1----:R-:W-:Y:S01]  /*5af0*/  FMUL.FTZ R58, R58, R35 ;  /* 0x000000233a3a7220 */ /* 0x002fe20000410000 */
[----:B------:R-:W-:-:S04]  /*5b00*/  FMUL.FTZ R35, R119, -1.4426950216293334961 ;  /* 0xbfb8aa3b77237820 */ /* 0x000fc80000410000 */
[----:B------:R-:W-:Y:S02]  /*5b10*/  F2FP.F16.F32.PACK_AB R57, R59, R58 ;  /* 0x0000003a3b39723e */ /* 0x000fe400000000ff */
[----:B------:R-:W1:Y:S01]  /*5b20*/  MUFU.RCP R164, R164 ;  /* 0x000000a400a47308 */ /* 0x000e620000001000 */
[----:B--2---:R-:W-:-:S07]  /*5b30*/  FADD.FTZ R39, R39, 1 ;  /* 0x3f80000027277421 */ /* 0x004fce0000010000 */
[----:B------:R-:W2:Y:S01]  /*5b40*/  MUFU.RCP R163, R163 ;  /* 0x000000a300a37308 */ /* 0x000ea20000001000 */
[----:B0-----:R-:W-:-:S07]  /*5b50*/  FADD.FTZ R28, R28, 1 ;  /* 0x3f8000001c1c7421 */ /* 0x001fce0000010000 */
[----:B------:R-:W0:Y:S01]  /*5b60*/  MUFU.EX2 R30, R30 ;  /* 0x0000001e001e7308 */ /* 0x000e220000000800 */
[----:B-1----:R-:W-:Y:S01]  /*5b70*/  FMUL.FTZ R109, R109, R164 ;  /* 0x000000a46d6d7220 */ /* 0x002fe20000410000 */
[----:B------:R-:W-:-:S06]  /*5b80*/  FMUL.FTZ R164, R131, -1.4426950216293334961 ;  /* 0xbfb8aa3b83a47820 */ /* 0x000fcc0000410000 */
[----:B------:R-:W1:Y:S01]  /*5b90*/  MUFU.RCP R24, R24 ;  /* 0x0000001800187308 */ /* 0x000e620000001000 */
[----:B--2---:R-:W-:-:S07]  /*5ba0*/  FMUL.FTZ R114, R114, R163 ;  /* 0x000000a372727220 */ /* 0x004fce0000410000 */
[----:B------:R-:W-:Y:S01]  /*5bb0*/  MUFU.EX2 R31, R31 ;  /* 0x0000001f001f7308 */ /* 0x000fe20000000800 */
[----:B0-----:R-:W-:-:S07]  /*5bc0*/  FADD.FTZ R163, R30, 1 ;  /* 0x3f8000001ea37421 */ /* 0x001fce0000010000 */
[----:B------:R-:W-:Y:S01]  /*5bd0*/  MUFU.EX2 R35, R35 ;  /* 0x0000002300237308 */ /* 0x000fe20000000800 */
[----:B-1----:R-:W-:-:S05]  /*5be0*/  FMUL.FTZ R69, R69, R24 ;  /* 0x0000001845457220 */ /* 0x002fca0000410000 */
[----:B------:R-:W-:Y:S02]  /*5bf0*/  F2FP.F16.F32.PACK_AB R69, R69, R109 ;  /* 0x0000006d4545723e */ /* 0x000fe400000000ff */
[----:B------:R-:W0:Y:S08]  /*5c00*/  MUFU.RCP R39, R39 ;  /* 0x0000002700277308 */ /* 0x000e300000001000 */
[----:B------:R-:W1:Y:S08]  /*5c10*/  MUFU.RCP R28, R28 ;  /* 0x0000001c001c7308 */ /* 0x000e700000001000 */
[----:B------:R2:W3:Y:S01]  /*5c20*/  MUFU.EX2 R24, R164 ;  /* 0x000000a400187308 */ /* 0x0004e20000000800 */
[----:B0-----:R-:W-:Y:S01]  /*5c30*/  FMUL.FTZ R62, R62, R39 ;  /* 0x000000273e3e7220 */ /* 0x001fe20000410000 */
[----:B------:R-:W-:-:S06]  /*5c40*/  FMUL.FTZ R39, R123, -1.4426950216293334961 ;  /* 0xbfb8aa3b7b277820 */ /* 0x000fcc0000410000 */
[----:B------:R-:W0:Y:S01]  /*5c50*/  MUFU.RCP R163, R163 ;  /* 0x000000a300a37308 */ /* 0x000e220000001000 */
[----:B--2---:R-:W-:Y:S01]  /*5c60*/  FADD.FTZ R164, R31, 1 ;  /* 0x3f8000001fa47421 */ /* 0x004fe20000010000 */
[----:B-1----:R-:W-:-:S06]  /*5c70*/  FMUL.FTZ R73, R73, R28 ;  /* 0x0000001c49497220 */ /* 0x002fcc0000410000 */
[----:B------:R-:W1:Y:S01]  /*5c80*/  MUFU.EX2 R15, R15 ;  /* 0x0000000f000f7308 */ /* 0x000e620000000800 */
[----:B---3--:R-:W-:-:S07]  /*5c90*/  FADD.FTZ R24, R24, 1 ;  /* 0x3f80000018187421 */ /* 0x008fce0000010000 */
[----:B------:R2:W3:Y:S01]  /*5ca0*/  MUFU.RCP R30, R164 ;  /* 0x000000a4001e7308 */ /* 0x0004e20000001000 */
[----:B0-----:R-:W-:-:S07]  /*5cb0*/  FMUL.FTZ R116, R116, R163 ;  /* 0x000000a374747220 */ /* 0x001fce0000410000 */
[----:B------:R0:W4:Y:S01]  /*5cc0*/  MUFU.EX2 R28, R165 ;  /* 0x000000a5001c7308 */ /* 0x0001220000000800 */
[----:B--2---:R-:W-:Y:S01]  /*5cd0*/  FADD.FTZ R164, R35, 1 ;  /* 0x3f80000023a47421 */ /* 0x004fe20000010000 */
[----:B-1----:R-:W-:-:S06]  /*5ce0*/  FADD.FTZ R163, R15, 1 ;  /* 0x3f8000000fa37421 */ /* 0x002fcc0000010000 */
[----:B------:R-:W-:Y:S01]  /*5cf0*/  MUFU.EX2 R18, R18 ;  /* 0x0000001200127308 */ /* 0x000fe20000000800 */
[----:B0-----:R-:W-:Y:S01]  /*5d00*/  FADD.FTZ R165, R20, 1 ;  /* 0x3f80000014a57421 */ /* 0x001fe20000010000 */
[----:B------:R-:W-:Y:S01]  /*5d10*/  FMUL.FTZ R20, R128, -1.4426950216293334961 ;  /* 0xbfb8aa3b80147820 */ /* 0x000fe20000410000 */
[----:B---3--:R-:W-:Y:S01]  /*5d20*/  FMUL.FTZ R115, R115, R30 ;  /* 0x0000001e73737220 */ /* 0x008fe20000410000 */
[----:B------:R-:W-:-:S04]  /*5d30*/  FMUL.FTZ R30, R140, -1.4426950216293334961 ;  /* 0xbfb8aa3b8c1e7820 */ /* 0x000fc80000410000 */
[----:B------:R-:W0:Y:S01]  /*5d40*/  MUFU.RCP R164, R164 ;  /* 0x000000a400a47308 */ /* 0x000e220000001000 */
[----:B----4-:R-:W-:-:S07]  /*5d50*/  FADD.FTZ R28, R28, 1 ;  /* 0x3f8000001c1c7421 */ /* 0x010fce0000010000 */
[----:B------:R-:W1:Y:S08]  /*5d60*/  MUFU.EX2 R39, R39 ;  /* 0x0000002700277308 */ /* 0x000e700000000800 */
[----:B------:R-:W2:Y:S01]  /*5d70*/  MUFU.RCP R165, R165 ;  /* 0x000000a500a57308 */ /* 0x000ea20000001000 */
[----:B0-----:R-:W-:-:S07]  /*5d80*/  FMUL.FTZ R119, R119, R164 ;  /* 0x000000a477777220 */ /* 0x001fce0000410000 */
[----:B------:R-:W0:Y:S01]  /*5d90*/  MUFU.EX2 R0, R0 ;  /* 0x0000000000007308 */ /* 0x000e220000000800 */
[----:B-1----:R-:W-:-:S07]  /*5da0*/  FADD.FTZ R164, R39, 1 ;  /* 0x3f80000027a47421 */ /* 0x002fce0000010000 */
[----:B------:R-:W1:Y:S01]  /*5db0*/  MUFU.EX2 R32, R32 ;  /* 0x0000002000207308 */ /* 0x000e620000000800 */
[----:B--2---:R-:W-:Y:S01]  /*5dc0*/  FMUL.FTZ R106, R106, R165 ;  /* 0x000000a56a6a7220 */ /* 0x004fe20000410000 */
[----:B------:R-:W-:-:S06]  /*5dd0*/  FMUL.FTZ R165, R127, -1.4426950216293334961 ;  /* 0xbfb8aa3b7fa57820 */ /* 0x000fcc0000410000 */
[----:B------:R2:W3:Y:S01]  /*5de0*/  MUFU.RCP R15, R163 ;  /* 0x000000a3000f7308 */ /* 0x0004e20000001000 */
[----:B0-----:R-:W-:Y:S01]  /*5df0*/  FADD.FTZ R52, R0, 1 ;  /* 0x3f80000000347421 */ /* 0x001fe20000010000 */
[----:B------:R-:W-:-:S06]  /*5e00*/  FMUL.FTZ R0, R133, -1.4426950216293334961 ;  /* 0xbfb8aa3b85007820 */ /* 0x000fcc0000410000 */
[----:B------:R-:W0:Y:S01]  /*5e10*/  MUFU.EX2 R26, R26 ;  /* 0x0000001a001a7308 */ /* 0x000e220000000800 */
[----:B--2---:R-:W-:Y:S01]  /*5e20*/  FADD.FTZ R163, R18, 1 ;  /* 0x3f80000012a37421 */ /* 0x004fe20000010000 */
[----:B-1----:R-:W-:Y:S01]  /*5e30*/  FADD.FTZ R32, R32, 1 ;  /* 0x3f80000020207421 */ /* 0x002fe20000010000 */
[----:B------:R-:W-:-:S05]  /*5e40*/  FMUL.FTZ R18, R87, -1.4426950216293334961 ;  /* 0xbfb8aa3b57127820 */ /* 0x000fca0000410000 */
[----:B------:R-:W1:Y:S01]  /*5e50*/  MUFU.RCP R163, R163 ;  /* 0x000000a300a37308 */ /* 0x000e620000001000 */
[----:B---3--:R-:W-:Y:S01]  /*5e60*/  FMUL.FTZ R120, R120, R15 ;  /* 0x0000000f78787220 */ /* 0x008fe20000410000 */
[----:B------:R-:W-:-:S06]  /*5e70*/  FMUL.FTZ R15, R141, -1.4426950216293334961 ;  /* 0xbfb8aa3b8d0f7820 */ /* 0x000fcc0000410000 */
[----:B------:R-:W2:Y:S01]  /*5e80*/  MUFU.EX2 R20, R20 ;  /* 0x0000001400147308 */ /* 0x000ea20000000800 */
[----:B0-----:R-:W-:-:S07]  /*5e90*/  FADD.FTZ R26, R26, 1 ;  /* 0x3f8000001a1a7421 */ /* 0x001fce0000010000 */
[----:B------:R-:W0:Y:S01]  /*5ea0*/  MUFU.RCP R164, R164 ;  /* 0x000000a400a47308 */ /* 0x000e220000001000 */
[----:B-1----:R-:W-:-:S07]  /*5eb0*/  FMUL.FTZ R124, R124, R163 ;  /* 0x000000a37c7c7220 */ /* 0x002fce0000410000 */
[----:B------:R-:W1:Y:S01]  /*5ec0*/  MUFU.EX2 R21, R165 ;  /* 0x000000a500157308 */ /* 0x000e620000000800 */
[----:B--2---:R-:W-:-:S07]  /*5ed0*/  FADD.FTZ R163, R20, 1 ;  /* 0x3f80000014a37421 */ /* 0x004fce0000010000 */
[----:B------:R-:W2:Y:S01]  /*5ee0*/  MUFU.EX2 R22, R22 ;  /* 0x0000001600167308 */ /* 0x000ea20000000800 */
[----:B0-----:R-:W-:-:S07]  /*5ef0*/  FMUL.FTZ R123, R123, R164 ;  /* 0x000000a47b7b7220 */ /* 0x001fce0000410000 */
[----:B------:R-:W0:Y:S01]  /*5f00*/  MUFU.RCP R52, R52 ;  /* 0x0000003400347308 */ /* 0x000e220000001000 */
[----:B-1----:R-:W-:-:S07]  /*5f10*/  FADD.FTZ R164, R21, 1 ;  /* 0x3f80000015a47421 */ /* 0x002fce0000010000 */
[----:B------:R-:W1:Y:S01]  /*5f20*/  MUFU.RCP R32, R32 ;  /* 0x0000002000207308 */ /* 0x000e620000001000 */
[----:B--2---:R-:W-:-:S07]  /*5f30*/  FADD.FTZ R21, R22, 1 ;  /* 0x3f80000016157421 */ /* 0x004fce0000010000 */
[----:B------:R-:W2:Y:S01]  /*5f40*/  MUFU.EX2 R40, R40 ;  /* 0x0000002800287308 */ /* 0x000ea20000000800 */
[----:B0-----:R-:W-:Y:S01]  /*5f50*/  FMUL.FTZ R113, R113, R52 ;  /* 0x0000003471717220 */ /* 0x001fe20000410000 */
[----:B------:R-:W-:-:S06]  /*5f60*/  FMUL.FTZ R52, R138, -1.4426950216293334961 ;  /* 0xbfb8aa3b8a347820 */ /* 0x000fcc0000410000 */
        /* <DEDUP_REMOVED lines=11> */
[----:B------:R-:W-:Y:S01]  /*6020*/  MUFU.EX2 R52, R52 ;  /* 0x0000003400347308 */ /* 0x000fe20000000800 */
[----:B--2---:R-:W-:Y:S01]  /*6030*/  FMUL.FTZ R128, R128, R163 ;  /* 0x000000a380807220 */ /* 0x004fe20000410000 */
[----:B------:R-:W-:Y:S01]  /*6040*/  FMUL.FTZ R163, R90, -1.4426950216293334961 ;  /* 0xbfb8aa3b5aa37820 */ /* 0x000fe20000410000 */
[----:B------:R-:W-:-:S05]  /*6050*/  F2FP.F16.F32.PACK_AB R49, R73, R50 ;  /* 0x000000324931723e */ /* 0x000fca00000000ff */
[----:B------:R-:W1:Y:S01]  /*6060*/  MUFU.EX2 R32, R32 ;  /* 0x0000002000207308 */ /* 0x000e620000000800 */
[----:B0-----:R-:W-:-:S07]  /*6070*/  FMUL.FTZ R130, R130, R21 ;  /* 0x0000001582827220 */ /* 0x001fce0000410000 */
[----:B------:R-:W0:Y:S08]  /*6080*/  MUFU.EX2 R60, R60 ;  /* 0x0000003c003c7308 */ /* 0x000e300000000800 */
[----:B------:R-:W2:Y:S01]  /*6090*/  MUFU.RCP R40, R40 ;  /* 0x0000002800287308 */ /* 0x000ea20000001000 */
[----:B-1----:R-:W-:-:S07]  /*60a0*/  FADD.FTZ R31, R32, 1 ;  /* 0x3f800000201f7421 */ /* 0x002fce0000010000 */
[----:B------:R-:W1:Y:S01]  /*60b0*/  MUFU.RCP R19, R19 ;  /* 0x0000001300137308 */ /* 0x000e620000001000 */
[----:B0-----:R-:W-:-:S07]  /*60c0*/  FADD.FTZ R35, R60, 1 ;  /* 0x3f8000003c237421 */ /* 0x001fce0000010000 */
[----:B------:R0:W3:Y:S01]  /*60d0*/  MUFU.EX2 R21, R163 ;  /* 0x000000a300157308 */ /* 0x0000e20000000800 */
[----:B--2---:R-:W-:Y:S01]  /*60e0*/  FMUL.FTZ R63, R63, R40 ;  /* 0x000000283f3f7220 */ /* 0x004fe20000410000 */
[----:B------:R-:W-:-:S06]  /*60f0*/  FMUL.FTZ R40, R126, -1.4426950216293334961 ;  /* 0xbfb8aa3b7e287820 */ /* 0x000fcc0000410000 */
[----:B------:R-:W2:Y:S01]  /*6100*/  MUFU.EX2 R26, R26 ;  /* 0x0000001a001a7308 */ /* 0x000ea20000000800 */
[----:B0-----:R-:W-:Y:S01]  /*6110*/  FADD.FTZ R163, R52, 1 ;  /* 0x3f80000034a37421 */ /* 0x001fe20000010000 */
[----:B-1----:R-:W-:Y:S01]  /*6120*/  FMUL.FTZ R105, R105, R19 ;  /* 0x0000001369697220 */ /* 0x002fe20000410000 */
[----:B------:R-:W-:-:S04]  /*6130*/  FMUL.FTZ R19, R125, -1.4426950216293334961 ;  /* 0xbfb8aa3b7d137820 */ /* 0x000fc80000410000 */
[----:B------:R-:W-:Y:S01]  /*6140*/  F2FP.F16.F32.PACK_AB R104, R105, R104 ;  /* 0x000000686968723e */ /* 0x000fe200000000ff */
[----:B------:R-:W0:Y:S01]  /*6150*/  MUFU.EX2 R16, R16 ;  /* 0x0000001000107308 */ /* 0x000e220000000800 */
[----:B---3--:R-:W-:Y:S01]  /*6160*/  FADD.FTZ R21, R21, 1 ;  /* 0x3f80000015157421 */ /* 0x008fe20000010000 */
[----:B------:R-:W-:-:S06]  /*6170*/  F2FP.F16.F32.PACK_AB R105, R107, R106 ;  /* 0x0000006a6b69723e */ /* 0x000fcc00000000ff */
[----:B------:R1:W3:Y:S01]  /*6180*/  MUFU.RCP R165, R28 ;  /* 0x0000001c00a57308 */ /* 0x0002e20000001000 */
[----:B--2---:R-:W-:-:S07]  /*6190*/  FADD.FTZ R26, R26, 1 ;  /* 0x3f8000001a1a7421 */ /* 0x004fce0000010000 */
[----:B------:R-:W2:Y:S01]  /*61a0*/  MUFU.EX2 R13, R13 ;  /* 0x0000000d000d7308 */ /* 0x000ea20000000800 */
[----:B0-----:R-:W-:Y:S01]  /*61b0*/  FADD.FTZ R60, R16, 1 ;  /* 0x3f800000103c7421 */ /* 0x001fe20000010000 */
[----:B------:R-:W-:Y:S01]  /*61c0*/  FMUL.FTZ R16, R143, -1.4426950216293334961 ;  /* 0xbfb8aa3b8f107820 */ /* 0x000fe20000410000 */
[----:B-1----:R-:W-:-:S05]  /*61d0*/  FMUL.FTZ R28, R135, -1.4426950216293334961 ;  /* 0xbfb8aa3b871c7820 */ /* 0x002fca0000410000 */
[----:B------:R-:W0:Y:S01]  /*61e0*/  MUFU.RCP R163, R163 ;  /* 0x000000a300a37308 */ /* 0x000e220000001000 */
[----:B---3--:R-:W-:Y:S01]  /*61f0*/  FMUL.FTZ R112, R112, R165 ;  /* 0x000000a570707220 */ /* 0x008fe20000410000 */
[----:B------:R-:W-:-:S06]  /*6200*/  FMUL.FTZ R165, R139, -1.4426950216293334961 ;  /* 0xbfb8aa3b8ba57820 */ /* 0x000fcc0000410000 */
[----:B------:R-:W1:Y:S01]  /*6210*/  MUFU.EX2 R30, R30 ;  /* 0x0000001e001e7308 */ /* 0x000e620000000800 */
[----:B--2---:R-:W-:Y:S01]  /*6220*/  FADD.FTZ R32, R13, 1 ;  /* 0x3f8000000d207421 */ /* 0x004fe20000010000 */
[----:B------:R-:W-:-:S06]  /*6230*/  FMUL.FTZ R13, R137, -1.4426950216293334961 ;  /* 0xbfb8aa3b890d7820 */ /* 0x000fcc0000410000 */
[----:B------:R-:W2:Y:S01]  /*6240*/  MUFU.RCP R31, R31 ;  /* 0x0000001f001f7308 */ /* 0x000ea20000001000 */
[----:B0-----:R-:W-:-:S07]  /*6250*/  FMUL.FTZ R138, R138, R163 ;  /* 0x000000a38a8a7220 */ /* 0x001fce0000410000 */
[----:B------:R-:W0:Y:S01]  /*6260*/  MUFU.RCP R35, R35 ;  /* 0x0000002300237308 */ /* 0x000e220000001000 */
[----:B-1----:R-:W-:-:S07]  /*6270*/  FADD.FTZ R163, R30, 1 ;  /* 0x3f8000001ea37421 */ /* 0x002fce0000010000 */
[----:B------:R-:W1:Y:S01]  /*6280*/  MUFU.EX2 R40, R40 ;  /* 0x0000002800287308 */ /* 0x000e620000000800 */
[----:B--2---:R-:W-:-:S05]  /*6290*/  FMUL.FTZ R118, R118, R31 ;  /* 0x0000001f76767220 */ /* 0x004fca0000410000 */
[----:B------:R-:W-:Y:S02]  /*62a0*/  F2FP.F16.F32.PACK_AB R115, R118, R115 ;  /* 0x000000737673723e */ /* 0x000fe400000000ff */
[----:B------:R-:W2:Y:S01]  /*62b0*/  MUFU.EX2 R23, R23 ;  /* 0x0000001700177308 */ /* 0x000ea20000000800 */
[----:B0-----:R-:W-:-:S05]  /*62c0*/  FMUL.FTZ R122, R122, R35 ;  /* 0x000000237a7a7220 */ /* 0x001fca0000410000 */
[----:B------:R-:W-:Y:S02]  /*62d0*/  F2FP.F16.F32.PACK_AB R119, R122, R119 ;  /* 0x000000777a77723e */ /* 0x000fe400000000ff */
[----:B------:R-:W0:Y:S01]  /*62e0*/  MUFU.EX2 R14, R14 ;  /* 0x0000000e000e7308 */ /* 0x000e220000000800 */
[----:B-1----:R-:W-:-:S07]  /*62f0*/  FADD.FTZ R39, R40, 1 ;  /* 0x3f80000028277421 */ /* 0x002fce0000010000 */
[----:B------:R-:W1:Y:S01]  /*6300*/  MUFU.EX2 R19, R19 ;  /* 0x0000001300137308 */ /* 0x000e620000000800 */
[----:B--2---:R-:W-:-:S07]  /*6310*/  FADD.FTZ R23, R23, 1 ;  /* 0x3f80000017177421 */ /* 0x004fce0000010000 */
[----:B------:R-:W2:Y:S01]  /*6320*/  MUFU.RCP R26, R26 ;  /* 0x0000001a001a7308 */ /* 0x000ea20000001000 */
[----:B0-----:R-:W-:Y:S01]  /*6330*/  FADD.FTZ R25, R14, 1 ;  /* 0x3f8000000e197421 */ /* 0x001fe20000010000 */
[----:B------:R-:W-:-:S06]  /*6340*/  FMUL.FTZ R14, R129, -1.4426950216293334961 ;  /* 0xbfb8aa3b810e7820 */ /* 0x000fcc0000410000 */
[----:B------:R-:W-:Y:S01]  /*6350*/  MUFU.EX2 R0, R0 ;  /* 0x0000000000007308 */ /* 0x000fe20000000800 */
[----:B-1----:R-:W-:Y:S01]  /*6360*/  FADD.FTZ R40, R19, 1 ;  /* 0x3f80000013287421 */ /* 0x002fe20000010000 */
[----:B------:R-:W-:-:S06]  /*6370*/  FMUL.FTZ R19, R145, -1.4426950216293334961 ;  /* 0xbfb8aa3b91137820 */ /* 0x000fcc0000410000 */
[----:B------:R0:W-:Y:S01]  /*6380*/  MUFU.EX2 R31, R165 ;  /* 0x000000a5001f7308 */ /* 0x0001e20000000800 */
[----:B--2---:R-:W-:Y:S01]  /*6390*/  FMUL.FTZ R111, R111, R26 ;  /* 0x0000001a6f6f7220 */ /* 0x004fe20000410000 */
[----:B------:R-:W-:-:S06]  /*63a0*/  FMUL.FTZ R26, R136, -1.4426950216293334961 ;  /* 0xbfb8aa3b881a7820 */ /* 0x000fcc0000410000 */
[----:B------:R-:W1:Y:S01]  /*63b0*/  MUFU.RCP R60, R60 ;  /* 0x0000003c003c7308 */ /* 0x000e620000001000 */
[----:B0-----:R-:W-:-:S07]  /*63c0*/  FMUL.FTZ R165, R86, -1.4426950216293334961 ;  /* 0xbfb8aa3b56a57820 */ /* 0x001fce0000410000 */
[----:B------:R-:W0:Y:S08]  /*63d0*/  MUFU.RCP R32, R32 ;  /* 0x0000002000207308 */ /* 0x000e300000001000 */
[----:B------:R-:W2:Y:S01]  /*63e0*/  MUFU.RCP R163, R163 ;  /* 0x000000a300a37308 */ /* 0x000ea20000001000 */
[----:B-1----:R-:W-:Y:S01]  /*63f0*/  FMUL.FTZ R121, R121, R60 ;  /* 0x0000003c79797220 */ /* 0x002fe20000410000 */
[----:B------:R-:W-:-:S04]  /*6400*/  FMUL.FTZ R60, R144, -1.4426950216293334961 ;  /* 0xbfb8aa3b903c7820 */ /* 0x000fc80000410000 */
[----:B------:R-:W-:Y:S02]  /*6410*/  F2FP.F16.F32.PACK_AB R122, R124, R121 ;  /* 0x000000797c7a723e */ /* 0x000fe400000000ff */
[----:B------:R1:W3:Y:S01]  /*6420*/  MUFU.EX2 R35, R165 ;  /* 0x000000a500237308 */ /* 0x0002e20000000800 */
[----:B0-----:R-:W-:Y:S01]  /*6430*/  FMUL.FTZ R117, R117, R32 ;  /* 0x0000002075757220 */ /* 0x001fe20000410000 */
[----:B------:R-:W-:-:S04]  /*6440*/  FMUL.FTZ R32, R142, -1.4426950216293334961 ;  /* 0xbfb8aa3b8e207820 */ /* 0x000fc80000410000 */
[----:B------:R-:W-:Y:S02]  /*6450*/  F2FP.F16.F32.PACK_AB R118, R120, R117 ;  /* 0x000000757876723e */ /* 0x000fe400000000ff */
[----:B------:R-:W0:Y:S01]  /*6460*/  MUFU.RCP R39, R39 ;  /* 0x0000002700277308 */ /* 0x000e220000001000 */
[----:B--2---:R-:W-:Y:S01]  /*6470*/  FMUL.FTZ R140, R140, R163 ;  /* 0x000000a38c8c7220 */ /* 0x004fe20000410000 */
[----:B-1----:R-:W-:-:S06]  /*6480*/  FMUL.FTZ R165, R88, -1.4426950216293334961 ;  /* 0xbfb8aa3b58a57820 */ /* 0x002fcc0000410000 */
[----:B------:R-:W1:Y:S01]  /*6490*/  MUFU.RCP R23, R23 ;  /* 0x0000001700177308 */ /* 0x000e620000001000 */
[----:B---3--:R-:W-:-:S07]  /*64a0*/  FADD.FTZ R163, R35, 1 ;  /* 0x3f80000023a37421 */ /* 0x008fce0000010000 */
[----:B------:R-:W2:Y:S01]  /*64b0*/  MUFU.RCP R40, R40 ;  /* 0x0000002800287308 */ /* 0x000ea20000001000 */
[----:B0-----:R-:W-:-:S05]  /*64c0*/  FMUL.FTZ R126, R126, R39 ;  /* 0x000000277e7e7220 */ /* 0x001fca0000410000 */
[----:B------:R-:W-:Y:S02]  /*64d0*/  F2FP.F16.F32.PACK_AB R123, R126, R123 ;  /* 0x0000007b7e7b723e */ /* 0x000fe400000000ff */
[----:B------:R0:W3:Y:S01]  /*64e0*/  MUFU.RCP R20, R164 ;  /* 0x000000a400147308 */ /* 0x0000e20000001000 */
[----:B-1----:R-:W-:Y:S01]  /*64f0*/  FMUL.FTZ R68, R68, R23 ;  /* 0x0000001744447220 */ /* 0x002fe20000410000 */
[----:B------:R-:W-:-:S04]  /*6500*/  FMUL.FTZ R23, R132, -1.4426950216293334961 ;  /* 0xbfb8aa3b84177820 */ /* 0x000fc80000410000 */
[----:B------:R-:W-:Y:S02]  /*6510*/  F2FP.F16.F32.PACK_AB R68, R68, R108 ;  /* 0x0000006c4444723e */ /* 0x000fe400000000ff */
[----:B------:R-:W1:Y:S01]  /*6520*/  MUFU.RCP R25, R25 ;  /* 0x0000001900197308 */ /* 0x000e620000001000 */
[----:B0-----:R-:W-:Y:S01]  /*6530*/  FADD.FTZ R164, R0, 1 ;  /* 0x3f80000000a47421 */ /* 0x001fe20000010000 */
[----:B--2---:R-:W-:Y:S01]  /*6540*/  FMUL.FTZ R125, R125, R40 ;  /* 0x000000287d7d7220 */ /* 0x004fe20000410000 */
[----:B------:R-:W-:Y:S01]  /*6550*/  FMUL.FTZ R40, R146, -1.4426950216293334961 ;  /* 0xbfb8aa3b92287820 */ /* 0x000fe20000410000 */
[----:B------:R-:W-:-:S03]  /*6560*/  FMUL.FTZ R0, R91, -1.4426950216293334961 ;  /* 0xbfb8aa3b5b007820 */ /* 0x000fc60000410000 */
[----:B------:R-:W-:Y:S01]  /*6570*/  F2FP.F16.F32.PACK_AB R126, R128, R125 ;  /* 0x0000007d807e723e */ /* 0x000fe200000000ff */
[----:B------:R-:W0:Y:S01]  /*6580*/  MUFU.EX2 R14, R14 ;  /* 0x0000000e000e7308 */ /* 0x000e220000000800 */
[----:B---3--:R-:W-:Y:S01]  /*6590*/  FMUL.FTZ R127, R127, R20 ;  /* 0x000000147f7f7220 */ /* 0x008fe20000410000 */
[----:B------:R-:W-:-:S04]  /*65a0*/  FMUL.FTZ R20, R147, -1.4426950216293334961 ;  /* 0xbfb8aa3b93147820 */ /* 0x000fc80000410000 */
[----:B------:R-:W-:Y:S02]  /*65b0*/  F2FP.F16.F32.PACK_AB R127, R130, R127 ;  /* 0x0000007f827f723e */ /* 0x000fe400000000ff */
[----:B------:R-:W2:Y:S01]  /*65c0*/  MUFU.RCP R164, R164 ;  /* 0x000000a400a47308 */ /* 0x000ea20000001000 */
[----:B-1----:R-:W-:Y:S01]  /*65d0*/  FMUL.FTZ R110, R110, R25 ;  /* 0x000000196e6e7220 */ /* 0x002fe20000410000 */
[----:B------:R-:W-:-:S04]  /*65e0*/  FMUL.FTZ R25, R134, -1.4426950216293334961 ;  /* 0xbfb8aa3b86197820 */ /* 0x000fc80000410000 */
[----:B------:R-:W-:Y:S02]  /*65f0*/  F2FP.F16.F32.PACK_AB R110, R111, R110 ;  /* 0x0000006e6f6e723e */ /* 0x000fe400000000ff */
[----:B------:R-:W-:Y:S01]  /*6600*/  MUFU.EX2 R26, R26 ;  /* 0x0000001a001a7308 */ /* 0x000fe20000000800 */
[----:B0-----:R-:W-:Y:S01]  /*6610*/  FADD.FTZ R22, R14, 1 ;  /* 0x3f8000000e167421 */ /* 0x001fe20000010000 */
[----:B------:R-:W-:Y:S01]  /*6620*/  FMUL.FTZ R14, R89, -1.4426950216293334961 ;  /* 0xbfb8aa3b590e7820 */ /* 0x000fe20000410000 */
[----:B------:R-:W-:Y:S02]  /*6630*/  F2FP.F16.F32.PACK_AB R111, R114, R112 ;  /* 0x00000070726f723e */ /* 0x000fe400000000ff */
[----:B------:R-:W-:-:S03]  /*6640*/  F2FP.F16.F32.PACK_AB R114, R116, R113 ;  /* 0x000000717472723e */ /* 0x000fc600000000ff */
[----:B------:R-:W0:Y:S01]  /*6650*/  MUFU.EX2 R60, R60 ;  /* 0x0000003c003c7308 */ /* 0x000e220000000800 */
[----:B--2---:R-:W-:Y:S01]  /*6660*/  FMUL.FTZ R133, R133, R164 ;  /* 0x000000a485857220 */ /* 0x004fe20000410000 */
[----:B------:R-:W-:-:S06]  /*6670*/  FADD.FTZ R164, R31, 1 ;  /* 0x3f8000001fa47421 */ /* 0x000fcc0000010000 */
[----:B------:R-:W1:Y:S08]  /*6680*/  MUFU.EX2 R32, R32 ;  /* 0x0000002000207308 */ /* 0x000e700000000800 */
[----:B------:R-:W2:Y:S01]  /*6690*/  MUFU.EX2 R18, R18 ;  /* 0x0000001200127308 */ /* 0x000ea20000000800 */
[----:B0-----:R-:W-:-:S07]  /*66a0*/  FADD.FTZ R35, R60, 1 ;  /* 0x3f8000003c237421 */ /* 0x001fce0000010000 */
[----:B------:R-:W-:Y:S01]  /*66b0*/  MUFU.EX2 R16, R16 ;  /* 0x0000001000107308 */ /* 0x000fe20000000800 */
[----:B-1----:R-:W-:-:S07]  /*66c0*/  FADD.FTZ R31, R32, 1 ;  /* 0x3f800000201f7421 */ /* 0x002fce0000010000 */
[----:B------:R-:W0:Y:S01]  /*66d0*/  MUFU.RCP R163, R163 ;  /* 0x000000a300a37308 */ /* 0x000e220000001000 */
[----:B--2---:R-:W-:Y:S01]  /*66e0*/  FADD.FTZ R60, R18, 1 ;  /* 0x3f800000123c7421 */ /* 0x004fe20000010000 */
[----:B------:R-:W-:-:S06]  /*66f0*/  FMUL.FTZ R18, R155, -1.4426950216293334961 ;  /* 0xbfb8aa3b9b127820 */ /* 0x000fcc0000410000 */
[----:B------:R1:W2:Y:S08]  /*6700*/  MUFU.EX2 R39, R165 ;  /* 0x000000a500277308 */ /* 0x0002b00000000800 */
[----:B------:R-:W3:Y:S01]  /*6710*/  MUFU.EX2 R13, R13 ;  /* 0x0000000d000d7308 */ /* 0x000ee20000000800 */
[----:B-1----:R-:W-:Y:S01]  /*6720*/  FADD.FTZ R165, R26, 1 ;  /* 0x3f8000001aa57421 */ /* 0x002fe20000010000 */
[----:B0-----:R-:W-:-:S06]  /*6730*/  FMUL.FTZ R86, R86, R163 ;  /* 0x000000a356567220 */ /* 0x001fcc0000410000 */
[----:B------:R-:W-:Y:S01]  /*6740*/  MUFU.EX2 R19, R19 ;  /* 0x0000001300137308 */ /* 0x000fe20000000800 */
[----:B--2---:R-:W-:-:S07]  /*6750*/  FADD.FTZ R163, R39, 1 ;  /* 0x3f80000027a37421 */ /* 0x004fce0000010000 */
[----:B------:R-:W0:Y:S01]  /*6760*/  MUFU.EX2 R23, R23 ;  /* 0x0000001700177308 */ /* 0x000e220000000800 */
[----:B---3--:R-:W-:Y:S01]  /*6770*/  FADD.FTZ R52, R13, 1 ;  /* 0x3f8000000d347421 */ /* 0x008fe20000010000 */
[----:B------:R-:W-:-:S06]  /*6780*/  FMUL.FTZ R13, R93, -1.4426950216293334961 ;  /* 0xbfb8aa3b5d0d7820 */ /* 0x000fcc0000410000 */
[----:B------:R-:W1:Y:S08]  /*6790*/  MUFU.EX2 R40, R40 ;  /* 0x0000002800287308 */ /* 0x000e700000000800 */
[----:B------:R-:W2:Y:S01]  /*67a0*/  MUFU.EX2 R25, R25 ;  /* 0x0000001900197308 */ /* 0x000ea20000000800 */
[----:B0-----:R-:W-:-:S07]  /*67b0*/  FADD.FTZ R23, R23, 1 ;  /* 0x3f80000017177421 */ /* 0x001fce0000010000 */
[----:B------:R-:W0:Y:S01]  /*67c0*/  MUFU.EX2 R15, R15 ;  /* 0x0000000f000f7308 */ /* 0x000e220000000800 */
[----:B-1----:R-:W-:-:S07]  /*67d0*/  FADD.FTZ R39, R40, 1 ;  /* 0x3f80000028277421 */ /* 0x002fce0000010000 */
[----:B------:R-:W1:Y:S01]  /*67e0*/  MUFU.EX2 R14, R14 ;  /* 0x0000000e000e7308 */ /* 0x000e620000000800 */
[----:B--2---:R-:W-:-:S07]  /*67f0*/  FADD.FTZ R25, R25, 1 ;  /* 0x3f80000019197421 */ /* 0x004fce0000010000 */
[----:B------:R-:W2:Y:S01]  /*6800*/  MUFU.EX2 R28, R28 ;  /* 0x0000001c001c7308 */ /* 0x000ea20000000800 */
[----:B0-----:R-:W-:Y:S01]  /*6810*/  FADD.FTZ R32, R15, 1 ;  /* 0x3f8000000f207421 */ /* 0x001fe20000010000 */
[----:B------:R-:W-:-:S06]  /*6820*/  FMUL.FTZ R15, R95, -1.4426950216293334961 ;  /* 0xbfb8aa3b5f0f7820 */ /* 0x000fcc0000410000 */
[----:B------:R0:W3:Y:S01]  /*6830*/  MUFU.RCP R30, R164 ;  /* 0x000000a4001e7308 */ /* 0x0000e20000001000 */
[----:B-1----:R-:W-:Y:S01]  /*6840*/  FADD.FTZ R40, R14, 1 ;  /* 0x3f8000000e287421 */ /* 0x002fe20000010000 */
[----:B------:R-:W-:-:S06]  /*6850*/  FMUL.FTZ R14, R99, -1.4426950216293334961 ;  /* 0xbfb8aa3b630e7820 */ /* 0x000fcc0000410000 */
[----:B------:R-:W1:Y:S01]  /*6860*/  MUFU.RCP R165, R165 ;  /* 0x000000a500a57308 */ /* 0x000e620000001000 */
[----:B0-----:R-:W-:Y:S01]  /*6870*/  FADD.FTZ R164, R16, 1 ;  /* 0x3f80000010a47421 */ /* 0x001fe20000010000 */
[----:B--2---:R-:W-:-:S06]  /*6880*/  FADD.FTZ R28, R28, 1 ;  /* 0x3f8000001c1c7421 */ /* 0x004fcc0000010000 */
[----:B------:R-:W0:Y:S01]  /*6890*/  MUFU.EX2 R20, R20 ;  /* 0x0000001400147308 */ /* 0x000e220000000800 */
[----:B---3--:R-:W-:Y:S01]  /*68a0*/  FMUL.FTZ R139, R139, R30 ;  /* 0x0000001e8b8b7220 */ /* 0x008fe20000410000 */
[----:B------:R-:W-:-:S06]  /*68b0*/  FMUL.FTZ R30, R153, -1.4426950216293334961 ;  /* 0xbfb8aa3b991e7820 */ /* 0x000fcc0000410000 */
[----:B------:R2:W3:Y:S01]  /*68c0*/  MUFU.RCP R16, R164 ;  /* 0x000000a400107308 */ /* 0x0004e20000001000 */
[----:B-1----:R-:W-:Y:S01]  /*68d0*/  FMUL.FTZ R136, R136, R165 ;  /* 0x000000a588887220 */ /* 0x002fe20000410000 */
[----:B------:R-:W-:-:S06]  /*68e0*/  FMUL.FTZ R165, R96, -1.4426950216293334961 ;  /* 0xbfb8aa3b60a57820 */ /* 0x000fcc0000410000 */
[----:B------:R-:W1:Y:S01]  /*68f0*/  MUFU.RCP R31, R31 ;  /* 0x0000001f001f7308 */ /* 0x000e620000001000 */
[----:B--2---:R-:W-:Y:S01]  /*6900*/  FADD.FTZ R164, R19, 1 ;  /* 0x3f80000013a47421 */ /* 0x004fe20000010000 */
[----:B0-----:R-:W-:-:S06]  /*6910*/  FADD.FTZ R20, R20, 1 ;  /* 0x3f80000014147421 */ /* 0x001fcc0000010000 */
[----:B------:R-:W0:Y:S01]  /*6920*/  MUFU.RCP R60, R60 ;  /* 0x0000003c003c7308 */ /* 0x000e220000001000 */
[----:B---3--:R-:W-:Y:S01]  /*6930*/  FMUL.FTZ R143, R143, R16 ;  /* 0x000000108f8f7220 */ /* 0x008fe20000410000 */
[----:B------:R-:W-:-:S06]  /*6940*/  FMUL.FTZ R16, R97, -1.4426950216293334961 ;  /* 0xbfb8aa3b61107820 */ /* 0x000fcc0000410000 */
[----:B------:R2:W3:Y:S01]  /*6950*/  MUFU.RCP R19, R163 ;  /* 0x000000a300137308 */ /* 0x0004e20000001000 */
[----:B-1----:R-:W-:-:S05]  /*6960*/  FMUL.FTZ R142, R142, R31 ;  /* 0x0000001f8e8e7220 */ /* 0x002fca0000410000 */
[----:B------:R-:W-:Y:S02]  /*6970*/  F2FP.F16.F32.PACK_AB R139, R142, R139 ;  /* 0x0000008b8e8b723e */ /* 0x000fe400000000ff */
[----:B------:R-:W1:Y:S01]  /*6980*/  MUFU.EX2 R13, R13 ;  /* 0x0000000d000d7308 */ /* 0x000e620000000800 */
[----:B0-----:R-:W-:Y:S01]  /*6990*/  FMUL.FTZ R87, R87, R60 ;  /* 0x0000003c57577220 */ /* 0x001fe20000410000 */
[----:B------:R-:W-:Y:S01]  /*69a0*/  FMUL.FTZ R60, R156, -1.4426950216293334961 ;  /* 0xbfb8aa3b9c3c7820 */ /* 0x000fe20000410000 */
[----:B--2---:R-:W-:-:S05]  /*69b0*/  FMUL.FTZ R163, R100, -1.4426950216293334961 ;  /* 0xbfb8aa3b64a37820 */ /* 0x004fca0000410000 */
[----:B------:R-:W0:Y:S01]  /*69c0*/  MUFU.RCP R35, R35 ;  /* 0x0000002300237308 */ /* 0x000e220000001000 */
[----:B---3--:R-:W-:Y:S01]  /*69d0*/  FMUL.FTZ R88, R88, R19 ;  /* 0x0000001358587220 */ /* 0x008fe20000410000 */
[----:B------:R-:W-:-:S06]  /*69e0*/  FMUL.FTZ R19, R157, -1.4426950216293334961 ;  /* 0xbfb8aa3b9d137820 */ /* 0x000fcc0000410000 */
[----:B------:R-:W2:Y:S01]  /*69f0*/  MUFU.RCP R22, R22 ;  /* 0x0000001600167308 */ /* 0x000ea20000001000 */
[----:B-1----:R-:W-:-:S07]  /*6a00*/  FADD.FTZ R13, R13, 1 ;  /* 0x3f8000000d0d7421 */ /* 0x002fce0000010000 */
[----:B------:R-:W1:Y:S01]  /*6a10*/  MUFU.RCP R23, R23 ;  /* 0x0000001700177308 */ /* 0x000e620000001000 */
[----:B0-----:R-:W-:-:S07]  /*6a20*/  FMUL.FTZ R144, R144, R35 ;  /* 0x0000002390907220 */ /* 0x001fce0000410000 */
[----:B------:R-:W0:Y:S01]  /*6a30*/  MUFU.RCP R24, R24 ;  /* 0x0000001800187308 */ /* 0x000e220000001000 */
[----:B--2---:R-:W-:Y:S01]  /*6a40*/  FMUL.FTZ R129, R129, R22 ;  /* 0x0000001681817220 */ /* 0x004fe20000410000 */
[----:B------:R-:W-:-:S06]  /*6a50*/  FMUL.FTZ R22, R148, -1.4426950216293334961 ;  /* 0xbfb8aa3b94167820 */ /* 0x000fcc0000410000 */
[----:B------:R-:W2:Y:S01]  /*6a60*/  MUFU.RCP R25, R25 ;  /* 0x0000001900197308 */ /* 0x000ea20000001000 */
[----:B-1----:R-:W-:Y:S01]  /*6a70*/  FMUL.FTZ R132, R132, R23 ;  /* 0x0000001784847220 */ /* 0x002fe20000410000 */
[----:B------:R-:W-:-:S04]  /*6a80*/  FMUL.FTZ R23, R149, -1.4426950216293334961 ;  /* 0xbfb8aa3b95177820 */ /* 0x000fc80000410000 */
[----:B------:R-:W-:Y:S02]  /*6a90*/  F2FP.F16.F32.PACK_AB R130, R132, R129 ;  /* 0x000000818482723e */ /* 0x000fe400000000ff */
[----:B------:R1:W3:Y:S01]  /*6aa0*/  MUFU.RCP R26, R28 ;  /* 0x0000001c001a7308 */ /* 0x0002e20000001000 */
[----:B0-----:R-:W-:Y:S01]  /*6ab0*/  FMUL.FTZ R131, R131, R24 ;  /* 0x0000001883837220 */ /* 0x001fe20000410000 */
[----:B------:R-:W-:-:S06]  /*6ac0*/  FMUL.FTZ R24, R92, -1.4426950216293334961 ;  /* 0xbfb8aa3b5c187820 */ /* 0x000fcc0000410000 */
[----:B------:R-:W0:Y:S01]  /*6ad0*/  MUFU.RCP R52, R52 ;  /* 0x0000003400347308 */ /* 0x000e220000001000 */
[----:B--2---:R-:W-:Y:S01]  /*6ae0*/  FMUL.FTZ R134, R134, R25 ;  /* 0x0000001986867220 */ /* 0x004fe20000410000 */
[----:B------:R-:W-:Y:S01]  /*6af0*/  FMUL.FTZ R25, R150, -1.4426950216293334961 ;  /* 0xbfb8aa3b96197820 */ /* 0x000fe20000410000 */
[----:B-1----:R-:W-:-:S03]  /*6b00*/  FMUL.FTZ R28, R94, -1.4426950216293334961 ;  /* 0xbfb8aa3b5e1c7820 */ /* 0x002fc60000410000 */
[----:B------:R-:W-:Y:S02]  /*6b10*/  F2FP.F16.F32.PACK_AB R131, R134, R131 ;  /* 0x000000838683723e */ /* 0x000fe400000000ff */
[----:B------:R-:W1:Y:S01]  /*6b20*/  MUFU.RCP R32, R32 ;  /* 0x0000002000207308 */ /* 0x000e620000001000 */
[----:B---3--:R-:W-:Y:S01]  /*6b30*/  FMUL.FTZ R135, R135, R26 ;  /* 0x0000001a87877220 */ /* 0x008fe20000410000 */
[----:B------:R-:W-:Y:S01]  /*6b40*/  FMUL.FTZ R26, R151, -1.4426950216293334961 ;  /* 0xbfb8aa3b971a7820 */ /* 0x000fe20000410000 */
[----:B------:R-:W-:-:S03]  /*6b50*/  F2FP.F16.F32.PACK_AB R134, R136, R133 ;  /* 0x000000858886723e */ /* 0x000fc600000000ff */
[----:B------:R-:W-:Y:S02]  /*6b60*/  F2FP.F16.F32.PACK_AB R135, R138, R135 ;  /* 0x000000878a87723e */ /* 0x000fe400000000ff */
[----:B------:R-:W2:Y:S01]  /*6b70*/  MUFU.RCP R40, R40 ;  /* 0x0000002800287308 */ /* 0x000ea20000001000 */
[----:B0-----:R-:W-:Y:S01]  /*6b80*/  FMUL.FTZ R137, R137, R52 ;  /* 0x0000003489897220 */ /* 0x001fe20000410000 */
[----:B------:R-:W-:-:S04]  /*6b90*/  FMUL.FTZ R52, R152, -1.4426950216293334961 ;  /* 0xbfb8aa3b98347820 */ /* 0x000fc80000410000 */
[----:B------:R-:W-:Y:S02]  /*6ba0*/  F2FP.F16.F32.PACK_AB R138, R140, R137 ;  /* 0x000000898c8a723e */ /* 0x000fe400000000ff */
[----:B------:R0:W3:Y:S01]  /*6bb0*/  MUFU.EX2 R31, R165 ;  /* 0x000000a5001f7308 */ /* 0x0000e20000000800 */
[----:B-1----:R-:W-:Y:S01]  /*6bc0*/  FMUL.FTZ R141, R141, R32 ;  /* 0x000000208d8d7220 */ /* 0x002fe20000410000 */
[----:B------:R-:W-:-:S06]  /*6bd0*/  FMUL.FTZ R32, R154, -1.4426950216293334961 ;  /* 0xbfb8aa3b9a207820 */ /* 0x000fcc0000410000 */
[----:B------:R-:W1:Y:S01]  /*6be0*/  MUFU.RCP R39, R39 ;  /* 0x0000002700277308 */ /* 0x000e620000001000 */
[----:B0-----:R-:W-:Y:S01]  /*6bf0*/  FMUL.FTZ R165, R98, -1.4426950216293334961 ;  /* 0xbfb8aa3b62a57820 */ /* 0x001fe20000410000 */
[----:B--2---:R-:W-:Y:S01]  /*6c00*/  FMUL.FTZ R89, R89, R40 ;  /* 0x0000002859597220 */ /* 0x004fe20000410000 */
[----:B------:R-:W-:-:S05]  /*6c10*/  FMUL.FTZ R40, R158, -1.4426950216293334961 ;  /* 0xbfb8aa3b9e287820 */ /* 0x000fca0000410000 */
[----:B------:R-:W0:Y:S01]  /*6c20*/  MUFU.EX2 R0, R0 ;  /* 0x0000000000007308 */ /* 0x000e220000000800 */
[----:B---3--:R-:W-:-:S07]  /*6c30*/  FADD.FTZ R31, R31, 1 ;  /* 0x3f8000001f1f7421 */ /* 0x008fce0000010000 */
[----:B------:R-:W2:Y:S01]  /*6c40*/  MUFU.RCP R20, R20 ;  /* 0x0000001400147308 */ /* 0x000ea20000001000 */
[----:B-1----:R-:W-:-:S07]  /*6c50*/  FMUL.FTZ R146, R146, R39 ;  /* 0x0000002792927220 */ /* 0x002fce0000410000 */
        /* <DEDUP_REMOVED lines=8> */
[----:B------:R-:W0:Y:S01]  /*6ce0*/  MUFU.EX2 R19, R19 ;  /* 0x0000001300137308 */ /* 0x000e220000000800 */
[----:B--2---:R-:W-:-:S07]  /*6cf0*/  FADD.FTZ R14, R14, 1 ;  /* 0x3f8000000e0e7421 */ /* 0x004fce0000010000 */
        /* <DEDUP_REMOVED lines=10> */
[----:B------:R0:W3:Y:S01]  /*6da0*/  MUFU.EX2 R39, R163 ;  /* 0x000000a300277308 */ /* 0x0000e20000000800 */
[----:B--2---:R-:W-:-:S07]  /*6db0*/  FADD.FTZ R16, R16, 1 ;  /* 0x3f80000010107421 */ /* 0x004fce0000010000 */
[----:B------:R-:W2:Y:S01]  /*6dc0*/  MUFU.EX2 R24, R24 ;  /* 0x0000001800187308 */ /* 0x000ea20000000800 */
[----:B-1----:R-:W-:Y:S01]  /*6dd0*/  FADD.FTZ R18, R18, 1 ;  /* 0x3f80000012127421 */ /* 0x002fe20000010000 */
[----:B0-----:R-:W-:-:S06]  /*6de0*/  F2FP.F16.F32.PACK_AB R163, R70, R102 ;  /* 0x0000006646a3723e */ /* 0x001fcc00000000ff */
[----:B------:R-:W0:Y:S01]  /*6df0*/  MUFU.EX2 R25, R25 ;  /* 0x0000001900197308 */ /* 0x000e220000000800 */
[----:B---3--:R-:W-:-:S07]  /*6e00*/  FADD.FTZ R19, R39, 1 ;  /* 0x3f80000027137421 */ /* 0x008fce0000010000 */
        /* <DEDUP_REMOVED lines=17> */
[----:B-1----:R-:W-:Y:S01]  /*6f20*/  FMUL.FTZ R21, R90, R21 ;  /* 0x000000155a157220 */ /* 0x002fe20000410000 */
[----:B------:R-:W-:-:S06]  /*6f30*/  IADD3 R90, P1, PT, R11, UR22, RZ ;  /* 0x000000160b5a7c10 */ /* 0x000fcc000ff3e0ff */
[----:B------:R-:W1:Y:S01]  /*6f40*/  MUFU.RCP R14, R14 ;  /* 0x0000000e000e7308 */ /* 0x000e620000001000 */
[----:B--2---:R-:W-:Y:S01]  /*6f50*/  FMUL.FTZ R0, R91, R0 ;  /* 0x000000005b007220 */ /* 0x004fe20000410000 */
[----:B------:R-:W-:Y:S02]  /*6f60*/  IADD3.X R91, PT, PT, R12, UR23, RZ, P1, !PT ;  /* 0x000000170c5b7c10 */ /* 0x000fe40008ffe4ff */
[----:B------:R-:W-:Y:S02]  /*6f70*/  F2FP.F16.F32.PACK_AB R12, R27, R75 ;  /* 0x0000004b1b0c723e */ /* 0x000fe400000000ff */
[----:B------:R-:W-:Y:S01]  /*6f80*/  F2FP.F16.F32.PACK_AB R75, R63, R62 ;  /* 0x0000003e3f4b723e */ /* 0x000fe200000000ff */
[----:B------:R2:W-:Y:S01]  /*6f90*/  STG.E.64 desc[UR18][R90.64+0xf000], R36 ;  /* 0x00f000245a007986 */ /* 0x0005e2000c101b12 */
[----:B------:R-:W3:Y:S01]  /*6fa0*/  MUFU.RCP R13, R60 ;  /* 0x0000003c000d7308 */ /* 0x000ee20000001000 */
[----:B0-----:R-:W-:Y:S01]  /*6fb0*/  FMUL.FTZ R95, R95, R15 ;  /* 0x0000000f5f5f7220 */ /* 0x001fe20000410000 */
[----:B------:R-:W-:Y:S01]  /*6fc0*/  F2FP.F16.F32.PACK_AB R15, R79, R78 ;  /* 0x0000004e4f0f723e */ /* 0x000fe200000000ff */
[----:B------:R-:W-:Y:S04]  /*6fd0*/  STG.E.64 desc[UR18][R90.64+0x5000], R80 ;  /* 0x005000505a007986 */ /* 0x000fe8000c101b12 */
[----:B------:R-:W-:Y:S01]  /*6fe0*/  STG.E.64 desc[UR18][R90.64+0x14000], R44 ;  /* 0x0140002c5a007986 */ /* 0x000fe2000c101b12 */
[----:B------:R-:W0:Y:S01]  /*6ff0*/  MUFU.RCP R22, R22 ;  /* 0x0000001600167308 */ /* 0x000e220000001000 */
[----:B-1----:R-:W-:Y:S01]  /*7000*/  FMUL.FTZ R99, R99, R14 ;  /* 0x0000000e63637220 */ /* 0x002fe20000410000 */
[----:B------:R-:W-:Y:S01]  /*7010*/  F2FP.F16.F32.PACK_AB R14, R17, R77 ;  /* 0x0000004d110e723e */ /* 0x000fe200000000ff */
[----:B------:R-:W-:Y:S01]  /*7020*/  STG.E.64 desc[UR18][R90.64+0x16800], R48 ;  /* 0x016800305a007986 */ /* 0x000fe2000c101b12 */
[----:B--2---:R-:W-:-:S03]  /*7030*/  F2FP.F16.F32.PACK_AB R36, R147, R89 ;  /* 0x000000599324723e */ /* 0x004fc600000000ff */
[----:B------:R1:W-:Y:S01]  /*7040*/  STG.E.64 desc[UR18][R90.64+0x2800], R14 ;  /* 0x0028000e5a007986 */ /* 0x0003e2000c101b12 */
[----:B------:R-:W2:Y:S01]  /*7050*/  MUFU.RCP R23, R23 ;  /* 0x0000001700177308 */ /* 0x000ea20000001000 */
[----:B---3--:R-:W-:Y:S01]  /*7060*/  FMUL.FTZ R157, R157, R13 ;  /* 0x0000000d9d9d7220 */ /* 0x008fe20000410000 */
[----:B------:R-:W-:Y:S01]  /*7070*/  F2FP.F16.F32.PACK_AB R13, R76, R66 ;  /* 0x000000424c0d723e */ /* 0x000fe200000000ff */
[----:B------:R-:W-:Y:S01]  /*7080*/  STG.E.64 desc[UR18][R90.64+0x1b800], R56 ;  /* 0x01b800385a007986 */ /* 0x000fe2000c101b12 */
[----:B------:R-:W-:-:S03]  /*7090*/  F2FP.F16.F32.PACK_AB R66, R29, R160 ;  /* 0x000000a01d42723e */ /* 0x000fc600000000ff */
[----:B------:R3:W-:Y:S01]  /*70a0*/  STG.E.64 desc[UR18][R90.64], R12 ;  /* 0x0000000c5a007986 */ /* 0x0007e2000c101b12 */
[----:B------:R-:W4:Y:S01]  /*70b0*/  MUFU.RCP R16, R16 ;  /* 0x0000001000107308 */ /* 0x000f220000001000 */
[----:B0-----:R-:W-:Y:S02]  /*70c0*/  FMUL.FTZ R22, R148, R22 ;  /* 0x0000001694167220 */ /* 0x001fe40000410000 */
[----:B------:R-:W-:Y:S01]  /*70d0*/  STG.E.64 desc[UR18][R90.64+0xa000], R66 ;  /* 0x00a000425a007986 */ /* 0x000fe2000c101b12 */
[----:B-1----:R-:W-:Y:S02]  /*70e0*/  F2FP.F16.F32.PACK_AB R14, R33, R161 ;  /* 0x000000a1210e723e */ /* 0x002fe400000000ff */
[----:B------:R-:W-:Y:S02]  /*70f0*/  F2FP.F16.F32.PACK_AB R15, R72, R34 ;  /* 0x00000022480f723e */ /* 0x000fe400000000ff */
[----:B------:R-:W0:Y:S01]  /*7100*/  MUFU.RCP R18, R18 ;  /* 0x0000001200127308 */ /* 0x000e220000001000 */
[----:B--2---:R-:W-:Y:S01]  /*7110*/  FMUL.FTZ R23, R149, R23 ;  /* 0x0000001795177220 */ /* 0x004fe20000410000 */
[----:B------:R-:W-:Y:S01]  /*7120*/  F2FP.F16.F32.PACK_AB R37, R22, R21 ;  /* 0x000000151625723e */ /* 0x000fe200000000ff */
[----:B------:R-:W-:Y:S01]  /*7130*/  STG.E.64 desc[UR18][R90.64+0x1e000], R74 ;  /* 0x01e0004a5a007986 */ /* 0x000fe2000c101b12 */
[----:B---3--:R-:W-:-:S02]  /*7140*/  F2FP.F16.F32.PACK_AB R12, R64, R85 ;  /* 0x00000055400c723e */ /* 0x008fc400000000ff */
[----:B------:R-:W-:Y:S02]  /*7150*/  F2FP.F16.F32.PACK_AB R13, R103, R84 ;  /* 0x00000054670d723e */ /* 0x000fe400000000ff */
[----:B------:R-:W1:Y:S01]  /*7160*/  MUFU.RCP R164, R164 ;  /* 0x000000a400a47308 */ /* 0x000e620000001000 */
[----:B------:R2:W-:Y:S01]  /*7170*/  STG.E.64 desc[UR18][R90.64+0xc800], R14 ;  /* 0x00c8000e5a007986 */ /* 0x0005e2000c101b12 */
[----:B----4-:R-:W-:Y:S01]  /*7180*/  FMUL.FTZ R16, R97, R16 ;  /* 0x0000001061107220 */ /* 0x010fe20000410000 */
[----:B------:R-:W-:Y:S02]  /*7190*/  F2FP.F16.F32.PACK_AB R22, R23, R0 ;  /* 0x000000001716723e */ /* 0x000fe400000000ff */
[----:B------:R3:W-:Y:S03]  /*71a0*/  STG.E.64 desc[UR18][R90.64+0x7800], R12 ;  /* 0x0078000c5a007986 */ /* 0x0007e6000c101b12 */
[----:B------:R-:W4:Y:S01]  /*71b0*/  MUFU.RCP R24, R24 ;  /* 0x0000001800187308 */ /* 0x000f220000001000 */
[----:B0-----:R-:W-:Y:S01]  /*71c0*/  FMUL.FTZ R18, R155, R18 ;  /* 0x000000129b127220 */ /* 0x001fe20000410000 */
[----:B------:R-:W-:Y:S04]  /*71d0*/  STG.E.64 desc[UR18][R90.64+0x20800], R104 ;  /* 0x020800685a007986 */ /* 0x000fe8000c101b12 */
[----:B------:R-:W-:Y:S01]  /*71e0*/  F2FP.F16.F32.PACK_AB R16, R18, R16 ;  /* 0x000000101210723e */ /* 0x000fe200000000ff */
[----:B------:R-:W-:Y:S01]  /*71f0*/  STG.E.64 desc[UR18][R90.64+0x23000], R68 ;  /* 0x023000445a007986 */ /* 0x000fe2000c101b12 */
[----:B------:R-:W0:Y:S01]  /*7200*/  MUFU.RCP R25, R25 ;  /* 0x0000001900197308 */ /* 0x000e220000001000 */
[----:B--2---:R-:W-:Y:S01]  /*7210*/  F2FP.F16.F32.PACK_AB R14, R53, R71 ;  /* 0x00000047350e723e */ /* 0x004fe200000000ff */
[----:B-1----:R-:W-:Y:S01]  /*7220*/  FMUL.FTZ R145, R145, R164 ;  /* 0x000000a491917220 */ /* 0x002fe20000410000 */
[----:B---3--:R-:W-:Y:S01]  /*7230*/  F2FP.F16.F32.PACK_AB R12, R41, R65 ;  /* 0x00000041290c723e */ /* 0x008fe200000000ff */
[----:B------:R-:W-:Y:S01]  /*7240*/  STG.E.64 desc[UR18][R90.64+0x25800], R110 ;  /* 0x0258006e5a007986 */ /* 0x000fe2000c101b12 */
[----:B------:R-:W-:-:S02]  /*7250*/  F2FP.F16.F32.PACK_AB R13, R43, R42 ;  /* 0x0000002a2b0d723e */ /* 0x000fc400000000ff */
[----:B------:R-:W-:Y:S01]  /*7260*/  F2FP.F16.F32.PACK_AB R15, R55, R54 ;  /* 0x00000036370f723e */ /* 0x000fe200000000ff */
[----:B------:R-:W1:Y:S01]  /*7270*/  MUFU.RCP R26, R26 ;  /* 0x0000001a001a7308 */ /* 0x000e620000001000 */
[----:B----4-:R-:W-:Y:S01]  /*7280*/  FMUL.FTZ R24, R92, R24 ;  /* 0x000000185c187220 */ /* 0x010fe20000410000 */
[----:B------:R2:W-:Y:S01]  /*7290*/  STG.E.64 desc[UR18][R90.64+0x11800], R12 ;  /* 0x0118000c5a007986 */ /* 0x0005e2000c101b12 */
[----:B------:R-:W-:-:S03]  /*72a0*/  F2FP.F16.F32.PACK_AB R18, R157, R99 ;  /* 0x000000639d12723e */ /* 0x000fc600000000ff */
[----:B------:R3:W-:Y:S02]  /*72b0*/  STG.E.64 desc[UR18][R90.64+0x19000], R14 ;  /* 0x0190000e5a007986 */ /* 0x0007e4000c101b12 */
[----:B------:R-:W4:Y:S01]  /*72c0*/  MUFU.RCP R28, R28 ;  /* 0x0000001c001c7308 */ /* 0x000f220000001000 */
[----:B0-----:R-:W-:Y:S01]  /*72d0*/  FMUL.FTZ R25, R150, R25 ;  /* 0x0000001996197220 */ /* 0x001fe20000410000 */
[----:B------:R0:W-:Y:S04]  /*72e0*/  STG.E.64 desc[UR18][R90.64+0x28000], R114 ;  /* 0x028000725a007986 */ /* 0x0001e8000c101b12 */
[----:B------:R-:W-:Y:S01]  /*72f0*/  F2FP.F16.F32.PACK_AB R23, R25, R24 ;  /* 0x000000181917723e */ /* 0x000fe200000000ff */
[----:B------:R0:W-:Y:S01]  /*7300*/  STG.E.64 desc[UR18][R90.64+0x2a800], R118 ;  /* 0x02a800765a007986 */ /* 0x0001e2000c101b12 */
[----:B------:R-:W0:Y:S01]  /*7310*/  MUFU.RCP R52, R52 ;  /* 0x0000003400347308 */ /* 0x000e220000001000 */
[----:B-1----:R-:W-:Y:S01]  /*7320*/  FMUL.FTZ R26, R151, R26 ;  /* 0x0000001a971a7220 */ /* 0x002fe20000410000 */
[----:B--2---:R-:W-:Y:S01]  /*7330*/  F2FP.F16.F32.PACK_AB R12, R143, R141 ;  /* 0x0000008d8f0c723e */ /* 0x004fe200000000ff */
[----:B------:R1:W-:Y:S01]  /*7340*/  STG.E.64 desc[UR18][R90.64+0x2d000], R122 ;  /* 0x02d0007a5a007986 */ /* 0x0003e2000c101b12 */
[----:B------:R-:W-:-:S02]  /*7350*/  F2FP.F16.F32.PACK_AB R13, R144, R86 ;  /* 0x00000056900d723e */ /* 0x000fc400000000ff */
[----:B---3--:R-:W-:Y:S01]  /*7360*/  F2FP.F16.F32.PACK_AB R14, R145, R87 ;  /* 0x00000057910e723e */ /* 0x008fe200000000ff */
[----:B------:R1:W-:Y:S01]  /*7370*/  STG.E.64 desc[UR18][R90.64+0x2f800], R126 ;  /* 0x02f8007e5a007986 */ /* 0x0003e2000c101b12 */
[----:B------:R-:W2:Y:S01]  /*7380*/  MUFU.RCP R30, R30 ;  /* 0x0000001e001e7308 */ /* 0x000ea20000001000 */
[----:B----4-:R-:W-:Y:S01]  /*7390*/  FMUL.FTZ R28, R94, R28 ;  /* 0x0000001c5e1c7220 */ /* 0x010fe20000410000 */
[----:B------:R-:W-:Y:S01]  /*73a0*/  F2FP.F16.F32.PACK_AB R15, R146, R88 ;  /* 0x00000058920f723e */ /* 0x000fe200000000ff */
[----:B------:R1:W-:Y:S01]  /*73b0*/  STG.E.64 desc[UR18][R90.64+0x32000], R130 ;  /* 0x032000825a007986 */ /* 0x0003e2000c101b12 */
[----:B------:R-:W-:-:S03]  /*73c0*/  F2FP.F16.F32.PACK_AB R26, R26, R93 ;  /* 0x0000005d1a1a723e */ /* 0x000fc600000000ff */
[----:B------:R1:W-:Y:S01]  /*73d0*/  STG.E.64 desc[UR18][R90.64+0x34800], R134 ;  /* 0x034800865a007986 */ /* 0x0003e2000c101b12 */
[----:B------:R-:W3:Y:S01]  /*73e0*/  MUFU.RCP R31, R31 ;  /* 0x0000001f001f7308 */ /* 0x000ee20000001000 */
[----:B0-----:R-:W-:Y:S02]  /*73f0*/  FMUL.FTZ R52, R152, R52 ;  /* 0x0000003498347220 */ /* 0x001fe40000410000 */
[----:B------:R1:W-:Y:S03]  /*7400*/  STG.E.64 desc[UR18][R90.64+0x37000], R138 ;  /* 0x0370008a5a007986 */ /* 0x0003e6000c101b12 */
[----:B------:R-:W-:Y:S01]  /*7410*/  F2FP.F16.F32.PACK_AB R27, R52, R28 ;  /* 0x0000001c341b723e */ /* 0x000fe200000000ff */
[----:B------:R1:W-:Y:S01]  /*7420*/  STG.E.64 desc[UR18][R90.64+0x39800], R12 ;  /* 0x0398000c5a007986 */ /* 0x0003e2000c101b12 */
[----:B------:R-:W0:Y:S01]  /*7430*/  MUFU.RCP R32, R32 ;  /* 0x0000002000207308 */ /* 0x000e220000001000 */
[----:B--2---:R-:W-:-:S02]  /*7440*/  FMUL.FTZ R30, R153, R30 ;  /* 0x0000001e991e7220 */ /* 0x004fc40000410000 */
[----:B------:R1:W-:Y:S03]  /*7450*/  STG.E.64 desc[UR18][R90.64+0x3c000], R14 ;  /* 0x03c0000e5a007986 */ /* 0x0003e6000c101b12 */
[----:B------:R-:W-:Y:S01]  /*7460*/  F2FP.F16.F32.PACK_AB R30, R30, R95 ;  /* 0x0000005f1e1e723e */ /* 0x000fe200000000ff */
[----:B------:R1:W-:Y:S01]  /*7470*/  STG.E.64 desc[UR18][R90.64+0x3e800], R36 ;  /* 0x03e800245a007986 */ /* 0x0003e2000c101b12 */
[----:B------:R-:W2:Y:S01]  /*7480*/  MUFU.RCP R20, R20 ;  /* 0x0000001400147308 */ /* 0x000ea20000001000 */
[----:B---3--:R-:W-:Y:S02]  /*7490*/  FMUL.FTZ R31, R96, R31 ;  /* 0x0000001f601f7220 */ /* 0x008fe40000410000 */
[----:B------:R1:W-:Y:S04]  /*74a0*/  STG.E.64 desc[UR18][R90.64+0x41000], R22 ;  /* 0x041000165a007986 */ /* 0x0003e8000c101b12 */
[----:B------:R1:W-:Y:S01]  /*74b0*/  STG.E.64 desc[UR18][R90.64+0x43800], R26 ;  /* 0x0438001a5a007986 */ /* 0x0003e2000c101b12 */
[----:B------:R-:W3:Y:S01]  /*74c0*/  MUFU.RCP R35, R35 ;  /* 0x0000002300237308 */ /* 0x000ee20000001000 */
[----:B0-----:R-:W-:-:S02]  /*74d0*/  FMUL.FTZ R32, R154, R32 ;  /* 0x000000209a207220 */ /* 0x001fc40000410000 */
[----:B------:R1:W-:Y:S03]  /*74e0*/  STG.E.64 desc[UR18][R90.64+0x4d800], R162 ;  /* 0x04d800a25a007986 */ /* 0x0003e6000c101b12 */
[----:B------:R-:W-:Y:S02]  /*74f0*/  F2FP.F16.F32.PACK_AB R31, R32, R31 ;  /* 0x0000001f201f723e */ /* 0x000fe400000000ff */
[----:B------:R-:W0:Y:S01]  /*7500*/  MUFU.RCP R19, R19 ;  /* 0x0000001300137308 */ /* 0x000e220000001000 */
[----:B--2---:R-:W-:Y:S02]  /*7510*/  FMUL.FTZ R20, R98, R20 ;  /* 0x0000001462147220 */ /* 0x004fe40000410000 */
[----:B------:R1:W-:Y:S05]  /*7520*/  STG.E.64 desc[UR18][R90.64+0x46000], R30 ;  /* 0x0460001e5a007986 */ /* 0x0003ea000c101b12 */
[----:B------:R-:W2:Y:S01]  /*7530*/  MUFU.RCP R39, R39 ;  /* 0x0000002700277308 */ /* 0x000ea20000001000 */
[----:B---3--:R-:W-:-:S05]  /*7540*/  FMUL.FTZ R35, R156, R35 ;  /* 0x000000239c237220 */ /* 0x008fca0000410000 */
[----:B------:R-:W-:Y:S01]  /*7550*/  F2FP.F16.F32.PACK_AB R17, R35, R20 ;  /* 0x000000142311723e */ /* 0x000fe200000000ff */
[----:B0-----:R-:W-:-:S04]  /*7560*/  FMUL.FTZ R19, R100, R19 ;  /* 0x0000001364137220 */ /* 0x001fc80000410000 */
[----:B------:R1:W-:Y:S01]  /*7570*/  STG.E.64 desc[UR18][R90.64+0x48800], R16 ;  /* 0x048800105a007986 */ /* 0x0003e2000c101b12 */
[----:B--2---:R-:W-:-:S05]  /*7580*/  FMUL.FTZ R158, R158, R39 ;  /* 0x000000279e9e7220 */ /* 0x004fca0000410000 */
[----:B------:R-:W-:-:S05]  /*7590*/  F2FP.F16.F32.PACK_AB R19, R158, R19 ;  /* 0x000000139e13723e */ /* 0x000fca00000000ff */
[----:B------:R1:W-:Y:S01]  /*75a0*/  STG.E.64 desc[UR18][R90.64+0x4b000], R18 ;  /* 0x04b000125a007986 */ /* 0x0003e2000c101b12 */
[----:B------:R-:W-:Y:S05]  /*75b0*/  BRA.U !UP0, `(.L_x_1644) ;  /* 0xffffff8d08747547 */ /* 0x000fea000b83ffff */
[----:B------:R-:W-:Y:S05]  /*75c0*/  EXIT ;  /* 0x000000000000794d */ /* 0x000fea0003800000 */
.L_x_1645:
        /* <DEDUP_REMOVED lines=11> */
.L_x_1720:


//--------------------- .text._ZN13group_norm_v214gn_cuda_kernelI6__halfLi320ELi1ELi16ELi80ELi256ELb1ELi128ELi320ELi320ELi4ELb0ELi74ELb0ELb1ENS_16CompileConditionILi1000EEEEEvPT_PKS4_S7_S7_flPfS8_Pj --------------------------
	.section	.text._ZN13group_norm_v214gn_cuda_kernelI6__halfLi320ELi1ELi16ELi80ELi256ELb1ELi128ELi320ELi320ELi4ELb0ELi74ELb0ELb1ENS_16CompileConditionILi1000EEEEEvPT_PKS4_S7_S7_flPfS8_Pj,"ax",@progbits
	.align	128
        .global         _ZN13group_norm_v214gn_cuda_kernelI6__halfLi320ELi1ELi16ELi80ELi256ELb1ELi128ELi320ELi320ELi4ELb0ELi74ELb0ELb1ENS_16CompileConditionILi1000EEEEEvPT_PKS4_S7_S7_flPfS8_Pj
        .type           _ZN13group_norm_v214gn_cuda_kernelI6__halfLi320ELi1ELi16ELi80ELi256ELb1ELi128ELi320ELi320ELi4ELb0ELi74ELb0ELb1ENS_16CompileConditionILi1000EEEEEvPT_PKS4_S7_S7_flPfS8_Pj,@function
        .size           _ZN13group_norm_v214gn_cuda_kernelI6__halfLi320ELi1ELi16ELi80ELi256ELb1ELi128ELi320ELi320ELi4ELb0ELi74ELb0ELb1ENS_16CompileConditionILi1000EEEEEvPT_PKS4_S7_S7_flPfS8_Pj,(.L_x_1721 - _ZN13group_norm_v214gn_cuda_kernelI6__halfLi320ELi1ELi16ELi80ELi256ELb1ELi128ELi320ELi320ELi4ELb0ELi74ELb0ELb1ENS_16CompileConditionILi1000EEEEEvPT_PKS4_S7_S7_flPfS8_Pj)
        .other          _ZN13group_norm_v214gn_cuda_kernelI6__halfLi320ELi1ELi16ELi80ELi256ELb1ELi128ELi320ELi320ELi4ELb0ELi74ELb0ELb1ENS_16CompileConditionILi1000EEEEEvPT_PKS4_S7_S7_flPfS8_Pj,@"STO_CUDA_ENTRY STV_DEFAULT"
_ZN13group_norm_v214gn_cuda_kernelI6__halfLi320ELi1ELi16ELi80ELi256ELb1ELi128ELi320ELi320ELi4ELb0ELi74ELb0ELb1ENS_16CompileConditionILi1000EEEEEvPT_PKS4_S7_S7_flPfS8_Pj:
.text._ZN13group_norm_v214gn_cuda_kernelI6__halfLi320ELi1ELi16ELi80ELi256ELb1ELi128ELi320ELi320ELi4ELb0ELi74ELb0ELb1ENS_16CompileConditionILi1000EEEEEvPT_PKS4_S7_S7_flPfS8_Pj:
        /* <DEDUP_REMOVED lines=64> */
[----:B---3--:R-:W-:-:S02]  /*0400*/  HADD2.F32 R3, -RZ, R10.H0_H0 ;  /* 0x2000000aff037230 */ /* 0x008fc40000004100 */
        /* <DEDUP_REMOVED lines=21> */
[--C-:B--2---:R-:W-:Y:S02]  /*0560*/  HADD2.F32 R19, -RZ, R24.reuse.H0_H0 ;  /* 0x20000018ff137230 */ /* 0x104fe40000004100 */
        /* <DEDUP_REMOVED lines=137> */
[----:B------:R-:W-:Y:S02]  /*0e00*/  HADD2.F32 R111, -RZ, R113.H0_H0 ;  /* 0x20000071ff6f7230 */ /* 0x000fe40000004100 */
[----:B------:R-:W-:Y:S01]  /*0e10*/  FADD.FTZ R10, R10, R109 ;  /* 0x0000006d0a0a7221 */ /* 0x000fe20000010000 */
[----:B------:R-:W-:Y:S01]  /*0e20*/  FFMA.FTZ R12, R109, R109, R12 ;  /* 0x0000006d6d0c7223 */ /* 0x000fe2000001000c */
[----:B------:R-:W-:-:S04]  /*0e30*/  IMAD.WIDE.U32 R118, R8, 0x2, R118 ;  /* 0x0000000208767825 */ /* 0x000fc800078e0076 */
[----:B------:R-:W-:Y:S01]  /*0e40*/  FADD.FTZ R10, R10, R111 ;  /* 0x0000006f0a0a7221 */ /* 0x000fe20000010000 */
[----:B------:R-:W-:Y:S01]  /*0e50*/  FFMA.FTZ R12, R111, R111, R12 ;  /* 0x0000006f6f0c7223 */ /* 0x000fe2000001000c */
[----:B------:R-:W-:Y:S02]  /*0e60*/  HADD2.F32 R113, -RZ, R113.H1_H1 ;  /* 0x30000071ff717230 */ /* 0x000fe40000004100 */
[----:B------:R-:W-:Y:S01]  /*0e70*/  IMAD.WIDE.U32 R120, R8, 0x2, R120 ;  /* 0x0000000208787825 */ /* 0x000fe200078e0078 */
[----:B------:R-:W5:Y:S03]  /*0e80*/  LDG.E.64.CONSTANT R118, desc[UR4][R118.64] ;  /* 0x0000000476767981 */ /* 0x000f66000c1e9b00 */
[----:B------:R-:W-:Y:S01]  /*0e90*/  FADD.FTZ R10, R10, R113 ;  /* 0x000000710a0a7221 */ /* 0x000fe20000010000 */
[--C-:B------:R-:W-:Y:S02]  /*0ea0*/  HADD2.F32 R115, -RZ, R122.reuse.H0_H0 ;  /* 0x2000007aff737230 */ /* 0x100fe40000004100 */
[----:B------:R-:W-:Y:S01]  /*0eb0*/  FFMA.FTZ R12, R113, R113, R12 ;  /* 0x00000071710c7223 */ /* 0x000fe2000001000c */
[----:B------:R-:W5:Y:S01]  /*0ec0*/  LDG.E.64.CONSTANT R120, desc[UR4][R120.64] ;  /* 0x0000000478787981 */ /* 0x000f62000c1e9b00 */
        /* <DEDUP_REMOVED lines=183> */
[----:B------:R-:W0:Y:S01]  /*1a40*/  S2R R106, SR_CgaCtaId ;  /* 0x00000000006a7919 */ /* 0x000e220000008800 */
        /* <DEDUP_REMOVED lines=21> */
[----:B------:R-:W-:Y:S01]  /*1ba0*/  MOV R116, 0x400 ;  /* 0x0000040000747802 */ /* 0x000fe20000000f00 */
[----:B------:R-:W-:Y:S02]  /*1bb0*/  HADD2.F32 R156, -RZ, R156.H1_H1 ;  /* 0x3000009cff9c7230 */ /* 0x000fe40000004100 */
[----:B------:R-:W-:Y:S01]  /*1bc0*/  FADD.FTZ R127, R114, R155 ;  /* 0x0000009b727f7221 */ /* 0x000fe20000010000 */
[----:B------:R-:W-:Y:S01]  /*1bd0*/  FFMA.FTZ R129, R155, R155, R122 ;  /* 0x0000009b9b817223 */ /* 0x000fe2000001007a */
[----:B0-----:R-:W-:Y:S01]  /*1be0*/  LEA R139, R106, R116, 0x18 ;  /* 0x000000746a8b7211 */ /* 0x001fe200078ec0ff */
[----:B------:R-:W-:-:S02]  /*1bf0*/  HADD2.F32 R114, -RZ, R157.H0_H0 ;  /* 0x2000009dff727230 */ /* 0x000fc40000004100 */
[----:B------:R-:W-:Y:S01]  /*1c00*/  FADD.FTZ R127, R127, R156 ;  /* 0x0000009c7f7f7221 */ /* 0x000fe20000010000 */
[----:B------:R-:W-:Y:S01]  /*1c10*/  FFMA.FTZ R129, R156, R156, R129 ;  /* 0x0000009c9c817223 */ /* 0x000fe20000010081 */
[----:B------:R-:W-:Y:S01]  /*1c20*/  ISETP.GT.U32.AND P0, PT, R0, 0xf, PT ;  /* 0x0000000f0000780c */ /* 0x000fe20003f04070 */
[----:B------:R-:W-:Y:S02]  /*1c30*/  IMAD R131, R164, 0x28, R139 ;  /* 0x00000028a4837824 */ /* 0x000fe400078e028b */
[----:B------:R-:W-:Y:S01]  /*1c40*/  FADD.FTZ R126, R127, R114 ;  /* 0x000000727f7e7221 */ /* 0x000fe20000010000 */
[----:B------:R-:W-:Y:S02]  /*1c50*/  HADD2.F32 R157, -RZ, R157.H1_H1 ;  /* 0x3000009dff9d7230 */ /* 0x000fe40000004100 */
[----:B------:R-:W-:Y:S01]  /*1c60*/  FFMA.FTZ R122, R114, R114, R129 ;  /* 0x00000072727a7223 */ /* 0x000fe20000010081 */
[----:B------:R-:W-:Y:S02]  /*1c70*/  LEA R131, R162, R131, 0x3 ;  /* 0x00000083a2837211 */ /* 0x000fe400078e18ff */
[----:B------:R-:W-:Y:S01]  /*1c80*/  FADD.FTZ R126, R126, R157 ;  /* 0x0000009d7e7e7221 */ /* 0x000fe20000010000 */
[----:B------:R-:W-:Y:S01]  /*1c90*/  FFMA.FTZ R127, R157, R157, R122 ;  /* 0x0000009d9d7f7223 */ /* 0x000fe2000001007a */
[----:B------:R-:W-:Y:S01]  /*1ca0*/  SHF.L.U32 R122, R160, 0x2, RZ ;  /* 0x00000002a07a7819 */ /* 0x000fe200000006ff */
[----:B------:R-:W-:Y:S03]  /*1cb0*/  BSSY.RECONVERGENT B0, `(.L_x_1646) ;  /* 0x0000095000007945 */ /* 0x000fe60003800200 */
[----:B------:R0:W-:Y:S01]  /*1cc0*/  STS.64 [R131], R126 ;  /* 0x0000007e83007388 */ /* 0x0001e20000000a00 */
[----:B------:R-:W-:-:S02]  /*1cd0*/  CS2R R144, SRZ ;  /* 0x0000000000907805 */ /* 0x000fc4000001ff00 */
        /* <DEDUP_REMOVED lines=146> */
.L_x_1647:
[----:B------:R-:W-:Y:S05]  /*2600*/  BSYNC.RECONVERGENT B0 ;  /* 0x0000000000007941 */ /* 0x000fea0003800200 */
.L_x_1646:
        /* <DEDUP_REMOVED lines=21> */
.L_x_1648:
[----:B------:R-:W-:Y:S01]  /*2760*/  NOP ;  /* 0x0000000000007918 */ /* 0x000fe20000000000 */
.L_x_1649:
[----:B------:R-:W-:Y:S05]  /*2770*/  BRA.U !UP1, `(.L_x_1650) ;  /* 0x00000001090c7547 */ /* 0x000fea000b800000 */
[----:B------:R-:W-:Y:S01]  /*2780*/  UCGABAR_WAIT ;  /* 0x0000000000007dc7 */ /* 0x000fe20008000000 */
[----:B------:R-:W-:Y:S01]  /*2790*/  CCTL.IVALL ;  /* 0x00000000ff00798f */ /* 0x000fe20002000000 */
[----:B------:R-:W-:Y:S05]  /*27a0*/  BRA `(.L_x_1651) ;  /* 0x0000000000047947 */ /* 0x000fea0003800000 */
.L_x_1650:
[----:B------:R-:W-:Y:S06]  /*27b0*/  BAR.SYNC.DEFER_BLOCKING 0x0 ;  /* 0x0000000000007b1d */ /* 0x000fec0000010000 */
.L_x_1651:
        /* <DEDUP_REMOVED lines=17> */
.L_x_1653:
[----:B------:R-:W-:Y:S05]  /*28d0*/  BSYNC.RECONVERGENT B0 ;  /* 0x0000000000007941 */ /* 0x000fea0003800200 */
.L_x_1652:
[----:B------:R-:W-:Y:S05]  /*28e0*/  BRA.U !UP1, `(.L_x_1654) ;  /* 0x0000000109147547 */ /* 0x000fea000b800000 */
[----:B------:R-:W-:Y:S06]  /*28f0*/  MEMBAR.ALL.GPU ;  /* 0x0000000000007992 */ /* 0x000fec000000a000 */
[----:B------:R-:W-:-:S00]  /*2900*/  ERRBAR ;  /* 0x00000000000079ab */ /* 0x000fc00000000000 */
[----:B------:R-:W-:Y:S08]  /*2910*/  CGAERRBAR ;  /* 0x00000000000075ab */ /* 0x000ff00000000000 */
[----:B------:R-:W-:Y:S01]  /*2920*/  UCGABAR_ARV ;  /* 0x00000000000079c7 */ /* 0x000fe20008000000 */
[----:B------:R-:W-:Y:S05]  /*2930*/  BRA `(.L_x_1655) ;  /* 0x0000000000047947 */ /* 0x000fea0003800000 */
.L_x_1654:
[----:B------:R-:W-:Y:S01]  /*2940*/  NOP ;  /* 0x0000000000007918 */ /* 0x000fe20000000000 */
.L_x_1655:
        /* <DEDUP_REMOVED lines=42> */
.L_x_1657:
[----:B------:R-:W-:Y:S05]  /*2bf0*/  BSYNC.RECONVERGENT B0 ;  /* 0x0000000000007941 */ /* 0x000fea0003800200 */
.L_x_1656:
[----:B------:R-:W1:Y:S01]  /*2c00*/  LDCU UR6, c[0x0][0x3a0] ;  /* 0x00007400ff0677ac */ /* 0x000e620008000800 */
[--C-:B-----5:R-:W-:Y:S02]  /*2c10*/  HADD2.F32 R8, -RZ, R119.reuse.H0_H0 ;  /* 0x20000077ff087230 */ /* 0x120fe40000004100 */
[--C-:B0-----:R-:W-:Y:S01]  /*2c20*/  FADD.FTZ R127, R110, -R128.reuse ;  /* 0x800000806e7f7221 */ /* 0x101fe20000010000 */
[----:B------:R-:W-:Y:S02]  /*2c30*/  HADD2.F32 R106, -RZ, R119.H1_H1 ;  /* 0x30000077ff6a7230 */ /* 0x000fe40000004100 */
[--C-:B------:R-:W-:Y:S01]  /*2c40*/  FADD.FTZ R11, R11, -R128.reuse ;  /* 0x800000800b0b7221 */ /* 0x100fe20000010000 */
[----:B------:R-:W-:Y:S02]  /*2c50*/  HADD2.F32 R2, -RZ, R118.H0_H0 ;  /* 0x20000076ff027230 */ /* 0x000fe40000004100 */
[----:B------:R-:W-:Y:S01]  /*2c60*/  FADD.FTZ R27, R27, -R128 ;  /* 0x800000801b1b7221 */ /* 0x000fe20000010000 */
[----:B------:R-:W-:-:S02]  /*2c70*/  HADD2.F32 R119, -RZ, R120.H0_H0 ;  /* 0x20000078ff777230 */ /* 0x000fc40000004100 */
        /* <DEDUP_REMOVED lines=36> */
[----:B------:R-:W-:Y:S01]  /*2ec0*/  FMUL.FTZ R116, R0, R19 ;  /* 0x0000001300747220 */ /* 0x000fe20000410000 */
[--C-:B------:R-:W-:Y:S01]  /*2ed0*/  FFMA.FTZ R110, R110, R2, R119.reuse ;  /* 0x000000026e6e7223 */ /* 0x100fe20000010077 */
[C-C-:B------:R-:W-:Y:S01]  /*2ee0*/  FFMA.FTZ R11, R2.reuse, R11, R119.reuse ;  /* 0x0000000b020b7223 */ /* 0x140fe20000010077 */
[--C-:B------:R-:W-:Y:S01]  /*2ef0*/  FADD.FTZ R71, R71, -R128.reuse ;  /* 0x8000008047477221 */ /* 0x100fe20000010000 */
[----:B------:R-:W-:Y:S01]  /*2f00*/  FFMA.FTZ R116, R2, R116, R119 ;  /* 0x0000007402747223 */ /* 0x000fe20000010077 */
[----:B------:R-:W-:Y:S01]  /*2f10*/  FMUL.FTZ R3, R110, -1.4426950216293334961 ;  /* 0xbfb8aa3b6e037820 */ /* 0x000fe20000410000 */
[----:B------:R-:W-:Y:S01]  /*2f20*/  FMUL.FTZ R27, R11, -1.4426950216293334961 ;  /* 0xbfb8aa3b0b1b7820 */ /* 0x000fe20000410000 */
[--C-:B------:R-:W-:Y:S01]  /*2f30*/  FADD.FTZ R73, R73, -R128.reuse ;  /* 0x8000008049497221 */ /* 0x100fe20000010000 */
[--C-:B------:R-:W-:Y:S01]  /*2f40*/  FADD.FTZ R75, R75, -R128.reuse ;  /* 0x800000804b4b7221 */ /* 0x100fe20000010000 */
[--C-:B------:R-:W-:Y:S01]  /*2f50*/  FADD.FTZ R77, R77, -R128.reuse ;  /* 0x800000804d4d7221 */ /* 0x100fe20000010000 */
[--C-:B------:R-:W-:Y:S01]  /*2f60*/  FADD.FTZ R79, R79, -R128.reuse ;  /* 0x800000804f4f7221 */ /* 0x100fe20000010000 */
[----:B------:R-:W0:Y:S01]  /*2f70*/  MUFU.EX2 R3, R3 ;  /* 0x0000000300037308 */ /* 0x000e220000000800 */
[--C-:B------:R-:W-:Y:S01]  /*2f80*/  FADD.FTZ R81, R81, -R128.reuse ;  /* 0x8000008051517221 */ /* 0x100fe20000010000 */
[--C-:B------:R-:W-:Y:S01]  /*2f90*/  FADD.FTZ R83, R83, -R128.reuse ;  /* 0x8000008053537221 */ /* 0x100fe20000010000 */
[--C-:B------:R-:W-:Y:S01]  /*2fa0*/  FADD.FTZ R85, R85, -R128.reuse ;  /* 0x8000008055557221 */ /* 0x100fe20000010000 */
[--C-:B------:R-:W-:Y:S01]  /*2fb0*/  FADD.FTZ R87, R87, -R128.reuse ;  /* 0x8000008057577221 */ /* 0x100fe20000010000 */
[--C-:B------:R-:W-:Y:S01]  /*2fc0*/  FADD.FTZ R89, R89, -R128.reuse ;  /* 0x8000008059597221 */ /* 0x100fe20000010000 */
[--C-:B------:R-:W-:Y:S01]  /*2fd0*/  FADD.FTZ R91, R91, -R128.reuse ;  /* 0x800000805b5b7221 */ /* 0x100fe20000010000 */
[--C-:B------:R-:W-:Y:S01]  /*2fe0*/  FADD.FTZ R93, R93, -R128.reuse ;  /* 0x800000805d5d7221 */ /* 0x100fe20000010000 */
[----:B------:R-:W1:Y:S01]  /*2ff0*/  MUFU.EX2 R27, R27 ;  /* 0x0000001b001b7308 */ /* 0x000e620000000800 */
        /* <DEDUP_REMOVED lines=8> */
[----:B0-----:R-:W-:Y:S01]  /*3080*/  FADD.FTZ R145, R3, 1 ;  /* 0x3f80000003917421 */ /* 0x001fe20000010000 */
        /* <DEDUP_REMOVED lines=73> */
[----:B------:R1:W-:Y:S01]  /*3520*/  MUFU.RCP R3, R145 ;  /* 0x0000009100037308 */ /* 0x0003e20000001000 */
[----:B------:R-:W-:Y:S01]  /*3530*/  FMUL.FTZ R128, R0, R35 ;  /* 0x0000002300807220 */ /* 0x000fe20000410000 */
[----:B------:R-:W-:Y:S01]  /*3540*/  FMUL.FTZ R35, R116, -1.4426950216293334961 ;  /* 0xbfb8aa3b74237820 */ /* 0x000fe20000410000 */
[----:B------:R-:W-:-:S02]  /*3550*/  HADD2.F32 R137, -RZ, R121.H0_H0 ;  /* 0x20000079ff897230 */ /* 0x000fc40000004100 */
[C---:B------:R-:W-:Y:S01]  /*3560*/  FMUL.FTZ R126, R0.reuse, R33 ;  /* 0x00000021007e7220 */ /* 0x040fe20000410000 */
[----:B------:R-:W-:Y:S02]  /*3570*/  HADD2.F32 R121, -RZ, R121.H1_H1 ;  /* 0x30000079ff797230 */ /* 0x000fe40000004100 */
[C---:B------:R-:W-:Y:S01]  /*3580*/  FMUL.FTZ R112, R0.reuse, R7 ;  /* 0x0000000700707220 */ /* 0x040fe20000410000 */
[----:B------:R-:W-:Y:S01]  /*3590*/  FMUL.FTZ R15, R0, R15 ;  /* 0x0000000f000f7220 */ /* 0x000fe20000410000 */
[----:B------:R-:W-:Y:S01]  /*35a0*/  MUFU.EX2 R35, R35 ;  /* 0x0000002300237308 */ /* 0x000fe20000000800 */
[----:B-1----:R-:W-:Y:S01]  /*35b0*/  FADD.FTZ R145, R27, 1 ;  /* 0x3f8000001b917421 */ /* 0x002fe20000010000 */
[----:B------:R-:W-:Y:S01]  /*35c0*/  FFMA.FTZ R126, R106, R126, R121 ;  /* 0x0000007e6a7e7223 */ /* 0x000fe20000010079 */
[C---:B------:R-:W-:Y:S01]  /*35d0*/  FMUL.FTZ R23, R0.reuse, R23 ;  /* 0x0000001700177220 */ /* 0x040fe20000410000 */
[C---:B------:R-:W-:Y:S01]  /*35e0*/  FMUL.FTZ R31, R0.reuse, R31 ;  /* 0x0000001f001f7220 */ /* 0x040fe20000410000 */
[C---:B------:R-:W-:Y:S01]  /*35f0*/  FMUL.FTZ R132, R0.reuse, R39 ;  /* 0x0000002700847220 */ /* 0x040fe20000410000 */
[C---:B------:R-:W-:Y:S01]  /*3600*/  FMUL.FTZ R138, R0.reuse, R47 ;  /* 0x0000002f008a7220 */ /* 0x040fe20000410000 */
[C---:B------:R-:W-:Y:S01]  /*3610*/  FMUL.FTZ R144, R0.reuse, R53 ;  /* 0x0000003500907220 */ /* 0x040fe20000410000 */
[----:B------:R-:W0:Y:S01]  /*3620*/  MUFU.RCP R145, R145 ;  /* 0x0000009100917308 */ /* 0x000e220000001000 */
        /* <DEDUP_REMOVED lines=26> */
[----:B------:R-:W-:Y:S01]  /*37d0*/  FMUL.FTZ R53, R126, -1.4426950216293334961 ;  /* 0xbfb8aa3b7e357820 */ /* 0x000fe20000410000 */
[----:B0-----:R-:W-:Y:S01]  /*37e0*/  FMUL.FTZ R11, R11, R145 ;  /* 0x000000910b0b7220 */ /* 0x001fe20000410000 */
[----:B------:R-:W-:Y:S01]  /*37f0*/  FADD.FTZ R145, R35, 1 ;  /* 0x3f80000023917421 */ /* 0x000fe20000010000 */
        /* <DEDUP_REMOVED lines=33> */
[----:B------:R0:W1:Y:S01]  /*3a10*/  MUFU.EX2 R8, R53 ;  /* 0x0000003500087308 */ /* 0x0000620000000800 */
[C---:B------:R-:W-:Y:S01]  /*3a20*/  FMUL.FTZ R122, R0.reuse, R29 ;  /* 0x0000001d007a7220 */ /* 0x040fe20000410000 */
[C---:B------:R-:W-:Y:S01]  /*3a30*/  FMUL.FTZ R130, R0.reuse, R37 ;  /* 0x0000002500827220 */ /* 0x040fe20000410000 */
[----:B------:R-:W-:Y:S01]  /*3a40*/  FMUL.FTZ R142, R0, R51 ;  /* 0x00000033008e7220 */ /* 0x000fe20000410000 */
[----:B------:R-:W-:Y:S01]  /*3a50*/  FFMA.FTZ R128, R2, R128, R119 ;  /* 0x0000008002807223 */ /* 0x000fe20000010077 */
[C-C-:B------:R-:W-:Y:S01]  /*3a60*/  FFMA.FTZ R122, R118.reuse, R122, R135.reuse ;  /* 0x0000007a767a7223 */ /* 0x140fe20000010087 */
[----:B------:R-:W-:Y:S01]  /*3a70*/  FFMA.FTZ R130, R118, R130, R135 ;  /* 0x0000008276827223 */ /* 0x000fe20000010087 */
[----:B------:R-:W-:Y:S01]  /*3a80*/  FMUL.FTZ R18, R0, R18 ;  /* 0x0000001200127220 */ /* 0x000fe20000410000 */
[----:B------:R-:W2:Y:S01]  /*3a90*/  MUFU.RCP R145, R145 ;  /* 0x0000009100917308 */ /* 0x000ea20000001000 */
[----:B------:R-:W-:Y:S01]  /*3aa0*/  FMUL.FTZ R51, R122, -1.4426950216293334961 ;  /* 0xbfb8aa3b7a337820 */ /* 0x000fe20000410000 */
[----:B------:R-:W-:Y:S01]  /*3ab0*/  FMUL.FTZ R156, R0, R57 ;  /* 0x00000039009c7220 */ /* 0x000fe20000410000 */
[----:B------:R-:W-:Y:S01]  /*3ac0*/  FMUL.FTZ R57, R130, -1.4426950216293334961 ;  /* 0xbfb8aa3b82397820 */ /* 0x000fe20000410000 */
[----:B0-----:R-:W-:Y:S01]  /*3ad0*/  FFMA.FTZ R53, R106, R18, R121 ;  /* 0x000000126a357223 */ /* 0x001fe20000010079 */
[C---:B------:R-:W-:Y:S01]  /*3ae0*/  FMUL.FTZ R134, R0.reuse, R43 ;  /* 0x0000002b00867220 */ /* 0x040fe20000410000 */
[C---:B------:R-:W-:Y:S01]  /*3af0*/  FMUL.FTZ R158, R0.reuse, R59 ;  /* 0x0000003b009e7220 */ /* 0x040fe20000410000 */
[----:B------:R-:W-:Y:S01]  /*3b00*/  FMUL.FTZ R67, R0, R67 ;  /* 0x0000004300437220 */ /* 0x000fe20000410000 */
[----:B------:R0:W-:Y:S01]  /*3b10*/  MUFU.EX2 R44, R51 ;  /* 0x00000033002c7308 */ /* 0x0001e20000000800 */
[----:B-1----:R-:W-:Y:S01]  /*3b20*/  FADD.FTZ R8, R8, 1 ;  /* 0x3f80000008087421 */ /* 0x002fe20000010000 */
[C---:B------:R-:W-:Y:S01]  /*3b30*/  FMUL.FTZ R75, R0.reuse, R75 ;  /* 0x0000004b004b7220 */ /* 0x040fe20000410000 */
[C---:B------:R-:W-:Y:S01]  /*3b40*/  FMUL.FTZ R83, R0.reuse, R83 ;  /* 0x0000005300537220 */ /* 0x040fe20000410000 */
[C---:B------:R-:W-:Y:S01]  /*3b50*/  FMUL.FTZ R91, R0.reuse, R91 ;  /* 0x0000005b005b7220 */ /* 0x040fe20000410000 */
[C---:B------:R-:W-:Y:S01]  /*3b60*/  FMUL.FTZ R99, R0.reuse, R99 ;  /* 0x0000006300637220 */ /* 0x040fe20000410000 */
[C---:B------:R-:W-:Y:S01]  /*3b70*/  FMUL.FTZ R107, R0.reuse, R107 ;  /* 0x0000006b006b7220 */ /* 0x040fe20000410000 */
[----:B------:R-:W-:Y:S01]  /*3b80*/  FMUL.FTZ R115, R0, R115 ;  /* 0x0000007300737220 */ /* 0x000fe20000410000 */
[----:B------:R-:W1:Y:S01]  /*3b90*/  MUFU.EX2 R18, R57 ;  /* 0x0000003900127308 */ /* 0x000e620000000800 */
[----:B0-----:R-:W-:Y:S01]  /*3ba0*/  FMUL.FTZ R51, R128, -1.4426950216293334961 ;  /* 0xbfb8aa3b80337820 */ /* 0x001fe20000410000 */
[----:B--2---:R-:W-:Y:S01]  /*3bb0*/  FMUL.FTZ R116, R116, R145 ;  /* 0x0000009174747220 */ /* 0x004fe20000410000 */
        /* <DEDUP_REMOVED lines=13> */
[----:B------:R-:W2:Y:S01]  /*3c90*/  MUFU.EX2 R51, R51 ;  /* 0x0000003300337308 */ /* 0x000ea20000000800 */
[C---:B------:R-:W-:Y:S01]  /*3ca0*/  FMUL.FTZ R147, R0.reuse, R147 ;  /* 0x0000009300937220 */ /* 0x040fe20000410000 */
[C---:B------:R-:W-:Y:S01]  /*3cb0*/  FMUL.FTZ R149, R0.reuse, R149 ;  /* 0x0000009500957220 */ /* 0x040fe20000410000 */
[C---:B------:R-:W-:Y:S01]  /*3cc0*/  FMUL.FTZ R151, R0.reuse, R151 ;  /* 0x0000009700977220 */ /* 0x040fe20000410000 */
[C---:B------:R-:W-:Y:S01]  /*3cd0*/  FMUL.FTZ R153, R0.reuse, R153 ;  /* 0x0000009900997220 */ /* 0x040fe20000410000 */
[C---:B------:R-:W-:Y:S01]  /*3ce0*/  FMUL.FTZ R155, R0.reuse, R155 ;  /* 0x0000009b009b7220 */ /* 0x040fe20000410000 */
[----:B------:R-:W-:Y:S01]  /*3cf0*/  FMUL.FTZ R136, R0, R45 ;  /* 0x0000002d00887220 */ /* 0x000fe20000410000 */
        /* <DEDUP_REMOVED lines=85> */
[----:B------:R-:W-:Y:S01]  /*4250*/  FFMA.FTZ R136, R118, R136, R135 ;  /* 0x0000008876887223 */ /* 0x000fe20000010087 */
[----:B------:R-:W-:Y:S01]  /*4260*/  FMUL.FTZ R119, R134, -1.4426950216293334961 ;  /* 0xbfb8aa3b86777820 */ /* 0x000fe20000410000 */
[--C-:B------:R-:W-:Y:S01]  /*4270*/  FFMA.FTZ R114, R114, R106, R121.reuse ;  /* 0x0000006a72727223 */ /* 0x100fe20000010079 */
        /* <DEDUP_REMOVED lines=30> */
[----:B0-----:R-:W-:Y:S01]  /*4460*/  FMUL.FTZ R145, R126, R145 ;  /* 0x000000917e917220 */ /* 0x001fe20000410000 */
[----:B------:R-:W-:Y:S01]  /*4470*/  FMUL.FTZ R106, R136, -1.4426950216293334961 ;  /* 0xbfb8aa3b886a7820 */ /* 0x000fe20000410000 */
[----:B--2---:R-:W-:Y:S01]  /*4480*/  FADD.FTZ R126, R51, 1 ;  /* 0x3f800000337e7421 */ /* 0x004fe20000010000 */
[----:B------:R-:W-:Y:S01]  /*4490*/  FMUL.FTZ R19, R114, -1.4426950216293334961 ;  /* 0xbfb8aa3b72137820 */ /* 0x000fe20000410000 */
[----:B------:R-:W0:Y:S01]  /*44a0*/  MUFU.RCP R51, R18 ;  /* 0x0000001200337308 */ /* 0x000e220000001000 */
[--C-:B------:R-:W-:Y:S01]  /*44b0*/  FFMA.FTZ R6, R6, R118, R135.reuse ;  /* 0x0000007606067223 */ /* 0x100fe20000010087 */
[C-C-:B------:R-:W-:Y:S01]  /*44c0*/  FFMA.FTZ R13, R118.reuse, R13, R135.reuse ;  /* 0x0000000d760d7223 */ /* 0x140fe20000010087 */
[C-C-:B------:R-:W-:Y:S01]  /*44d0*/  FFMA.FTZ R144, R118.reuse, R144, R135.reuse ;  /* 0x0000009076907223 */ /* 0x140fe20000010087 */
[--C-:B------:R-:W-:Y:S01]  /*44e0*/  FFMA.FTZ R21, R118, R21, R135.reuse ;  /* 0x0000001576157223 */ /* 0x100fe20000010087 */
        /* <DEDUP_REMOVED lines=11> */
[----:B------:R-:W2:Y:S01]  /*45a0*/  MUFU.EX2 R106, R106 ;  /* 0x0000006a006a7308 */ /* 0x000ea20000000800 */
[----:B0-----:R-:W-:Y:S01]  /*45b0*/  FMUL.FTZ R51, R130, R51 ;  /* 0x0000003382337220 */ /* 0x001fe20000410000 */
[----:B------:R-:W-:Y:S01]  /*45c0*/  FMUL.FTZ R43, R25, -1.4426950216293334961 ;  /* 0xbfb8aa3b192b7820 */ /* 0x000fe20000410000 */
[C-C-:B------:R-:W-:Y:S01]  /*45d0*/  FFMA.FTZ R109, R118.reuse, R109, R135.reuse ;  /* 0x0000006d766d7223 */ /* 0x140fe20000010087 */
[C-C-:B------:R-:W-:Y:S01]  /*45e0*/  FFMA.FTZ R160, R118.reuse, R160, R135.reuse ;  /* 0x000000a076a07223 */ /* 0x140fe20000010087 */
[C-C-:B------:R-:W-:Y:S01]  /*45f0*/  FFMA.FTZ R69, R118.reuse, R69, R135.reuse ;  /* 0x0000004576457223 */ /* 0x140fe20000010087 */
[C-C-:B------:R-:W-:Y:S01]  /*4600*/  FFMA.FTZ R77, R118.reuse, R77, R135.reuse ;  /* 0x0000004d764d7223 */ /* 0x140fe20000010087 */
[--C-:B------:R-:W-:Y:S01]  /*4610*/  FFMA.FTZ R85, R118, R85, R135.reuse ;  /* 0x0000005576557223 */ /* 0x100fe20000010087 */
[----:B------:R-:W0:Y:S01]  /*4620*/  MUFU.EX2 R19, R19 ;  /* 0x0000001300137308 */ /* 0x000e220000000800 */
[----:B-1----:R-:W-:Y:S01]  /*4630*/  FADD.FTZ R130, R119, 1 ;  /* 0x3f80000077827421 */ /* 0x002fe20000010000 */
[----:B------:R-:W-:Y:S01]  /*4640*/  FMUL.FTZ R137, R160, -1.4426950216293334961 ;  /* 0xbfb8aa3ba0897820 */ /* 0x000fe20000410000 */
[C-C-:B------:R-:W-:Y:S01]  /*4650*/  FFMA.FTZ R93, R118.reuse, R93, R135.reuse ;  /* 0x0000005d765d7223 */ /* 0x140fe20000010087 */
[C-C-:B------:R-:W-:Y:S01]  /*4660*/  FFMA.FTZ R101, R118.reuse, R101, R135.reuse ;  /* 0x0000006576657223 */ /* 0x140fe20000010087 */
[C-C-:B------:R-:W-:Y:S01]  /*4670*/  FFMA.FTZ R159, R118.reuse, R159, R135.reuse ;  /* 0x0000009f769f7223 */ /* 0x140fe20000010087 */
[C-C-:B------:R-:W-:Y:S01]  /*4680*/  FFMA.FTZ R124, R118.reuse, R124, R135.reuse ;  /* 0x0000007c767c7223 */ /* 0x140fe20000010087 */
[--C-:B------:R-:W-:Y:S01]  /*4690*/  FFMA.FTZ R14, R118, R14, R135.reuse ;  /* 0x0000000e760e7223 */ /* 0x100fe20000010087 */
[----:B------:R-:W1:Y:S01]  /*46a0*/  MUFU.EX2 R7, R7 ;  /* 0x0000000700077308 */ /* 0x000e620000000800 */
[----:B--2---:R-:W-:Y:S01]  /*46b0*/  FADD.FTZ R106, R106, 1 ;  /* 0x3f8000006a6a7421 */ /* 0x004fe20000010000 */
[C-C-:B------:R-:W-:Y:S01]  /*46c0*/  FFMA.FTZ R20, R118.reuse, R20, R135.reuse ;  /* 0x0000001476147223 */ /* 0x140fe20000010087 */
[C-C-:B------:R-:W-:Y:S01]  /*46d0*/  FFMA.FTZ R30, R118.reuse, R30, R135.reuse ;  /* 0x0000001e761e7223 */ /* 0x140fe20000010087 */
[C-C-:B------:R-:W-:Y:S01]  /*46e0*/  FFMA.FTZ R38, R118.reuse, R38, R135.reuse ;  /* 0x0000002676267223 */ /* 0x140fe20000010087 */
[C-C-:B------:R-:W-:Y:S01]  /*46f0*/  FFMA.FTZ R46, R118.reuse, R46, R135.reuse ;  /* 0x0000002e762e7223 */ /* 0x140fe20000010087 */
[C-C-:B------:R-:W-:Y:S01]  /*4700*/  FFMA.FTZ R54, R118.reuse, R54, R135.reuse ;  /* 0x0000003676367223 */ /* 0x140fe20000010087 */
[C-C-:B------:R-:W-:Y:S01]  /*4710*/  FFMA.FTZ R62, R118.reuse, R62, R135.reuse ;  /* 0x0000003e763e7223 */ /* 0x140fe20000010087 */
[----:B------:R-:W-:Y:S01]  /*4720*/  MUFU.EX2 R2, R2 ;  /* 0x0000000200027308 */ /* 0x000fe20000000800 */
[----:B0-----:R-:W-:Y:S01]  /*4730*/  FADD.FTZ R19, R19, 1 ;  /* 0x3f80000013137421 */ /* 0x001fe20000010000 */
[C-C-:B------:R-:W-:Y:S01]  /*4740*/  FFMA.FTZ R70, R118.reuse, R70, R135.reuse ;  /* 0x0000004676467223 */ /* 0x140fe20000010087 */
[C-C-:B------:R-:W-:Y:S01]  /*4750*/  FFMA.FTZ R78, R118.reuse, R78, R135.reuse ;  /* 0x0000004e764e7223 */ /* 0x140fe20000010087 */
[C-C-:B------:R-:W-:Y:S01]  /*4760*/  FFMA.FTZ R86, R118.reuse, R86, R135.reuse ;  /* 0x0000005676567223 */ /* 0x140fe20000010087 */
[C-C-:B------:R-:W-:Y:S01]  /*4770*/  FFMA.FTZ R146, R118.reuse, R146, R135.reuse ;  /* 0x0000009276927223 */ /* 0x140fe20000010087 */
[C-C-:B------:R-:W-:Y:S01]  /*4780*/  FFMA.FTZ R148, R118.reuse, R148, R135.reuse ;  /* 0x0000009476947223 */ /* 0x140fe20000010087 */
[C-C-:B------:R-:W-:Y:S01]  /*4790*/  FFMA.FTZ R150, R118.reuse, R150, R135.reuse ;  /* 0x0000009676967223 */ /* 0x140fe20000010087 */
[----:B------:R-:W0:Y:S01]  /*47a0*/  MUFU.RCP R130, R130 ;  /* 0x0000008200827308 */ /* 0x000e220000001000 */
[----:B-1----:R-:W-:Y:S01]  /*47b0*/  FADD.FTZ R157, R7, 1 ;  /* 0x3f800000079d7421 */ /* 0x002fe20000010000 */
[C-C-:B------:R-:W-:Y:S01]  /*47c0*/  FFMA.FTZ R152, R118.reuse, R152, R135.reuse ;  /* 0x0000009876987223 */ /* 0x140fe20000010087 */
[C-C-:B------:R-:W-:Y:S01]  /*47d0*/  FFMA.FTZ R117, R118.reuse, R117, R135.reuse ;  /* 0x0000007576757223 */ /* 0x140fe20000010087 */
[----:B------:R-:W-:Y:S01]  /*47e0*/  FFMA.FTZ R131, R118, R131, R135 ;  /* 0x0000008376837223 */ /* 0x000fe20000010087 */
        /* <DEDUP_REMOVED lines=10> */
[----:B------:R-:W-:Y:S01]  /*4890*/  FMUL.FTZ R110, R110, R3 ;  /* 0x000000036e6e7220 */ /* 0x000fe20000410000 */
[----:B------:R-:W2:Y:S01]  /*48a0*/  MUFU.RCP R119, R106 ;  /* 0x0000006a00777308 */ /* 0x000ea20000001000 */
[----:B0-----:R-:W-:Y:S01]  /*48b0*/  FMUL.FTZ R134, R134, R130 ;  /* 0x0000008286867220 */ /* 0x001fe20000410000 */
[----:B------:R-:W-:Y:S01]  /*48c0*/  FMUL.FTZ R130, R109, -1.4426950216293334961 ;  /* 0xbfb8aa3b6d827820 */ /* 0x000fe20000410000 */
[----:B------:R-:W-:Y:S01]  /*48d0*/  FMUL.FTZ R3, R67, -1.4426950216293334961 ;  /* 0xbfb8aa3b43037820 */ /* 0x000fe20000410000 */
[----:B------:R-:W-:Y:S01]  /*48e0*/  FMUL.FTZ R49, R39, -1.4426950216293334961 ;  /* 0xbfb8aa3b27317820 */ /* 0x000fe20000410000 */
[----:B------:R-:W-:Y:S01]  /*48f0*/  FMUL.FTZ R65, R156, -1.4426950216293334961 ;  /* 0xbfb8aa3b9c417820 */ /* 0x000fe20000410000 */
[----:B------:R-:W0:Y:S02]  /*4900*/  LDCU.64 UR6, c[0x0][0x380] ;  /* 0x00007000ff0677ac */ /* 0x000e240008000a00 */
[----:B------:R-:W3:Y:S01]  /*4910*/  MUFU.EX2 R33, R33 ;  /* 0x0000002100217308 */ /* 0x000ee20000000800 */
[----:B-1----:R-:W-:-:S07]  /*4920*/  FADD.FTZ R9, R9, 1 ;  /* 0x3f80000009097421 */ /* 0x002fce0000010000 */
[----:B------:R-:W1:Y:S01]  /*4930*/  MUFU.EX2 R63, R63 ;  /* 0x0000003f003f7308 */ /* 0x000e620000000800 */
[----:B--2---:R-:W-:-:S07]  /*4940*/  FMUL.FTZ R119, R136, R119 ;  /* 0x0000007788777220 */ /* 0x004fce0000410000 */
[----:B------:R2:W4:Y:S01]  /*4950*/  MUFU.RCP R143, R19 ;  /* 0x00000013008f7308 */ /* 0x0005220000001000 */
[----:B---3--:R-:W-:-:S07]  /*4960*/  FADD.FTZ R33, R33, 1 ;  /* 0x3f80000021217421 */ /* 0x008fce0000010000 */
[----:B------:R-:W3:Y:S01]  /*4970*/  MUFU.EX2 R59, R59 ;  /* 0x0000003b003b7308 */ /* 0x000ee20000000800 */
[----:B-1----:R-:W-:Y:S01]  /*4980*/  FADD.FTZ R136, R63, 1 ;  /* 0x3f8000003f887421 */ /* 0x002fe20000010000 */
[----:B--2---:R-:W-:-:S06]  /*4990*/  FMUL.FTZ R19, R73, -1.4426950216293334961 ;  /* 0xbfb8aa3b49137820 */ /* 0x004fcc0000410000 */
[----:B------:R-:W-:Y:S01]  /*49a0*/  MUFU.EX2 R37, R37 ;  /* 0x0000002500257308 */ /* 0x000fe20000000800 */
[----:B----4-:R-:W-:-:S07]  /*49b0*/  FMUL.FTZ R143, R114, R143 ;  /* 0x0000008f728f7220 */ /* 0x010fce0000410000 */
[----:B------:R1:W2:Y:S01]  /*49c0*/  MUFU.EX2 R31, R45 ;  /* 0x0000002d001f7308 */ /* 0x0002a20000000800 */
[----:B---3--:R-:W-:-:S07]  /*49d0*/  FADD.FTZ R59, R59, 1 ;  /* 0x3f8000003b3b7421 */ /* 0x008fce0000010000 */
[----:B------:R-:W-:Y:S01]  /*49e0*/  MUFU.EX2 R0, R0 ;  /* 0x0000000000007308 */ /* 0x000fe20000000800 */
[----:B-1----:R-:W-:-:S07]  /*49f0*/  FMUL.FTZ R45, R120, -1.4426950216293334961 ;  /* 0xbfb8aa3b782d7820 */ /* 0x002fce0000410000 */
[----:B------:R-:W1:Y:S01]  /*4a00*/  MUFU.EX2 R29, R29 ;  /* 0x0000001d001d7308 */ /* 0x000e620000000800 */
[----:B--2---:R-:W-:-:S07]  /*4a10*/  FADD.FTZ R31, R31, 1 ;  /* 0x3f8000001f1f7421 */ /* 0x004fce0000010000 */
[----:B------:R-:W2:Y:S08]  /*4a20*/  MUFU.EX2 R43, R43 ;  /* 0x0000002b002b7308 */ /* 0x000eb00000000800 */
[----:B------:R-:W-:Y:S01]  /*4a30*/  MUFU.EX2 R45, R45 ;  /* 0x0000002d002d7308 */ /* 0x000fe20000000800 */
[----:B-1----:R-:W-:-:S07]  /*4a40*/  FADD.FTZ R27, R29, 1 ;  /* 0x3f8000001d1b7421 */ /* 0x002fce0000010000 */
[----:B------:R1:W3:Y:S01]  /*4a50*/  MUFU.RCP R7, R157 ;  /* 0x0000009d00077308 */ /* 0x0002e20000001000 */
[----:B--2---:R-:W-:-:S07]  /*4a60*/  FADD.FTZ R43, R43, 1 ;  /* 0x3f8000002b2b7421 */ /* 0x004fce0000010000 */
[----:B------:R2:W-:Y:S01]  /*4a70*/  MUFU.EX2 R106, R130 ;  /* 0x00000082006a7308 */ /* 0x0005e20000000800 */
[----:B-1----:R-:W-:Y:S01]  /*4a80*/  FADD.FTZ R157, R2, 1 ;  /* 0x3f800000029d7421 */ /* 0x002fe20000010000 */
[----:B------:R-:W-:-:S06]  /*4a90*/  FMUL.FTZ R2, R75, -1.4426950216293334961 ;  /* 0xbfb8aa3b4b027820 */ /* 0x000fcc0000410000 */
[----:B------:R1:W4:Y:S01]  /*4aa0*/  MUFU.RCP R114, R157 ;  /* 0x0000009d00727308 */ /* 0x0003220000001000 */
[----:B--2---:R-:W-:Y:S01]  /*4ab0*/  FADD.FTZ R130, R0, 1 ;  /* 0x3f80000000827421 */ /* 0x004fe20000010000 */
[----:B---3--:R-:W-:Y:S01]  /*4ac0*/  FMUL.FTZ R7, R6, R7 ;  /* 0x0000000706077220 */ /* 0x008fe20000410000 */
[----:B------:R-:W-:Y:S01]  /*4ad0*/  FMUL.FTZ R6, R69, -1.4426950216293334961 ;  /* 0xbfb8aa3b45067820 */ /* 0x000fe20000410000 */
[----:B------:R-:W-:-:S04]  /*4ae0*/  FMUL.FTZ R0, R115, -1.4426950216293334961 ;  /* 0xbfb8aa3b73007820 */ /* 0x000fc80000410000 */
[----:B------:R-:W2:Y:S01]  /*4af0*/  MUFU.RCP R9, R9 ;  /* 0x0000000900097308 */ /* 0x000ea20000001000 */
[----:B-1----:R-:W-:-:S07]  /*4b00*/  FADD.FTZ R157, R37, 1 ;  /* 0x3f800000259d7421 */ /* 0x002fce0000010000 */
[----:B------:R-:W1:Y:S01]  /*4b10*/  MUFU.RCP R29, R33 ;  /* 0x00000021001d7308 */ /* 0x000e620000001000 */
[----:B----4-:R-:W-:Y:S01]  /*4b20*/  FMUL.FTZ R114, R13, R114 ;  /* 0x000000720d727220 */ /* 0x010fe20000410000 */
[----:B------:R-:W-:-:S06]  /*4b30*/  FMUL.FTZ R13, R77, -1.4426950216293334961 ;  /* 0xbfb8aa3b4d0d7820 */ /* 0x000fcc0000410000 */
[----:B------:R-:W3:Y:S01]  /*4b40*/  MUFU.RCP R63, R59 ;  /* 0x0000003b003f7308 */ /* 0x000ee20000001000 */
[----:B--2---:R-:W-:Y:S01]  /*4b50*/  FMUL.FTZ R112, R112, R9 ;  /* 0x0000000970707220 */ /* 0x004fe20000410000 */
[----:B------:R-:W-:-:S06]  /*4b60*/  FMUL.FTZ R9, R71, -1.4426950216293334961 ;  /* 0xbfb8aa3b47097820 */ /* 0x000fcc0000410000 */
[----:B------:R2:W4:Y:S01]  /*4b70*/  MUFU.RCP R33, R157 ;  /* 0x0000009d00217308 */ /* 0x0005220000001000 */
[----:B-1----:R-:W-:Y:S01]  /*4b80*/  FMUL.FTZ R29, R17, R29 ;  /* 0x0000001d111d7220 */ /* 0x002fe20000410000 */
[----:B------:R-:W-:-:S06]  /*4b90*/  FMUL.FTZ R17, R81, -1.4426950216293334961 ;  /* 0xbfb8aa3b51117820 */ /* 0x000fcc0000410000 */
[----:B------:R-:W1:Y:S01]  /*4ba0*/  MUFU.RCP R136, R136 ;  /* 0x0000008800887308 */ /* 0x000e620000001000 */
[----:B--2---:R-:W-:Y:S01]  /*4bb0*/  FADD.FTZ R157, R44, 1 ;  /* 0x3f8000002c9d7421 */ /* 0x004fe20000010000 */
[----:B---3--:R-:W-:Y:S01]  /*4bc0*/  FMUL.FTZ R63, R144, R63 ;  /* 0x0000003f903f7220 */ /* 0x008fe20000410000 */
[----:B------:R-:W-:-:S05]  /*4bd0*/  FMUL.FTZ R144, R159, -1.4426950216293334961 ;  /* 0xbfb8aa3b9f907820 */ /* 0x000fca0000410000 */
[----:B------:R-:W2:Y:S01]  /*4be0*/  MUFU.EX2 R137, R137 ;  /* 0x0000008900897308 */ /* 0x000ea20000000800 */
[----:B----4-:R-:W-:Y:S01]  /*4bf0*/  FMUL.FTZ R33, R21, R33 ;  /* 0x0000002115217220 */ /* 0x010fe20000410000 */
[----:B------:R-:W-:-:S06]  /*4c00*/  FMUL.FTZ R21, R85, -1.4426950216293334961 ;  /* 0xbfb8aa3b55157820 */ /* 0x000fcc0000410000 */
[----:B------:R3:W4:Y:S01]  /*4c10*/  MUFU.RCP R37, R43 ;  /* 0x0000002b00257308 */ /* 0x0007220000001000 */
[----:B-1----:R-:W-:-:S05]  /*4c20*/  FMUL.FTZ R142, R142, R136 ;  /* 0x000000888e8e7220 */ /* 0x002fca0000410000 */
[----:B------:R-:W-:Y:S02]  /*4c30*/  F2FP.F16.F32.PACK_AB R142, R63, R142 ;  /* 0x0000008e3f8e723e */ /* 0x000fe400000000ff */
[----:B------:R-:W1:Y:S01]  /*4c40*/  MUFU.RCP R130, R130 ;  /* 0x0000008200827308 */ /* 0x000e620000001000 */
[----:B---3--:R-:W-:Y:S01]  /*4c50*/  FADD.FTZ R43, R45, 1 ;  /* 0x3f8000002d2b7421 */ /* 0x008fe20000010000 */
[----:B--2---:R-:W-:-:S06]  /*4c60*/  FADD.FTZ R136, R137, 1 ;  /* 0x3f80000089887421 */ /* 0x004fcc0000010000 */
[----:B------:R-:W2:Y:S01]  /*4c70*/  MUFU.EX2 R135, R135 ;  /* 0x0000008700877308 */ /* 0x000ea20000000800 */
[----:B----4-:R-:W-:Y:S01]  /*4c80*/  FMUL.FTZ R37, R25, R37 ;  /* 0x0000002519257220 */ /* 0x010fe20000410000 */
[----:B------:R-:W-:-:S06]  /*4c90*/  FMUL.FTZ R25, R89, -1.4426950216293334961 ;  /* 0xbfb8aa3b59197820 */ /* 0x000fcc0000410000 */
[----:B------:R-:W3:Y:S01]  /*4ca0*/  MUFU.EX2 R55, R55 ;  /* 0x0000003700377308 */ /* 0x000ee20000000800 */
[----:B-1----:R-:W-:-:S07]  /*4cb0*/  FMUL.FTZ R154, R154, R130 ;  /* 0x000000829a9a7220 */ /* 0x002fce0000410000 */
[----:B------:R-:W-:Y:S01]  /*4cc0*/  MUFU.EX2 R121, R121 ;  /* 0x0000007900797308 */ /* 0x000fe20000000800 */
[----:B--2---:R-:W-:-:S07]  /*4cd0*/  FADD.FTZ R130, R135, 1 ;  /* 0x3f80000087827421 */ /* 0x004fce0000010000 */
[----:B------:R3:W1:Y:S08]  /*4ce0*/  MUFU.RCP R45, R157 ;  /* 0x0000009d002d7308 */ /* 0x0006700000001000 */
[----:B------:R-:W2:Y:S01]  /*4cf0*/  MUFU.EX2 R57, R57 ;  /* 0x0000003900397308 */ /* 0x000ea20000000800 */
[----:B---3--:R-:W-:Y:S01]  /*4d00*/  FADD.FTZ R157, R55, 1 ;  /* 0x3f800000379d7421 */ /* 0x008fe20000010000 */
[----:B------:R-:W-:-:S06]  /*4d10*/  FMUL.FTZ R55, R101, -1.4426950216293334961 ;  /* 0xbfb8aa3b65377820 */ /* 0x000fcc0000410000 */
[----:B------:R-:W3:Y:S01]  /*4d20*/  MUFU.EX2 R139, R139 ;  /* 0x0000008b008b7308 */ /* 0x000ee20000000800 */
[----:B-1----:R-:W-:-:S07]  /*4d30*/  FMUL.FTZ R45, R122, R45 ;  /* 0x0000002d7a2d7220 */ /* 0x002fce0000410000 */
[----:B------:R-:W1:Y:S01]  /*4d40*/  MUFU.EX2 R19, R19 ;  /* 0x0000001300137308 */ /* 0x000e620000000800 */
[----:B--2---:R-:W-:Y:S01]  /*4d50*/  FADD.FTZ R122, R57, 1 ;  /* 0x3f800000397a7421 */ /* 0x004fe20000010000 */
[----:B------:R-:W-:-:S06]  /*4d60*/  FMUL.FTZ R57, R103, -1.4426950216293334961 ;  /* 0xbfb8aa3b67397820 */ /* 0x000fcc0000410000 */
[----:B------:R2:W-:Y:S01]  /*4d70*/  MUFU.EX2 R59, R144 ;  /* 0x00000090003b7308 */ /* 0x0005e20000000800 */
[----:B---3--:R-:W-:-:S07]  /*4d80*/  FADD.FTZ R137, R139, 1 ;  /* 0x3f8000008b897421 */ /* 0x008fce0000010000 */
[----:B------:R3:W4:Y:S01]  /*4d90*/  MUFU.RCP R135, R136 ;  /* 0x0000008800877308 */ /* 0x0007220000001000 */
[----:B--2---:R-:W-:Y:S01]  /*4da0*/  FADD.FTZ R144, R121, 1 ;  /* 0x3f80000079907421 */ /* 0x004fe20000010000 */
[----:B-1----:R-:W-:Y:S01]  /*4db0*/  FADD.FTZ R19, R19, 1 ;  /* 0x3f80000013137421 */ /* 0x002fe20000010000 */
[----:B------:R-:W-:-:S05]  /*4dc0*/  FMUL.FTZ R121, R123, -1.4426950216293334961 ;  /* 0xbfb8aa3b7b797820 */ /* 0x000fca0000410000 */
[----:B------:R-:W1:Y:S01]  /*4dd0*/  MUFU.EX2 R9, R9 ;  /* 0x0000000900097308 */ /* 0x000e620000000800 */
[----:B---3--:R-:W-:-:S07]  /*4de0*/  FMUL.FTZ R136, R165, -1.4426950216293334961 ;  /* 0xbfb8aa3ba5887820 */ /* 0x008fce0000410000 */
[----:B------:R-:W2:Y:S01]  /*4df0*/  MUFU.RCP R139, R144 ;  /* 0x00000090008b7308 */ /* 0x000ea20000001000 */
[----:B----4-:R-:W-:-:S07]  /*4e00*/  FMUL.FTZ R135, R160, R135 ;  /* 0x00000087a0877220 */ /* 0x010fce0000410000 */
[----:B------:R-:W3:Y:S01]  /*4e10*/  MUFU.RCP R157, R157 ;  /* 0x0000009d009d7308 */ /* 0x000ee20000001000 */
[----:B-1----:R-:W-:-:S07]  /*4e20*/  FADD.FTZ R9, R9, 1 ;  /* 0x3f80000009097421 */ /* 0x002fce0000010000 */
[----:B------:R-:W1:Y:S01]  /*4e30*/  MUFU.RCP R122, R122 ;  /* 0x0000007a007a7308 */ /* 0x000e620000001000 */
[----:B--2---:R-:W-:-:S07]  /*4e40*/  FMUL.FTZ R139, R164, R139 ;  /* 0x0000008ba48b7220 */ /* 0x004fce0000410000 */
[----:B------:R-:W2:Y:S01]  /*4e50*/  MUFU.EX2 R118, R118 ;  /* 0x0000007600767308 */ /* 0x000ea20000000800 */
[----:B---3--:R-:W-:-:S07]  /*4e60*/  FMUL.FTZ R132, R132, R157 ;  /* 0x0000009d84847220 */ /* 0x008fce0000410000 */
[----:B------:R3:W4:Y:S01]  /*4e70*/  MUFU.RCP R160, R19 ;  /* 0x0000001300a07308 */ /* 0x0007220000001000 */
[----:B-1----:R-:W-:Y:S01]  /*4e80*/  FMUL.FTZ R157, R41, R122 ;  /* 0x0000007a299d7220 */ /* 0x002fe20000410000 */
[----:B------:R-:W-:-:S06]  /*4e90*/  FMUL.FTZ R41, R105, -1.4426950216293334961 ;  /* 0xbfb8aa3b69297820 */ /* 0x000fcc0000410000 */
[----:B------:R-:W1:Y:S01]  /*4ea0*/  MUFU.EX2 R13, R13 ;  /* 0x0000000d000d7308 */ /* 0x000e620000000800 */
[----:B--2---:R-:W-:Y:S01]  /*4eb0*/  FADD.FTZ R122, R118, 1 ;  /* 0x3f800000767a7421 */ /* 0x004fe20000010000 */
[----:B------:R-:W-:Y:S01]  /*4ec0*/  FMUL.FTZ R118, R111, -1.4426950216293334961 ;  /* 0xbfb8aa3b6f767820 */ /* 0x000fe20000410000 */
[----:B---3--:R-:W-:-:S05]  /*4ed0*/  FMUL.FTZ R19, R53, -1.4426950216293334961 ;  /* 0xbfb8aa3b35137820 */ /* 0x008fca0000410000 */
[----:B------:R2:W3:Y:S01]  /*4ee0*/  MUFU.RCP R164, R9 ;  /* 0x0000000900a47308 */ /* 0x0004e20000001000 */
[----:B----4-:R-:W-:-:S07]  /*4ef0*/  FMUL.FTZ R160, R73, R160 ;  /* 0x000000a049a07220 */ /* 0x010fce0000410000 */
[----:B------:R-:W-:Y:S01]  /*4f00*/  MUFU.EX2 R21, R21 ;  /* 0x0000001500157308 */ /* 0x000fe20000000800 */
[----:B-1----:R-:W-:Y:S01]  /*4f10*/  FADD.FTZ R73, R13, 1 ;  /* 0x3f8000000d497421 */ /* 0x002fe20000010000 */
[----:B--2---:R-:W-:Y:S01]  /*4f20*/  FMUL.FTZ R9, R12, -1.4426950216293334961 ;  /* 0xbfb8aa3b0c097820 */ /* 0x004fe20000410000 */
[----:B------:R-:W-:-:S05]  /*4f30*/  FMUL.FTZ R13, R20, -1.4426950216293334961 ;  /* 0xbfb8aa3b140d7820 */ /* 0x000fca0000410000 */
[----:B------:R-:W1:Y:S01]  /*4f40*/  MUFU.RCP R122, R122 ;  /* 0x0000007a007a7308 */ /* 0x000e620000001000 */
[----:B---3--:R-:W-:-:S05]  /*4f50*/  FMUL.FTZ R71, R71, R164 ;  /* 0x000000a447477220 */ /* 0x008fca0000410000 */
[----:B------:R-:W-:Y:S02]  /*4f60*/  F2FP.F16.F32.PACK_AB R71, R160, R71 ;  /* 0x00000047a047723e */ /* 0x000fe400000000ff */
[----:B------:R-:W2:Y:S08]  /*4f70*/  MUFU.RCP R27, R27 ;  /* 0x0000001b001b7308 */ /* 0x000eb00000001000 */
[----:B------:R3:W4:Y:S01]  /*4f80*/  MUFU.RCP R164, R73 ;  /* 0x0000004900a47308 */ /* 0x0007220000001000 */
[----:B-1----:R-:W-:Y:S01]  /*4f90*/  FMUL.FTZ R140, R140, R122 ;  /* 0x0000007a8c8c7220 */ /* 0x002fe20000410000 */
[----:B------:R-:W-:-:S06]  /*4fa0*/  FMUL.FTZ R122, R113, -1.4426950216293334961 ;  /* 0xbfb8aa3b717a7820 */ /* 0x000fcc0000410000 */
[----:B------:R-:W1:Y:S01]  /*4fb0*/  MUFU.RCP R126, R126 ;  /* 0x0000007e007e7308 */ /* 0x000e620000001000 */
[----:B---3--:R-:W-:Y:S01]  /*4fc0*/  FADD.FTZ R73, R21, 1 ;  /* 0x3f80000015497421 */ /* 0x008fe20000010000 */
[----:B--2---:R-:W-:Y:S01]  /*4fd0*/  FMUL.FTZ R27, R15, R27 ;  /* 0x0000001b0f1b7220 */ /* 0x004fe20000410000 */
[----:B------:R-:W-:Y:S01]  /*4fe0*/  FMUL.FTZ R15, R79, -1.4426950216293334961 ;  /* 0xbfb8aa3b4f0f7820 */ /* 0x000fe20000410000 */
[----:B------:R-:W-:-:S04]  /*4ff0*/  FMUL.FTZ R21, R26, -1.4426950216293334961 ;  /* 0xbfb8aa3b1a157820 */ /* 0x000fc80000410000 */
[----:B------:R-:W2:Y:S01]  /*5000*/  MUFU.EX2 R61, R61 ;  /* 0x0000003d003d7308 */ /* 0x000ea20000000800 */
[----:B----4-:R-:W-:-:S07]  /*5010*/  FMUL.FTZ R164, R77, R164 ;  /* 0x000000a44da47220 */ /* 0x010fce0000410000 */
[----:B------:R-:W3:Y:S01]  /*5020*/  MUFU.RCP R73, R73 ;  /* 0x0000004900497308 */ /* 0x000ee20000001000 */
[----:B-1----:R-:W-:-:S05]  /*5030*/  FMUL.FTZ R128, R128, R126 ;  /* 0x0000007e80807220 */ /* 0x002fca0000410000 */
[----:B------:R-:W-:Y:S02]  /*5040*/  F2FP.F16.F32.PACK_AB R128, R51, R128 ;  /* 0x000000803380723e */ /* 0x000fe400000000ff */
[----:B------:R-:W1:Y:S01]  /*5050*/  MUFU.EX2 R8, R8 ;  /* 0x0000000800087308 */ /* 0x000e620000000800 */
[----:B--2---:R-:W-:Y:S01]  /*5060*/  FADD.FTZ R126, R61, 1 ;  /* 0x3f8000003d7e7421 */ /* 0x004fe20000010000 */
[----:B------:R-:W-:-:S06]  /*5070*/  FMUL.FTZ R61, R107, -1.4426950216293334961 ;  /* 0xbfb8aa3b6b3d7820 */ /* 0x000fcc0000410000 */
[----:B------:R-:W-:Y:S01]  /*5080*/  MUFU.EX2 R18, R18 ;  /* 0x0000001200127308 */ /* 0x000fe20000000800 */
[----:B---3--:R-:W-:-:S07]  /*5090*/  FMUL.FTZ R85, R85, R73 ;  /* 0x0000004955557220 */ /* 0x008fce0000410000 */
[----:B------:R-:W2:Y:S01]  /*50a0*/  MUFU.EX2 R122, R122 ;  /* 0x0000007a007a7308 */ /* 0x000ea20000000800 */
[----:B-1----:R-:W-:-:S07]  /*50b0*/  FADD.FTZ R73, R8, 1 ;  /* 0x3f80000008497421 */ /* 0x002fce0000010000 */
[----:B------:R-:W1:Y:S08]  /*50c0*/  MUFU.EX2 R3, R3 ;  /* 0x0000000300037308 */ /* 0x000e700000000800 */
[----:B------:R-:W-:Y:S01]  /*50d0*/  MUFU.EX2 R118, R118 ;  /* 0x0000007600767308 */ /* 0x000fe20000000800 */
[----:B--2---:R-:W-:-:S07]  /*50e0*/  FADD.FTZ R122, R122, 1 ;  /* 0x3f8000007a7a7421 */ /* 0x004fce0000010000 */
[----:B------:R-:W2:Y:S01]  /*50f0*/  MUFU.EX2 R6, R6 ;  /* 0x0000000600067308 */ /* 0x000ea20000000800 */
[----:B-1----:R-:W-:-:S07]  /*5100*/  FADD.FTZ R3, R3, 1 ;  /* 0x3f80000003037421 */ /* 0x002fce0000010000 */
[----:B------:R-:W1:Y:S08]  /*5110*/  MUFU.EX2 R15, R15 ;  /* 0x0000000f000f7308 */ /* 0x000e700000000800 */
[----:B------:R3:W4:Y:S01]  /*5120*/  MUFU.RCP R35, R31 ;  /* 0x0000001f00237308 */ /* 0x0007220000001000 */
[----:B--2---:R-:W-:-:S07]  /*5130*/  FADD.FTZ R6, R6, 1 ;  /* 0x3f80000006067421 */ /* 0x004fce0000010000 */
[----:B------:R2:W0:Y:S01]  /*5140*/  MUFU.RCP R8, R73 ;  /* 0x0000004900087308 */ /* 0x0004220000001000 */
[----:B-1----:R-:W-:Y:S01]  /*5150*/  FADD.FTZ R15, R15, 1 ;  /* 0x3f8000000f0f7421 */ /* 0x002fe20000010000 */
[----:B---3--:R-:W-:-:S06]  /*5160*/  FMUL.FTZ R31, R83, -1.4426950216293334961 ;  /* 0xbfb8aa3b531f7820 */ /* 0x008fcc0000410000 */
[----:B------:R-:W1:Y:S01]  /*5170*/  MUFU.RCP R126, R126 ;  /* 0x0000007e007e7308 */ /* 0x000e620000001000 */
[----:B--2---:R-:W-:Y:S01]  /*5180*/  FADD.FTZ R73, R18, 1 ;  /* 0x3f80000012497421 */ /* 0x004fe20000010000 */
[----:B----4-:R-:W-:Y:S01]  /*5190*/  FMUL.FTZ R35, R23, R35 ;  /* 0x0000002317237220 */ /* 0x010fe20000410000 */
[----:B------:R-:W-:-:S04]  /*51a0*/  FMUL.FTZ R23, R87, -1.4426950216293334961 ;  /* 0xbfb8aa3b57177820 */ /* 0x000fc80000410000 */
[----:B------:R-:W-:Y:S01]  /*51b0*/  F2FP.F16.F32.PACK_AB R35, R37, R35 ;  /* 0x000000232523723e */ /* 0x000fe200000000ff */
[----:B------:R-:W2:Y:S01]  /*51c0*/  MUFU.EX2 R49, R49 ;  /* 0x0000003100317308 */ /* 0x000ea20000000800 */
[----:B0-----:R-:W-:Y:S01]  /*51d0*/  FMUL.FTZ R91, R91, R8 ;  /* 0x000000085b5b7220 */ /* 0x001fe20000410000 */
[----:B------:R-:W-:-:S06]  /*51e0*/  FMUL.FTZ R8, R32, -1.4426950216293334961 ;  /* 0xbfb8aa3b20087820 */ /* 0x000fcc0000410000 */
[----:B------:R-:W0:Y:S01]  /*51f0*/  MUFU.EX2 R65, R65 ;  /* 0x0000004100417308 */ /* 0x000e220000000800 */
[----:B-1----:R-:W-:-:S07]  /*5200*/  FMUL.FTZ R138, R138, R126 ;  /* 0x0000007e8a8a7220 */ /* 0x002fce0000410000 */
[----:B------:R1:W3:Y:S01]  /*5210*/  MUFU.RCP R18, R73 ;  /* 0x0000004900127308 */ /* 0x0002e20000001000 */
[----:B--2---:R-:W-:-:S07]  /*5220*/  FADD.FTZ R49, R49, 1 ;  /* 0x3f80000031317421 */ /* 0x004fce0000010000 */
[----:B------:R-:W2:Y:S01]  /*5230*/  MUFU.RCP R3, R3 ;  /* 0x0000000300037308 */ /* 0x000ea20000001000 */
[----:B-1----:R-:W-:Y:S01]  /*5240*/  FADD.FTZ R73, R118, 1 ;  /* 0x3f80000076497421 */ /* 0x002fe20000010000 */
[----:B0-----:R-:W-:Y:S01]  /*5250*/  FADD.FTZ R126, R65, 1 ;  /* 0x3f800000417e7421 */ /* 0x001fe20000010000 */
[----:B------:R-:W-:-:S05]  /*5260*/  FMUL.FTZ R65, R161, -1.4426950216293334961 ;  /* 0xbfb8aa3ba1417820 */ /* 0x000fca0000410000 */
[----:B------:R-:W0:Y:S01]  /*5270*/  MUFU.RCP R118, R122 ;  /* 0x0000007a00767308 */ /* 0x000e220000001000 */
[----:B---3--:R-:W-:Y:S01]  /*5280*/  FMUL.FTZ R99, R99, R18 ;  /* 0x0000001263637220 */ /* 0x008fe20000410000 */
[----:B------:R-:W-:-:S06]  /*5290*/  FMUL.FTZ R18, R40, -1.4426950216293334961 ;  /* 0xbfb8aa3b28127820 */ /* 0x000fcc0000410000 */
[----:B------:R1:W3:Y:S01]  /*52a0*/  MUFU.RCP R144, R6 ;  /* 0x0000000600907308 */ /* 0x0002e20000001000 */
[----:B--2---:R-:W-:Y:S01]  /*52b0*/  FMUL.FTZ R67, R67, R3 ;  /* 0x0000000343437220 */ /* 0x004fe20000410000 */
[----:B------:R-:W-:-:S06]  /*52c0*/  FMUL.FTZ R3, R125, -1.4426950216293334961 ;  /* 0xbfb8aa3b7d037820 */ /* 0x000fcc0000410000 */
[----:B------:R-:W2:Y:S01]  /*52d0*/  MUFU.EX2 R2, R2 ;  /* 0x0000000200027308 */ /* 0x000ea20000000800 */
[----:B0-----:R-:W-:Y:S01]  /*52e0*/  FMUL.FTZ R118, R113, R118 ;  /* 0x0000007671767220 */ /* 0x001fe20000410000 */
[----:B------:R-:W-:Y:S01]  /*52f0*/  FADD.FTZ R113, R59, 1 ;  /* 0x3f8000003b717421 */ /* 0x000fe20000010000 */
[----:B-1----:R-:W-:Y:S01]  /*5300*/  FMUL.FTZ R6, R14, -1.4426950216293334961 ;  /* 0xbfb8aa3b0e067820 */ /* 0x002fe20000410000 */
[----:B------:R-:W-:-:S04]  /*5310*/  FMUL.FTZ R59, R62, -1.4426950216293334961 ;  /* 0xbfb8aa3b3e3b7820 */ /* 0x000fc80000410000 */
[----:B------:R-:W0:Y:S01]  /*5320*/  MUFU.RCP R15, R15 ;  /* 0x0000000f000f7308 */ /* 0x000e220000001000 */
[----:B---3--:R-:W-:-:S07]  /*5330*/  FMUL.FTZ R144, R69, R144 ;  /* 0x0000009045907220 */ /* 0x008fce0000410000 */
[----:B------:R-:W-:Y:S01]  /*5340*/  MUFU.EX2 R23, R23 ;  /* 0x0000001700177308 */ /* 0x000fe20000000800 */
[----:B--2---:R-:W-:-:S07]  /*5350*/  FADD.FTZ R69, R2, 1 ;  /* 0x3f80000002457421 */ /* 0x004fce0000010000 */
[----:B------:R-:W1:Y:S01]  /*5360*/  MUFU.RCP R43, R43 ;  /* 0x0000002b002b7308 */ /* 0x000e620000001000 */
[----:B0-----:R-:W-:Y:S01]  /*5370*/  FMUL.FTZ R79, R79, R15 ;  /* 0x0000000f4f4f7220 */ /* 0x001fe20000410000 */
[----:B------:R-:W-:-:S06]  /*5380*/  FMUL.FTZ R15, R22, -1.4426950216293334961 ;  /* 0xbfb8aa3b160f7820 */ /* 0x000fcc0000410000 */
[----:B------:R0:W2:Y:S08]  /*5390*/  MUFU.RCP R44, R49 ;  /* 0x00000031002c7308 */ /* 0x0000b00000001000 */
[----:B------:R-:W3:Y:S01]  /*53a0*/  MUFU.RCP R126, R126 ;  /* 0x0000007e007e7308 */ /* 0x000ee20000001000 */
[----:B-1----:R-:W-:Y:S01]  /*53b0*/  FMUL.FTZ R120, R120, R43 ;  /* 0x0000002b78787220 */ /* 0x002fe20000410000 */
[----:B------:R-:W-:Y:S01]  /*53c0*/  FMUL.FTZ R43, R93, -1.4426950216293334961 ;  /* 0xbfb8aa3b5d2b7820 */ /* 0x000fe20000410000 */
[----:B0-----:R-:W-:-:S03]  /*53d0*/  FMUL.FTZ R49, R97, -1.4426950216293334961 ;  /* 0xbfb8aa3b61317820 */ /* 0x001fc60000410000 */
[----:B------:R-:W-:Y:S02]  /*53e0*/  F2FP.F16.F32.PACK_AB R120, R45, R120 ;  /* 0x000000782d78723e */ /* 0x000fe400000000ff */
[----:B------:R-:W0:Y:S01]  /*53f0*/  MUFU.RCP R122, R113 ;  /* 0x00000071007a7308 */ /* 0x000e220000001000 */
[----:B--2---:R-:W-:Y:S01]  /*5400*/  FMUL.FTZ R44, R39, R44 ;  /* 0x0000002c272c7220 */ /* 0x004fe20000410000 */
[----:B------:R-:W-:-:S06]  /*5410*/  FMUL.FTZ R39, R95, -1.4426950216293334961 ;  /* 0xbfb8aa3b5f277820 */ /* 0x000fcc0000410000 */
[----:B------:R-:W1:Y:S01]  /*5420*/  MUFU.EX2 R121, R121 ;  /* 0x0000007900797308 */ /* 0x000e620000000800 */
[----:B---3--:R-:W-:Y:S01]  /*5430*/  FMUL.FTZ R156, R156, R126 ;  /* 0x0000007e9c9c7220 */ /* 0x008fe20000410000 */
[----:B------:R-:W-:-:S06]  /*5440*/  FMUL.FTZ R126, R163, -1.4426950216293334961 ;  /* 0xbfb8aa3ba37e7820 */ /* 0x000fcc0000410000 */
[----:B------:R-:W-:Y:S01]  /*5450*/  MUFU.EX2 R3, R3 ;  /* 0x0000000300037308 */ /* 0x000fe20000000800 */
[----:B0-----:R-:W-:-:S07]  /*5460*/  FMUL.FTZ R122, R159, R122 ;  /* 0x0000007a9f7a7220 */ /* 0x001fce0000410000 */
[----:B------:R0:W2:Y:S01]  /*5470*/  MUFU.RCP R2, R69 ;  /* 0x0000004500027308 */ /* 0x0000a20000001000 */
[----:B-1----:R-:W-:-:S07]  /*5480*/  FADD.FTZ R159, R121, 1 ;  /* 0x3f800000799f7421 */ /* 0x002fce0000010000 */
[----:B------:R-:W1:Y:S01]  /*5490*/  MUFU.EX2 R31, R31 ;  /* 0x0000001f001f7308 */ /* 0x000e620000000800 */
[----:B0-----:R-:W-:Y:S01]  /*54a0*/  FADD.FTZ R69, R23, 1 ;  /* 0x3f80000017457421 */ /* 0x001fe20000010000 */
[----:B------:R-:W-:-:S06]  /*54b0*/  FMUL.FTZ R23, R30, -1.4426950216293334961 ;  /* 0xbfb8aa3b1e177820 */ /* 0x000fcc0000410000 */
[----:B------:R-:W0:Y:S01]  /*54c0*/  MUFU.EX2 R25, R25 ;  /* 0x0000001900197308 */ /* 0x000e220000000800 */
[----:B--2---:R-:W-:Y:S01]  /*54d0*/  FMUL.FTZ R75, R75, R2 ;  /* 0x000000024b4b7220 */ /* 0x004fe20000410000 */
[----:B------:R-:W-:-:S06]  /*54e0*/  FMUL.FTZ R2, R16, -1.4426950216293334961 ;  /* 0xbfb8aa3b10027820 */ /* 0x000fcc0000410000 */
[----:B------:R-:W-:Y:S01]  /*54f0*/  MUFU.EX2 R15, R15 ;  /* 0x0000000f000f7308 */ /* 0x000fe20000000800 */
[----:B-1----:R-:W-:-:S07]  /*5500*/  FADD.FTZ R77, R31, 1 ;  /* 0x3f8000001f4d7421 */ /* 0x002fce0000010000 */
[----:B------:R-:W1:Y:S01]  /*5510*/  MUFU.RCP R69, R69 ;  /* 0x0000004500457308 */ /* 0x000e620000001000 */
[----:B0-----:R-:W-:Y:S01]  /*5520*/  FADD.FTZ R31, R25, 1 ;  /* 0x3f800000191f7421 */ /* 0x001fe20000010000 */
[----:B------:R-:W-:-:S06]  /*5530*/  FMUL.FTZ R25, R28, -1.4426950216293334961 ;  /* 0xbfb8aa3b1c197820 */ /* 0x000fcc0000410000 */
[----:B------:R-:W0:Y:S08]  /*5540*/  MUFU.EX2 R43, R43 ;  /* 0x0000002b002b7308 */ /* 0x000e300000000800 */
[----:B------:R-:W2:Y:S01]  /*5550*/  MUFU.EX2 R39, R39 ;  /* 0x0000002700277308 */ /* 0x000ea20000000800 */
[----:B-1----:R-:W-:-:S07]  /*5560*/  FMUL.FTZ R87, R87, R69 ;  /* 0x0000004557577220 */ /* 0x002fce0000410000 */
[----:B------:R-:W1:Y:S01]  /*5570*/  MUFU.EX2 R126, R126 ;  /* 0x0000007e007e7308 */ /* 0x000e620000000800 */
[----:B0-----:R-:W-:-:S07]  /*5580*/  FADD.FTZ R69, R43, 1 ;  /* 0x3f8000002b457421 */ /* 0x001fce0000010000 */
[----:B------:R-:W0:Y:S01]  /*5590*/  MUFU.RCP R130, R130 ;  /* 0x0000008200827308 */ /* 0x000e220000001000 */
[----:B--2---:R-:W-:Y:S01]  /*55a0*/  FADD.FTZ R43, R39, 1 ;  /* 0x3f800000272b7421 */ /* 0x004fe20000010000 */
[----:B------:R-:W-:-:S06]  /*55b0*/  FMUL.FTZ R39, R38, -1.4426950216293334961 ;  /* 0xbfb8aa3b26277820 */ /* 0x000fcc0000410000 */
[----:B------:R2:W3:Y:S01]  /*55c0*/  MUFU.RCP R113, R159 ;  /* 0x0000009f00717308 */ /* 0x0004e20000001000 */
[----:B-1----:R-:W-:-:S07]  /*55d0*/  FADD.FTZ R126, R126, 1 ;  /* 0x3f8000007e7e7421 */ /* 0x002fce0000010000 */
[----:B------:R-:W-:Y:S01]  /*55e0*/  MUFU.EX2 R25, R25 ;  /* 0x0000001900197308 */ /* 0x000fe20000000800 */
[----:B--2---:R-:W-:Y:S01]  /*55f0*/  FADD.FTZ R159, R3, 1 ;  /* 0x3f800000039f7421 */ /* 0x004fe20000010000 */
[----:B0-----:R-:W-:Y:S01]  /*5600*/  FMUL.FTZ R158, R158, R130 ;  /* 0x000000829e9e7220 */ /* 0x001fe20000410000 */
[----:B------:R-:W-:-:S05]  /*5610*/  FMUL.FTZ R130, R124, -1.4426950216293334961 ;  /* 0xbfb8aa3b7c827820 */ /* 0x000fca0000410000 */
[----:B------:R0:W1:Y:S01]  /*5620*/  MUFU.RCP R3, R159 ;  /* 0x0000009f00037308 */ /* 0x0000620000001000 */
[----:B---3--:R-:W-:Y:S01]  /*5630*/  FMUL.FTZ R123, R123, R113 ;  /* 0x000000717b7b7220 */ /* 0x008fe20000410000 */
[----:B------:R-:W-:-:S06]  /*5640*/  FMUL.FTZ R113, R64, -1.4426950216293334961 ;  /* 0xbfb8aa3b40717820 */ /* 0x000fcc0000410000 */
[----:B------:R-:W2:Y:S01]  /*5650*/  MUFU.RCP R77, R77 ;  /* 0x0000004d004d7308 */ /* 0x000ea20000001000 */
[----:B0-----:R-:W-:-:S07]  /*5660*/  FADD.FTZ R159, R15, 1 ;  /* 0x3f8000000f9f7421 */ /* 0x001fce0000010000 */
[----:B------:R-:W0:Y:S01]  /*5670*/  MUFU.RCP R159, R159 ;  /* 0x0000009f009f7308 */ /* 0x000e220000001000 */
[----:B-1----:R-:W-:Y:S01]  /*5680*/  FMUL.FTZ R125, R125, R3 ;  /* 0x000000037d7d7220 */ /* 0x002fe20000410000 */
[----:B------:R-:W-:-:S06]  /*5690*/  FMUL.FTZ R3, R72, -1.4426950216293334961 ;  /* 0xbfb8aa3b48037820 */ /* 0x000fcc0000410000 */
[----:B------:R-:W1:Y:S01]  /*56a0*/  MUFU.RCP R69, R69 ;  /* 0x0000004500457308 */ /* 0x000e620000001000 */
[----:B--2---:R-:W-:Y:S01]  /*56b0*/  FMUL.FTZ R83, R83, R77 ;  /* 0x0000004d53537220 */ /* 0x004fe20000410000 */
[----:B------:R-:W-:-:S06]  /*56c0*/  FMUL.FTZ R77, R36, -1.4426950216293334961 ;  /* 0xbfb8aa3b244d7820 */ /* 0x000fcc0000410000 */
[----:B------:R-:W2:Y:S01]  /*56d0*/  MUFU.EX2 R55, R55 ;  /* 0x0000003700377308 */ /* 0x000ea20000000800 */
[----:B0-----:R-:W-:Y:S01]  /*56e0*/  FMUL.FTZ R22, R22, R159 ;  /* 0x0000009f16167220 */ /* 0x001fe20000410000 */
[----:B------:R-:W-:-:S06]  /*56f0*/  FADD.FTZ R159, R25, 1 ;  /* 0x3f800000199f7421 */ /* 0x000fcc0000010000 */
[----:B------:R-:W0:Y:S01]  /*5700*/  MUFU.RCP R43, R43 ;  /* 0x0000002b002b7308 */ /* 0x000e220000001000 */
[----:B-1----:R-:W-:-:S07]  /*5710*/  FMUL.FTZ R93, R93, R69 ;  /* 0x000000455d5d7220 */ /* 0x002fce0000410000 */
[----:B------:R-:W1:Y:S01]  /*5720*/  MUFU.RCP R126, R126 ;  /* 0x0000007e007e7308 */ /* 0x000e620000001000 */
[----:B--2---:R-:W-:-:S07]  /*5730*/  FADD.FTZ R69, R55, 1 ;  /* 0x3f80000037457421 */ /* 0x004fce0000010000 */
[----:B------:R-:W2:Y:S01]  /*5740*/  MUFU.EX2 R130, R130 ;  /* 0x0000008200827308 */ /* 0x000ea20000000800 */
[----:B0-----:R-:W-:-:S07]  /*5750*/  FMUL.FTZ R95, R95, R43 ;  /* 0x0000002b5f5f7220 */ /* 0x001fce0000410000 */
[----:B------:R-:W0:Y:S01]  /*5760*/  MUFU.EX2 R136, R136 ;  /* 0x0000008800887308 */ /* 0x000e220000000800 */
[----:B-1----:R-:W-:-:S07]  /*5770*/  FMUL.FTZ R126, R163, R126 ;  /* 0x0000007ea37e7220 */ /* 0x002fce0000410000 */
[----:B------:R-:W1:Y:S01]  /*5780*/  MUFU.RCP R137, R137 ;  /* 0x0000008900897308 */ /* 0x000e620000001000 */
[----:B--2---:R-:W-:-:S07]  /*5790*/  FADD.FTZ R163, R130, 1 ;  /* 0x3f80000082a37421 */ /* 0x004fce0000010000 */
[----:B------:R-:W2:Y:S01]  /*57a0*/  MUFU.RCP R159, R159 ;  /* 0x0000009f009f7308 */ /* 0x000ea20000001000 */
[----:B0-----:R-:W-:-:S07]  /*57b0*/  FADD.FTZ R130, R136, 1 ;  /* 0x3f80000088827421 */ /* 0x001fce0000010000 */
[----:B------:R0:W3:Y:S01]  /*57c0*/  MUFU.EX2 R43, R77 ;  /* 0x0000004d002b7308 */ /* 0x0000e20000000800 */
[----:B-1----:R-:W-:Y:S01]  /*57d0*/  FMUL.FTZ R162, R162, R137 ;  /* 0x00000089a2a27220 */ /* 0x002fe20000410000 */
[----:B------:R-:W-:-:S04]  /*57e0*/  FMUL.FTZ R137, R10, -1.4426950216293334961 ;  /* 0xbfb8aa3b0a897820 */ /* 0x000fc80000410000 */
[----:B------:R-:W-:Y:S02]  /*57f0*/  F2FP.F16.F32.PACK_AB R139, R139, R162 ;  /* 0x000000a28b8b723e */ /* 0x000fe400000000ff */
[----:B------:R-:W1:Y:S01]  /*5800*/  MUFU.RCP R69, R69 ;  /* 0x0000004500457308 */ /* 0x000e620000001000 */
[----:B--2---:R-:W-:Y:S01]  /*5810*/  FMUL.FTZ R28, R28, R159 ;  /* 0x0000009f1c1c7220 */ /* 0x004fe20000410000 */
[----:B0-----:R-:W-:-:S06]  /*5820*/  FADD.FTZ R77, R106, 1 ;  /* 0x3f8000006a4d7421 */ /* 0x001fcc0000010000 */
[----:B------:R-:W0:Y:S01]  /*5830*/  MUFU.EX2 R61, R61 ;  /* 0x0000003d003d7308 */ /* 0x000e220000000800 */
[----:B---3--:R-:W-:-:S07]  /*5840*/  FADD.FTZ R159, R43, 1 ;  /* 0x3f8000002b9f7421 */ /* 0x008fce0000010000 */
[----:B------:R-:W2:Y:S01]  /*5850*/  MUFU.RCP R130, R130 ;  /* 0x0000008200827308 */ /* 0x000ea20000001000 */
[----:B-1----:R-:W-:-:S07]  /*5860*/  FMUL.FTZ R101, R101, R69 ;  /* 0x0000004565657220 */ /* 0x002fce0000410000 */
[----:B------:R-:W-:Y:S01]  /*5870*/  MUFU.EX2 R2, R2 ;  /* 0x0000000200027308 */ /* 0x000fe20000000800 */
[----:B0-----:R-:W-:-:S07]  /*5880*/  FADD.FTZ R69, R61, 1 ;  /* 0x3f8000003d457421 */ /* 0x001fce0000010000 */
[----:B------:R-:W0:Y:S01]  /*5890*/  MUFU.EX2 R49, R49 ;  /* 0x0000003100317308 */ /* 0x000e220000000800 */
[----:B--2---:R-:W-:-:S07]  /*58a0*/  FMUL.FTZ R165, R165, R130 ;  /* 0x00000082a5a57220 */ /* 0x004fce0000410000 */
[----:B------:R-:W1:Y:S08]  /*58b0*/  MUFU.EX2 R137, R137 ;  /* 0x0000008900897308 */ /* 0x000e700000000800 */
[----:B------:R2:W3:Y:S01]  /*58c0*/  MUFU.RCP R121, R163 ;  /* 0x000000a300797308 */ /* 0x0004e20000001000 */
[----:B0-----:R-:W-:-:S07]  /*58d0*/  FADD.FTZ R49, R49, 1 ;  /* 0x3f80000031317421 */ /* 0x001fce0000010000 */
[----:B------:R-:W0:Y:S01]  /*58e0*/  MUFU.RCP R159, R159 ;  /* 0x0000009f009f7308 */ /* 0x000e220000001000 */
[----:B--2---:R-:W-:Y:S01]  /*58f0*/  FMUL.FTZ R163, R68, -1.4426950216293334961 ;  /* 0xbfb8aa3b44a37820 */ /* 0x004fe20000410000 */
[----:B-1----:R-:W-:-:S06]  /*5900*/  FADD.FTZ R137, R137, 1 ;  /* 0x3f80000089897421 */ /* 0x002fcc0000010000 */
[----:B------:R-:W1:Y:S01]  /*5910*/  MUFU.EX2 R17, R17 ;  /* 0x0000001100117308 */ /* 0x000e620000000800 */
[----:B---3--:R-:W-:Y:S01]  /*5920*/  FMUL.FTZ R124, R124, R121 ;  /* 0x000000797c7c7220 */ /* 0x008fe20000410000 */
[----:B------:R-:W-:-:S06]  /*5930*/  FMUL.FTZ R121, R70, -1.4426950216293334961 ;  /* 0xbfb8aa3b46797820 */ /* 0x000fcc0000410000 */
[----:B------:R-:W2:Y:S01]  /*5940*/  MUFU.EX2 R57, R57 ;  /* 0x0000003900397308 */ /* 0x000ea20000000800 */
[----:B0-----:R-:W-:-:S07]  /*5950*/  FMUL.FTZ R36, R36, R159 ;  /* 0x0000009f24247220 */ /* 0x001fce0000410000 */
[----:B------:R-:W0:Y:S01]  /*5960*/  MUFU.EX2 R18, R18 ;  /* 0x0000001200127308 */ /* 0x000e220000000800 */
[----:B-1----:R-:W-:-:S07]  /*5970*/  FADD.FTZ R17, R17, 1 ;  /* 0x3f80000011117421 */ /* 0x002fce0000010000 */
[----:B------:R1:W3:Y:S01]  /*5980*/  MUFU.RCP R61, R69 ;  /* 0x00000045003d7308 */ /* 0x0002e20000001000 */
[----:B--2---:R-:W-:-:S07]  /*5990*/  FADD.FTZ R55, R57, 1 ;  /* 0x3f80000039377421 */ /* 0x004fce0000010000 */
[----:B------:R-:W2:Y:S01]  /*59a0*/  MUFU.EX2 R41, R41 ;  /* 0x0000002900297308 */ /* 0x000ea20000000800 */
[----:B0-----:R-:W-:Y:S01]  /*59b0*/  FADD.FTZ R159, R18, 1 ;  /* 0x3f800000129f7421 */ /* 0x001fe20000010000 */
[----:B-1----:R-:W-:Y:S01]  /*59c0*/  FMUL.FTZ R69, R54, -1.4426950216293334961 ;  /* 0xbfb8aa3b36457820 */ /* 0x002fe20000410000 */
[----:B------:R-:W-:-:S05]  /*59d0*/  FMUL.FTZ R18, R149, -1.4426950216293334961 ;  /* 0xbfb8aa3b95127820 */ /* 0x000fca0000410000 */
[----:B------:R0:W1:Y:S01]  /*59e0*/  MUFU.RCP R106, R77 ;  /* 0x0000004d006a7308 */ /* 0x0000620000001000 */
[----:B---3--:R-:W-:Y:S01]  /*59f0*/  FMUL.FTZ R107, R107, R61 ;  /* 0x0000003d6b6b7220 */ /* 0x008fe20000410000 */
[----:B------:R-:W-:-:S06]  /*5a00*/  FMUL.FTZ R61, R48, -1.4426950216293334961 ;  /* 0xbfb8aa3b303d7820 */ /* 0x000fcc0000410000 */
[----:B------:R-:W3:Y:S01]  /*5a10*/  MUFU.EX2 R0, R0 ;  /* 0x0000000000007308 */ /* 0x000ee20000000800 */
[----:B--2---:R-:W-:Y:S01]  /*5a20*/  FADD.FTZ R57, R41, 1 ;  /* 0x3f80000029397421 */ /* 0x004fe20000010000 */
[----:B------:R-:W-:Y:S01]  /*5a30*/  FMUL.FTZ R41, R46, -1.4426950216293334961 ;  /* 0xbfb8aa3b2e297820 */ /* 0x000fe20000410000 */
[----:B0-----:R-:W-:-:S05]  /*5a40*/  FMUL.FTZ R77, R58, -1.4426950216293334961 ;  /* 0xbfb8aa3b3a4d7820 */ /* 0x001fca0000410000 */
[----:B------:R0:W-:Y:S01]  /*5a50*/  MUFU.EX2 R130, R163 ;  /* 0x000000a300827308 */ /* 0x0001e20000000800 */
[----:B-1----:R-:W-:-:S05]  /*5a60*/  FMUL.FTZ R106, R109, R106 ;  /* 0x0000006a6d6a7220 */ /* 0x002fca0000410000 */
[----:B------:R-:W-:Y:S02]  /*5a70*/  F2FP.F16.F32.PACK_AB R106, R106, R107 ;  /* 0x0000006b6a6a723e */ /* 0x000fe400000000ff */
[----:B------:R-:W-:Y:S01]  /*5a80*/  MUFU.EX2 R23, R23 ;  /* 0x0000001700177308 */ /* 0x000fe20000000800 */
[----:B0-----:R-:W-:Y:S01]  /*5a90*/  FADD.FTZ R163, R2, 1 ;  /* 0x3f80000002a37421 */ /* 0x001fe20000010000 */
[----:B---3--:R-:W-:Y:S01]  /*5aa0*/  FADD.FTZ R109, R0, 1 ;  /* 0x3f800000006d7421 */ /* 0x008fe20000010000 */
[----:B------:R-:W-:-:S05]  /*5ab0*/  FMUL.FTZ R2, R80, -1.4426950216293334961 ;  /* 0xbfb8aa3b50027820 */ /* 0x000fca0000410000 */
[----:B------:R-:W0:Y:S08]  /*5ac0*/  MUFU.RCP R163, R163 ;  /* 0x000000a300a37308 */ /* 0x000e300000001000 */
[----:B------:R-:W-:Y:S08]  /*5ad0*/  MUFU.EX2 R8, R8 ;  /* 0x0000000800087308 */ /* 0x000ff00000000800 */
[----:B------:R-:W1:Y:S01]  /*5ae0*/  MUFU.RCP R49, R49 ;  /* 0x0000003100317308 */ /* 0x000e620000001000 */
[----:B0-----:R-:W-:Y:S01]  /*5af0*/  FMUL.FTZ R16, R16, R163 ;  /* 0x000000a310107220 */ /* 0x001fe20000410000 */
[----:B------:R-:W-:-:S06]  /*5b00*/  FADD.FTZ R163, R23, 1 ;  /* 0x3f80000017a37421 */ /* 0x000fcc0000010000 */
[----:B------:R-:W0:Y:S08]  /*5b10*/  MUFU.RCP R137, R137 ;  /* 0x0000008900897308 */ /* 0x000e300000001000 */
[----:B------:R-:W2:Y:S01]  /*5b20*/  MUFU.EX2 R65, R65 ;  /* 0x0000004100417308 */ /* 0x000ea20000000800 */
[----:B-1----:R-:W-:Y:S01]  /*5b30*/  FMUL.FTZ R97, R97, R49 ;  /* 0x0000003161617220 */ /* 0x002fe20000410000 */
[----:B------:R-:W-:-:S04]  /*5b40*/  FMUL.FTZ R49, R42, -1.4426950216293334961 ;  /* 0xbfb8aa3b2a317820 */ /* 0x000fc80000410000 */
[----:B------:R-:W-:Y:S02]  /*5b50*/  F2FP.F16.F32.PACK_AB R95, R97, R95 ;  /* 0x0000005f615f723e */ /* 0x000fe400000000ff */
[----:B------:R-:W1:Y:S01]  /*5b60*/  MUFU.EX2 R6, R6 ;  /* 0x0000000600067308 */ /* 0x000e620000000800 */
[----:B0-----:R-:W-:Y:S01]  /*5b70*/  FMUL.FTZ R136, R10, R137 ;  /* 0x000000890a887220 */ /* 0x001fe20000410000 */
[----:B------:R-:W-:-:S04]  /*5b80*/  FMUL.FTZ R10, R74, -1.4426950216293334961 ;  /* 0xbfb8aa3b4a0a7820 */ /* 0x000fc80000410000 */
[----:B------:R-:W-:Y:S02]  /*5b90*/  F2FP.F16.F32.PACK_AB R165, R136, R165 ;  /* 0x000000a588a5723e */ /* 0x000fe400000000ff */
[----:B------:R-:W0:Y:S01]  /*5ba0*/  MUFU.RCP R17, R17 ;  /* 0x0000001100117308 */ /* 0x000e220000001000 */
[----:B--2---:R-:W-:-:S07]  /*5bb0*/  FADD.FTZ R65, R65, 1 ;  /* 0x3f80000041417421 */ /* 0x004fce0000010000 */
[----:B------:R-:W2:Y:S01]  /*5bc0*/  MUFU.RCP R55, R55 ;  /* 0x0000003700377308 */ /* 0x000ea20000001000 */
[----:B-1----:R-:W-:Y:S01]  /*5bd0*/  FADD.FTZ R137, R6, 1 ;  /* 0x3f80000006897421 */ /* 0x002fe20000010000 */
[----:B------:R-:W-:-:S06]  /*5be0*/  FMUL.FTZ R6, R78, -1.4426950216293334961 ;  /* 0xbfb8aa3b4e067820 */ /* 0x000fcc0000410000 */
[----:B------:R-:W1:Y:S01]  /*5bf0*/  MUFU.RCP R159, R159 ;  /* 0x0000009f009f7308 */ /* 0x000e620000001000 */
[----:B0-----:R-:W-:Y:S01]  /*5c00*/  FMUL.FTZ R81, R81, R17 ;  /* 0x0000001151517220 */ /* 0x001fe20000410000 */
[----:B------:R-:W-:-:S04]  /*5c10*/  FMUL.FTZ R17, R24, -1.4426950216293334961 ;  /* 0xbfb8aa3b18117820 */ /* 0x000fc80000410000 */
[----:B------:R-:W-:Y:S02]  /*5c20*/  F2FP.F16.F32.PACK_AB R79, R81, R79 ;  /* 0x0000004f514f723e */ /* 0x000fe400000000ff */
[----:B------:R-:W0:Y:S01]  /*5c30*/  MUFU.RCP R57, R57 ;  /* 0x0000003900397308 */ /* 0x000e220000001000 */
[----:B--2---:R-:W-:Y:S01]  /*5c40*/  FMUL.FTZ R103, R103, R55 ;  /* 0x0000003767677220 */ /* 0x004fe20000410000 */
[----:B------:R-:W-:-:S06]  /*5c50*/  FMUL.FTZ R55, R47, -1.4426950216293334961 ;  /* 0xbfb8aa3b2f377820 */ /* 0x000fcc0000410000 */
[----:B------:R-:W2:Y:S01]  /*5c60*/  MUFU.EX2 R61, R61 ;  /* 0x0000003d003d7308 */ /* 0x000ea20000000800 */
[----:B-1----:R-:W-:-:S07]  /*5c70*/  FMUL.FTZ R40, R40, R159 ;  /* 0x0000009f28287220 */ /* 0x002fce0000410000 */
[----:B------:R1:W3:Y:S01]  /*5c80*/  MUFU.RCP R0, R109 ;  /* 0x0000006d00007308 */ /* 0x0002e20000001000 */
[----:B0-----:R-:W-:Y:S01]  /*5c90*/  FMUL.FTZ R105, R105, R57 ;  /* 0x0000003969697220 */ /* 0x001fe20000410000 */
[----:B------:R-:W-:-:S04]  /*5ca0*/  FMUL.FTZ R57, R50, -1.4426950216293334961 ;  /* 0xbfb8aa3b32397820 */ /* 0x000fc80000410000 */
[----:B------:R-:W-:Y:S02]  /*5cb0*/  F2FP.F16.F32.PACK_AB R105, R105, R103 ;  /* 0x000000676969723e */ /* 0x000fe400000000ff */
[----:B------:R-:W0:Y:S01]  /*5cc0*/  MUFU.EX2 R9, R9 ;  /* 0x0000000900097308 */ /* 0x000e220000000800 */
[----:B--2---:R-:W-:Y:S01]  /*5cd0*/  FADD.FTZ R159, R61, 1 ;  /* 0x3f8000003d9f7421 */ /* 0x004fe20000010000 */
[----:B-1----:R-:W-:-:S06]  /*5ce0*/  FMUL.FTZ R109, R66, -1.4426950216293334961 ;  /* 0xbfb8aa3b426d7820 */ /* 0x002fcc0000410000 */
[----:B------:R1:W2:Y:S01]  /*5cf0*/  MUFU.RCP R23, R163 ;  /* 0x000000a300177308 */ /* 0x0002a20000001000 */
[----:B---3--:R-:W-:Y:S01]  /*5d00*/  FMUL.FTZ R115, R115, R0 ;  /* 0x0000000073737220 */ /* 0x008fe20000410000 */
[----:B------:R-:W-:-:S04]  /*5d10*/  FMUL.FTZ R0, R56, -1.4426950216293334961 ;  /* 0xbfb8aa3b38007820 */ /* 0x000fc80000410000 */
[----:B------:R-:W-:Y:S02]  /*5d20*/  F2FP.F16.F32.PACK_AB R160, R122, R115 ;  /* 0x000000737aa0723e */ /* 0x000fe400000000ff */
[----:B------:R-:W3:Y:S01]  /*5d30*/  MUFU.EX2 R13, R13 ;  /* 0x0000000d000d7308 */ /* 0x000ee20000000800 */
[----:B-1----:R-:W-:Y:S01]  /*5d40*/  FADD.FTZ R163, R8, 1 ;  /* 0x3f80000008a37421 */ /* 0x002fe20000010000 */
[----:B0-----:R-:W-:Y:S01]  /*5d50*/  FADD.FTZ R9, R9, 1 ;  /* 0x3f80000009097421 */ /* 0x001fe20000010000 */
[----:B------:R-:W-:-:S05]  /*5d60*/  FMUL.FTZ R8, R147, -1.4426950216293334961 ;  /* 0xbfb8aa3b93087820 */ /* 0x000fca0000410000 */
[----:B------:R-:W0:Y:S01]  /*5d70*/  MUFU.RCP R163, R163 ;  /* 0x000000a300a37308 */ /* 0x000e220000001000 */
[----:B--2---:R-:W-:Y:S01]  /*5d80*/  FMUL.FTZ R25, R30, R23 ;  /* 0x000000171e197220 */ /* 0x004fe20000410000 */
[----:B------:R-:W-:Y:S01]  /*5d90*/  FMUL.FTZ R30, R94, -1.4426950216293334961 ;  /* 0xbfb8aa3b5e1e7820 */ /* 0x000fe20000410000 */
[----:B------:R-:W-:-:S05]  /*5da0*/  FMUL.FTZ R23, R146, -1.4426950216293334961 ;  /* 0xbfb8aa3b92177820 */ /* 0x000fca0000410000 */
[----:B------:R-:W1:Y:S01]  /*5db0*/  MUFU.EX2 R41, R41 ;  /* 0x0000002900297308 */ /* 0x000e620000000800 */
[----:B---3--:R-:W-:-:S07]  /*5dc0*/  FADD.FTZ R13, R13, 1 ;  /* 0x3f8000000d0d7421 */ /* 0x008fce0000010000 */
[----:B------:R-:W2:Y:S01]  /*5dd0*/  MUFU.RCP R31, R31 ;  /* 0x0000001f001f7308 */ /* 0x000ea20000001000 */
[----:B0-----:R-:W-:-:S07]  /*5de0*/  FMUL.FTZ R32, R32, R163 ;  /* 0x000000a320207220 */ /* 0x001fce0000410000 */
[----:B------:R-:W0:Y:S01]  /*5df0*/  MUFU.EX2 R49, R49 ;  /* 0x0000003100317308 */ /* 0x000e220000000800 */
[----:B-1----:R-:W-:-:S07]  /*5e00*/  FADD.FTZ R163, R41, 1 ;  /* 0x3f80000029a37421 */ /* 0x002fce0000010000 */
[----:B------:R-:W1:Y:S01]  /*5e10*/  MUFU.RCP R73, R73 ;  /* 0x0000004900497308 */ /* 0x000e620000001000 */
[----:B--2---:R-:W-:Y:S01]  /*5e20*/  FMUL.FTZ R89, R89, R31 ;  /* 0x0000001f59597220 */ /* 0x004fe20000410000 */
[----:B------:R-:W-:-:S04]  /*5e30*/  FMUL.FTZ R31, R34, -1.4426950216293334961 ;  /* 0xbfb8aa3b221f7820 */ /* 0x000fc80000410000 */
[----:B------:R-:W-:Y:S02]  /*5e40*/  F2FP.F16.F32.PACK_AB R89, R89, R87 ;  /* 0x000000575959723e */ /* 0x000fe400000000ff */
        /* <DEDUP_REMOVED lines=8> */
[----:B------:R-:W-:-:S04]  /*5ed0*/  FMUL.FTZ R65, R60, -1.4426950216293334961 ;  /* 0xbfb8aa3b3c417820 */ /* 0x000fc80000410000 */
[----:B------:R-:W-:Y:S02]  /*5ee0*/  F2FP.F16.F32.PACK_AB R161, R126, R161 ;  /* 0x000000a17ea1723e */ /* 0x000fe400000000ff */
[----:B------:R-:W1:Y:S01]  /*5ef0*/  MUFU.EX2 R17, R17 ;  /* 0x0000001100117308 */ /* 0x000e620000000800 */
[----:B0-----:R-:W-:Y:S01]  /*5f00*/  FMUL.FTZ R14, R14, R137 ;  /* 0x000000890e0e7220 */ /* 0x001fe20000410000 */
[----:B------:R-:W-:-:S06]  /*5f10*/  FMUL.FTZ R137, R76, -1.4426950216293334961 ;  /* 0xbfb8aa3b4c897820 */ /* 0x000fcc0000410000 */
[----:B------:R-:W-:Y:S08]  /*5f20*/  MUFU.EX2 R55, R55 ;  /* 0x0000003700377308 */ /* 0x000ff00000000800 */
[----:B------:R-:W0:Y:S01]  /*5f30*/  MUFU.RCP R159, R159 ;  /* 0x0000009f009f7308 */ /* 0x000e220000001000 */
[----:B-1----:R-:W-:-:S07]  /*5f40*/  FADD.FTZ R17, R17, 1 ;  /* 0x3f80000011117421 */ /* 0x002fce0000010000 */
[----:B------:R-:W-:Y:S08]  /*5f50*/  MUFU.EX2 R57, R57 ;  /* 0x0000003900397308 */ /* 0x000ff00000000800 */
[----:B------:R-:W1:Y:S01]  /*5f60*/  MUFU.EX2 R0, R0 ;  /* 0x0000000000007308 */ /* 0x000e620000000800 */
[----:B0-----:R-:W-:-:S07]  /*5f70*/  FMUL.FTZ R48, R48, R159 ;  /* 0x0000009f30307220 */ /* 0x001fce0000410000 */
[----:B------:R-:W0:Y:S08]  /*5f80*/  MUFU.RCP R9, R9 ;  /* 0x0000000900097308 */ /* 0x000e300000001000 */
[----:B------:R-:W-:Y:S01]  /*5f90*/  MUFU.EX2 R59, R59 ;  /* 0x0000003b003b7308 */ /* 0x000fe20000000800 */
[----:B-1----:R-:W-:Y:S01]  /*5fa0*/  FADD.FTZ R159, R0, 1 ;  /* 0x3f800000009f7421 */ /* 0x002fe20000010000 */
[----:B------:R-:W-:-:S06]  /*5fb0*/  FMUL.FTZ R0, R153, -1.4426950216293334961 ;  /* 0xbfb8aa3b99007820 */ /* 0x000fcc0000410000 */
[----:B------:R-:W-:Y:S01]  /*5fc0*/  MUFU.EX2 R121, R121 ;  /* 0x0000007900797308 */ /* 0x000fe20000000800 */
[----:B0-----:R-:W-:-:S07]  /*5fd0*/  FMUL.FTZ R12, R12, R9 ;  /* 0x000000090c0c7220 */ /* 0x001fce0000410000 */
[----:B------:R-:W0:Y:S08]  /*5fe0*/  MUFU.RCP R13, R13 ;  /* 0x0000000d000d7308 */ /* 0x000e300000001000 */
[----:B------:R-:W1:Y:S08]  /*5ff0*/  MUFU.EX2 R19, R19 ;  /* 0x0000001300137308 */ /* 0x000e700000000800 */
[----:B------:R2:W3:Y:S01]  /*6000*/  MUFU.RCP R41, R163 ;  /* 0x000000a300297308 */ /* 0x0004e20000001000 */
[----:B0-----:R-:W-:Y:S01]  /*6010*/  FMUL.FTZ R15, R20, R13 ;  /* 0x0000000d140f7220 */ /* 0x001fe20000410000 */
[----:B------:R-:W-:Y:S01]  /*6020*/  FMUL.FTZ R20, R90, -1.4426950216293334961 ;  /* 0xbfb8aa3b5a147820 */ /* 0x000fe20000410000 */
[----:B------:R-:W-:-:S03]  /*6030*/  FMUL.FTZ R13, R86, -1.4426950216293334961 ;  /* 0xbfb8aa3b560d7820 */ /* 0x000fc60000410000 */
[----:B------:R-:W-:Y:S02]  /*6040*/  F2FP.F16.F32.PACK_AB R136, R15, R16 ;  /* 0x000000100f88723e */ /* 0x000fe400000000ff */
[----:B------:R-:W0:Y:S01]  /*6050*/  MUFU.EX2 R77, R77 ;  /* 0x0000004d004d7308 */ /* 0x000e220000000800 */
[----:B--2---:R-:W-:Y:S01]  /*6060*/  FADD.FTZ R163, R69, 1 ;  /* 0x3f80000045a37421 */ /* 0x004fe20000010000 */
[----:B-1----:R-:W-:Y:S01]  /*6070*/  FADD.FTZ R19, R19, 1 ;  /* 0x3f80000013137421 */ /* 0x002fe20000010000 */
[----:B------:R-:W-:-:S05]  /*6080*/  FMUL.FTZ R69, R151, -1.4426950216293334961 ;  /* 0xbfb8aa3b97457820 */ /* 0x000fca0000410000 */
[----:B------:R1:W2:Y:S01]  /*6090*/  MUFU.RCP R43, R49 ;  /* 0x00000031002b7308 */ /* 0x0002a20000001000 */
[----:B---3--:R-:W-:Y:S01]  /*60a0*/  FMUL.FTZ R41, R46, R41 ;  /* 0x000000292e297220 */ /* 0x008fe20000410000 */
[----:B------:R-:W-:-:S04]  /*60b0*/  FMUL.FTZ R46, R150, -1.4426950216293334961 ;  /* 0xbfb8aa3b962e7820 */ /* 0x000fc80000410000 */
[----:B------:R-:W-:Y:S02]  /*60c0*/  F2FP.F16.F32.PACK_AB R40, R41, R40 ;  /* 0x000000282928723e */ /* 0x000fe400000000ff */
[----:B------:R-:W3:Y:S01]  /*60d0*/  MUFU.EX2 R39, R39 ;  /* 0x0000002700277308 */ /* 0x000ee20000000800 */
[----:B-1----:R-:W-:Y:S01]  /*60e0*/  FADD.FTZ R49, R55, 1 ;  /* 0x3f80000037317421 */ /* 0x002fe20000010000 */
[----:B------:R-:W-:Y:S01]  /*60f0*/  FADD.FTZ R55, R57, 1 ;  /* 0x3f80000039377421 */ /* 0x000fe20000010000 */
[----:B0-----:R-:W-:-:S05]  /*6100*/  FADD.FTZ R77, R77, 1 ;  /* 0x3f8000004d4d7421 */ /* 0x001fca0000010000 */
[----:B------:R-:W0:Y:S01]  /*6110*/  MUFU.EX2 R31, R31 ;  /* 0x0000001f001f7308 */ /* 0x000e220000000800 */
[----:B--2---:R-:W-:Y:S01]  /*6120*/  FMUL.FTZ R43, R42, R43 ;  /* 0x0000002b2a2b7220 */ /* 0x004fe20000410000 */
[----:B------:R-:W-:-:S06]  /*6130*/  FMUL.FTZ R42, R98, -1.4426950216293334961 ;  /* 0xbfb8aa3b622a7820 */ /* 0x000fcc0000410000 */
[----:B------:R1:W2:Y:S01]  /*6140*/  MUFU.RCP R57, R163 ;  /* 0x000000a300397308 */ /* 0x0002a20000001000 */
[----:B---3--:R-:W-:-:S07]  /*6150*/  FADD.FTZ R39, R39, 1 ;  /* 0x3f80000027277421 */ /* 0x008fce0000010000 */
[----:B------:R-:W3:Y:S01]  /*6160*/  MUFU.EX2 R9, R137 ;  /* 0x0000008900097308 */ /* 0x000ee20000000800 */
[----:B-1----:R-:W-:Y:S01]  /*6170*/  FADD.FTZ R163, R59, 1 ;  /* 0x3f8000003ba37421 */ /* 0x002fe20000010000 */
[----:B0-----:R-:W-:-:S06]  /*6180*/  FADD.FTZ R31, R31, 1 ;  /* 0x3f8000001f1f7421 */ /* 0x001fcc0000010000 */
[----:B------:R-:W0:Y:S01]  /*6190*/  MUFU.EX2 R73, R73 ;  /* 0x0000004900497308 */ /* 0x000e220000000800 */
[----:B--2---:R-:W-:Y:S01]  /*61a0*/  FMUL.FTZ R57, R54, R57 ;  /* 0x0000003936397220 */ /* 0x004fe20000410000 */
[----:B------:R-:W-:-:S06]  /*61b0*/  FMUL.FTZ R54, R152, -1.4426950216293334961 ;  /* 0xbfb8aa3b98367820 */ /* 0x000fcc0000410000 */
[----:B------:R-:W-:Y:S01]  /*61c0*/  MUFU.EX2 R65, R65 ;  /* 0x0000004100417308 */ /* 0x000fe20000000800 */
[----:B---3--:R-:W-:-:S07]  /*61d0*/  FADD.FTZ R9, R9, 1 ;  /* 0x3f80000009097421 */ /* 0x008fce0000010000 */
[----:B------:R1:W2:Y:S01]  /*61e0*/  MUFU.RCP R137, R17 ;  /* 0x0000001100897308 */ /* 0x0002a20000001000 */
[----:B0-----:R-:W-:-:S07]  /*61f0*/  FADD.FTZ R73, R73, 1 ;  /* 0x3f80000049497421 */ /* 0x001fce0000010000 */
[----:B------:R-:W0:Y:S01]  /*6200*/  MUFU.EX2 R21, R21 ;  /* 0x0000001500157308 */ /* 0x000e220000000800 */
[----:B-1----:R-:W-:-:S07]  /*6210*/  FMUL.FTZ R17, R84, -1.4426950216293334961 ;  /* 0xbfb8aa3b54117820 */ /* 0x002fce0000410000 */
[----:B------:R-:W1:Y:S01]  /*6220*/  MUFU.EX2 R109, R109 ;  /* 0x0000006d006d7308 */ /* 0x000e620000000800 */
[----:B--2---:R-:W-:-:S05]  /*6230*/  FMUL.FTZ R137, R24, R137 ;  /* 0x0000008918897220 */ /* 0x004fca0000410000 */
[----:B------:R-:W-:Y:S02]  /*6240*/  F2FP.F16.F32.PACK_AB R137, R137, R22 ;  /* 0x000000168989723e */ /* 0x000fe400000000ff */
[----:B------:R-:W2:Y:S01]  /*6250*/  MUFU.EX2 R10, R10 ;  /* 0x0000000a000a7308 */ /* 0x000ea20000000800 */
[----:B0-----:R-:W-:-:S07]  /*6260*/  FADD.FTZ R24, R21, 1 ;  /* 0x3f80000015187421 */ /* 0x001fce0000010000 */
[----:B------:R-:W0:Y:S01]  /*6270*/  MUFU.RCP R159, R159 ;  /* 0x0000009f009f7308 */ /* 0x000e220000001000 */
[----:B-1----:R-:W-:-:S07]  /*6280*/  FADD.FTZ R109, R109, 1 ;  /* 0x3f8000006d6d7421 */ /* 0x002fce0000010000 */
[----:B------:R1:W3:Y:S08]  /*6290*/  MUFU.RCP R59, R163 ;  /* 0x000000a3003b7308 */ /* 0x0002f00000001000 */
[----:B------:R-:W4:Y:S01]  /*62a0*/  MUFU.EX2 R113, R113 ;  /* 0x0000007100717308 */ /* 0x000f220000000800 */
[----:B-1----:R-:W-:Y:S01]  /*62b0*/  FADD.FTZ R163, R121, 1 ;  /* 0x3f80000079a37421 */ /* 0x002fe20000010000 */
[----:B------:R-:W-:Y:S01]  /*62c0*/  FADD.FTZ R121, R130, 1 ;  /* 0x3f80000082797421 */ /* 0x000fe20000010000 */
[----:B--2---:R-:W-:Y:S01]  /*62d0*/  FADD.FTZ R130, R10, 1 ;  /* 0x3f8000000a827421 */ /* 0x004fe20000010000 */
[----:B0-----:R-:W-:Y:S01]  /*62e0*/  FMUL.FTZ R56, R56, R159 ;  /* 0x0000009f38387220 */ /* 0x001fe20000410000 */
[----:B------:R-:W-:-:S03]  /*62f0*/  FMUL.FTZ R10, R155, -1.4426950216293334961 ;  /* 0xbfb8aa3b9b0a7820 */ /* 0x000fc60000410000 */
[----:B------:R-:W0:Y:S01]  /*6300*/  MUFU.RCP R121, R121 ;  /* 0x0000007900797308 */ /* 0x000e220000001000 */
[----:B---3--:R-:W-:Y:S01]  /*6310*/  FMUL.FTZ R59, R62, R59 ;  /* 0x0000003b3e3b7220 */ /* 0x008fe20000410000 */
[----:B------:R-:W-:-:S04]  /*6320*/  FMUL.FTZ R62, R117, -1.4426950216293334961 ;  /* 0xbfb8aa3b753e7820 */ /* 0x000fc80000410000 */
[----:B------:R-:W-:Y:S02]  /*6330*/  F2FP.F16.F32.PACK_AB R56, R59, R56 ;  /* 0x000000383b38723e */ /* 0x000fe400000000ff */
[----:B------:R-:W-:Y:S01]  /*6340*/  MUFU.EX2 R2, R2 ;  /* 0x0000000200027308 */ /* 0x000fe20000000800 */
[----:B----4-:R-:W-:-:S07]  /*6350*/  FADD.FTZ R159, R113, 1 ;  /* 0x3f800000719f7421 */ /* 0x010fce0000010000 */
[----:B------:R-:W1:Y:S01]  /*6360*/  MUFU.RCP R19, R19 ;  /* 0x0000001300137308 */ /* 0x000e620000001000 */
[----:B0-----:R-:W-:-:S07]  /*6370*/  FMUL.FTZ R68, R68, R121 ;  /* 0x0000007944447220 */ /* 0x001fce0000410000 */
[----:B------:R-:W-:Y:S08]  /*6380*/  MUFU.EX2 R20, R20 ;  /* 0x0000001400147308 */ /* 0x000ff00000000800 */
[----:B------:R0:W2:Y:S01]  /*6390*/  MUFU.RCP R61, R77 ;  /* 0x0000004d003d7308 */ /* 0x0000a20000001000 */
[----:B-1----:R-:W-:Y:S01]  /*63a0*/  FMUL.FTZ R53, R53, R19 ;  /* 0x0000001335357220 */ /* 0x002fe20000410000 */
[----:B------:R-:W-:-:S06]  /*63b0*/  FMUL.FTZ R19, R82, -1.4426950216293334961 ;  /* 0xbfb8aa3b52137820 */ /* 0x000fcc0000410000 */
[----:B------:R-:W1:Y:S01]  /*63c0*/  MUFU.RCP R39, R39 ;  /* 0x0000002700277308 */ /* 0x000e620000001000 */
[----:B0-----:R-:W-:-:S07]  /*63d0*/  FADD.FTZ R77, R65, 1 ;  /* 0x3f800000414d7421 */ /* 0x001fce0000010000 */
[----:B------:R-:W0:Y:S01]  /*63e0*/  MUFU.RCP R31, R31 ;  /* 0x0000001f001f7308 */ /* 0x000e220000001000 */
[----:B--2---:R-:W-:Y:S01]  /*63f0*/  FMUL.FTZ R61, R58, R61 ;  /* 0x0000003d3a3d7220 */ /* 0x004fe20000410000 */
[----:B------:R-:W-:-:S06]  /*6400*/  FMUL.FTZ R58, R108, -1.4426950216293334961 ;  /* 0xbfb8aa3b6c3a7820 */ /* 0x000fcc0000410000 */
[----:B------:R-:W2:Y:S01]  /*6410*/  MUFU.EX2 R3, R3 ;  /* 0x0000000300037308 */ /* 0x000ea20000000800 */
[----:B-1----:R-:W-:Y:S01]  /*6420*/  FMUL.FTZ R39, R38, R39 ;  /* 0x0000002726277220 */ /* 0x002fe20000410000 */
[----:B------:R-:W-:-:S04]  /*6430*/  FMUL.FTZ R38, R96, -1.4426950216293334961 ;  /* 0xbfb8aa3b60267820 */ /* 0x000fc80000410000 */
[----:B------:R-:W-:Y:S02]  /*6440*/  F2FP.F16.F32.PACK_AB R32, R39, R32 ;  /* 0x000000202720723e */ /* 0x000fe400000000ff */
[----:B------:R1:W3:Y:S01]  /*6450*/  MUFU.RCP R21, R24 ;  /* 0x0000001800157308 */ /* 0x0002e20000001000 */
[----:B0-----:R-:W-:Y:S01]  /*6460*/  FMUL.FTZ R31, R34, R31 ;  /* 0x0000001f221f7220 */ /* 0x001fe20000410000 */
[----:B------:R-:W-:-:S06]  /*6470*/  FMUL.FTZ R34, R148, -1.4426950216293334961 ;  /* 0xbfb8aa3b94227820 */ /* 0x000fcc0000410000 */
[----:B------:R-:W0:Y:S01]  /*6480*/  MUFU.RCP R55, R55 ;  /* 0x0000003700377308 */ /* 0x000e220000001000 */
[----:B-1----:R-:W-:Y:S01]  /*6490*/  FMUL.FTZ R24, R92, -1.4426950216293334961 ;  /* 0xbfb8aa3b5c187820 */ /* 0x002fe20000410000 */
[----:B--2---:R-:W-:-:S06]  /*64a0*/  FADD.FTZ R3, R3, 1 ;  /* 0x3f80000003037421 */ /* 0x004fcc0000010000 */
[----:B------:R-:W1:Y:S01]  /*64b0*/  MUFU.RCP R49, R49 ;  /* 0x0000003100317308 */ /* 0x000e620000001000 */
[----:B---3--:R-:W-:Y:S01]  /*64c0*/  FMUL.FTZ R26, R26, R21 ;  /* 0x000000151a1a7220 */ /* 0x008fe20000410000 */
[----:B------:R-:W-:-:S04]  /*64d0*/  FMUL.FTZ R21, R88, -1.4426950216293334961 ;  /* 0xbfb8aa3b58157820 */ /* 0x000fc80000410000 */
[----:B------:R-:W-:Y:S02]  /*64e0*/  F2FP.F16.F32.PACK_AB R26, R25, R26 ;  /* 0x0000001a191a723e */ /* 0x000fe400000000ff */
[----:B------:R-:W2:Y:S01]  /*64f0*/  MUFU.RCP R73, R73 ;  /* 0x0000004900497308 */ /* 0x000ea20000001000 */
[----:B0-----:R-:W-:Y:S01]  /*6500*/  FMUL.FTZ R50, R50, R55 ;  /* 0x0000003732327220 */ /* 0x001fe20000410000 */
[----:B------:R-:W-:-:S06]  /*6510*/  FMUL.FTZ R55, R102, -1.4426950216293334961 ;  /* 0xbfb8aa3b66377820 */ /* 0x000fcc0000410000 */
[----:B------:R-:W0:Y:S01]  /*6520*/  MUFU.RCP R77, R77 ;  /* 0x0000004d004d7308 */ /* 0x000e220000001000 */
[----:B-1----:R-:W-:Y:S01]  /*6530*/  FMUL.FTZ R47, R47, R49 ;  /* 0x000000312f2f7220 */ /* 0x002fe20000410000 */
[----:B------:R-:W-:-:S04]  /*6540*/  FMUL.FTZ R49, R100, -1.4426950216293334961 ;  /* 0xbfb8aa3b64317820 */ /* 0x000fc80000410000 */
[----:B------:R-:W-:Y:S02]  /*6550*/  F2FP.F16.F32.PACK_AB R41, R50, R47 ;  /* 0x0000002f3229723e */ /* 0x000fe400000000ff */
[----:B------:R-:W1:Y:S01]  /*6560*/  MUFU.RCP R65, R109 ;  /* 0x0000006d00417308 */ /* 0x000e620000001000 */
[----:B--2---:R-:W-:Y:S01]  /*6570*/  FMUL.FTZ R52, R52, R73 ;  /* 0x0000004934347220 */ /* 0x004fe20000410000 */
[----:B------:R-:W-:-:S06]  /*6580*/  FMUL.FTZ R73, R104, -1.4426950216293334961 ;  /* 0xbfb8aa3b68497820 */ /* 0x000fcc0000410000 */
[----:B------:R-:W2:Y:S01]  /*6590*/  MUFU.RCP R113, R130 ;  /* 0x0000008200717308 */ /* 0x000ea20000001000 */
[----:B0-----:R-:W-:Y:S01]  /*65a0*/  FMUL.FTZ R60, R60, R77 ;  /* 0x0000004d3c3c7220 */ /* 0x001fe20000410000 */
[----:B------:R-:W-:-:S06]  /*65b0*/  FMUL.FTZ R77, R127, -1.4426950216293334961 ;  /* 0xbfb8aa3b7f4d7820 */ /* 0x000fcc0000410000 */
[----:B------:R-:W0:Y:S01]  /*65c0*/  MUFU.EX2 R6, R6 ;  /* 0x0000000600067308 */ /* 0x000e220000000800 */
[----:B-1----:R-:W-:Y:S01]  /*65d0*/  FMUL.FTZ R65, R66, R65 ;  /* 0x0000004142417220 */ /* 0x002fe20000410000 */
[----:B------:R-:W-:-:S06]  /*65e0*/  FMUL.FTZ R66, R129, -1.4426950216293334961 ;  /* 0xbfb8aa3b81427820 */ /* 0x000fcc0000410000 */
[----:B------:R1:W3:Y:S01]  /*65f0*/  MUFU.RCP R109, R163 ;  /* 0x000000a3006d7308 */ /* 0x0002e20000001000 */
[----:B--2---:R-:W-:Y:S01]  /*6600*/  FMUL.FTZ R113, R74, R113 ;  /* 0x000000714a717220 */ /* 0x004fe20000410000 */
[----:B------:R-:W-:-:S06]  /*6610*/  FMUL.FTZ R74, R141, -1.4426950216293334961 ;  /* 0xbfb8aa3b8d4a7820 */ /* 0x000fcc0000410000 */
[----:B------:R-:W2:Y:S01]  /*6620*/  MUFU.RCP R159, R159 ;  /* 0x0000009f009f7308 */ /* 0x000ea20000001000 */
[----:B-1----:R-:W-:Y:S01]  /*6630*/  FMUL.FTZ R163, R133, -1.4426950216293334961 ;  /* 0xbfb8aa3b85a37820 */ /* 0x002fe20000410000 */
[----:B0-----:R-:W-:-:S06]  /*6640*/  FADD.FTZ R6, R6, 1 ;  /* 0x3f80000006067421 */ /* 0x001fcc0000010000 */
[----:B------:R-:W-:Y:S01]  /*6650*/  MUFU.EX2 R24, R24 ;  /* 0x0000001800187308 */ /* 0x000fe20000000800 */
[----:B---3--:R-:W-:Y:S01]  /*6660*/  FMUL.FTZ R109, R70, R109 ;  /* 0x0000006d466d7220 */ /* 0x008fe20000410000 */
[----:B------:R-:W-:-:S06]  /*6670*/  FMUL.FTZ R70, R131, -1.4426950216293334961 ;  /* 0xbfb8aa3b83467820 */ /* 0x000fcc0000410000 */
[----:B------:R0:W-:Y:S01]  /*6680*/  MUFU.EX2 R121, R163 ;  /* 0x000000a300797308 */ /* 0x0001e20000000800 */
[----:B--2---:R-:W-:-:S05]  /*6690*/  FMUL.FTZ R64, R64, R159 ;  /* 0x0000009f40407220 */ /* 0x004fca0000410000 */
[----:B------:R-:W-:Y:S02]  /*66a0*/  F2FP.F16.F32.PACK_AB R64, R109, R64 ;  /* 0x000000406d40723e */ /* 0x000fe400000000ff */
[----:B------:R-:W1:Y:S01]  /*66b0*/  MUFU.EX2 R18, R18 ;  /* 0x0000001200127308 */ /* 0x000e620000000800 */
[----:B0-----:R-:W-:Y:S01]  /*66c0*/  FADD.FTZ R163, R2, 1 ;  /* 0x3f80000002a37421 */ /* 0x001fe20000010000 */
[----:B------:R-:W-:-:S06]  /*66d0*/  FADD.FTZ R2, R20, 1 ;  /* 0x3f80000014027421 */ /* 0x000fcc0000010000 */
[----:B------:R-:W0:Y:S08]  /*66e0*/  MUFU.RCP R2, R2 ;  /* 0x0000000200027308 */ /* 0x000e300000001000 */
[----:B------:R-:W2:Y:S01]  /*66f0*/  MUFU.EX2 R19, R19 ;  /* 0x0000001300137308 */ /* 0x000ea20000000800 */
[----:B-1----:R-:W-:-:S07]  /*6700*/  FADD.FTZ R18, R18, 1 ;  /* 0x3f80000012127421 */ /* 0x002fce0000010000 */
[----:B------:R-:W1:Y:S01]  /*6710*/  MUFU.EX2 R10, R10 ;  /* 0x0000000a000a7308 */ /* 0x000e620000000800 */
[----:B0-----:R-:W-:-:S07]  /*6720*/  FMUL.FTZ R90, R90, R2 ;  /* 0x000000025a5a7220 */ /* 0x001fce0000410000 */
[----:B------:R-:W0:Y:S01]  /*6730*/  MUFU.EX2 R30, R30 ;  /* 0x0000001e001e7308 */ /* 0x000e220000000800 */
[----:B--2---:R-:W-:-:S07]  /*6740*/  FADD.FTZ R19, R19, 1 ;  /* 0x3f80000013137421 */ /* 0x004fce0000010000 */
[----:B------:R-:W2:Y:S01]  /*6750*/  MUFU.EX2 R38, R38 ;  /* 0x0000002600267308 */ /* 0x000ea20000000800 */
[----:B-1----:R-:W-:Y:S01]  /*6760*/  FADD.FTZ R2, R10, 1 ;  /* 0x3f8000000a027421 */ /* 0x002fe20000010000 */
[----:B------:R-:W-:Y:S01]  /*6770*/  FADD.FTZ R10, R121, 1 ;  /* 0x3f800000790a7421 */ /* 0x000fe20000010000 */
[----:B------:R-:W-:-:S05]  /*6780*/  F2FP.F16.F32.PACK_AB R121, R145, R44 ;  /* 0x0000002c9179723e */ /* 0x000fca00000000ff */
[----:B------:R-:W1:Y:S01]  /*6790*/  MUFU.EX2 R13, R13 ;  /* 0x0000000d000d7308 */ /* 0x000e620000000800 */
[----:B0-----:R-:W-:-:S07]  /*67a0*/  FADD.FTZ R20, R30, 1 ;  /* 0x3f8000001e147421 */ /* 0x001fce0000010000 */
[----:B------:R-:W-:Y:S01]  /*67b0*/  MUFU.EX2 R34, R34 ;  /* 0x0000002200227308 */ /* 0x000fe20000000800 */
[----:B--2---:R-:W-:-:S07]  /*67c0*/  FADD.FTZ R30, R38, 1 ;  /* 0x3f800000261e7421 */ /* 0x004fce0000010000 */
[----:B------:R-:W0:Y:S01]  /*67d0*/  MUFU.EX2 R46, R46 ;  /* 0x0000002e002e7308 */ /* 0x000e220000000800 */
[----:B-1----:R-:W-:-:S07]  /*67e0*/  FADD.FTZ R13, R13, 1 ;  /* 0x3f8000000d0d7421 */ /* 0x002fce0000010000 */
[----:B------:R-:W1:Y:S08]  /*67f0*/  MUFU.RCP R3, R3 ;  /* 0x0000000300037308 */ /* 0x000e700000001000 */
[----:B------:R2:W3:Y:S01]  /*6800*/  MUFU.RCP R159, R6 ;  /* 0x00000006009f7308 */ /* 0x0004e20000001000 */
[----:B0-----:R-:W-:-:S07]  /*6810*/  FADD.FTZ R38, R46, 1 ;  /* 0x3f8000002e267421 */ /* 0x001fce0000010000 */
[----:B------:R-:W0:Y:S01]  /*6820*/  MUFU.EX2 R21, R21 ;  /* 0x0000001500157308 */ /* 0x000e220000000800 */
[----:B--2---:R-:W-:Y:S01]  /*6830*/  FADD.FTZ R6, R24, 1 ;  /* 0x3f80000018067421 */ /* 0x004fe20000010000 */
[----:B------:R-:W-:Y:S01]  /*6840*/  FADD.FTZ R24, R34, 1 ;  /* 0x3f80000022187421 */ /* 0x000fe20000010000 */
[----:B-1----:R-:W-:-:S05]  /*6850*/  FMUL.FTZ R72, R72, R3 ;  /* 0x0000000348487220 */ /* 0x002fca0000410000 */
[----:B------:R-:W1:Y:S01]  /*6860*/  MUFU.EX2 R23, R23 ;  /* 0x0000001700177308 */ /* 0x000e620000000800 */
[----:B---3--:R-:W-:Y:S01]  /*6870*/  FMUL.FTZ R159, R78, R159 ;  /* 0x0000009f4e9f7220 */ /* 0x008fe20000410000 */
[----:B------:R-:W-:Y:S02]  /*6880*/  F2FP.F16.F32.PACK_AB R78, R164, R75 ;  /* 0x0000004ba44e723e */ /* 0x000fe400000000ff */
[----:B------:R-:W-:-:S04]  /*6890*/  F2FP.F16.F32.PACK_AB R164, R124, R123 ;  /* 0x0000007b7ca4723e */ /* 0x000fc800000000ff */
        /* <DEDUP_REMOVED lines=34> */
[----:B------:R-:W1:Y:S01]  /*6ac0*/  MUFU.RCP R19, R19 ;  /* 0x0000001300137308 */ /* 0x000e620000001000 */
[----:B--2---:R-:W-:-:S07]  /*6ad0*/  FMUL.FTZ R92, R92, R6 ;  /* 0x000000065c5c7220 */ /* 0x004fce0000410000 */
[----:B------:R-:W2:Y:S01]  /*6ae0*/  MUFU.RCP R2, R2 ;  /* 0x0000000200027308 */ /* 0x000ea20000001000 */
[----:B0-----:R-:W-:Y:S01]  /*6af0*/  FMUL.FTZ R149, R149, R18 ;  /* 0x0000001295957220 */ /* 0x001fe20000410000 */
[----:B------:R-:W-:Y:S02]  /*6b00*/  IADD3 R18, P0, PT, R4, UR6, RZ ;  /* 0x0000000604127c10 */ /* 0x000fe4000ff1e0ff */
[----:B------:R-:W-:-:S04]  /*6b10*/  F2FP.F16.F32.PACK_AB R4, R114, R11 ;  /* 0x0000000b7204723e */ /* 0x000fc800000000ff */
[----:B------:R-:W0:Y:S01]  /*6b20*/  MUFU.RCP R13, R13 ;  /* 0x0000000d000d7308 */ /* 0x000e220000001000 */
[----:B-1----:R-:W-:Y:S01]  /*6b30*/  FMUL.FTZ R82, R82, R19 ;  /* 0x0000001352527220 */ /* 0x002fe20000410000 */
[----:B------:R-:W-:Y:S02]  /*6b40*/  IADD3.X R19, PT, PT, R5, UR7, RZ, P0, !PT ;  /* 0x0000000705137c10 */ /* 0x000fe400087fe4ff */
[----:B------:R-:W-:Y:S02]  /*6b50*/  F2FP.F16.F32.PACK_AB R5, R29, R27 ;  /* 0x0000001b1d05723e */ /* 0x000fe400000000ff */
[----:B------:R-:W-:Y:S01]  /*6b60*/  F2FP.F16.F32.PACK_AB R27, R31, R28 ;  /* 0x0000001c1f1b723e */ /* 0x000fe200000000ff */
[----:B------:R-:W-:Y:S01]  /*6b70*/  STG.E.64 desc[UR4][R18.64+0x7800], R120 ;  /* 0x0078007812007986 */ /* 0x000fe2000c101b04 */
[----:B------:R-:W1:Y:S01]  /*6b80*/  MUFU.RCP R9, R9 ;  /* 0x0000000900097308 */ /* 0x000e620000001000 */
[----:B--2---:R-:W-:Y:S01]  /*6b90*/  FMUL.FTZ R155, R155, R2 ;  /* 0x000000029b9b7220 */ /* 0x004fe20000410000 */
[----:B------:R-:W-:Y:S01]  /*6ba0*/  F2FP.F16.F32.PACK_AB R2, R7, R110 ;  /* 0x0000006e0702723e */ /* 0x000fe200000000ff */
[----:B------:R2:W-:Y:S01]  /*6bb0*/  STG.E.64 desc[UR4][R18.64+0x2800], R4 ;  /* 0x0028000412007986 */ /* 0x0005e2000c101b04 */
[----:B------:R-:W-:-:S02]  /*6bc0*/  F2FP.F16.F32.PACK_AB R7, R140, R138 ;  /* 0x0000008a8c07723e */ /* 0x000fc400000000ff */
[----:B------:R-:W-:Y:S01]  /*6bd0*/  F2FP.F16.F32.PACK_AB R138, R135, R158 ;  /* 0x0000009e878a723e */ /* 0x000fe200000000ff */
[----:B------:R-:W-:Y:S01]  /*6be0*/  STG.E.64 desc[UR4][R18.64+0x16800], R78 ;  /* 0x0168004e12007986 */ /* 0x000fe2000c101b04 */
[----:B------:R-:W3:Y:S01]  /*6bf0*/  MUFU.RCP R21, R21 ;  /* 0x0000001500157308 */ /* 0x000ee20000001000 */
[----:B0-----:R-:W-:Y:S02]  /*6c00*/  FMUL.FTZ R86, R86, R13 ;  /* 0x0000000d56567220 */ /* 0x001fe40000410000 */
[----:B------:R-:W-:Y:S04]  /*6c10*/  STG.E.64 desc[UR4][R18.64+0x11800], R138 ;  /* 0x0118008a12007986 */ /* 0x000fe8000c101b04 */
[----:B------:R-:W-:Y:S01]  /*6c20*/  STG.E.64 desc[UR4][R18.64+0x20800], R106 ;  /* 0x0208006a12007986 */ /* 0x000fe2000c101b04 */
[----:B------:R-:W0:Y:S01]  /*6c30*/  MUFU.RCP R23, R23 ;  /* 0x0000001700177308 */ /* 0x000e220000001000 */
[----:B-1----:R-:W-:Y:S01]  /*6c40*/  FMUL.FTZ R9, R76, R9 ;  /* 0x000000094c097220 */ /* 0x002fe20000410000 */
[----:B--2---:R-:W-:Y:S01]  /*6c50*/  F2FP.F16.F32.PACK_AB R4, R57, R48 ;  /* 0x000000303904723e */ /* 0x004fe200000000ff */
[----:B------:R-:W-:Y:S01]  /*6c60*/  STG.E.64 desc[UR4][R18.64+0x23000], R160 ;  /* 0x023000a012007986 */ /* 0x000fe2000c101b04 */
[----:B------:R-:W-:-:S02]  /*6c70*/  F2FP.F16.F32.PACK_AB R57, R65, R60 ;  /* 0x0000003c4139723e */ /* 0x000fc400000000ff */
[----:B------:R-:W-:Y:S01]  /*6c80*/  F2FP.F16.F32.PACK_AB R5, R61, R52 ;  /* 0x000000343d05723e */ /* 0x000fe200000000ff */
[----:B------:R-:W-:Y:S01]  /*6c90*/  STG.E.64 desc[UR4][R18.64+0x25800], R164 ;  /* 0x025800a412007986 */ /* 0x000fe2000c101b04 */
[----:B------:R-:W1:Y:S01]  /*6ca0*/  MUFU.RCP R20, R20 ;  /* 0x0000001400147308 */ /* 0x000e620000001000 */
[----:B---3--:R-:W-:Y:S01]  /*6cb0*/  FMUL.FTZ R21, R88, R21 ;  /* 0x0000001558157220 */ /* 0x008fe20000410000 */
[----:B------:R-:W-:Y:S01]  /*6cc0*/  F2FP.F16.F32.PACK_AB R88, R85, R83 ;  /* 0x000000535558723e */ /* 0x000fe200000000ff */
[----:B------:R-:W-:Y:S01]  /*6cd0*/  STG.E.64 desc[UR4][R18.64+0x2a800], R136 ;  /* 0x02a8008812007986 */ /* 0x000fe2000c101b04 */
[----:B------:R-:W-:-:S03]  /*6ce0*/  F2FP.F16.F32.PACK_AB R65, R113, R68 ;  /* 0x000000447141723e */ /* 0x000fc600000000ff */
[----:B------:R-:W-:Y:S01]  /*6cf0*/  STG.E.64 desc[UR4][R18.64+0x19000], R88 ;  /* 0x0190005812007986 */ /* 0x000fe2000c101b04 */
[----:B------:R-:W2:Y:S01]  /*6d00*/  MUFU.RCP R55, R55 ;  /* 0x0000003700377308 */ /* 0x000ea20000001000 */
[----:B0-----:R-:W-:Y:S02]  /*6d10*/  FMUL.FTZ R146, R146, R23 ;  /* 0x0000001792927220 */ /* 0x001fe40000410000 */
[----:B------:R-:W-:Y:S04]  /*6d20*/  STG.E.64 desc[UR4][R18.64+0x2d000], R26 ;  /* 0x02d0001a12007986 */ /* 0x000fe8000c101b04 */
[----:B------:R-:W-:Y:S01]  /*6d30*/  STG.E.64 desc[UR4][R18.64+0x32000], R40 ;  /* 0x0320002812007986 */ /* 0x000fe2000c101b04 */
[----:B------:R-:W0:Y:S01]  /*6d40*/  MUFU.RCP R69, R54 ;  /* 0x0000003600457308 */ /* 0x000e220000001000 */
[----:B-1----:R-:W-:Y:S01]  /*6d50*/  FMUL.FTZ R13, R94, R20 ;  /* 0x000000145e0d7220 */ /* 0x002fe20000410000 */
[----:B------:R-:W-:Y:S01]  /*6d60*/  F2FP.F16.F32.PACK_AB R94, R93, R91 ;  /* 0x0000005b5d5e723e */ /* 0x000fe200000000ff */
[----:B------:R-:W-:Y:S03]  /*6d70*/  STG.E.64 desc[UR4][R18.64+0x34800], R4 ;  /* 0x0348000412007986 */ /* 0x000fe6000c101b04 */
[----:B------:R-:W-:Y:S01]  /*6d80*/  F2FP.F16.F32.PACK_AB R13, R13, R92 ;  /* 0x0000005c0d0d723e */ /* 0x000fe200000000ff */
[----:B------:R-:W-:Y:S01]  /*6d90*/  STG.E.64 desc[UR4][R18.64+0x1b800], R94 ;  /* 0x01b8005e12007986 */ /* 0x000fe2000c101b04 */
[----:B------:R-:W1:Y:S01]  /*6da0*/  MUFU.RCP R163, R163 ;  /* 0x000000a300a37308 */ /* 0x000e620000001000 */
[----:B--2---:R-:W-:-:S02]  /*6db0*/  FMUL.FTZ R102, R102, R55 ;  /* 0x0000003766667220 */ /* 0x004fc40000410000 */
[----:B------:R-:W-:Y:S04]  /*6dc0*/  STG.E.64 desc[UR4][R18.64+0x37000], R56 ;  /* 0x0370003812007986 */ /* 0x000fe8000c101b04 */
[----:B------:R-:W-:Y:S01]  /*6dd0*/  STG.E.64 desc[UR4][R18.64+0x39800], R64 ;  /* 0x0398004012007986 */ /* 0x000fe2000c101b04 */
[----:B------:R-:W2:Y:S01]  /*6de0*/  MUFU.RCP R17, R17 ;  /* 0x0000001100117308 */ /* 0x000ea20000001000 */
[----:B0-----:R-:W-:-:S07]  /*6df0*/  FMUL.FTZ R69, R152, R69 ;  /* 0x0000004598457220 */ /* 0x001fce0000410000 */
[----:B------:R-:W0:Y:S01]  /*6e00*/  MUFU.RCP R8, R8 ;  /* 0x0000000800087308 */ /* 0x000e220000001000 */
[----:B-1----:R-:W-:-:S05]  /*6e10*/  FMUL.FTZ R163, R80, R163 ;  /* 0x000000a350a37220 */ /* 0x002fca0000410000 */
[----:B------:R-:W-:Y:S02]  /*6e20*/  F2FP.F16.F32.PACK_AB R16, R86, R163 ;  /* 0x000000a35610723e */ /* 0x000fe400000000ff */
[----:B------:R-:W1:Y:S01]  /*6e30*/  MUFU.RCP R24, R24 ;  /* 0x0000001800187308 */ /* 0x000e620000001000 */
[----:B--2---:R-:W-:-:S05]  /*6e40*/  FMUL.FTZ R17, R84, R17 ;  /* 0x0000001154117220 */ /* 0x004fca0000410000 */
[----:B------:R-:W-:Y:S02]  /*6e50*/  F2FP.F16.F32.PACK_AB R17, R90, R17 ;  /* 0x000000115a11723e */ /* 0x000fe400000000ff */
[----:B------:R-:W2:Y:S01]  /*6e60*/  MUFU.RCP R30, R30 ;  /* 0x0000001e001e7308 */ /* 0x000ea20000001000 */
[----:B0-----:R-:W-:Y:S02]  /*6e70*/  FMUL.FTZ R8, R147, R8 ;  /* 0x0000000893087220 */ /* 0x001fe40000410000 */
[----:B------:R-:W-:Y:S05]  /*6e80*/  STG.E.64 desc[UR4][R18.64+0x3e800], R16 ;  /* 0x03e8001012007986 */ /* 0x000fea000c101b04 */
[----:B------:R-:W0:Y:S01]  /*6e90*/  MUFU.RCP R34, R34 ;  /* 0x0000002200227308 */ /* 0x000e220000001000 */
[----:B-1----:R-:W-:-:S05]  /*6ea0*/  FMUL.FTZ R23, R148, R24 ;  /* 0x0000001894177220 */ /* 0x002fca0000410000 */
[----:B------:R-:W-:Y:S02]  /*6eb0*/  F2FP.F16.F32.PACK_AB R8, R23, R8 ;  /* 0x000000081708723e */ /* 0x000fe400000000ff */
[----:B------:R-:W1:Y:S01]  /*6ec0*/  MUFU.RCP R38, R38 ;  /* 0x0000002600267308 */ /* 0x000e620000001000 */
[----:B--2---:R-:W-:-:S07]  /*6ed0*/  FMUL.FTZ R30, R96, R30 ;  /* 0x0000001e601e7220 */ /* 0x004fce0000410000 */
[----:B------:R-:W2:Y:S01]  /*6ee0*/  MUFU.RCP R49, R49 ;  /* 0x0000003100317308 */ /* 0x000ea20000001000 */
[----:B0-----:R-:W-:Y:S01]  /*6ef0*/  FMUL.FTZ R77, R98, R34 ;  /* 0x00000022624d7220 */ /* 0x001fe20000410000 */
[----:B------:R-:W-:Y:S02]  /*6f00*/  F2FP.F16.F32.PACK_AB R34, R33, R116 ;  /* 0x000000742122723e */ /* 0x000fe400000000ff */
[----:B------:R-:W-:-:S03]  /*6f10*/  F2FP.F16.F32.PACK_AB R33, R43, R36 ;  /* 0x000000242b21723e */ /* 0x000fc600000000ff */
[----:B------:R-:W-:Y:S01]  /*6f20*/  STG.E.64 desc[UR4][R18.64+0x5000], R34 ;  /* 0x0050002212007986 */ /* 0x000fe2000c101b04 */
[----:B------:R-:W0:Y:S01]  /*6f30*/  MUFU.RCP R42, R42 ;  /* 0x0000002a002a7308 */ /* 0x000e220000001000 */
[----:B-1----:R-:W-:Y:S02]  /*6f40*/  FMUL.FTZ R38, R150, R38 ;  /* 0x0000002696267220 */ /* 0x002fe40000410000 */
[----:B------:R-:W-:Y:S03]  /*6f50*/  STG.E.64 desc[UR4][R18.64+0x2f800], R32 ;  /* 0x02f8002012007986 */ /* 0x000fe6000c101b04 */
[----:B------:R-:W-:Y:S02]  /*6f60*/  F2FP.F16.F32.PACK_AB R38, R38, R149 ;  /* 0x000000952626723e */ /* 0x000fe400000000ff */
[----:B------:R-:W1:Y:S01]  /*6f70*/  MUFU.RCP R73, R73 ;  /* 0x0000004900497308 */ /* 0x000e620000001000 */
[----:B--2---:R-:W-:-:S05]  /*6f80*/  FMUL.FTZ R49, R100, R49 ;  /* 0x0000003164317220 */ /* 0x004fca0000410000 */
[----:B------:R-:W-:Y:S02]  /*6f90*/  F2FP.F16.F32.PACK_AB R39, R102, R49 ;  /* 0x000000316627723e */ /* 0x000fe400000000ff */
[----:B------:R-:W2:Y:S01]  /*6fa0*/  MUFU.RCP R46, R46 ;  /* 0x0000002e002e7308 */ /* 0x000ea20000001000 */
[----:B0-----:R-:W-:Y:S02]  /*6fb0*/  FMUL.FTZ R42, R151, R42 ;  /* 0x0000002a972a7220 */ /* 0x001fe40000410000 */
[----:B------:R-:W-:Y:S03]  /*6fc0*/  STG.E.64 desc[UR4][R18.64+0x46000], R38 ;  /* 0x0460002612007986 */ /* 0x000fe6000c101b04 */
[----:B------:R-:W-:Y:S02]  /*6fd0*/  F2FP.F16.F32.PACK_AB R42, R69, R42 ;  /* 0x0000002a452a723e */ /* 0x000fe400000000ff */
[----:B------:R-:W0:Y:S01]  /*6fe0*/  MUFU.RCP R0, R0 ;  /* 0x0000000000007308 */ /* 0x000e220000001000 */
[----:B-1----:R-:W-:Y:S01]  /*6ff0*/  FMUL.FTZ R73, R104, R73 ;  /* 0x0000004968497220 */ /* 0x002fe20000410000 */
[----:B------:R-:W-:-:S05]  /*7000*/  F2FP.F16.F32.PACK_AB R104, R101, R99 ;  /* 0x000000636568723e */ /* 0x000fca00000000ff */
[----:B------:R-:W-:Y:S01]  /*7010*/  STG.E.64 desc[UR4][R18.64+0x1e000], R104 ;  /* 0x01e0006812007986 */ /* 0x000fe2000c101b04 */
[----:B------:R1:W3:Y:S01]  /*7020*/  MUFU.RCP R54, R3 ;  /* 0x0000000300367308 */ /* 0x0002e20000001000 */
[----:B--2---:R-:W-:-:S05]  /*7030*/  FMUL.FTZ R46, R108, R46 ;  /* 0x0000002e6c2e7220 */ /* 0x004fca0000410000 */
[----:B------:R-:W-:Y:S02]  /*7040*/  F2FP.F16.F32.PACK_AB R43, R46, R73 ;  /* 0x000000492e2b723e */ /* 0x000fe400000000ff */
[----:B------:R-:W2:Y:S01]  /*7050*/  MUFU.RCP R58, R58 ;  /* 0x0000003a003a7308 */ /* 0x000ea20000001000 */
[----:B-1----:R-:W-:Y:S01]  /*7060*/  F2FP.F16.F32.PACK_AB R3, R143, R112 ;  /* 0x000000708f03723e */ /* 0x002fe200000000ff */
[----:B0-----:R-:W-:Y:S01]  /*7070*/  FMUL.FTZ R0, R153, R0 ;  /* 0x0000000099007220 */ /* 0x001fe20000410000 */
[----:B------:R-:W-:Y:S01]  /*7080*/  F2FP.F16.F32.PACK_AB R143, R156, R154 ;  /* 0x0000009a9c8f723e */ /* 0x000fe200000000ff */
[----:B------:R-:W-:Y:S04]  /*7090*/  STG.E.64 desc[UR4][R18.64+0x48800], R42 ;  /* 0x0488002a12007986 */ /* 0x000fe8000c101b04 */
[----:B------:R-:W0:Y:S01]  /*70a0*/  MUFU.RCP R62, R62 ;  /* 0x0000003e003e7308 */ /* 0x000e220000001000 */
[----:B------:R1:W-:Y:S01]  /*70b0*/  STG.E.64 desc[UR4][R18.64], R2 ;  /* 0x0000000212007986 */ /* 0x0003e2000c101b04 */
[----:B---3--:R-:W-:-:S03]  /*70c0*/  FMUL.FTZ R117, R117, R54 ;  /* 0x0000003675757220 */ /* 0x008fc60000410000 */
[----:B------:R-:W-:Y:S02]  /*70d0*/  STG.E.64 desc[UR4][R18.64+0xf000], R142 ;  /* 0x00f0008e12007986 */ /* 0x000fe4000c101b04 */
[----:B------:R-:W-:Y:S01]  /*70e0*/  F2FP.F16.F32.PACK_AB R54, R117, R0 ;  /* 0x000000007536723e */ /* 0x000fe200000000ff */
[----:B------:R3:W4:Y:S01]  /*70f0*/  MUFU.RCP R6, R70 ;  /* 0x0000004600067308 */ /* 0x0007220000001000 */
[----:B--2---:R-:W-:Y:S01]  /*7100*/  FMUL.FTZ R58, R127, R58 ;  /* 0x0000003a7f3a7220 */ /* 0x004fe20000410000 */
[----:B-1----:R-:W-:-:S06]  /*7110*/  F2FP.F16.F32.PACK_AB R2, R14, R125 ;  /* 0x0000007d0e02723e */ /* 0x002fcc00000000ff */
[----:B------:R-:W1:Y:S01]  /*7120*/  MUFU.RCP R10, R10 ;  /* 0x0000000a000a7308 */ /* 0x000e620000001000 */
[----:B------:R-:W-:Y:S01]  /*7130*/  F2FP.F16.F32.PACK_AB R3, R53, R12 ;  /* 0x0000000c3503723e */ /* 0x000fe200000000ff */
[----:B0-----:R-:W-:Y:S01]  /*7140*/  FMUL.FTZ R55, R129, R62 ;  /* 0x0000003e81377220 */ /* 0x001fe20000410000 */
[----:B------:R-:W-:Y:S02]  /*7150*/  F2FP.F16.F32.PACK_AB R12, R146, R21 ;  /* 0x00000015920c723e */ /* 0x000fe400000000ff */
[----:B------:R-:W-:Y:S01]  /*7160*/  F2FP.F16.F32.PACK_AB R129, R157, R132 ;  /* 0x000000849d81723e */ /* 0x000fe200000000ff */
[----:B------:R0:W-:Y:S01]  /*7170*/  STG.E.64 desc[UR4][R18.64+0x28000], R2 ;  /* 0x0280000212007986 */ /* 0x0001e2000c101b04 */
[----:B---3--:R-:W-:Y:S01]  /*7180*/  F2FP.F16.F32.PACK_AB R70, R144, R67 ;  /* 0x000000439046723e */ /* 0x008fe200000000ff */
[----:B------:R-:W2:Y:S01]  /*7190*/  MUFU.RCP R74, R74 ;  /* 0x0000004a004a7308 */ /* 0x000ea20000001000 */
[----:B----4-:R-:W-:Y:S01]  /*71a0*/  FMUL.FTZ R20, R131, R6 ;  /* 0x0000000683147220 */ /* 0x010fe20000410000 */
[----:B------:R-:W-:Y:S01]  /*71b0*/  F2FP.F16.F32.PACK_AB R6, R119, R134 ;  /* 0x000000867706723e */ /* 0x000fe200000000ff */
[----:B------:R3:W-:Y:S01]  /*71c0*/  STG.E.64 desc[UR4][R18.64+0xa000], R128 ;  /* 0x00a0008012007986 */ /* 0x0007e2000c101b04 */
[----:B------:R-:W-:-:S02]  /*71d0*/  F2FP.F16.F32.PACK_AB R55, R55, R58 ;  /* 0x0000003a3737723e */ /* 0x000fc400000000ff */
[----:B------:R-:W-:Y:S01]  /*71e0*/  F2FP.F16.F32.PACK_AB R20, R20, R155 ;  /* 0x0000009b1414723e */ /* 0x000fe200000000ff */
[----:B------:R3:W-:Y:S01]  /*71f0*/  STG.E.64 desc[UR4][R18.64+0xc800], R6 ;  /* 0x00c8000612007986 */ /* 0x0007e2000c101b04 */
[----:B-1----:R-:W-:-:S03]  /*7200*/  FMUL.FTZ R10, R133, R10 ;  /* 0x0000000a850a7220 */ /* 0x002fc60000410000 */
[----:B------:R3:W-:Y:S01]  /*7210*/  STG.E.64 desc[UR4][R18.64+0x14000], R70 ;  /* 0x0140004612007986 */ /* 0x0007e2000c101b04 */
[----:B0-----:R-:W-:Y:S02]  /*7220*/  F2FP.F16.F32.PACK_AB R3, R82, R9 ;  /* 0x000000095203723e */ /* 0x001fe400000000ff */
[----:B------:R-:W-:Y:S01]  /*7230*/  F2FP.F16.F32.PACK_AB R2, R159, R72 ;  /* 0x000000489f02723e */ /* 0x000fe200000000ff */
[----:B------:R3:W-:Y:S01]  /*7240*/  STG.E.64 desc[UR4][R18.64+0x41000], R12 ;  /* 0x0410000c12007986 */ /* 0x0007e2000c101b04 */
[----:B------:R-:W-:Y:S01]  /*7250*/  F2FP.F16.F32.PACK_AB R9, R77, R30 ;  /* 0x0000001e4d09723e */ /* 0x000fe200000000ff */
[----:B--2---:R-:W-:Y:S02]  /*7260*/  FMUL.FTZ R141, R141, R74 ;  /* 0x0000004a8d8d7220 */ /* 0x004fe40000410000 */
[----:B------:R3:W-:Y:S03]  /*7270*/  STG.E.64 desc[UR4][R18.64+0x3c000], R2 ;  /* 0x03c0000212007986 */ /* 0x0007e6000c101b04 */
[----:B------:R-:W-:Y:S01]  /*7280*/  F2FP.F16.F32.PACK_AB R21, R141, R10 ;  /* 0x0000000a8d15723e */ /* 0x000fe200000000ff */
[----:B------:R3:W-:Y:S04]  /*7290*/  STG.E.64 desc[UR4][R18.64+0x43800], R8 ;  /* 0x0438000812007986 */ /* 0x0007e8000c101b04 */
[----:B------:R3:W-:Y:S04]  /*72a0*/  STG.E.64 desc[UR4][R18.64+0x4b000], R54 ;  /* 0x04b0003612007986 */ /* 0x0007e8000c101b04 */
[----:B------:R3:W-:Y:S01]  /*72b0*/  STG.E.64 desc[UR4][R18.64+0x4d800], R20 ;  /* 0x04d8001412007986 */ /* 0x0007e2000c101b04 */
[----:B------:R-:W-:Y:S05]  /*72c0*/  BRA.U !UP1, `(.L_x_1658) ;  /* 0x00000001090c7547 */ /* 0x000fea000b800000 */
[----:B------:R-:W-:Y:S01]  /*72d0*/  UCGABAR_WAIT ;  /* 0x0000000000007dc7 */ /* 0x000fe20008000000 */
[----:B------:R-:W-:Y:S01]  /*72e0*/  CCTL.IVALL ;  /* 0x00000000ff00798f */ /* 0x000fe20002000000 */
[----:B------:R-:W-:Y:S05]  /*72f0*/  EXIT ;  /* 0x000000000000794d */ /* 0x000fea0003800000 */
.L_x_1658:
[----:B------:R-:W-:Y:S06]  /*7300*/  BAR.SYNC.DEFER_BLOCKING 0x0 ;  /* 0x0000000000007b1d */ /* 0x000fec0000010000 */
[----:B------:R-:W-:Y:S05]  /*7310*/  EXIT ;  /* 0x000000000000794d */ /* 0x000fea0003800000 */
.L_x_1659:
        /* <DEDUP_REMOVED lines=14> */
.L_x_1721:


//--------------------- .nv.shared._ZN13group_norm_v218gn_bwd_cuda_kernelI13__nv_bfloat16Li320ELi3ELi32ELi40ELi256ELb0ELb1ELi4ELi320ELi320ELi4ELb1ELi5ELb0ELb0ELNS_15WgradSyncMethodE2ENS_16CompileConditionILi1000EEEEEvPT_S6_S6_PKS5_S8_S8_S8_PKfflPfPj --------------------------
	.section	.nv.shared._ZN13group_norm_v218gn_bwd_cuda_kernelI13__nv_bfloat16Li320ELi3ELi32ELi40ELi256ELb0ELb1ELi4ELi320ELi320ELi4ELb1ELi5ELb0ELb0ELNS_15WgradSyncMethodE2ENS_16CompileConditionILi1000EEEEEvPT_S6_S6_PKS5_S8_S8_S8_PKfflPfPj,"aw",@nobits
	.sectionflags	@""
	.align	8
.nv.shared._ZN13group_norm_v218gn_bwd_cuda_kernelI13__nv_bfloat16Li320ELi3ELi32ELi40ELi256ELb0ELb1ELi4ELi320ELi320ELi4ELb1ELi5ELb0ELb0ELNS_15WgradSyncMethodE2ENS_16CompileConditionILi1000EEEEEvPT_S6_S6_PKS5_S8_S8_S8_PKfflPfPj:
	.zero		14528


//--------------------- .nv.shared.reserved.0     --------------------------
	.section	.nv.shared.reserved.0,"aw",@nobits
	.weak		__nv_reservedSMEM_offset_0_alias
	.size		__nv_reservedSMEM_offset_0_alias, 0, 64
	.other		__nv_reservedSMEM_offset_0_alias,@"STO_CUDA_RESERVED_SHARED STV_DEFAULT"
__nv_reservedSMEM_offset_0_alias:
	.zero		0
	.zero		64


//--------------------- .nv.shared._ZN13group_norm_v218gn_bwd_cuda_kernelI13__nv_bfloat16Li320ELi1ELi32ELi40ELi256ELb0ELb1ELi8ELi320ELi320ELi4ELb1ELi4ELb0ELb0ELNS_15WgradSyncMethodE3ENS_16CompileConditionILi1000EEEEEvPT_S6_S6_PKS5_S8_S8_S8_PKfflPfPj --------------------------
	.section	.nv.shared._ZN13group_norm_v218gn_bwd_cuda_kernelI13__nv_bfloat16Li320ELi1ELi32ELi40ELi256ELb0ELb1ELi8ELi320ELi320ELi4ELb1ELi4ELb0ELb0ELNS_15WgradSyncMethodE3ENS_16CompileConditionILi1000EEEEEvPT_S6_S6_PKS5_S8_S8_S8_PKfflPfPj,"aw",@nobits
	.sectionflags	@""
	.align	8
.nv.shared._ZN13group_norm_v218gn_bwd_cuda_kernelI13__nv_bfloat16Li320ELi1ELi32ELi40ELi256ELb0ELb1ELi8ELi320ELi320ELi4ELb1ELi4ELb0ELb0ELNS_15WgradSyncMethodE3ENS_16CompileConditionILi1000EEEEEvPT_S6_S6_PKS5_S8_S8_S8_PKfflPfPj:
	.zero		14528


//--------------------- .nv.shared._ZN13group_norm_v218gn_bwd_cuda_kernelI13__nv_bfloat16Li320ELi3ELi32ELi40ELi256ELb0ELb1ELi8ELi320ELi320ELi4ELb1ELi8ELb0ELb0ELNS_15WgradSyncMethodE3ENS_16CompileConditionILi1000EEEEEvPT_S6_S6_PKS5_S8_S8_S8_PKfflPfPj --------------------------
	.section	.nv.shared._ZN13group_norm_v218gn_bwd_cuda_kernelI13__nv_bfloat16Li320ELi3ELi32ELi40ELi256ELb0ELb1ELi8ELi320ELi320ELi4ELb1ELi8ELb0ELb0ELNS_15WgradSyncMethodE3ENS_16CompileConditionILi1000EEEEEvPT_S6_S6_PKS5_S8_S8_S8_PKfflPfPj,"aw",@nobits
	.sectionflags	@""
	.align	8
.nv.shared._ZN13group_norm_v218gn_bwd_cuda_kernelI13__nv_bfloat16Li320ELi3ELi32ELi40ELi256ELb0ELb1ELi8ELi320ELi320ELi4ELb1ELi8ELb0ELb0ELNS_15WgradSyncMethodE3ENS_16CompileConditionILi1000EEEEEvPT_S6_S6_PKS5_S8_S8_S8_PKfflPfPj:
	.zero		14528


//--------------------- .nv.shared._ZN13group_norm_v218gn_bwd_cuda_kernelI13__nv_bfloat16Li320ELi1ELi32ELi40ELi256ELb0ELb1ELi16ELi320ELi320ELi4ELb1ELi8ELb0ELb0ELNS_15WgradSyncMethodE3ENS_16CompileConditionILi1000EEEEEvPT_S6_S6_PKS5_S8_S8_S8_PKfflPfPj --------------------------
	.section	.nv.shared._ZN13group_norm_v218gn_bwd_cuda_kernelI13__nv_bfloat16Li320ELi1ELi32ELi40ELi256ELb0ELb1ELi16ELi320ELi320ELi4ELb1ELi8ELb0ELb0ELNS_15WgradSyncMethodE3ENS_16CompileConditionILi1000EEEEEvPT_S6_S6_PKS5_S8_S8_S8_PKfflPfPj,"aw",@nobits
	.sectionflags	@""
	.align	8
.nv.shared._ZN13group_norm_v218gn_bwd_cuda_kernelI13__nv_bfloat16Li320ELi1ELi32ELi40ELi256ELb0ELb1ELi16ELi320ELi320ELi4ELb1ELi8ELb0ELb0ELNS_15WgradSyncMethodE3ENS_16CompileConditionILi1000EEEEEvPT_S6_S6_PKS5_S8_S8_S8_PKfflPfPj:
	.zero		14528


//--------------------- .nv.shared._ZN13group_norm_v218gn_bwd_cuda_kernelI13__nv_bfloat16Li320ELi3ELi32ELi40ELi256ELb0ELb1ELi16ELi320ELi320ELi4ELb1ELi20ELb0ELb0ELNS_15WgradSyncMethodE3ENS_16CompileConditionILi1000EEEEEvPT_S6_S6_PKS5_S8_S8_S8_PKfflPfPj --------------------------
	.section	.nv.shared._ZN13group_norm_v218gn_bwd_cuda_kernelI13__nv_bfloat16Li320ELi3ELi32ELi40ELi256ELb0ELb1ELi16ELi320ELi320ELi4ELb1ELi20ELb0ELb0ELNS_15WgradSyncMethodE3ENS_16CompileConditionILi1000EEEEEvPT_S6_S6_PKS5_S8_S8_S8_PKfflPfPj,"aw",@nobits
	.sectionflags	@""
	.align	8
.nv.shared._ZN13group_norm_v218gn_bwd_cuda_kernelI13__nv_bfloat16Li320ELi3ELi32ELi40ELi256ELb0ELb1ELi16ELi320ELi320ELi4ELb1ELi20ELb0ELb0ELNS_15WgradSyncMethodE3ENS_16CompileConditionILi1000EEEEEvPT_S6_S6_PKS5_S8_S8_S8_PKfflPfPj:
	.zero		14528


//--------------------- .nv.shared._ZN13group_norm_v218gn_bwd_cuda_kernelI13__nv_bfloat16Li320ELi1ELi32ELi40ELi256ELb0ELb1ELi32ELi320ELi320ELi4ELb1ELi16ELb0ELb0ELNS_15WgradSyncMethodE3ENS_16CompileConditionILi1000EEEEEvPT_S6_S6_PKS5_S8_S8_S8_PKfflPfPj --------------------------
	.section	.nv.shared._ZN13group_norm_v218gn_bwd_cuda_kernelI13__nv_bfloat16Li320ELi1ELi32ELi40ELi256ELb0ELb1ELi32ELi320ELi320ELi4ELb1ELi16ELb0ELb0ELNS_15WgradSyncMethodE3ENS_16CompileConditionILi1000EEEEEvPT_S6_S6_PKS5_S8_S8_S8_PKfflPfPj,"aw",@nobits
	.sectionflags	@""
	.align	8
.nv.shared._ZN13group_norm_v218gn_bwd_cuda_kernelI13__nv_bfloat16Li320ELi1ELi32ELi40ELi256ELb0ELb1ELi32ELi320ELi320ELi4ELb1ELi16ELb0ELb0ELNS_15WgradSyncMethodE3ENS_16CompileConditionILi1000EEEEEvPT_S6_S6_PKS5_S8_S8_S8_PKfflPfPj:
	.zero		14528


//--------------------- .nv.shared._ZN13group_norm_v218gn_bwd_cuda_kernelI13__nv_bfloat16Li320ELi1ELi32ELi40ELi256ELb0ELb1ELi64ELi320ELi320ELi4ELb1ELi36ELb0ELb0ELNS_15WgradSyncMethodE3ENS_16CompileConditionILi1000EEEEEvPT_S6_S6_PKS5_S8_S8_S8_PKfflPfPj --------------------------
	.section	.nv.shared._ZN13group_norm_v218gn_bwd_cuda_kernelI13__nv_bfloat16Li320ELi1ELi32ELi40ELi256ELb0ELb1ELi64ELi320ELi320ELi4ELb1ELi36ELb0ELb0ELNS_15WgradSyncMethodE3ENS_16CompileConditionILi1000EEEEEvPT_S6_S6_PKS5_S8_S8_S8_PKfflPfPj,"aw",@nobits
	.sectionflags	@""
	.align	8
.nv.shared._ZN13group_norm_v218gn_bwd_cuda_kernelI13__nv_bfloat16Li320ELi1ELi32ELi40ELi256ELb0ELb1ELi64ELi320ELi320ELi4ELb1ELi36ELb0ELb0ELNS_15WgradSyncMethodE3ENS_16CompileConditionILi1000EEEEEvPT_S6_S6_PKS5_S8_S8_S8_PKfflPfPj:
	.zero		14528


//--------------------- .nv.shared._ZN13group_norm_v218gn_bwd_cuda_kernelI13__nv_bfloat16Li320ELi3ELi32ELi40ELi256ELb0ELb1ELi32ELi320ELi320ELi4ELb1ELi40ELb0ELb0ELNS_15WgradSyncMethodE3ENS_16CompileConditionILi1000EEEEEvPT_S6_S6_PKS5_S8_S8_S8_PKfflPfPj --------------------------
	.section	.nv.shared._ZN13group_norm_v218gn_bwd_cuda_kernelI13__nv_bfloat16Li320ELi3ELi32ELi40ELi256ELb0ELb1ELi32ELi320ELi320ELi4ELb1ELi40ELb0ELb0ELNS_15WgradSyncMethodE3ENS_16CompileConditionILi1000EEEEEvPT_S6_S6_PKS5_S8_S8_S8_PKfflPfPj,"aw",@nobits
	.sectionflags	@""
	.align	8
.nv.shared._ZN13group_norm_v218gn_bwd_cuda_kernelI13__nv_bfloat16Li320ELi3ELi32ELi40ELi256ELb0ELb1ELi32ELi320ELi320ELi4ELb1ELi40ELb0ELb0ELNS_15WgradSyncMethodE3ENS_16CompileConditionILi1000EEEEEvPT_S6_S6_PKS5_S8_S8_S8_PKfflPfPj:
	.zero		14528


//--------------------- .nv.shared._ZN13group_norm_v218gn_bwd_cuda_kernelI13__nv_bfloat16Li320ELi2ELi32ELi40ELi256ELb0ELb1ELi32ELi320ELi320ELi4ELb1ELi36ELb0ELb0ELNS_15WgradSyncMethodE3ENS_16CompileConditionILi1000EEEEEvPT_S6_S6_PKS5_S8_S8_S8_PKfflPfPj --------------------------
	.section	.nv.shared._ZN13group_norm_v218gn_bwd_cuda_kernelI13__nv_bfloat16Li320ELi2ELi32ELi40ELi256ELb0ELb1ELi32ELi320ELi320ELi4ELb1ELi36ELb0ELb0ELNS_15WgradSyncMethodE3ENS_16CompileConditionILi1000EEEEEvPT_S6_S6_PKS5_S8_S8_S8_PKfflPfPj,"aw",@nobits
	.sectionflags	@""
	.align	8
.nv.shared._ZN13group_norm_v218gn_bwd_cuda_kernelI13__nv_bfloat16Li320ELi2ELi32ELi40ELi256ELb0ELb1ELi32ELi320ELi320ELi4ELb1ELi36ELb0ELb0ELNS_15WgradSyncMethodE3ENS_16CompileConditionILi1000EEEEEvPT_S6_S6_PKS5_S8_S8_S8_PKfflPfPj:
	.zero		14528


//--------------------- .nv.shared._ZN13group_norm_v218gn_bwd_cuda_kernelI13__nv_bfloat16Li320ELi3ELi16ELi80ELi256ELb1ELb1ELi4ELi320ELi320ELi4ELb1ELi5ELb0ELb0ELNS_15WgradSyncMethodE2ENS_16CompileConditionILi1000EEEEEvPT_S6_S6_PKS5_S8_S8_S8_PKfflPfPj --------------------------
	.section	.nv.shared._ZN13group_norm_v218gn_bwd_cuda_kernelI13__nv_bfloat16Li320ELi3ELi16ELi80ELi256ELb1ELb1ELi4ELi320ELi320ELi4ELb1ELi5ELb0ELb0ELNS_15WgradSyncMethodE2ENS_16CompileConditionILi1000EEEEEvPT_S6_S6_PKS5_S8_S8_S8_PKfflPfPj,"aw",@nobits
	.sectionflags	@""
	.align	8
.nv.shared._ZN13group_norm_v218gn_bwd_cuda_kernelI13__nv_bfloat16Li320ELi3ELi16ELi80ELi256ELb1ELb1ELi4ELi320ELi320ELi4ELb1ELi5ELb0ELb0ELNS_15WgradSyncMethodE2ENS_16CompileConditionILi1000EEEEEvPT_S6_S6_PKS5_S8_S8_S8_PKfflPfPj:
	.zero		14496


//--------------------- .nv.shared._ZN13group_norm_v218gn_bwd_cuda_kernelI13__nv_bfloat16Li320ELi1ELi16ELi80ELi256ELb1ELb1ELi8ELi320ELi320ELi4ELb1ELi4ELb0ELb0ELNS_15WgradSyncMethodE3ENS_16CompileConditionILi1000EEEEEvPT_S6_S6_PKS5_S8_S8_S8_PKfflPfPj --------------------------
	.section	.nv.shared._ZN13group_norm_v218gn_bwd_cuda_kernelI13__nv_bfloat16Li320ELi1ELi16ELi80ELi256ELb1ELb1ELi8ELi320ELi320ELi4ELb1ELi4ELb0ELb0ELNS_15WgradSyncMethodE3ENS_16CompileConditionILi1000EEEEEvPT_S6_S6_PKS5_S8_S8_S8_PKfflPfPj,"aw",@nobits
	.sectionflags	@""
	.align	8
.nv.shared._ZN13group_norm_v218gn_bwd_cuda_kernelI13__nv_bfloat16Li320ELi1ELi16ELi80ELi256ELb1ELb1ELi8ELi320ELi320ELi4ELb1ELi4ELb0ELb0ELNS_15WgradSyncMethodE3ENS_16CompileConditionILi1000EEEEEvPT_S6_S6_PKS5_S8_S8_S8_PKfflPfPj:
	.zero		14496


//--------------------- .nv.shared._ZN13group_norm_v218gn_bwd_cuda_kernelI13__nv_bfloat16Li320ELi3ELi16ELi80ELi256ELb1ELb1ELi8ELi320ELi320ELi4ELb1ELi8ELb0ELb0ELNS_15WgradSyncMethodE3ENS_16CompileConditionILi1000EEEEEvPT_S6_S6_PKS5_S8_S8_S8_PKfflPfPj --------------------------
	.section	.nv.shared._ZN13group_norm_v218gn_bwd_cuda_kernelI13__nv_bfloat16Li320ELi3ELi16ELi80ELi256ELb1ELb1ELi8ELi320ELi320ELi4ELb1ELi8ELb0ELb0ELNS_15WgradSyncMethodE3ENS_16CompileConditionILi1000EEEEEvPT_S6_S6_PKS5_S8_S8_S8_PKfflPfPj,"aw",@nobits
	.sectionflags	@""
	.align	8
.nv.shared._ZN13group_norm_v218gn_bwd_cuda_kernelI13__nv_bfloat16Li320ELi3ELi16ELi80ELi256ELb1ELb1ELi8ELi320ELi320ELi4ELb1ELi8ELb0ELb0ELNS_15WgradSyncMethodE3ENS_16CompileConditionILi1000EEEEEvPT_S6_S6_PKS5_S8_S8_S8_PKfflPfPj:
	.zero		14496


//--------------------- .nv.shared._ZN13group_norm_v218gn_bwd_cuda_kernelI13__nv_bfloat16Li320ELi1ELi16ELi80ELi256ELb1ELb1ELi16ELi320ELi320ELi4ELb1ELi8ELb0ELb0ELNS_15WgradSyncMethodE3ENS_16CompileConditionILi1000EEEEEvPT_S6_S6_PKS5_S8_S8_S8_PKfflPfPj --------------------------
	.section	.nv.shared._ZN13group_norm_v218gn_bwd_cuda_kernelI13__nv_bfloat16Li320ELi1ELi16ELi80ELi256ELb1ELb1ELi16ELi320ELi320ELi4ELb1ELi8ELb0ELb0ELNS_15WgradSyncMethodE3ENS_16CompileConditionILi1000EEEEEvPT_S6_S6_PKS5_S8_S8_S8_PKfflPfPj,"aw",@nobits
	.sectionflags	@""
	.align	8
.nv.shared._ZN13group_norm_v218gn_bwd_cuda_kernelI13__nv_bfloat16Li320ELi1ELi16ELi80ELi256ELb1ELb1ELi16ELi320ELi320ELi4ELb1ELi8ELb0ELb0ELNS_15WgradSyncMethodE3ENS_16CompileConditionILi1000EEEEEvPT_S6_S6_PKS5_S8_S8_S8_PKfflPfPj:
	.zero		14496


//--------------------- .nv.shared._ZN13group_norm_v218gn_bwd_cuda_kernelI13__nv_bfloat16Li320ELi3ELi16ELi80ELi256ELb1ELb1ELi16ELi320ELi320ELi4ELb1ELi20ELb0ELb0ELNS_15WgradSyncMethodE3ENS_16CompileConditionILi1000EEEEEvPT_S6_S6_PKS5_S8_S8_S8_PKfflPfPj --------------------------
	.section	.nv.shared._ZN13group_norm_v218gn_bwd_cuda_kernelI13__nv_bfloat16Li320ELi3ELi16ELi80ELi256ELb1ELb1ELi16ELi320ELi320ELi4ELb1ELi20ELb0ELb0ELNS_15WgradSyncMethodE3ENS_16CompileConditionILi1000EEEEEvPT_S6_S6_PKS5_S8_S8_S8_PKfflPfPj,"aw",@nobits
	.sectionflags	@""
	.align	8
.nv.shared._ZN13group_norm_v218gn_bwd_cuda_kernelI13__nv_bfloat16Li320ELi3ELi16ELi80ELi256ELb1ELb1ELi16ELi320ELi320ELi4ELb1ELi20ELb0ELb0ELNS_15WgradSyncMethodE3ENS_16CompileConditionILi1000EEEEEvPT_S6_S6_PKS5_S8_S8_S8_PKfflPfPj:
	.zero		14496


//--------------------- .nv.shared._ZN13group_norm_v218gn_bwd_cuda_kernelI13__nv_bfloat16Li320ELi1ELi16ELi80ELi256ELb1ELb1ELi32ELi320ELi320ELi4ELb1ELi16ELb0ELb0ELNS_15WgradSyncMethodE3ENS_16CompileConditionILi1000EEEEEvPT_S6_S6_PKS5_S8_S8_S8_PKfflPfPj --------------------------
	.section	.nv.shared._ZN13group_norm_v218gn_bwd_cuda_kernelI13__nv_bfloat16Li320ELi1ELi16ELi80ELi256ELb1ELb1ELi32ELi320ELi320ELi4ELb1ELi16ELb0ELb0ELNS_15WgradSyncMethodE3ENS_16CompileConditionILi1000EEEEEvPT_S6_S6_PKS5_S8_S8_S8_PKfflPfPj,"aw",@nobits
	.sectionflags	@""
	.align	8
.nv.shared._ZN13group_norm_v218gn_bwd_cuda_kernelI13__nv_bfloat16Li320ELi1ELi16ELi80ELi256ELb1ELb1ELi32ELi320ELi320ELi4ELb1ELi16ELb0ELb0ELNS_15WgradSyncMethodE3ENS_16CompileConditionILi1000EEEEEvPT_S6_S6_PKS5_S8_S8_S8_PKfflPfPj:
	.zero		14496


//--------------------- .nv.shared._ZN13group_norm_v218gn_bwd_cuda_kernelI13__nv_bfloat16Li320ELi1ELi16ELi80ELi256ELb1ELb1ELi64ELi320ELi320ELi4ELb1ELi36ELb0ELb0ELNS_15WgradSyncMethodE3ENS_16CompileConditionILi1000EEEEEvPT_S6_S6_PKS5_S8_S8_S8_PKfflPfPj --------------------------
	.section	.nv.shared._ZN13group_norm_v218gn_bwd_cuda_kernelI13__nv_bfloat16Li320ELi1ELi16ELi80ELi256ELb1ELb1ELi64ELi320ELi320ELi4ELb1ELi36ELb0ELb0ELNS_15WgradSyncMethodE3ENS_16CompileConditionILi1000EEEEEvPT_S6_S6_PKS5_S8_S8_S8_PKfflPfPj,"aw",@nobits
	.sectionflags	@""
	.align	8
.nv.shared._ZN13group_norm_v218gn_bwd_cuda_kernelI13__nv_bfloat16Li320ELi1ELi16ELi80ELi256ELb1ELb1ELi64ELi320ELi320ELi4ELb1ELi36ELb0ELb0ELNS_15WgradSyncMethodE3ENS_16CompileConditionILi1000EEEEEvPT_S6_S6_PKS5_S8_S8_S8_PKfflPfPj:
	.zero		14496


//--------------------- .nv.shared._ZN13group_norm_v218gn_bwd_cuda_kernelI13__nv_bfloat16Li320ELi3ELi16ELi80ELi256ELb1ELb1ELi32ELi320ELi320ELi4ELb1ELi40ELb0ELb0ELNS_15WgradSyncMethodE3ENS_16CompileConditionILi1000EEEEEvPT_S6_S6_PKS5_S8_S8_S8_PKfflPfPj --------------------------
	.section	.nv.shared._ZN13group_norm_v218gn_bwd_cuda_kernelI13__nv_bfloat16Li320ELi3ELi16ELi80ELi256ELb1ELb1ELi32ELi320ELi320ELi4ELb1ELi40ELb0ELb0ELNS_15WgradSyncMethodE3ENS_16CompileConditionILi1000EEEEEvPT_S6_S6_PKS5_S8_S8_S8_PKfflPfPj,"aw",@nobits
	.sectionflags	@""
	.align	8
.nv.shared._ZN13group_norm_v218gn_bwd_cuda_kernelI13__nv_bfloat16Li320ELi3ELi16ELi80ELi256ELb1ELb1ELi32ELi320ELi320ELi4ELb1ELi40ELb0ELb0ELNS_15WgradSyncMethodE3ENS_16CompileConditionILi1000EEEEEvPT_S6_S6_PKS5_S8_S8_S8_PKfflPfPj:
	.zero		14496


//--------------------- .nv.shared._ZN13group_norm_v218gn_bwd_cuda_kernelI13__nv_bfloat16Li320ELi2ELi16ELi80ELi256ELb1ELb1ELi32ELi320ELi320ELi4ELb1ELi36ELb0ELb0ELNS_15WgradSyncMethodE3ENS_16CompileConditionILi1000EEEEEvPT_S6_S6_PKS5_S8_S8_S8_PKfflPfPj --------------------------
	.section	.nv.shared._ZN13group_norm_v218gn_bwd_cuda_kernelI13__nv_bfloat16Li320ELi2ELi16ELi80ELi256ELb1ELb1ELi32ELi320ELi320ELi4ELb1ELi36ELb0ELb0ELNS_15WgradSyncMethodE3ENS_16CompileConditionILi1000EEEEEvPT_S6_S6_PKS5_S8_S8_S8_PKfflPfPj,"aw",@nobits
	.sectionflags	@""
	.align	8
.nv.shared._ZN13group_norm_v218gn_bwd_cuda_kernelI13__nv_bfloat16Li320ELi2ELi16ELi80ELi256ELb1ELb1ELi32ELi320ELi320ELi4ELb1ELi36ELb0ELb0ELNS_15WgradSyncMethodE3ENS_16CompileConditionILi1000EEEEEvPT_S6_S6_PKS5_S8_S8_S8_PKfflPfPj:
	.zero		14496


//--------------------- .nv.shared._ZN13group_norm_v214gn_cuda_kernelI13__nv_bfloat16Li320ELi1ELi32ELi40ELi256ELb0ELi256ELi40ELi40ELi4ELb0ELi116ELb0ELb0ENS_16CompileConditionILi1000EEEEEvPT_PKS4_S7_S7_flPfS8_Pj --------------------------
	.section	.nv.shared._ZN13group_norm_v214gn_cuda_kernelI13__nv_bfloat16Li320ELi1ELi32ELi40ELi256ELb0ELi256ELi40ELi40ELi4ELb0ELi116ELb0ELb0ENS_16CompileConditionILi1000EEEEEvPT_PKS4_S7_S7_flPfS8_Pj,"aw",@nobits
	.sectionflags	@""
	.align	16
.nv.shared._ZN13group_norm_v214gn_cuda_kernelI13__nv_bfloat16Li320ELi1ELi32ELi40ELi256ELb0ELi256ELi40ELi40ELi4ELb0ELi116ELb0ELb0ENS_16CompileConditionILi1000EEEEEvPT_PKS4_S7_S7_flPfS8_Pj:
	.zero		1112


//--------------------- .nv.shared._ZN13group_norm_v214gn_cuda_kernelI13__nv_bfloat16Li320ELi1ELi32ELi40ELi256ELb0ELi256ELi40ELi40ELi4ELb0ELi148ELb0ELb0ENS_16CompileConditionILi1000EEEEEvPT_PKS4_S7_S7_flPfS8_Pj --------------------------
	.section	.nv.shared._ZN13group_norm_v214gn_cuda_kernelI13__nv_bfloat16Li320ELi1ELi32ELi40ELi256ELb0ELi256ELi40ELi40ELi4ELb0ELi148ELb0ELb0ENS_16CompileConditionILi1000EEEEEvPT_PKS4_S7_S7_flPfS8_Pj,"aw",@nobits
	.sectionflags	@""
	.align	16
.nv.shared._ZN13group_norm_v214gn_cuda_kernelI13__nv_bfloat16Li320ELi1ELi32ELi40ELi256ELb0ELi256ELi40ELi40ELi4ELb0ELi148ELb0ELb0ENS_16CompileConditionILi1000EEEEEvPT_PKS4_S7_S7_flPfS8_Pj:
	.zero		1112


//--------------------- .nv.shared._ZN13group_norm_v214gn_cuda_kernelI13__nv_bfloat16Li320ELi3ELi16ELi80ELi256ELb1ELi4ELi320ELi320ELi4ELb1ELi5ELb0ELb0ENS_16CompileConditionILi1000EEEEEvPT_PKS4_S7_S7_flPfS8_Pj --------------------------
	.section	.nv.shared._ZN13group_norm_v214gn_cuda_kernelI13__nv_bfloat16Li320ELi3ELi16ELi80ELi256ELb1ELi4ELi320ELi320ELi4ELb1ELi5ELb0ELb0ENS_16CompileConditionILi1000EEEEEvPT_PKS4_S7_S7_flPfS8_Pj,"aw",@nobits
	.sectionflags	@""
	.align	8
.nv.shared._ZN13group_norm_v214gn_cuda_kernelI13__nv_bfloat16Li320ELi3ELi16ELi80ELi256ELb1ELi4ELi320ELi320ELi4ELb1ELi5ELb0ELb0ENS_16CompileConditionILi1000EEEEEvPT_PKS4_S7_S7_flPfS8_Pj:
	.zero		4256


//--------------------- .nv.shared._ZN13group_norm_v214gn_cuda_kernelI13__nv_bfloat16Li320ELi1ELi16ELi80ELi256ELb1ELi8ELi320ELi320ELi4ELb1ELi4ELb0ELb0ENS_16CompileConditionILi1000EEEEEvPT_PKS4_S7_S7_flPfS8_Pj --------------------------
	.section	.nv.shared._ZN13group_norm_v214gn_cuda_kernelI13__nv_bfloat16Li320ELi1ELi16ELi80ELi256ELb1ELi8ELi320ELi320ELi4ELb1ELi4ELb0ELb0ENS_16CompileConditionILi1000EEEEEvPT_PKS4_S7_S7_flPfS8_Pj,"aw",@nobits
	.sectionflags	@""
	.align	8
.nv.shared._ZN13group_norm_v214gn_cuda_kernelI13__nv_bfloat16Li320ELi1ELi16ELi80ELi256ELb1ELi8ELi320ELi320ELi4ELb1ELi4ELb0ELb0ENS_16CompileConditionILi1000EEEEEvPT_PKS4_S7_S7_flPfS8_Pj:
	.zero		4256


//--------------------- .nv.shared._ZN13group_norm_v214gn_cuda_kernelI13__nv_bfloat16Li320ELi3ELi16ELi80ELi256ELb1ELi8ELi320ELi320ELi4ELb1ELi10ELb0ELb0ENS_16CompileConditionILi1000EEEEEvPT_PKS4_S7_S7_flPfS8_Pj --------------------------
	.section	.nv.shared._ZN13group_norm_v214gn_cuda_kernelI13__nv_bfloat16Li320ELi3ELi16ELi80ELi256ELb1ELi8ELi320ELi320ELi4ELb1ELi10ELb0ELb0ENS_16CompileConditionILi1000EEEEEvPT_PKS4_S7_S7_flPfS8_Pj,"aw",@nobits
	.sectionflags	@""
	.align	8
.nv.shared._ZN13group_norm_v214gn_cuda_kernelI13__nv_bfloat16Li320ELi3ELi16ELi80ELi256ELb1ELi8ELi320ELi320ELi4ELb1ELi10ELb0ELb0ENS_16CompileConditionILi1000EEEEEvPT_PKS4_S7_S7_flPfS8_Pj:
	.zero		4256


//--------------------- .nv.shared._ZN13group_norm_v214gn_cuda_kernelI13__nv_bfloat16Li320ELi1ELi16ELi80ELi256ELb1ELi16ELi320ELi320ELi4ELb1ELi9ELb0ELb0ENS_16CompileConditionILi1000EEEEEvPT_PKS4_S7_S7_flPfS8_Pj --------------------------
	.section	.nv.shared._ZN13group_norm_v214gn_cuda_kernelI13__nv_bfloat16Li320ELi1ELi16ELi80ELi256ELb1ELi16ELi320ELi320ELi4ELb1ELi9ELb0ELb0ENS_16CompileConditionILi1000EEEEEvPT_PKS4_S7_S7_flPfS8_Pj,"aw",@nobits
	.sectionflags	@""
	.align	8
.nv.shared._ZN13group_norm_v214gn_cuda_kernelI13__nv_bfloat16Li320ELi1ELi16ELi80ELi256ELb1ELi16ELi320ELi320ELi4ELb1ELi9ELb0ELb0ENS_16CompileConditionILi1000EEEEEvPT_PKS4_S7_S7_flPfS8_Pj:
	.zero		4256


//--------------------- .nv.shared._ZN13group_norm_v214gn_cuda_kernelI13__nv_bfloat16Li320ELi3ELi16ELi80ELi256ELb1ELi16ELi320ELi320ELi4ELb1ELi21ELb0ELb0ENS_16CompileConditionILi1000EEEEEvPT_PKS4_S7_S7_flPfS8_Pj --------------------------
	.section	.nv.shared._ZN13group_norm_v214gn_cuda_kernelI13__nv_bfloat16Li320ELi3ELi16ELi80ELi256ELb1ELi16ELi320ELi320ELi4ELb1ELi21ELb0ELb0ENS_16CompileConditionILi1000EEEEEvPT_PKS4_S7_S7_flPfS8_Pj,"aw",@nobits
	.sectionflags	@""
	.align	8
.nv.shared._ZN13group_norm_v214gn_cuda_kernelI13__nv_bfloat16Li320ELi3ELi16ELi80ELi256ELb1ELi16ELi320ELi320ELi4ELb1ELi21ELb0ELb0ENS_16CompileConditionILi1000EEEEEvPT_PKS4_S7_S7_flPfS8_Pj:
	.zero		4256


//--------------------- .nv.shared._ZN13group_norm_v214gn_cuda_kernelI13__nv_bfloat16Li320ELi1ELi16ELi80ELi256ELb1ELi32ELi320ELi320ELi4ELb1ELi18ELb0ELb0ENS_16CompileConditionILi1000EEEEEvPT_PKS4_S7_S7_flPfS8_Pj --------------------------
	.section	.nv.shared._ZN13group_norm_v214gn_cuda_kernelI13__nv_bfloat16Li320ELi1ELi16ELi80ELi256ELb1ELi32ELi320ELi320ELi4ELb1ELi18ELb0ELb0ENS_16CompileConditionILi1000EEEEEvPT_PKS4_S7_S7_flPfS8_Pj,"aw",@nobits
	.sectionflags	@""
	.align	8
.nv.shared._ZN13group_norm_v214gn_cuda_kernelI13__nv_bfloat16Li320ELi1ELi16ELi80ELi256ELb1ELi32ELi320ELi320ELi4ELb1ELi18ELb0ELb0ENS_16CompileConditionILi1000EEEEEvPT_PKS4_S7_S7_flPfS8_Pj:
	.zero		4256


//--------------------- .nv.shared._ZN13group_norm_v214gn_cuda_kernelI13__nv_bfloat16Li320ELi3ELi16ELi80ELi256ELb1ELi32ELi320ELi320ELi4ELb1ELi43ELb0ELb0ENS_16CompileConditionILi1000EEEEEvPT_PKS4_S7_S7_flPfS8_Pj --------------------------
	.section	.nv.shared._ZN13group_norm_v214gn_cuda_kernelI13__nv_bfloat16Li320ELi3ELi16ELi80ELi256ELb1ELi32ELi320ELi320ELi4ELb1ELi43ELb0ELb0ENS_16CompileConditionILi1000EEEEEvPT_PKS4_S7_S7_flPfS8_Pj,"aw",@nobits
	.sectionflags	@""
	.align	8
.nv.shared._ZN13group_norm_v214gn_cuda_kernelI13__nv_bfloat16Li320ELi3ELi16ELi80ELi256ELb1ELi32ELi320ELi320ELi4ELb1ELi43ELb0ELb0ENS_16CompileConditionILi1000EEEEEvPT_PKS4_S7_S7_flPfS8_Pj:
	.zero		4256


//--------------------- .nv.shared._ZN13group_norm_v214gn_cuda_kernelI13__nv_bfloat16Li320ELi1ELi16ELi80ELi256ELb1ELi64ELi320ELi320ELi4ELb1ELi37ELb0ELb0ENS_16CompileConditionILi1000EEEEEvPT_PKS4_S7_S7_flPfS8_Pj --------------------------
	.section	.nv.shared._ZN13group_norm_v214gn_cuda_kernelI13__nv_bfloat16Li320ELi1ELi16ELi80ELi256ELb1ELi64ELi320ELi320ELi4ELb1ELi37ELb0ELb0ENS_16CompileConditionILi1000EEEEEvPT_PKS4_S7_S7_flPfS8_Pj,"aw",@nobits
	.sectionflags	@""
	.align	8
.nv.shared._ZN13group_norm_v214gn_cuda_kernelI13__nv_bfloat16Li320ELi1ELi16ELi80ELi256ELb1ELi64ELi320ELi320ELi4ELb1ELi37ELb0ELb0ENS_16CompileConditionILi1000EEEEEvPT_PKS4_S7_S7_flPfS8_Pj:
	.zero		4256


//--------------------- .nv.shared._ZN13group_norm_v214gn_cuda_kernelI13__nv_bfloat16Li320ELi3ELi16ELi80ELi256ELb1ELi64ELi320ELi320ELi4ELb1ELi87ELb0ELb0ENS_16CompileConditionILi1000EEEEEvPT_PKS4_S7_S7_flPfS8_Pj --------------------------
	.section	.nv.shared._ZN13group_norm_v214gn_cuda_kernelI13__nv_bfloat16Li320ELi3ELi16ELi80ELi256ELb1ELi64ELi320ELi320ELi4ELb1ELi87ELb0ELb0ENS_16CompileConditionILi1000EEEEEvPT_PKS4_S7_S7_flPfS8_Pj,"aw",@nobits
	.sectionflags	@""
	.align	8
.nv.shared._ZN13group_norm_v214gn_cuda_kernelI13__nv_bfloat16Li320ELi3ELi16ELi80ELi256ELb1ELi64ELi320ELi320ELi4ELb1ELi87ELb0ELb0ENS_16CompileConditionILi1000EEEEEvPT_PKS4_S7_S7_flPfS8_Pj:
	.zero		4256


//--------------------- .nv.shared._ZN13group_norm_v214gn_cuda_kernelI13__nv_bfloat16Li320ELi1ELi16ELi80ELi256ELb1ELi128ELi320ELi320ELi4ELb1ELi74ELb0ELb0ENS_16CompileConditionILi1000EEEEEvPT_PKS4_S7_S7_flPfS8_Pj --------------------------
	.section	.nv.shared._ZN13group_norm_v214gn_cuda_kernelI13__nv_bfloat16Li320ELi1ELi16ELi80ELi256ELb1ELi128ELi320ELi320ELi4ELb1ELi74ELb0ELb0ENS_16CompileConditionILi1000EEEEEvPT_PKS4_S7_S7_flPfS8_Pj,"aw",@nobits
	.sectionflags	@""
	.align	8
.nv.shared._ZN13group_norm_v214gn_cuda_kernelI13__nv_bfloat16Li320ELi1ELi16ELi80ELi256ELb1ELi128ELi320ELi320ELi4ELb1ELi74ELb0ELb0ENS_16CompileConditionILi1000EEEEEvPT_PKS4_S7_S7_flPfS8_Pj:
	.zero		4256


//--------------------- .nv.shared._ZN13group_norm_v214gn_cuda_kernelI13__nv_bfloat16Li320ELi1ELi16ELi80ELi256ELb1ELi128ELi320ELi320ELi4ELb0ELi74ELb0ELb1ENS_16CompileConditionILi1000EEEEEvPT_PKS4_S7_S7_flPfS8_Pj --------------------------
	.section	.nv.shared._ZN13group_norm_v214gn_cuda_kernelI13__nv_bfloat16Li320ELi1ELi16ELi80ELi256ELb1ELi128ELi320ELi320ELi4ELb0ELi74ELb0ELb1ENS_16CompileConditionILi1000EEEEEvPT_PKS4_S7_S7_flPfS8_Pj,"aw",@nobits
	.sectionflags	@""
	.align	16
.nv.shared._ZN13group_norm_v214gn_cuda_kernelI13__nv_bfloat16Li320ELi1ELi16ELi80ELi256ELb1ELi128ELi320ELi320ELi4ELb0ELi74ELb0ELb1ENS_16CompileConditionILi1000EEEEEvPT_PKS4_S7_S7_flPfS8_Pj:
	.zero		4320


//--------------------- .nv.shared._ZN13group_norm_v218gn_bwd_cuda_kernelI6__halfLi320ELi3ELi32ELi40ELi256ELb0ELb1ELi4ELi320ELi320ELi4ELb1ELi5ELb0ELb0ELNS_15WgradSyncMethodE2ENS_16CompileConditionILi1000EEEEEvPT_S6_S6_PKS5_S8_S8_S8_PKfflPfPj --------------------------
	.section	.nv.shared._ZN13group_norm_v218gn_bwd_cuda_kernelI6__halfLi320ELi3ELi32ELi40ELi256ELb0ELb1ELi4ELi320ELi320ELi4ELb1ELi5ELb0ELb0ELNS_15WgradSyncMethodE2ENS_16CompileConditionILi1000EEEEEvPT_S6_S6_PKS5_S8_S8_S8_PKfflPfPj,"aw",@nobits
	.sectionflags	@""
	.align	8
.nv.shared._ZN13group_norm_v218gn_bwd_cuda_kernelI6__halfLi320ELi3ELi32ELi40ELi256ELb0ELb1ELi4ELi320ELi320ELi4ELb1ELi5ELb0ELb0ELNS_15WgradSyncMethodE2ENS_16CompileConditionILi1000EEEEEvPT_S6_S6_PKS5_S8_S8_S8_PKfflPfPj:
	.zero		14528


//--------------------- .nv.shared._ZN13group_norm_v218gn_bwd_cuda_kernelI6__halfLi320ELi1ELi32ELi40ELi256ELb0ELb1ELi8ELi320ELi320ELi4ELb1ELi4ELb0ELb0ELNS_15WgradSyncMethodE3ENS_16CompileConditionILi1000EEEEEvPT_S6_S6_PKS5_S8_S8_S8_PKfflPfPj --------------------------
	.section	.nv.shared._ZN13group_norm_v218gn_bwd_cuda_kernelI6__halfLi320ELi1ELi32ELi40ELi256ELb0ELb1ELi8ELi320ELi320ELi4ELb1ELi4ELb0ELb0ELNS_15WgradSyncMethodE3ENS_16CompileConditionILi1000EEEEEvPT_S6_S6_PKS5_S8_S8_S8_PKfflPfPj,"aw",@nobits
	.sectionflags	@""
	.align	8
.nv.shared._ZN13group_norm_v218gn_bwd_cuda_kernelI6__halfLi320ELi1ELi32ELi40ELi256ELb0ELb1ELi8ELi320ELi320ELi4ELb1ELi4ELb0ELb0ELNS_15WgradSyncMethodE3ENS_16CompileConditionILi1000EEEEEvPT_S6_S6_PKS5_S8_S8_S8_PKfflPfPj:
	.zero		14528


//--------------------- .nv.shared._ZN13group_norm_v218gn_bwd_cuda_kernelI6__halfLi320ELi3ELi32ELi40ELi256ELb0ELb1ELi8ELi320ELi320ELi4ELb1ELi8ELb0ELb0ELNS_15WgradSyncMethodE3ENS_16CompileConditionILi1000EEEEEvPT_S6_S6_PKS5_S8_S8_S8_PKfflPfPj --------------------------
	.section	.nv.shared._ZN13group_norm_v218gn_bwd_cuda_kernelI6__halfLi320ELi3ELi32ELi40ELi256ELb0ELb1ELi8ELi320ELi320ELi4ELb1ELi8ELb0ELb0ELNS_15WgradSyncMethodE3ENS_16CompileConditionILi1000EEEEEvPT_S6_S6_PKS5_S8_S8_S8_PKfflPfPj,"aw",@nobits
	.sectionflags	@""
	.align	8
.nv.shared._ZN13group_norm_v218gn_bwd_cuda_kernelI6__halfLi320ELi3ELi32ELi40ELi256ELb0ELb1ELi8ELi320ELi320ELi4ELb1ELi8ELb0ELb0ELNS_15WgradSyncMethodE3ENS_16CompileConditionILi1000EEEEEvPT_S6_S6_PKS5_S8_S8_S8_PKfflPfPj:
	.zero		14528


//--------------------- .nv.shared._ZN13group_norm_v218gn_bwd_cuda_kernelI6__halfLi320ELi1ELi32ELi40ELi256ELb0ELb1ELi16ELi320ELi320ELi4ELb1ELi8ELb0ELb0ELNS_15WgradSyncMethodE3ENS_16CompileConditionILi1000EEEEEvPT_S6_S6_PKS5_S8_S8_S8_PKfflPfPj --------------------------
	.section	.nv.shared._ZN13group_norm_v218gn_bwd_cuda_kernelI6__halfLi320ELi1ELi32ELi40ELi256ELb0ELb1ELi16ELi320ELi320ELi4ELb1ELi8ELb0ELb0ELNS_15WgradSyncMethodE3ENS_16CompileConditionILi1000EEEEEvPT_S6_S6_PKS5_S8_S8_S8_PKfflPfPj,"aw",@nobits
	.sectionflags	@""
	.align	8
.nv.shared._ZN13group_norm_v218gn_bwd_cuda_kernelI6__halfLi320ELi1ELi32ELi40ELi256ELb0ELb1ELi16ELi320ELi320ELi4ELb1ELi8ELb0ELb0ELNS_15WgradSyncMethodE3ENS_16CompileConditionILi1000EEEEEvPT_S6_S6_PKS5_S8_S8_S8_PKfflPfPj:
	.zero		14528


//--------------------- .nv.shared._ZN13group_norm_v218gn_bwd_cuda_kernelI6__halfLi320ELi3ELi32ELi40ELi256ELb0ELb1ELi16ELi320ELi320ELi4ELb1ELi20ELb0ELb0ELNS_15WgradSyncMethodE3ENS_16CompileConditionILi1000EEEEEvPT_S6_S6_PKS5_S8_S8_S8_PKfflPfPj --------------------------
	.section	.nv.shared._ZN13group_norm_v218gn_bwd_cuda_kernelI6__halfLi320ELi3ELi32ELi40ELi256ELb0ELb1ELi16ELi320ELi320ELi4ELb1ELi20ELb0ELb0ELNS_15WgradSyncMethodE3ENS_16CompileConditionILi1000EEEEEvPT_S6_S6_PKS5_S8_S8_S8_PKfflPfPj,"aw",@nobits
	.sectionflags	@""
	.align	8
.nv.shared._ZN13group_norm_v218gn_bwd_cuda_kernelI6__halfLi320ELi3ELi32ELi40ELi256ELb0ELb1ELi16ELi320ELi320ELi4ELb1ELi20ELb0ELb0ELNS_15WgradSyncMethodE3ENS_16CompileConditionILi1000EEEEEvPT_S6_S6_PKS5_S8_S8_S8_PKfflPfPj:
	.zero		14528


//--------------------- .nv.shared._ZN13group_norm_v218gn_bwd_cuda_kernelI6__halfLi320ELi1ELi32ELi40ELi256ELb0ELb1ELi32ELi320ELi320ELi4ELb1ELi16ELb0ELb0ELNS_15WgradSyncMethodE3ENS_16CompileConditionILi1000EEEEEvPT_S6_S6_PKS5_S8_S8_S8_PKfflPfPj --------------------------
	.section	.nv.shared._ZN13group_norm_v218gn_bwd_cuda_kernelI6__halfLi320ELi1ELi32ELi40ELi256ELb0ELb1ELi32ELi320ELi320ELi4ELb1ELi16ELb0ELb0ELNS_15WgradSyncMethodE3ENS_16CompileConditionILi1000EEEEEvPT_S6_S6_PKS5_S8_S8_S8_PKfflPfPj,"aw",@nobits
	.sectionflags	@""
	.align	8
.nv.shared._ZN13group_norm_v218gn_bwd_cuda_kernelI6__halfLi320ELi1ELi32ELi40ELi256ELb0ELb1ELi32ELi320ELi320ELi4ELb1ELi16ELb0ELb0ELNS_15WgradSyncMethodE3ENS_16CompileConditionILi1000EEEEEvPT_S6_S6_PKS5_S8_S8_S8_PKfflPfPj:
	.zero		14528


//--------------------- .nv.shared._ZN13group_norm_v218gn_bwd_cuda_kernelI6__halfLi320ELi1ELi32ELi40ELi256ELb0ELb1ELi64ELi320ELi320ELi4ELb1ELi36ELb0ELb0ELNS_15WgradSyncMethodE3ENS_16CompileConditionILi1000EEEEEvPT_S6_S6_PKS5_S8_S8_S8_PKfflPfPj --------------------------
	.section	.nv.shared._ZN13group_norm_v218gn_bwd_cuda_kernelI6__halfLi320ELi1ELi32ELi40ELi256ELb0ELb1ELi64ELi320ELi320ELi4ELb1ELi36ELb0ELb0ELNS_15WgradSyncMethodE3ENS_16CompileConditionILi1000EEEEEvPT_S6_S6_PKS5_S8_S8_S8_PKfflPfPj,"aw",@nobits
	.sectionflags	@""
	.align	8
.nv.shared._ZN13group_norm_v218gn_bwd_cuda_kernelI6__halfLi320ELi1ELi32ELi40ELi256ELb0ELb1ELi64ELi320ELi320ELi4ELb1ELi36ELb0ELb0ELNS_15WgradSyncMethodE3ENS_16CompileConditionILi1000EEEEEvPT_S6_S6_PKS5_S8_S8_S8_PKfflPfPj:
	.zero		14528


//--------------------- .nv.shared._ZN13group_norm_v218gn_bwd_cuda_kernelI6__halfLi320ELi3ELi32ELi40ELi256ELb0ELb1ELi32ELi320ELi320ELi4ELb1ELi40ELb0ELb0ELNS_15WgradSyncMethodE3ENS_16CompileConditionILi1000EEEEEvPT_S6_S6_PKS5_S8_S8_S8_PKfflPfPj --------------------------
	.section	.nv.shared._ZN13group_norm_v218gn_bwd_cuda_kernelI6__halfLi320ELi3ELi32ELi40ELi256ELb0ELb1ELi32ELi320ELi320ELi4ELb1ELi40ELb0ELb0ELNS_15WgradSyncMethodE3ENS_16CompileConditionILi1000EEEEEvPT_S6_S6_PKS5_S8_S8_S8_PKfflPfPj,"aw",@nobits
	.sectionflags	@""
	.align	8
.nv.shared._ZN13group_norm_v218gn_bwd_cuda_kernelI6__halfLi320ELi3ELi32ELi40ELi256ELb0ELb1ELi32ELi320ELi320ELi4ELb1ELi40ELb0ELb0ELNS_15WgradSyncMethodE3ENS_16CompileConditionILi1000EEEEEvPT_S6_S6_PKS5_S8_S8_S8_PKfflPfPj:
	.zero		14528


//--------------------- .nv.shared._ZN13group_norm_v218gn_bwd_cuda_kernelI6__halfLi320ELi2ELi32ELi40ELi256ELb0ELb1ELi32ELi320ELi320ELi4ELb1ELi36ELb0ELb0ELNS_15WgradSyncMethodE3ENS_16CompileConditionILi1000EEEEEvPT_S6_S6_PKS5_S8_S8_S8_PKfflPfPj --------------------------
	.section	.nv.shared._ZN13group_norm_v218gn_bwd_cuda_kernelI6__halfLi320ELi2ELi32ELi40ELi256ELb0ELb1ELi32ELi320ELi320ELi4ELb1ELi36ELb0ELb0ELNS_15WgradSyncMethodE3ENS_16CompileConditionILi1000EEEEEvPT_S6_S6_PKS5_S8_S8_S8_PKfflPfPj,"aw",@nobits
	.sectionflags	@""
	.align	8
.nv.shared._ZN13group_norm_v218gn_bwd_cuda_kernelI6__halfLi320ELi2ELi32ELi40ELi256ELb0ELb1ELi32ELi320ELi320ELi4ELb1ELi36ELb0ELb0ELNS_15WgradSyncMethodE3ENS_16CompileConditionILi1000EEEEEvPT_S6_S6_PKS5_S8_S8_S8_PKfflPfPj:
	.zero		14528


//--------------------- .nv.shared._ZN13group_norm_v218gn_bwd_cuda_kernelI6__halfLi320ELi3ELi16ELi80ELi256ELb1ELb1ELi4ELi320ELi320ELi4ELb1ELi5ELb0ELb0ELNS_15WgradSyncMethodE2ENS_16CompileConditionILi1000EEEEEvPT_S6_S6_PKS5_S8_S8_S8_PKfflPfPj --------------------------
	.section	.nv.shared._ZN13group_norm_v218gn_bwd_cuda_kernelI6__halfLi320ELi3ELi16ELi80ELi256ELb1ELb1ELi4ELi320ELi320ELi4ELb1ELi5ELb0ELb0ELNS_15WgradSyncMethodE2ENS_16CompileConditionILi1000EEEEEvPT_S6_S6_PKS5_S8_S8_S8_PKfflPfPj,"aw",@nobits
	.sectionflags	@""
	.align	8
.nv.shared._ZN13group_norm_v218gn_bwd_cuda_kernelI6__halfLi320ELi3ELi16ELi80ELi256ELb1ELb1ELi4ELi320ELi320ELi4ELb1ELi5ELb0ELb0ELNS_15WgradSyncMethodE2ENS_16CompileConditionILi1000EEEEEvPT_S6_S6_PKS5_S8_S8_S8_PKfflPfPj:
	.zero		14496


//--------------------- .nv.shared._ZN13group_norm_v218gn_bwd_cuda_kernelI6__halfLi320ELi1ELi16ELi80ELi256ELb1ELb1ELi8ELi320ELi320ELi4ELb1ELi4ELb0ELb0ELNS_15WgradSyncMethodE3ENS_16CompileConditionILi1000EEEEEvPT_S6_S6_PKS5_S8_S8_S8_PKfflPfPj --------------------------
	.section	.nv.shared._ZN13group_norm_v218gn_bwd_cuda_kernelI6__halfLi320ELi1ELi16ELi80ELi256ELb1ELb1ELi8ELi320ELi320ELi4ELb1ELi4ELb0ELb0ELNS_15WgradSyncMethodE3ENS_16CompileConditionILi1000EEEEEvPT_S6_S6_PKS5_S8_S8_S8_PKfflPfPj,"aw",@nobits
	.sectionflags	@""
	.align	8
.nv.shared._ZN13group_norm_v218gn_bwd_cuda_kernelI6__halfLi320ELi1ELi16ELi80ELi256ELb1ELb1ELi8ELi320ELi320ELi4ELb1ELi4ELb0ELb0ELNS_15WgradSyncMethodE3ENS_16CompileConditionILi1000EEEEEvPT_S6_S6_PKS5_S8_S8_S8_PKfflPfPj:
	.zero		14496


//--------------------- .nv.shared._ZN13group_norm_v218gn_bwd_cuda_kernelI6__halfLi320ELi3ELi16ELi80ELi256ELb1ELb1ELi8ELi320ELi320ELi4ELb1ELi8ELb0ELb0ELNS_15WgradSyncMethodE3ENS_16CompileConditionILi1000EEEEEvPT_S6_S6_PKS5_S8_S8_S8_PKfflPfPj --------------------------
	.section	.nv.shared._ZN13group_norm_v218gn_bwd_cuda_kernelI6__halfLi320ELi3ELi16ELi80ELi256ELb1ELb1ELi8ELi320ELi320ELi4ELb1ELi8ELb0ELb0ELNS_15WgradSyncMethodE3ENS_16CompileConditionILi1000EEEEEvPT_S6_S6_PKS5_S8_S8_S8_PKfflPfPj,"aw",@nobits
	.sectionflags	@""
	.align	8
.nv.shared._ZN13group_norm_v218gn_bwd_cuda_kernelI6__halfLi320ELi3ELi16ELi80ELi256ELb1ELb1ELi8ELi320ELi320ELi4ELb1ELi8ELb0ELb0ELNS_15WgradSyncMethodE3ENS_16CompileConditionILi1000EEEEEvPT_S6_S6_PKS5_S8_S8_S8_PKfflPfPj:
	.zero		14496


//--------------------- .nv.shared._ZN13group_norm_v218gn_bwd_cuda_kernelI6__halfLi320ELi1ELi16ELi80ELi256ELb1ELb1ELi16ELi320ELi320ELi4ELb1ELi8ELb0ELb0ELNS_15WgradSyncMethodE3ENS_16CompileConditionILi1000EEEEEvPT_S6_S6_PKS5_S8_S8_S8_PKfflPfPj --------------------------
	.section	.nv.shared._ZN13group_norm_v218gn_bwd_cuda_kernelI6__halfLi320ELi1ELi16ELi80ELi256ELb1ELb1ELi16ELi320ELi320ELi4ELb1ELi8ELb0ELb0ELNS_15WgradSyncMethodE3ENS_16CompileConditionILi1000EEEEEvPT_S6_S6_PKS5_S8_S8_S8_PKfflPfPj,"aw",@nobits
	.sectionflags	@""
	.align	8
.nv.shared._ZN13group_norm_v218gn_bwd_cuda_kernelI6__halfLi320ELi1ELi16ELi80ELi256ELb1ELb1ELi16ELi320ELi320ELi4ELb1ELi8ELb0ELb0ELNS_15WgradSyncMethodE3ENS_16CompileConditionILi1000EEEEEvPT_S6_S6_PKS5_S8_S8_S8_PKfflPfPj:
	.zero		14496


//--------------------- .nv.shared._ZN13group_norm_v218gn_bwd_cuda_kernelI6__halfLi320ELi3ELi16ELi80ELi256ELb1ELb1ELi16ELi320ELi320ELi4ELb1ELi20ELb0ELb0ELNS_15WgradSyncMethodE3ENS_16CompileConditionILi1000EEEEEvPT_S6_S6_PKS5_S8_S8_S8_PKfflPfPj --------------------------
	.section	.nv.shared._ZN13group_norm_v218gn_bwd_cuda_kernelI6__halfLi320ELi3ELi16ELi80ELi256ELb1ELb1ELi16ELi320ELi320ELi4ELb1ELi20ELb0ELb0ELNS_15WgradSyncMethodE3ENS_16CompileConditionILi1000EEEEEvPT_S6_S6_PKS5_S8_S8_S8_PKfflPfPj,"aw",@nobits
	.sectionflags	@""
	.align	8
.nv.shared._ZN13group_norm_v218gn_bwd_cuda_kernelI6__halfLi320ELi3ELi16ELi80ELi256ELb1ELb1ELi16ELi320ELi320ELi4ELb1ELi20ELb0ELb0ELNS_15WgradSyncMethodE3ENS_16CompileConditionILi1000EEEEEvPT_S6_S6_PKS5_S8_S8_S8_PKfflPfPj:
	.zero		14496


//--------------------- .nv.shared._ZN13group_norm_v218gn_bwd_cuda_kernelI6__halfLi320ELi1ELi16ELi80ELi256ELb1ELb1ELi32ELi320ELi320ELi4ELb1ELi16ELb0ELb0ELNS_15WgradSyncMethodE3ENS_16CompileConditionILi1000EEEEEvPT_S6_S6_PKS5_S8_S8_S8_PKfflPfPj --------------------------
	.section	.nv.shared._ZN13group_norm_v218gn_bwd_cuda_kernelI6__halfLi320ELi1ELi16ELi80ELi256ELb1ELb1ELi32ELi320ELi320ELi4ELb1ELi16ELb0ELb0ELNS_15WgradSyncMethodE3ENS_16CompileConditionILi1000EEEEEvPT_S6_S6_PKS5_S8_S8_S8_PKfflPfPj,"aw",@nobits
	.sectionflags	@""
	.align	8
.nv.shared._ZN13group_norm_v218gn_bwd_cuda_kernelI6__halfLi320ELi1ELi16ELi80ELi256ELb1ELb1ELi32ELi320ELi320ELi4ELb1ELi16ELb0ELb0ELNS_15WgradSyncMethodE3ENS_16CompileConditionILi1000EEEEEvPT_S6_S6_PKS5_S8_S8_S8_PKfflPfPj:
	.zero		14496


//--------------------- .nv.shared._ZN13group_norm_v218gn_bwd_cuda_kernelI6__halfLi320ELi1ELi16ELi80ELi256ELb1ELb1ELi64ELi320ELi320ELi4ELb1ELi36ELb0ELb0ELNS_15WgradSyncMethodE3ENS_16CompileConditionILi1000EEEEEvPT_S6_S6_PKS5_S8_S8_S8_PKfflPfPj --------------------------
	.section	.nv.shared._ZN13group_norm_v218gn_bwd_cuda_kernelI6__halfLi320ELi1ELi16ELi80ELi256ELb1ELb1ELi64ELi320ELi320ELi4ELb1ELi36ELb0ELb0ELNS_15WgradSyncMethodE3ENS_16CompileConditionILi1000EEEEEvPT_S6_S6_PKS5_S8_S8_S8_PKfflPfPj,"aw",@nobits
	.sectionflags	@""
	.align	8
.nv.shared._ZN13group_norm_v218gn_bwd_cuda_kernelI6__halfLi320ELi1ELi16ELi80ELi256ELb1ELb1ELi64ELi320ELi320ELi4ELb1ELi36ELb0ELb0ELNS_15WgradSyncMethodE3ENS_16CompileConditionILi1000EEEEEvPT_S6_S6_PKS5_S8_S8_S8_PKfflPfPj:
	.zero		14496


//--------------------- .nv.shared._ZN13group_norm_v218gn_bwd_cuda_kernelI6__halfLi320ELi3ELi16ELi80ELi256ELb1ELb1ELi32ELi320ELi320ELi4ELb1ELi40ELb0ELb0ELNS_15WgradSyncMethodE3ENS_16CompileConditionILi1000EEEEEvPT_S6_S6_PKS5_S8_S8_S8_PKfflPfPj --------------------------
	.section	.nv.shared._ZN13group_norm_v218gn_bwd_cuda_kernelI6__halfLi320ELi3ELi16ELi80ELi256ELb1ELb1ELi32ELi320ELi320ELi4ELb1ELi40ELb0ELb0ELNS_15WgradSyncMethodE3ENS_16CompileConditionILi1000EEEEEvPT_S6_S6_PKS5_S8_S8_S8_PKfflPfPj,"aw",@nobits
	.sectionflags	@""
	.align	8
.nv.shared._ZN13group_norm_v218gn_bwd_cuda_kernelI6__halfLi320ELi3ELi16ELi80ELi256ELb1ELb1ELi32ELi320ELi320ELi4ELb1ELi40ELb0ELb0ELNS_15WgradSyncMethodE3ENS_16CompileConditionILi1000EEEEEvPT_S6_S6_PKS5_S8_S8_S8_PKfflPfPj:
	.zero		14496


//--------------------- .nv.shared._ZN13group_norm_v218gn_bwd_cuda_kernelI6__halfLi320ELi2ELi16ELi80ELi256ELb1ELb1ELi32ELi320ELi320ELi4ELb1ELi36ELb0ELb0ELNS_15WgradSyncMethodE3ENS_16CompileConditionILi1000EEEEEvPT_S6_S6_PKS5_S8_S8_S8_PKfflPfPj --------------------------
	.section	.nv.shared._ZN13group_norm_v218gn_bwd_cuda_kernelI6__halfLi320ELi2ELi16ELi80ELi256ELb1ELb1ELi32ELi320ELi320ELi4ELb1ELi36ELb0ELb0ELNS_15WgradSyncMethodE3ENS_16CompileConditionILi1000EEEEEvPT_S6_S6_PKS5_S8_S8_S8_PKfflPfPj,"aw",@nobits
	.sectionflags	@""
	.align	8
.nv.shared._ZN13group_norm_v218gn_bwd_cuda_kernelI6__halfLi320ELi2ELi16ELi80ELi256ELb1ELb1ELi32ELi320ELi320ELi4ELb1ELi36ELb0ELb0ELNS_15WgradSyncMethodE3ENS_16CompileConditionILi1000EEEEEvPT_S6_S6_PKS5_S8_S8_S8_PKfflPfPj:
	.zero		14496


//--------------------- .nv.shared._ZN13group_norm_v214gn_cuda_kernelI6__halfLi320ELi1ELi32ELi40ELi256ELb0ELi256ELi40ELi40ELi4ELb0ELi116ELb0ELb0ENS_16CompileConditionILi1000EEEEEvPT_PKS4_S7_S7_flPfS8_Pj --------------------------
	.section	.nv.shared._ZN13group_norm_v214gn_cuda_kernelI6__halfLi320ELi1ELi32ELi40ELi256ELb0ELi256ELi40ELi40ELi4ELb0ELi116ELb0ELb0ENS_16CompileConditionILi1000EEEEEvPT_PKS4_S7_S7_flPfS8_Pj,"aw",@nobits
	.sectionflags	@""
	.align	16
.nv.shared._ZN13group_norm_v214gn_cuda_kernelI6__halfLi320ELi1ELi32ELi40ELi256ELb0ELi256ELi40ELi40ELi4ELb0ELi116ELb0ELb0ENS_16CompileConditionILi1000EEEEEvPT_PKS4_S7_S7_flPfS8_Pj:
	.zero		1112


//--------------------- .nv.shared._ZN13group_norm_v214gn_cuda_kernelI6__halfLi320ELi1ELi32ELi40ELi256ELb0ELi256ELi40ELi40ELi4ELb0ELi148ELb0ELb0ENS_16CompileConditionILi1000EEEEEvPT_PKS4_S7_S7_flPfS8_Pj --------------------------
	.section	.nv.shared._ZN13group_norm_v214gn_cuda_kernelI6__halfLi320ELi1ELi32ELi40ELi256ELb0ELi256ELi40ELi40ELi4ELb0ELi148ELb0ELb0ENS_16CompileConditionILi1000EEEEEvPT_PKS4_S7_S7_flPfS8_Pj,"aw",@nobits
	.sectionflags	@""
	.align	16
.nv.shared._ZN13group_norm_v214gn_cuda_kernelI6__halfLi320ELi1ELi32ELi40ELi256ELb0ELi256ELi40ELi40ELi4ELb0ELi148ELb0ELb0ENS_16CompileConditionILi1000EEEEEvPT_PKS4_S7_S7_flPfS8_Pj:
	.zero		1112


//--------------------- .nv.shared._ZN13group_norm_v214gn_cuda_kernelI6__halfLi320ELi3ELi16ELi80ELi256ELb1ELi4ELi320ELi320ELi4ELb1ELi5ELb0ELb0ENS_16CompileConditionILi1000EEEEEvPT_PKS4_S7_S7_flPfS8_Pj --------------------------
	.section	.nv.shared._ZN13group_norm_v214gn_cuda_kernelI6__halfLi320ELi3ELi16ELi80ELi256ELb1ELi4ELi320ELi320ELi4ELb1ELi5ELb0ELb0ENS_16CompileConditionILi1000EEEEEvPT_PKS4_S7_S7_flPfS8_Pj,"aw",@nobits
	.sectionflags	@""
	.align	8
.nv.shared._ZN13group_norm_v214gn_cuda_kernelI6__halfLi320ELi3ELi16ELi80ELi256ELb1ELi4ELi320ELi320ELi4ELb1ELi5ELb0ELb0ENS_16CompileConditionILi1000EEEEEvPT_PKS4_S7_S7_flPfS8_Pj:
	.zero		4256


//--------------------- .nv.shared._ZN13group_norm_v214gn_cuda_kernelI6__halfLi320ELi1ELi16ELi80ELi256ELb1ELi8ELi320ELi320ELi4ELb1ELi4ELb0ELb0ENS_16CompileConditionILi1000EEEEEvPT_PKS4_S7_S7_flPfS8_Pj --------------------------
	.section	.nv.shared._ZN13group_norm_v214gn_cuda_kernelI6__halfLi320ELi1ELi16ELi80ELi256ELb1ELi8ELi320ELi320ELi4ELb1ELi4ELb0ELb0ENS_16CompileConditionILi1000EEEEEvPT_PKS4_S7_S7_flPfS8_Pj,"aw",@nobits
	.sectionflags	@""
	.align	8
.nv.shared._ZN13group_norm_v214gn_cuda_kernelI6__halfLi320ELi1ELi16ELi80ELi256ELb1ELi8ELi320ELi320ELi4ELb1ELi4ELb0ELb0ENS_16CompileConditionILi1000EEEEEvPT_PKS4_S7_S7_flPfS8_Pj:
	.zero		4256


//--------------------- .nv.shared._ZN13group_norm_v214gn_cuda_kernelI6__halfLi320ELi3ELi16ELi80ELi256ELb1ELi8ELi320ELi320ELi4ELb1ELi10ELb0ELb0ENS_16CompileConditionILi1000EEEEEvPT_PKS4_S7_S7_flPfS8_Pj --------------------------
	.section	.nv.shared._ZN13group_norm_v214gn_cuda_kernelI6__halfLi320ELi3ELi16ELi80ELi256ELb1ELi8ELi320ELi320ELi4ELb1ELi10ELb0ELb0ENS_16CompileConditionILi1000EEEEEvPT_PKS4_S7_S7_flPfS8_Pj,"aw",@nobits
	.sectionflags	@""
	.align	8
.nv.shared._ZN13group_norm_v214gn_cuda_kernelI6__halfLi320ELi3ELi16ELi80ELi256ELb1ELi8ELi320ELi320ELi4ELb1ELi10ELb0ELb0ENS_16CompileConditionILi1000EEEEEvPT_PKS4_S7_S7_flPfS8_Pj:
	.zero		4256


//--------------------- .nv.shared._ZN13group_norm_v214gn_cuda_kernelI6__halfLi320ELi1ELi16ELi80ELi256ELb1ELi16ELi320ELi320ELi4ELb1ELi9ELb0ELb0ENS_16CompileConditionILi1000EEEEEvPT_PKS4_S7_S7_flPfS8_Pj --------------------------
	.section	.nv.shared._ZN13group_norm_v214gn_cuda_kernelI6__halfLi320ELi1ELi16ELi80ELi256ELb1ELi16ELi320ELi320ELi4ELb1ELi9ELb0ELb0ENS_16CompileConditionILi1000EEEEEvPT_PKS4_S7_S7_flPfS8_Pj,"aw",@nobits
	.sectionflags	@""
	.align	8
.nv.shared._ZN13group_norm_v214gn_cuda_kernelI6__halfLi320ELi1ELi16ELi80ELi256ELb1ELi16ELi320ELi320ELi4ELb1ELi9ELb0ELb0ENS_16CompileConditionILi1000EEEEEvPT_PKS4_S7_S7_flPfS8_Pj:
	.zero		4256


//--------------------- .nv.shared._ZN13group_norm_v214gn_cuda_kernelI6__halfLi320ELi3ELi16ELi80ELi256ELb1ELi16ELi320ELi320ELi4ELb1ELi21ELb0ELb0ENS_16CompileConditionILi1000EEEEEvPT_PKS4_S7_S7_flPfS8_Pj --------------------------
	.section	.nv.shared._ZN13group_norm_v214gn_cuda_kernelI6__halfLi320ELi3ELi16ELi80ELi256ELb1ELi16ELi320ELi320ELi4ELb1ELi21ELb0ELb0ENS_16CompileConditionILi1000EEEEEvPT_PKS4_S7_S7_flPfS8_Pj,"aw",@nobits
	.sectionflags	@""
	.align	8
.nv.shared._ZN13group_norm_v214gn_cuda_kernelI6__halfLi320ELi3ELi16ELi80ELi256ELb1ELi16ELi320ELi320ELi4ELb1ELi21ELb0ELb0ENS_16CompileConditionILi1000EEEEEvPT_PKS4_S7_S7_flPfS8_Pj:
	.zero		4256


//--------------------- .nv.shared._ZN13group_norm_v214gn_cuda_kernelI6__halfLi320ELi1ELi16ELi80ELi256ELb1ELi32ELi320ELi320ELi4ELb1ELi18ELb0ELb0ENS_16CompileConditionILi1000EEEEEvPT_PKS4_S7_S7_flPfS8_Pj --------------------------
	.section	.nv.shared._ZN13group_norm_v214gn_cuda_kernelI6__halfLi320ELi1ELi16ELi80ELi256ELb1ELi32ELi320ELi320ELi4ELb1ELi18ELb0ELb0ENS_16CompileConditionILi1000EEEEEvPT_PKS4_S7_S7_flPfS8_Pj,"aw",@nobits
	.sectionflags	@""
	.align	8
.nv.shared._ZN13group_norm_v214gn_cuda_kernelI6__halfLi320ELi1ELi16ELi80ELi256ELb1ELi32ELi320ELi320ELi4ELb1ELi18ELb0ELb0ENS_16CompileConditionILi1000EEEEEvPT_PKS4_S7_S7_flPfS8_Pj:
	.zero		4256


//--------------------- .nv.shared._ZN13group_norm_v214gn_cuda_kernelI6__halfLi320ELi3ELi16ELi80ELi256ELb1ELi32ELi320ELi320ELi4ELb1ELi43ELb0ELb0ENS_16CompileConditionILi1000EEEEEvPT_PKS4_S7_S7_flPfS8_Pj --------------------------
	.section	.nv.shared._ZN13group_norm_v214gn_cuda_kernelI6__halfLi320ELi3ELi16ELi80ELi256ELb1ELi32ELi320ELi320ELi4ELb1ELi43ELb0ELb0ENS_16CompileConditionILi1000EEEEEvPT_PKS4_S7_S7_flPfS8_Pj,"aw",@nobits
	.sectionflags	@""
	.align	8
.nv.shared._ZN13group_norm_v214gn_cuda_kernelI6__halfLi320ELi3ELi16ELi80ELi256ELb1ELi32ELi320ELi320ELi4ELb1ELi43ELb0ELb0ENS_16CompileConditionILi1000EEEEEvPT_PKS4_S7_S7_flPfS8_Pj:
	.zero		4256


//--------------------- .nv.shared._ZN13group_norm_v214gn_cuda_kernelI6__halfLi320ELi1ELi16ELi80ELi256ELb1ELi64ELi320ELi320ELi4ELb1ELi37ELb0ELb0ENS_16CompileConditionILi1000EEEEEvPT_PKS4_S7_S7_flPfS8_Pj --------------------------
	.section	.nv.shared._ZN13group_norm_v214gn_cuda_kernelI6__halfLi320ELi1ELi16ELi80ELi256ELb1ELi64ELi320ELi320ELi4ELb1ELi37ELb0ELb0ENS_16CompileConditionILi1000EEEEEvPT_PKS4_S7_S7_flPfS8_Pj,"aw",@nobits
	.sectionflags	@""
	.align	8
.nv.shared._ZN13group_norm_v214gn_cuda_kernelI6__halfLi320ELi1ELi16ELi80ELi256ELb1ELi64ELi320ELi320ELi4ELb1ELi37ELb0ELb0ENS_16CompileConditionILi1000EEEEEvPT_PKS4_S7_S7_flPfS8_Pj:
	.zero		4256


//--------------------- .nv.shared._ZN13group_norm_v214gn_cuda_kernelI6__halfLi320ELi3ELi16ELi80ELi256ELb1ELi64ELi320ELi320ELi4ELb1ELi87ELb0ELb0ENS_16CompileConditionILi1000EEEEEvPT_PKS4_S7_S7_flPfS8_Pj --------------------------
	.section	.nv.shared._ZN13group_norm_v214gn_cuda_kernelI6__halfLi320ELi3ELi16ELi80ELi256ELb1ELi64ELi320ELi320ELi4ELb1ELi87ELb0ELb0ENS_16CompileConditionILi1000EEEEEvPT_PKS4_S7_S7_flPfS8_Pj,"aw",@nobits
	.sectionflags	@""
	.align	8
.nv.shared._ZN13group_norm_v214gn_cuda_kernelI6__halfLi320ELi3ELi16ELi80ELi256ELb1ELi64ELi320ELi320ELi4ELb1ELi87ELb0ELb0ENS_16CompileConditionILi1000EEEEEvPT_PKS4_S7_S7_flPfS8_Pj:
	.zero		4256


//--------------------- .nv.shared._ZN13group_norm_v214gn_cuda_kernelI6__halfLi320ELi1ELi16ELi80ELi256ELb1ELi128ELi320ELi320ELi4ELb1ELi74ELb0ELb0ENS_16CompileConditionILi1000EEEEEvPT_PKS4_S7_S7_flPfS8_Pj --------------------------
	.section	.nv.shared._ZN13group_norm_v214gn_cuda_kernelI6__halfLi320ELi1ELi16ELi80ELi256ELb1ELi128ELi320ELi320ELi4ELb1ELi74ELb0ELb0ENS_16CompileConditionILi1000EEEEEvPT_PKS4_S7_S7_flPfS8_Pj,"aw",@nobits
	.sectionflags	@""
	.align	8
.nv.shared._ZN13group_norm_v214gn_cuda_kernelI6__halfLi320ELi1ELi16ELi80ELi256ELb1ELi128ELi320ELi320ELi4ELb1ELi74ELb0ELb0ENS_16CompileConditionILi1000EEEEEvPT_PKS4_S7_S7_flPfS8_Pj:
	.zero		4256


//--------------------- .nv.shared._ZN13group_norm_v214gn_cuda_kernelI6__halfLi320ELi1ELi16ELi80ELi256ELb1ELi128ELi320ELi320ELi4ELb0ELi74ELb0ELb1ENS_16CompileConditionILi1000EEEEEvPT_PKS4_S7_S7_flPfS8_Pj --------------------------
	.section	.nv.shared._ZN13group_norm_v214gn_cuda_kernelI6__halfLi320ELi1ELi16ELi80ELi256ELb1ELi128ELi320ELi320ELi4ELb0ELi74ELb0ELb1ENS_16CompileConditionILi1000EEEEEvPT_PKS4_S7_S7_flPfS8_Pj,"aw",@nobits
	.sectionflags	@""
	.align	16
.nv.shared._ZN13group_norm_v214gn_cuda_kernelI6__halfLi320ELi1ELi16ELi80ELi256ELb1ELi128ELi320ELi320ELi4ELb0ELi74ELb0ELb1ENS_16CompileConditionILi1000EEEEEvPT_PKS4_S7_S7_flPfS8_Pj:
	.zero		4320


//--------------------- .nv.constant0._ZN13group_norm_v218gn_bwd_cuda_kernelI13__nv_bfloat16Li320ELi3ELi32ELi40ELi256ELb0ELb1ELi4ELi320ELi320ELi4ELb1ELi5ELb0ELb0ELNS_15WgradSyncMethodE2ENS_16CompileConditionILi1000EEEEEvPT_S6_S6_PKS5_S8_S8_S8_PKfflPfPj --------------------------
	.section	.nv.constant0._ZN13group_norm_v218gn_bwd_cuda_kernelI13__nv_bfloat16Li320ELi3ELi32ELi40ELi256ELb0ELb1ELi4ELi320ELi320ELi4ELb1ELi5ELb0ELb0ELNS_15WgradSyncMethodE2ENS_16CompileConditionILi1000EEEEEvPT_S6_S6_PKS5_S8_S8_S8_PKfflPfPj,"a",@progbits
	.sectionflags	@""
	.align	4
.nv.constant0._ZN13group_norm_v218gn_bwd_cuda_kernelI13__nv_bfloat16Li320ELi3ELi32ELi40ELi256ELb0ELb1ELi4ELi320ELi320ELi4ELb1ELi5ELb0ELb0ELNS_15WgradSyncMethodE2ENS_16CompileConditionILi1000EEEEEvPT_S6_S6_PKS5_S8_S8_S8_PKfflPfPj:
	.zero		992


//--------------------- .nv.constant0._ZN13group_norm_v218gn_bwd_cuda_kernelI13__nv_bfloat16Li320ELi1ELi32ELi40ELi256ELb0ELb1ELi8ELi320ELi320ELi4ELb1ELi4ELb0ELb0ELNS_15WgradSyncMethodE3ENS_16CompileConditionILi1000EEEEEvPT_S6_S6_PKS5_S8_S8_S8_PKfflPfPj --------------------------
	.section	.nv.constant0._ZN13group_norm_v218gn_bwd_cuda_kernelI13__nv_bfloat16Li320ELi1ELi32ELi40ELi256ELb0ELb1ELi8ELi320ELi320ELi4ELb1ELi4ELb0ELb0ELNS_15WgradSyncMethodE3ENS_16CompileConditionILi1000EEEEEvPT_S6_S6_PKS5_S8_S8_S8_PKfflPfPj,"a",@progbits
	.sectionflags	@""
	.align	4
.nv.constant0._ZN13group_norm_v218gn_bwd_cuda_kernelI13__nv_bfloat16Li320ELi1ELi32ELi40ELi256ELb0ELb1ELi8ELi320ELi320ELi4ELb1ELi4ELb0ELb0ELNS_15WgradSyncMethodE3ENS_16CompileConditionILi1000EEEEEvPT_S6_S6_PKS5_S8_S8_S8_PKfflPfPj:
	.zero		992


//--------------------- .nv.constant0._ZN13group_norm_v218gn_bwd_cuda_kernelI13__nv_bfloat16Li320ELi3ELi32ELi40ELi256ELb0ELb1ELi8ELi320ELi320ELi4ELb1ELi8ELb0ELb0ELNS_15WgradSyncMethodE3ENS_16CompileConditionILi1000EEEEEvPT_S6_S6_PKS5_S8_S8_S8_PKfflPfPj --------------------------
	.section	.nv.constant0._ZN13group_norm_v218gn_bwd_cuda_kernelI13__nv_bfloat16Li320ELi3ELi32ELi40ELi256ELb0ELb1ELi8ELi320ELi320ELi4ELb1ELi8ELb0ELb0ELNS_15WgradSyncMethodE3ENS_16CompileConditionILi1000EEEEEvPT_S6_S6_PKS5_S8_S8_S8_PKfflPfPj,"a",@progbits
	.sectionflags	@""
	.align	4
.nv.constant0._ZN13group_norm_v218gn_bwd_cuda_kernelI13__nv_bfloat16Li320ELi3ELi32ELi40ELi256ELb0ELb1ELi8ELi320ELi320ELi4ELb1ELi8ELb0ELb0ELNS_15WgradSyncMethodE3ENS_16CompileConditionILi1000EEEEEvPT_S6_S6_PKS5_S8_S8_S8_PKfflPfPj:
	.zero		992


//--------------------- .nv.constant0._ZN13group_norm_v218gn_bwd_cuda_kernelI13__nv_bfloat16Li320ELi1ELi32ELi40ELi256ELb0ELb1ELi16ELi320ELi320ELi4ELb1ELi8ELb0ELb0ELNS_15WgradSyncMethodE3ENS_16CompileConditionILi1000EEEEEvPT_S6_S6_PKS5_S8_S8_S8_PKfflPfPj --------------------------
	.section	.nv.constant0._ZN13group_norm_v218gn_bwd_cuda_kernelI13__nv_bfloat16Li320ELi1ELi32ELi40ELi256ELb0ELb1ELi16ELi320ELi320ELi4ELb1ELi8ELb0ELb0ELNS_15WgradSyncMethodE3ENS_16CompileConditionILi1000EEEEEvPT_S6_S6_PKS5_S8_S8_S8_PKfflPfPj,"a",@progbits
	.sectionflags	@""
	.align	4
.nv.constant0._ZN13group_norm_v218gn_bwd_cuda_kernelI13__nv_bfloat16Li320ELi1ELi32ELi40ELi256ELb0ELb1ELi16ELi320ELi320ELi4ELb1ELi8ELb0ELb0ELNS_15WgradSyncMethodE3ENS_16CompileConditionILi1000EEEEEvPT_S6_S6_PKS5_S8_S8_S8_PKfflPfPj:
	.zero		992


//--------------------- .nv.constant0._ZN13group_norm_v218gn_bwd_cuda_kernelI13__nv_bfloat16Li320ELi3ELi32ELi40ELi256ELb0ELb1ELi16ELi320ELi320ELi4ELb1ELi20ELb0ELb0ELNS_15WgradSyncMethodE3ENS_16CompileConditionILi1000EEEEEvPT_S6_S6_PKS5_S8_S8_S8_PKfflPfPj --------------------------
	.section	.nv.constant0._ZN13group_norm_v218gn_bwd_cuda_kernelI13__nv_bfloat16Li320ELi3ELi32ELi40ELi256ELb0ELb1ELi16ELi320ELi320ELi4ELb1ELi20ELb0ELb0ELNS_15WgradSyncMethodE3ENS_16CompileConditionILi1000EEEEEvPT_S6_S6_PKS5_S8_S8_S8_PKfflPfPj,"a",@progbits
	.sectionflags	@""
	.align	4
.nv.constant0._ZN13group_norm_v218gn_bwd_cuda_kernelI13__nv_bfloat16Li320ELi3ELi32ELi40ELi256ELb0ELb1ELi16ELi320ELi320ELi4ELb1ELi20ELb0ELb0ELNS_15WgradSyncMethodE3ENS_16CompileConditionILi1000EEEEEvPT_S6_S6_PKS5_S8_S8_S8_PKfflPfPj:
	.zero		992


//--------------------- .nv.constant0._ZN13group_norm_v218gn_bwd_cuda_kernelI13__nv_bfloat16Li320ELi1ELi32ELi40ELi256ELb0ELb1ELi32ELi320ELi320ELi4ELb1ELi16ELb0ELb0ELNS_15WgradSyncMethodE3ENS_16CompileConditionILi1000EEEEEvPT_S6_S6_PKS5_S8_S8_S8_PKfflPfPj --------------------------
	.section	.nv.constant0._ZN13group_norm_v218gn_bwd_cuda_kernelI13__nv_bfloat16Li320ELi1ELi32ELi40ELi256ELb0ELb1ELi32ELi320ELi320ELi4ELb1ELi16ELb0ELb0ELNS_15WgradSyncMethodE3ENS_16CompileConditionILi1000EEEEEvPT_S6_S6_PKS5_S8_S8_S8_PKfflPfPj,"a",@progbits
	.sectionflags	@""
	.align	4
.nv.constant0._ZN13group_norm_v218gn_bwd_cuda_kernelI13__nv_bfloat16Li320ELi1ELi32ELi40ELi256ELb0ELb1ELi32ELi320ELi320ELi4ELb1ELi16ELb0ELb0ELNS_15WgradSyncMethodE3ENS_16CompileConditionILi1000EEEEEvPT_S6_S6_PKS5_S8_S8_S8_PKfflPfPj:
	.zero		992


//--------------------- .nv.constant0._ZN13group_norm_v218gn_bwd_cuda_kernelI13__nv_bfloat16Li320ELi1ELi32ELi40ELi256ELb0ELb1ELi64ELi320ELi320ELi4ELb1ELi36ELb0ELb0ELNS_15WgradSyncMethodE3ENS_16CompileConditionILi1000EEEEEvPT_S6_S6_PKS5_S8_S8_S8_PKfflPfPj --------------------------
	.section	.nv.constant0._ZN13group_norm_v218gn_bwd_cuda_kernelI13__nv_bfloat16Li320ELi1ELi32ELi40ELi256ELb0ELb1ELi64ELi320ELi320ELi4ELb1ELi36ELb0ELb0ELNS_15WgradSyncMethodE3ENS_16CompileConditionILi1000EEEEEvPT_S6_S6_PKS5_S8_S8_S8_PKfflPfPj,"a",@progbits
	.sectionflags	@""
	.align	4
.nv.constant0._ZN13group_norm_v218gn_bwd_cuda_kernelI13__nv_bfloat16Li320ELi1ELi32ELi40ELi256ELb0ELb1ELi64ELi320ELi320ELi4ELb1ELi36ELb0ELb0ELNS_15WgradSyncMethodE3ENS_16CompileConditionILi1000EEEEEvPT_S6_S6_PKS5_S8_S8_S8_PKfflPfPj:
	.zero		992


//--------------------- .nv.constant0._ZN13group_norm_v218gn_bwd_cuda_kernelI13__nv_bfloat16Li320ELi3ELi32ELi40ELi256ELb0ELb1ELi32ELi320ELi320ELi4ELb1ELi40ELb0ELb0ELNS_15WgradSyncMethodE3ENS_16CompileConditionILi1000EEEEEvPT_S6_S6_PKS5_S8_S8_S8_PKfflPfPj --------------------------
	.section	.nv.constant0._ZN13group_norm_v218gn_bwd_cuda_kernelI13__nv_bfloat16Li320ELi3ELi32ELi40ELi256ELb0ELb1ELi32ELi320ELi320ELi4ELb1ELi40ELb0ELb0ELNS_15WgradSyncMethodE3ENS_16CompileConditionILi1000EEEEEvPT_S6_S6_PKS5_S8_S8_S8_PKfflPfPj,"a",@progbits
	.sectionflags	@""
	.align	4
.nv.constant0._ZN13group_norm_v218gn_bwd_cuda_kernelI13__nv_bfloat16Li320ELi3ELi32ELi40ELi256ELb0ELb1ELi32ELi320ELi320ELi4ELb1ELi40ELb0ELb0ELNS_15WgradSyncMethodE3ENS_16CompileConditionILi1000EEEEEvPT_S6_S6_PKS5_S8_S8_S8_PKfflPfPj:
	.zero		992


//--------------------- .nv.constant0._ZN13group_norm_v218gn_bwd_cuda_kernelI13__nv_bfloat16Li320ELi2ELi32ELi40ELi256ELb0ELb1ELi32ELi320ELi320ELi4ELb1ELi36ELb0ELb0ELNS_15WgradSyncMethodE3ENS_16CompileConditionILi1000EEEEEvPT_S6_S6_PKS5_S8_S8_S8_PKfflPfPj --------------------------
	.section	.nv.constant0._ZN13group_norm_v218gn_bwd_cuda_kernelI13__nv_bfloat16Li320ELi2ELi32ELi40ELi256ELb0ELb1ELi32ELi320ELi320ELi4ELb1ELi36ELb0ELb0ELNS_15WgradSyncMethodE3ENS_16CompileConditionILi1000EEEEEvPT_S6_S6_PKS5_S8_S8_S8_PKfflPfPj,"a",@progbits
	.sectionflags	@""
	.align	4
.nv.constant0._ZN13group_norm_v218gn_bwd_cuda_kernelI13__nv_bfloat16Li320ELi2ELi32ELi40ELi256ELb0ELb1ELi32ELi320ELi320ELi4ELb1ELi36ELb0ELb0ELNS_15WgradSyncMethodE3ENS_16CompileConditionILi1000EEEEEvPT_S6_S6_PKS5_S8_S8_S8_PKfflPfPj:
	.zero		992


//--------------------- .nv.constant0._ZN13group_norm_v218gn_bwd_cuda_kernelI13__nv_bfloat16Li320ELi3ELi16ELi80ELi256ELb1ELb1ELi4ELi320ELi320ELi4ELb1ELi5ELb0ELb0ELNS_15WgradSyncMethodE2ENS_16CompileConditionILi1000EEEEEvPT_S6_S6_PKS5_S8_S8_S8_PKfflPfPj --------------------------
	.section	.nv.constant0._ZN13group_norm_v218gn_bwd_cuda_kernelI13__nv_bfloat16Li320ELi3ELi16ELi80ELi256ELb1ELb1ELi4ELi320ELi320ELi4ELb1ELi5ELb0ELb0ELNS_15WgradSyncMethodE2ENS_16CompileConditionILi1000EEEEEvPT_S6_S6_PKS5_S8_S8_S8_PKfflPfPj,"a",@progbits
	.sectionflags	@""
	.align	4
.nv.constant0._ZN13group_norm_v218gn_bwd_cuda_kernelI13__nv_bfloat16Li320ELi3ELi16ELi80ELi256ELb1ELb1ELi4ELi320ELi320ELi4ELb1ELi5ELb0ELb0ELNS_15WgradSyncMethodE2ENS_16CompileConditionILi1000EEEEEvPT_S6_S6_PKS5_S8_S8_S8_PKfflPfPj:
	.zero		992


//--------------------- .nv.constant0._ZN13group_norm_v218gn_bwd_cuda_kernelI13__nv_bfloat16Li320ELi1ELi16ELi80ELi256ELb1ELb1ELi8ELi320ELi320ELi4ELb1ELi4ELb0ELb0ELNS_15WgradSyncMethodE3ENS_16CompileConditionILi1000EEEEEvPT_S6_S6_PKS5_S8_S8_S8_PKfflPfPj --------------------------
	.section	.nv.constant0._ZN13group_norm_v218gn_bwd_cuda_kernelI13__nv_bfloat16Li320ELi1ELi16ELi80ELi256ELb1ELb1ELi8ELi320ELi320ELi4ELb1ELi4ELb0ELb0ELNS_15WgradSyncMethodE3ENS_16CompileConditionILi1000EEEEEvPT_S6_S6_PKS5_S8_S8_S8_PKfflPfPj,"a",@progbits
	.sectionflags	@""
	.align	4
.nv.constant0._ZN13group_norm_v218gn_bwd_cuda_kernelI13__nv_bfloat16Li320ELi1ELi16ELi80ELi256ELb1ELb1ELi8ELi320ELi320ELi4ELb1ELi4ELb0ELb0ELNS_15WgradSyncMethodE3ENS_16CompileConditionILi1000EEEEEvPT_S6_S6_PKS5_S8_S8_S8_PKfflPfPj:
	.zero		992


//--------------------- .nv.constant0._ZN13group_norm_v218gn_bwd_cuda_kernelI13__nv_bfloat16Li320ELi3ELi16ELi80ELi256ELb1ELb1ELi8ELi320ELi320ELi4ELb1ELi8ELb0ELb0ELNS_15WgradSyncMethodE3ENS_16CompileConditionILi1000EEEEEvPT_S6_S6_PKS5_S8_S8_S8_PKfflPfPj --------------------------
	.section	.nv.constant0._ZN13group_norm_v218gn_bwd_cuda_kernelI13__nv_bfloat16Li320ELi3ELi16ELi80ELi256ELb1ELb1ELi8ELi320ELi320ELi4ELb1ELi8ELb0ELb0ELNS_15WgradSyncMethodE3ENS_16CompileConditionILi1000EEEEEvPT_S6_S6_PKS5_S8_S8_S8_PKfflPfPj,"a",@progbits
	.sectionflags	@""
	.align	4
.nv.constant0._ZN13group_norm_v218gn_bwd_cuda_kernelI13__nv_bfloat16Li320ELi3ELi16ELi80ELi256ELb1ELb1ELi8ELi320ELi320ELi4ELb1ELi8ELb0ELb0ELNS_15WgradSyncMethodE3ENS_16CompileConditionILi1000EEEEEvPT_S6_S6_PKS5_S8_S8_S8_PKfflPfPj:
	.zero		992


//--------------------- .nv.constant0._ZN13group_norm_v218gn_bwd_cuda_kernelI13__nv_bfloat16Li320ELi1ELi16ELi80ELi256ELb1ELb1ELi16ELi320ELi320ELi4ELb1ELi8ELb0ELb0ELNS_15WgradSyncMethodE3ENS_16CompileConditionILi1000EEEEEvPT_S6_S6_PKS5_S8_S8_S8_PKfflPfPj --------------------------
	.section	.nv.constant0._ZN13group_norm_v218gn_bwd_cuda_kernelI13__nv_bfloat16Li320ELi1ELi16ELi80ELi256ELb1ELb1ELi16ELi320ELi320ELi4ELb1ELi8ELb0ELb0ELNS_15WgradSyncMethodE3ENS_16CompileConditionILi1000EEEEEvPT_S6_S6_PKS5_S8_S8_S8_PKfflPfPj,"a",@progbits
	.sectionflags	@""
	.align	4
.nv.constant0._ZN13group_norm_v218gn_bwd_cuda_kernelI13__nv_bfloat16Li320ELi1ELi16ELi80ELi256ELb1ELb1ELi16ELi320ELi320ELi4ELb1ELi8ELb0ELb0ELNS_15WgradSyncMethodE3ENS_16CompileConditionILi1000EEEEEvPT_S6_S6_PKS5_S8_S8_S8_PKfflPfPj:
	.zero		992


//--------------------- .nv.constant0._ZN13group_norm_v218gn_bwd_cuda_kernelI13__nv_bfloat16Li320ELi3ELi16ELi80ELi256ELb1ELb1ELi16ELi320ELi320ELi4ELb1ELi20ELb0ELb0ELNS_15WgradSyncMethodE3ENS_16CompileConditionILi1000EEEEEvPT_S6_S6_PKS5_S8_S8_S8_PKfflPfPj --------------------------
	.section	.nv.constant0._ZN13group_norm_v218gn_bwd_cuda_kernelI13__nv_bfloat16Li320ELi3ELi16ELi80ELi256ELb1ELb1ELi16ELi320ELi320ELi4ELb1ELi20ELb0ELb0ELNS_15WgradSyncMethodE3ENS_16CompileConditionILi1000EEEEEvPT_S6_S6_PKS5_S8_S8_S8_PKfflPfPj,"a",@progbits
	.sectionflags	@""
	.align	4
.nv.constant0._ZN13group_norm_v218gn_bwd_cuda_kernelI13__nv_bfloat16Li320ELi3ELi16ELi80ELi256ELb1ELb1ELi16ELi320ELi320ELi4ELb1ELi20ELb0ELb0ELNS_15WgradSyncMethodE3ENS_16CompileConditionILi1000EEEEEvPT_S6_S6_PKS5_S8_S8_S8_PKfflPfPj:
	.zero		992


//--------------------- .nv.constant0._ZN13group_norm_v218gn_bwd_cuda_kernelI13__nv_bfloat16Li320ELi1ELi16ELi80ELi256ELb1ELb1ELi32ELi320ELi320ELi4ELb1ELi16ELb0ELb0ELNS_15WgradSyncMethodE3ENS_16CompileConditionILi1000EEEEEvPT_S6_S6_PKS5_S8_S8_S8_PKfflPfPj --------------------------
	.section	.nv.constant0._ZN13group_norm_v218gn_bwd_cuda_kernelI13__nv_bfloat16Li320ELi1ELi16ELi80ELi256ELb1ELb1ELi32ELi320ELi320ELi4ELb1ELi16ELb0ELb0ELNS_15WgradSyncMethodE3ENS_16CompileConditionILi1000EEEEEvPT_S6_S6_PKS5_S8_S8_S8_PKfflPfPj,"a",@progbits
	.sectionflags	@""
	.align	4
.nv.constant0._ZN13group_norm_v218gn_bwd_cuda_kernelI13__nv_bfloat16Li320ELi1ELi16ELi80ELi256ELb1ELb1ELi32ELi320ELi320ELi4ELb1ELi16ELb0ELb0ELNS_15WgradSyncMethodE3ENS_16CompileConditionILi1000EEEEEvPT_S6_S6_PKS5_S8_S8_S8_PKfflPfPj:
	.zero		992


//--------------------- .nv.constant0._ZN13group_norm_v218gn_bwd_cuda_kernelI13__nv_bfloat16Li320ELi1ELi16ELi80ELi256ELb1ELb1ELi64ELi320ELi320ELi4ELb1ELi36ELb0ELb0ELNS_15WgradSyncMethodE3ENS_16CompileConditionILi1000EEEEEvPT_S6_S6_PKS5_S8_S8_S8_PKfflPfPj --------------------------
	.section	.nv.constant0._ZN13group_norm_v218gn_bwd_cuda_kernelI13__nv_bfloat16Li320ELi1ELi16ELi80ELi256ELb1ELb1ELi64ELi320ELi320ELi4ELb1ELi36ELb0ELb0ELNS_15WgradSyncMethodE3ENS_16CompileConditionILi1000EEEEEvPT_S6_S6_PKS5_S8_S8_S8_PKfflPfPj,"a",@progbits
	.sectionflags	@""
	.align	4
.nv.constant0._ZN13group_norm_v218gn_bwd_cuda_kernelI13__nv_bfloat16Li320ELi1ELi16ELi80ELi256ELb1ELb1ELi64ELi320ELi320ELi4ELb1ELi36ELb0ELb0ELNS_15WgradSyncMethodE3ENS_16CompileConditionILi1000EEEEEvPT_S6_S6_PKS5_S8_S8_S8_PKfflPfPj:
	.zero		992


//--------------------- .nv.constant0._ZN13group_norm_v218gn_bwd_cuda_kernelI13__nv_bfloat16Li320ELi3ELi16ELi80ELi256ELb1ELb1ELi32ELi320ELi320ELi4ELb1ELi40ELb0ELb0ELNS_15WgradSyncMethodE3ENS_16CompileConditionILi1000EEEEEvPT_S6_S6_PKS5_S8_S8_S8_PKfflPfPj --------------------------
	.section	.nv.constant0._ZN13group_norm_v218gn_bwd_cuda_kernelI13__nv_bfloat16Li320ELi3ELi16ELi80ELi256ELb1ELb1ELi32ELi320ELi320ELi4ELb1ELi40ELb0ELb0ELNS_15WgradSyncMethodE3ENS_16CompileConditionILi1000EEEEEvPT_S6_S6_PKS5_S8_S8_S8_PKfflPfPj,"a",@progbits
	.sectionflags	@""
	.align	4
.nv.constant0._ZN13group_norm_v218gn_bwd_cuda_kernelI13__nv_bfloat16Li320ELi3ELi16ELi80ELi256ELb1ELb1ELi32ELi320ELi320ELi4ELb1ELi40ELb0ELb0ELNS_15WgradSyncMethodE3ENS_16CompileConditionILi1000EEEEEvPT_S6_S6_PKS5_S8_S8_S8_PKfflPfPj:
	.zero		992


//--------------------- .nv.constant0._ZN13group_norm_v218gn_bwd_cuda_kernelI13__nv_bfloat16Li320ELi2ELi16ELi80ELi256ELb1ELb1ELi32ELi320ELi320ELi4ELb1ELi36ELb0ELb0ELNS_15WgradSyncMethodE3ENS_16CompileConditionILi1000EEEEEvPT_S6_S6_PKS5_S8_S8_S8_PKfflPfPj --------------------------
	.section	.nv.constant0._ZN13group_norm_v218gn_bwd_cuda_kernelI13__nv_bfloat16Li320ELi2ELi16ELi80ELi256ELb1ELb1ELi32ELi320ELi320ELi4ELb1ELi36ELb0ELb0ELNS_15WgradSyncMethodE3ENS_16CompileConditionILi1000EEEEEvPT_S6_S6_PKS5_S8_S8_S8_PKfflPfPj,"a",@progbits
	.sectionflags	@""
	.align	4
.nv.constant0._ZN13group_norm_v218gn_bwd_cuda_kernelI13__nv_bfloat16Li320ELi2ELi16ELi80ELi256ELb1ELb1ELi32ELi320ELi320ELi4ELb1ELi36ELb0ELb0ELNS_15WgradSyncMethodE3ENS_16CompileConditionILi1000EEEEEvPT_S6_S6_PKS5_S8_S8_S8_PKfflPfPj:
	.zero		992


//--------------------- .nv.constant0._ZN13group_norm_v214gn_cuda_kernelI13__nv_bfloat16Li320ELi1ELi32ELi40ELi256ELb0ELi256ELi40ELi40ELi4ELb0ELi116ELb0ELb0ENS_16CompileConditionILi1000EEEEEvPT_PKS4_S7_S7_flPfS8_Pj --------------------------
	.section	.nv.constant0._ZN13group_norm_v214gn_cuda_kernelI13__nv_bfloat16Li320ELi1ELi32ELi40ELi256ELb0ELi256ELi40ELi40ELi4ELb0ELi116ELb0ELb0ENS_16CompileConditionILi1000EEEEEvPT_PKS4_S7_S7_flPfS8_Pj,"a",@progbits
	.sectionflags	@""
	.align	4
.nv.constant0._ZN13group_norm_v214gn_cuda_kernelI13__nv_bfloat16Li320ELi1ELi32ELi40ELi256ELb0ELi256ELi40ELi40ELi4ELb0ELi116ELb0ELb0ENS_16CompileConditionILi1000EEEEEvPT_PKS4_S7_S7_flPfS8_Pj:
	.zero		968


//--------------------- .nv.constant0._ZN13group_norm_v214gn_cuda_kernelI13__nv_bfloat16Li320ELi1ELi32ELi40ELi256ELb0ELi256ELi40ELi40ELi4ELb0ELi148ELb0ELb0ENS_16CompileConditionILi1000EEEEEvPT_PKS4_S7_S7_flPfS8_Pj --------------------------
	.section	.nv.constant0._ZN13group_norm_v214gn_cuda_kernelI13__nv_bfloat16Li320ELi1ELi32ELi40ELi256ELb0ELi256ELi40ELi40ELi4ELb0ELi148ELb0ELb0ENS_16CompileConditionILi1000EEEEEvPT_PKS4_S7_S7_flPfS8_Pj,"a",@progbits
	.sectionflags	@""
	.align	4
.nv.constant0._ZN13group_norm_v214gn_cuda_kernelI13__nv_bfloat16Li320ELi1ELi32ELi40ELi256ELb0ELi256ELi40ELi40ELi4ELb0ELi148ELb0ELb0ENS_16CompileConditionILi1000EEEEEvPT_PKS4_S7_S7_flPfS8_Pj:
	.zero		968


//--------------------- .nv.constant0._ZN13group_norm_v214gn_cuda_kernelI13__nv_bfloat16Li320ELi3ELi16ELi80ELi256ELb1ELi4ELi320ELi320ELi4ELb1ELi5ELb0ELb0ENS_16CompileConditionILi1000EEEEEvPT_PKS4_S7_S7_flPfS8_Pj --------------------------
	.section	.nv.constant0._ZN13group_norm_v214gn_cuda_kernelI13__nv_bfloat16Li320ELi3ELi16ELi80ELi256ELb1ELi4ELi320ELi320ELi4ELb1ELi5ELb0ELb0ENS_16CompileConditionILi1000EEEEEvPT_PKS4_S7_S7_flPfS8_Pj,"a",@progbits
	.sectionflags	@""
	.align	4
.nv.constant0._ZN13group_norm_v214gn_cuda_kernelI13__nv_bfloat16Li320ELi3ELi16ELi80ELi256ELb1ELi4ELi320ELi320ELi4ELb1ELi5ELb0ELb0ENS_16CompileConditionILi1000EEEEEvPT_PKS4_S7_S7_flPfS8_Pj:
	.zero		968


//--------------------- .nv.constant0._ZN13group_norm_v214gn_cuda_kernelI13__nv_bfloat16Li320ELi1ELi16ELi80ELi256ELb1ELi8ELi320ELi320ELi4ELb1ELi4ELb0ELb0ENS_16CompileConditionILi1000EEEEEvPT_PKS4_S7_S7_flPfS8_Pj --------------------------
	.section	.nv.constant0._ZN13group_norm_v214gn_cuda_kernelI13__nv_bfloat16Li320ELi1ELi16ELi80ELi256ELb1ELi8ELi320ELi320ELi4ELb1ELi4ELb0ELb0ENS_16CompileConditionILi1000EEEEEvPT_PKS4_S7_S7_flPfS8_Pj,"a",@progbits
	.sectionflags	@""
	.align	4
.nv.constant0._ZN13group_norm_v214gn_cuda_kernelI13__nv_bfloat16Li320ELi1ELi16ELi80ELi256ELb1ELi8ELi320ELi320ELi4ELb1ELi4ELb0ELb0ENS_16CompileConditionILi1000EEEEEvPT_PKS4_S7_S7_flPfS8_Pj:
	.zero		968


//--------------------- .nv.constant0._ZN13group_norm_v214gn_cuda_kernelI13__nv_bfloat16Li320ELi3ELi16ELi80ELi256ELb1ELi8ELi320ELi320ELi4ELb1ELi10ELb0ELb0ENS_16CompileConditionILi1000EEEEEvPT_PKS4_S7_S7_flPfS8_Pj --------------------------
	.section	.nv.constant0._ZN13group_norm_v214gn_cuda_kernelI13__nv_bfloat16Li320ELi3ELi16ELi80ELi256ELb1ELi8ELi320ELi320ELi4ELb1ELi10ELb0ELb0ENS_16CompileConditionILi1000EEEEEvPT_PKS4_S7_S7_flPfS8_Pj,"a",@progbits
	.sectionflags	@""
	.align	4
.nv.constant0._ZN13group_norm_v214gn_cuda_kernelI13__nv_bfloat16Li320ELi3ELi16ELi80ELi256ELb1ELi8ELi320ELi320ELi4ELb1ELi10ELb0ELb0ENS_16CompileConditionILi1000EEEEEvPT_PKS4_S7_S7_flPfS8_Pj:
	.zero		968


//--------------------- .nv.constant0._ZN13group_norm_v214gn_cuda_kernelI13__nv_bfloat16Li320ELi1ELi16ELi80ELi256ELb1ELi16ELi320ELi320ELi4ELb1ELi9ELb0ELb0ENS_16CompileConditionILi1000EEEEEvPT_PKS4_S7_S7_flPfS8_Pj --------------------------
	.section	.nv.constant0._ZN13group_norm_v214gn_cuda_kernelI13__nv_bfloat16Li320ELi1ELi16ELi80ELi256ELb1ELi16ELi320ELi320ELi4ELb1ELi9ELb0ELb0ENS_16CompileConditionILi1000EEEEEvPT_PKS4_S7_S7_flPfS8_Pj,"a",@progbits
	.sectionflags	@""
	.align	4
.nv.constant0._ZN13group_norm_v214gn_cuda_kernelI13__nv_bfloat16Li320ELi1ELi16ELi80ELi256ELb1ELi16ELi320ELi320ELi4ELb1ELi9ELb0ELb0ENS_16CompileConditionILi1000EEEEEvPT_PKS4_S7_S7_flPfS8_Pj:
	.zero		968


//--------------------- .nv.constant0._ZN13group_norm_v214gn_cuda_kernelI13__nv_bfloat16Li320ELi3ELi16ELi80ELi256ELb1ELi16ELi320ELi320ELi4ELb1ELi21ELb0ELb0ENS_16CompileConditionILi1000EEEEEvPT_PKS4_S7_S7_flPfS8_Pj --------------------------
	.section	.nv.constant0._ZN13group_norm_v214gn_cuda_kernelI13__nv_bfloat16Li320ELi3ELi16ELi80ELi256ELb1ELi16ELi320ELi320ELi4ELb1ELi21ELb0ELb0ENS_16CompileConditionILi1000EEEEEvPT_PKS4_S7_S7_flPfS8_Pj,"a",@progbits
	.sectionflags	@""
	.align	4
.nv.constant0._ZN13group_norm_v214gn_cuda_kernelI13__nv_bfloat16Li320ELi3ELi16ELi80ELi256ELb1ELi16ELi320ELi320ELi4ELb1ELi21ELb0ELb0ENS_16CompileConditionILi1000EEEEEvPT_PKS4_S7_S7_flPfS8_Pj:
	.zero		968


//--------------------- .nv.constant0._ZN13group_norm_v214gn_cuda_kernelI13__nv_bfloat16Li320ELi1ELi16ELi80ELi256ELb1ELi32ELi320ELi320ELi4ELb1ELi18ELb0ELb0ENS_16CompileConditionILi1000EEEEEvPT_PKS4_S7_S7_flPfS8_Pj --------------------------
	.section	.nv.constant0._ZN13group_norm_v214gn_cuda_kernelI13__nv_bfloat16Li320ELi1ELi16ELi80ELi256ELb1ELi32ELi320ELi320ELi4ELb1ELi18ELb0ELb0ENS_16CompileConditionILi1000EEEEEvPT_PKS4_S7_S7_flPfS8_Pj,"a",@progbits
	.sectionflags	@""
	.align	4
.nv.constant0._ZN13group_norm_v214gn_cuda_kernelI13__nv_bfloat16Li320ELi1ELi16ELi80ELi256ELb1ELi32ELi320ELi320ELi4ELb1ELi18ELb0ELb0ENS_16CompileConditionILi1000EEEEEvPT_PKS4_S7_S7_flPfS8_Pj:
	.zero		968


//--------------------- .nv.constant0._ZN13group_norm_v214gn_cuda_kernelI13__nv_bfloat16Li320ELi3ELi16ELi80ELi256ELb1ELi32ELi320ELi320ELi4ELb1ELi43ELb0ELb0ENS_16CompileConditionILi1000EEEEEvPT_PKS4_S7_S7_flPfS8_Pj --------------------------
	.section	.nv.constant0._ZN13group_norm_v214gn_cuda_kernelI13__nv_bfloat16Li320ELi3ELi16ELi80ELi256ELb1ELi32ELi320ELi320ELi4ELb1ELi43ELb0ELb0ENS_16CompileConditionILi1000EEEEEvPT_PKS4_S7_S7_flPfS8_Pj,"a",@progbits
	.sectionflags	@""
	.align	4
.nv.constant0._ZN13group_norm_v214gn_cuda_kernelI13__nv_bfloat16Li320ELi3ELi16ELi80ELi256ELb1ELi32ELi320ELi320ELi4ELb1ELi43ELb0ELb0ENS_16CompileConditionILi1000EEEEEvPT_PKS4_S7_S7_flPfS8_Pj:
	.zero		968


//--------------------- .nv.constant0._ZN13group_norm_v214gn_cuda_kernelI13__nv_bfloat16Li320ELi1ELi16ELi80ELi256ELb1ELi64ELi320ELi320ELi4ELb1ELi37ELb0ELb0ENS_16CompileConditionILi1000EEEEEvPT_PKS4_S7_S7_flPfS8_Pj --------------------------
	.section	.nv.constant0._ZN13group_norm_v214gn_cuda_kernelI13__nv_bfloat16Li320ELi1ELi16ELi80ELi256ELb1ELi64ELi320ELi320ELi4ELb1ELi37ELb0ELb0ENS_16CompileConditionILi1000EEEEEvPT_PKS4_S7_S7_flPfS8_Pj,"a",@progbits
	.sectionflags	@""
	.align	4
.nv.constant0._ZN13group_norm_v214gn_cuda_kernelI13__nv_bfloat16Li320ELi1ELi16ELi80ELi256ELb1ELi64ELi320ELi320ELi4ELb1ELi37ELb0ELb0ENS_16CompileConditionILi1000EEEEEvPT_PKS4_S7_S7_flPfS8_Pj:
	.zero		968


//--------------------- .nv.constant0._ZN13group_norm_v214gn_cuda_kernelI13__nv_bfloat16Li320ELi3ELi16ELi80ELi256ELb1ELi64ELi320ELi320ELi4ELb1ELi87ELb0ELb0ENS_16CompileConditionILi1000EEEEEvPT_PKS4_S7_S7_flPfS8_Pj --------------------------
	.section	.nv.constant0._ZN13group_norm_v214gn_cuda_kernelI13__nv_bfloat16Li320ELi3ELi16ELi80ELi256ELb1ELi64ELi320ELi320ELi4ELb1ELi87ELb0ELb0ENS_16CompileConditionILi1000EEEEEvPT_PKS4_S7_S7_flPfS8_Pj,"a",@progbits
	.sectionflags	@""
	.align	4
.nv.constant0._ZN13group_norm_v214gn_cuda_kernelI13__nv_bfloat16Li320ELi3ELi16ELi80ELi256ELb1ELi64ELi320ELi320ELi4ELb1ELi87ELb0ELb0ENS_16CompileConditionILi1000EEEEEvPT_PKS4_S7_S7_flPfS8_Pj:
	.zero		968


//--------------------- .nv.constant0._ZN13group_norm_v214gn_cuda_kernelI13__nv_bfloat16Li320ELi1ELi16ELi80ELi256ELb1ELi128ELi320ELi320ELi4ELb1ELi74ELb0ELb0ENS_16CompileConditionILi1000EEEEEvPT_PKS4_S7_S7_flPfS8_Pj --------------------------
	.section	.nv.constant0._ZN13group_norm_v214gn_cuda_kernelI13__nv_bfloat16Li320ELi1ELi16ELi80ELi256ELb1ELi128ELi320ELi320ELi4ELb1ELi74ELb0ELb0ENS_16CompileConditionILi1000EEEEEvPT_PKS4_S7_S7_flPfS8_Pj,"a",@progbits
	.sectionflags	@""
	.align	4
.nv.constant0._ZN13group_norm_v214gn_cuda_kernelI13__nv_bfloat16Li320ELi1ELi16ELi80ELi256ELb1ELi128ELi320ELi320ELi4ELb1ELi74ELb0ELb0ENS_16CompileConditionILi1000EEEEEvPT_PKS4_S7_S7_flPfS8_Pj:
	.zero		968


//--------------------- .nv.constant0._ZN13group_norm_v214gn_cuda_kernelI13__nv_bfloat16Li320ELi1ELi16ELi80ELi256ELb1ELi128ELi320ELi320ELi4ELb0ELi74ELb0ELb1ENS_16CompileConditionILi1000EEEEEvPT_PKS4_S7_S7_flPfS8_Pj --------------------------
	.section	.nv.constant0._ZN13group_norm_v214gn_cuda_kernelI13__nv_bfloat16Li320ELi1ELi16ELi80ELi256ELb1ELi128ELi320ELi320ELi4ELb0ELi74ELb0ELb1ENS_16CompileConditionILi1000EEEEEvPT_PKS4_S7_S7_flPfS8_Pj,"a",@progbits
	.sectionflags	@""
	.align	4
.nv.constant0._ZN13group_norm_v214gn_cuda_kernelI13__nv_bfloat16Li320ELi1ELi16ELi80ELi256ELb1ELi128ELi320ELi320ELi4ELb0ELi74ELb0ELb1ENS_16CompileConditionILi1000EEEEEvPT_PKS4_S7_S7_flPfS8_Pj:
	.zero		968


//--------------------- .nv.constant0._ZN13group_norm_v218gn_bwd_cuda_kernelI6__halfLi320ELi3ELi32ELi40ELi256ELb0ELb1ELi4ELi320ELi320ELi4ELb1ELi5ELb0ELb0ELNS_15WgradSyncMethodE2ENS_16CompileConditionILi1000EEEEEvPT_S6_S6_PKS5_S8_S8_S8_PKfflPfPj --------------------------
	.section	.nv.constant0._ZN13group_norm_v218gn_bwd_cuda_kernelI6__halfLi320ELi3ELi32ELi40ELi256ELb0ELb1ELi4ELi320ELi320ELi4ELb1ELi5ELb0ELb0ELNS_15WgradSyncMethodE2ENS_16CompileConditionILi1000EEEEEvPT_S6_S6_PKS5_S8_S8_S8_PKfflPfPj,"a",@progbits
	.sectionflags	@""
	.align	4
.nv.constant0._ZN13group_norm_v218gn_bwd_cuda_kernelI6__halfLi320ELi3ELi32ELi40ELi256ELb0ELb1ELi4ELi320ELi320ELi4ELb1ELi5ELb0ELb0ELNS_15WgradSyncMethodE2ENS_16CompileConditionILi1000EEEEEvPT_S6_S6_PKS5_S8_S8_S8_PKfflPfPj:
	.zero		992


//--------------------- .nv.constant0._ZN13group_norm_v218gn_bwd_cuda_kernelI6__halfLi320ELi1ELi32ELi40ELi256ELb0ELb1ELi8ELi320ELi320ELi4ELb1ELi4ELb0ELb0ELNS_15WgradSyncMethodE3ENS_16CompileConditionILi1000EEEEEvPT_S6_S6_PKS5_S8_S8_S8_PKfflPfPj --------------------------
	.section	.nv.constant0._ZN13group_norm_v218gn_bwd_cuda_kernelI6__halfLi320ELi1ELi32ELi40ELi256ELb0ELb1ELi8ELi320ELi320ELi4ELb1ELi4ELb0ELb0ELNS_15WgradSyncMethodE3ENS_16CompileConditionILi1000EEEEEvPT_S6_S6_PKS5_S8_S8_S8_PKfflPfPj,"a",@progbits
	.sectionflags	@""
	.align	4
.nv.constant0._ZN13group_norm_v218gn_bwd_cuda_kernelI6__halfLi320ELi1ELi32ELi40ELi256ELb0ELb1ELi8ELi320ELi320ELi4ELb1ELi4ELb0ELb0ELNS_15WgradSyncMethodE3ENS_16CompileConditionILi1000EEEEEvPT_S6_S6_PKS5_S8_S8_S8_PKfflPfPj:
	.zero		992


//--------------------- .nv.constant0._ZN13group_norm_v218gn_bwd_cuda_kernelI6__halfLi320ELi3ELi32ELi40ELi256ELb0ELb1ELi8ELi320ELi320ELi4ELb1ELi8ELb0ELb0ELNS_15WgradSyncMethodE3ENS_16CompileConditionILi1000EEEEEvPT_S6_S6_PKS5_S8_S8_S8_PKfflPfPj --------------------------
	.section	.nv.constant0._ZN13group_norm_v218gn_bwd_cuda_kernelI6__halfLi320ELi3ELi32ELi40ELi256ELb0ELb1ELi8ELi320ELi320ELi4ELb1ELi8ELb0ELb0ELNS_15WgradSyncMethodE3ENS_16CompileConditionILi1000EEEEEvPT_S6_S6_PKS5_S8_S8_S8_PKfflPfPj,"a",@progbits
	.sectionflags	@""
	.align	4
.nv.constant0._ZN13group_norm_v218gn_bwd_cuda_kernelI6__halfLi320ELi3ELi32ELi40ELi256ELb0ELb1ELi8ELi320ELi320ELi4ELb1ELi8ELb0ELb0ELNS_15WgradSyncMethodE3ENS_16CompileConditionILi1000EEEEEvPT_S6_S6_PKS5_S8_S8_S8_PKfflPfPj:
	.zero		992


//--------------------- .nv.constant0._ZN13group_norm_v218gn_bwd_cuda_kernelI6__halfLi320ELi1ELi32ELi40ELi256ELb0ELb1ELi16ELi320ELi320ELi4ELb1ELi8ELb0ELb0ELNS_15WgradSyncMethodE3ENS_16CompileConditionILi1000EEEEEvPT_S6_S6_PKS5_S8_S8_S8_PKfflPfPj --------------------------
	.section	.nv.constant0._ZN13group_norm_v218gn_bwd_cuda_kernelI6__halfLi320ELi1ELi32ELi40ELi256ELb0ELb1ELi16ELi320ELi320ELi4ELb1ELi8ELb0ELb0ELNS_15WgradSyncMethodE3ENS_16CompileConditionILi1000EEEEEvPT_S6_S6_PKS5_S8_S8_S8_PKfflPfPj,"a",@progbits
	.sectionflags	@""
	.align	4
.nv.constant0._ZN13group_norm_v218gn_bwd_cuda_kernelI6__halfLi320ELi1ELi32ELi40ELi256ELb0ELb1ELi16ELi320ELi320ELi4ELb1ELi8ELb0ELb0ELNS_15WgradSyncMethodE3ENS_16CompileConditionILi1000EEEEEvPT_S6_S6_PKS5_S8_S8_S8_PKfflPfPj:
	.zero		992


//--------------------- .nv.constant0._ZN13group_norm_v218gn_bwd_cuda_kernelI6__halfLi320ELi3ELi32ELi40ELi256ELb0ELb1ELi16ELi320ELi320ELi4ELb1ELi20ELb0ELb0ELNS_15WgradSyncMethodE3ENS_16CompileConditionILi1000EEEEEvPT_S6_S6_PKS5_S8_S8_S8_PKfflPfPj --------------------------
	.section	.nv.constant0._ZN13group_norm_v218gn_bwd_cuda_kernelI6__halfLi320ELi3ELi32ELi40ELi256ELb0ELb1ELi16ELi320ELi320ELi4ELb1ELi20ELb0ELb0ELNS_15WgradSyncMethodE3ENS_16CompileConditionILi1000EEEEEvPT_S6_S6_PKS5_S8_S8_S8_PKfflPfPj,"a",@progbits
	.sectionflags	@""
	.align	4
.nv.constant0._ZN13group_norm_v218gn_bwd_cuda_kernelI6__halfLi320ELi3ELi32ELi40ELi256ELb0ELb1ELi16ELi320ELi320ELi4ELb1ELi20ELb0ELb0ELNS_15WgradSyncMethodE3ENS_16CompileConditionILi1000EEEEEvPT_S6_S6_PKS5_S8_S8_S8_PKfflPfPj:
	.zero		992


//--------------------- .nv.constant0._ZN13group_norm_v218gn_bwd_cuda_kernelI6__halfLi320ELi1ELi32ELi40ELi256ELb0ELb1ELi32ELi320ELi320ELi4ELb1ELi16ELb0ELb0ELNS_15WgradSyncMethodE3ENS_16CompileConditionILi1000EEEEEvPT_S6_S6_PKS5_S8_S8_S8_PKfflPfPj --------------------------
	.section	.nv.constant0._ZN13group_norm_v218gn_bwd_cuda_kernelI6__halfLi320ELi1ELi32ELi40ELi256ELb0ELb1ELi32ELi320ELi320ELi4ELb1ELi16ELb0ELb0ELNS_15WgradSyncMethodE3ENS_16CompileConditionILi1000EEEEEvPT_S6_S6_PKS5_S8_S8_S8_PKfflPfPj,"a",@progbits
	.sectionflags	@""
	.align	4
.nv.constant0._ZN13group_norm_v218gn_bwd_cuda_kernelI6__halfLi320ELi1ELi32ELi40ELi256ELb0ELb1ELi32ELi320ELi320ELi4ELb1ELi16ELb0ELb0ELNS_15WgradSyncMethodE3ENS_16CompileConditionILi1000EEEEEvPT_S6_S6_PKS5_S8_S8_S8_PKfflPfPj:
	.zero		992


//--------------------- .nv.constant0._ZN13group_norm_v218gn_bwd_cuda_kernelI6__halfLi320ELi1ELi32ELi40ELi256ELb0ELb1ELi64ELi320ELi320ELi4ELb1ELi36ELb0ELb0ELNS_15WgradSyncMethodE3ENS_16CompileConditionILi1000EEEEEvPT_S6_S6_PKS5_S8_S8_S8_PKfflPfPj --------------------------
	.section	.nv.constant0._ZN13group_norm_v218gn_bwd_cuda_kernelI6__halfLi320ELi1ELi32ELi40ELi256ELb0ELb1ELi64ELi320ELi320ELi4ELb1ELi36ELb0ELb0ELNS_15WgradSyncMethodE3ENS_16CompileConditionILi1000EEEEEvPT_S6_S6_PKS5_S8_S8_S8_PKfflPfPj,"a",@progbits
	.sectionflags	@""
	.align	4
.nv.constant0._ZN13group_norm_v218gn_bwd_cuda_kernelI6__halfLi320ELi1ELi32ELi40ELi256ELb0ELb1ELi64ELi320ELi320ELi4ELb1ELi36ELb0ELb0ELNS_15WgradSyncMethodE3ENS_16CompileConditionILi1000EEEEEvPT_S6_S6_PKS5_S8_S8_S8_PKfflPfPj:
	.zero		992


//--------------------- .nv.constant0._ZN13group_norm_v218gn_bwd_cuda_kernelI6__halfLi320ELi3ELi32ELi40ELi256ELb0ELb1ELi32ELi320ELi320ELi4ELb1ELi40ELb0ELb0ELNS_15WgradSyncMethodE3ENS_16CompileConditionILi1000EEEEEvPT_S6_S6_PKS5_S8_S8_S8_PKfflPfPj --------------------------
	.section	.nv.constant0._ZN13group_norm_v218gn_bwd_cuda_kernelI6__halfLi320ELi3ELi32ELi40ELi256ELb0ELb1ELi32ELi320ELi320ELi4ELb1ELi40ELb0ELb0ELNS_15WgradSyncMethodE3ENS_16CompileConditionILi1000EEEEEvPT_S6_S6_PKS5_S8_S8_S8_PKfflPfPj,"a",@progbits
	.sectionflags	@""
	.align	4
.nv.constant0._ZN13group_norm_v218gn_bwd_cuda_kernelI6__halfLi320ELi3ELi32ELi40ELi256ELb0ELb1ELi32ELi320ELi320ELi4ELb1ELi40ELb0ELb0ELNS_15WgradSyncMethodE3ENS_16CompileConditionILi1000EEEEEvPT_S6_S6_PKS5_S8_S8_S8_PKfflPfPj:
	.zero		992


//--------------------- .nv.constant0._ZN13group_norm_v218gn_bwd_cuda_kernelI6__halfLi320ELi2ELi32ELi40ELi256ELb0ELb1ELi32ELi320ELi320ELi4ELb1ELi36ELb0ELb0ELNS_15WgradSyncMethodE3ENS_16CompileConditionILi1000EEEEEvPT_S6_S6_PKS5_S8_S8_S8_PKfflPfPj --------------------------
	.section	.nv.constant0._ZN13group_norm_v218gn_bwd_cuda_kernelI6__halfLi320ELi2ELi32ELi40ELi256ELb0ELb1ELi32ELi320ELi320ELi4ELb1ELi36ELb0ELb0ELNS_15WgradSyncMethodE3ENS_16CompileConditionILi1000EEEEEvPT_S6_S6_PKS5_S8_S8_S8_PKfflPfPj,"a",@progbits
	.sectionflags	@""
	.align	4
.nv.constant0._ZN13group_norm_v218gn_bwd_cuda_kernelI6__halfLi320ELi2ELi32ELi40ELi256ELb0ELb1ELi32ELi320ELi320ELi4ELb1ELi36ELb0ELb0ELNS_15WgradSyncMethodE3ENS_16CompileConditionILi1000EEEEEvPT_S6_S6_PKS5_S8_S8_S8_PKfflPfPj:
	.zero		992


//--------------------- .nv.constant0._ZN13group_norm_v218gn_bwd_cuda_kernelI6__halfLi320ELi3ELi16ELi80ELi256ELb1ELb1ELi4ELi320ELi320ELi4ELb1ELi5ELb0ELb0ELNS_15WgradSyncMethodE2ENS_16CompileConditionILi1000EEEEEvPT_S6_S6_PKS5_S8_S8_S8_PKfflPfPj --------------------------
	.section	.nv.constant0._ZN13group_norm_v218gn_bwd_cuda_kernelI6__halfLi320ELi3ELi16ELi80ELi256ELb1ELb1ELi4ELi320ELi320ELi4ELb1ELi5ELb0ELb0ELNS_15WgradSyncMethodE2ENS_16CompileConditionILi1000EEEEEvPT_S6_S6_PKS5_S8_S8_S8_PKfflPfPj,"a",@progbits
	.sectionflags	@""
	.align	4
.nv.constant0._ZN13group_norm_v218gn_bwd_cuda_kernelI6__halfLi320ELi3ELi16ELi80ELi256ELb1ELb1ELi4ELi320ELi320ELi4ELb1ELi5ELb0ELb0ELNS_15WgradSyncMethodE2ENS_16CompileConditionILi1000EEEEEvPT_S6_S6_PKS5_S8_S8_S8_PKfflPfPj:
	.zero		992


//--------------------- .nv.constant0._ZN13group_norm_v218gn_bwd_cuda_kernelI6__halfLi320ELi1ELi16ELi80ELi256ELb1ELb1ELi8ELi320ELi320ELi4ELb1ELi4ELb0ELb0ELNS_15WgradSyncMethodE3ENS_16CompileConditionILi1000EEEEEvPT_S6_S6_PKS5_S8_S8_S8_PKfflPfPj --------------------------
	.section	.nv.constant0._ZN13group_norm_v218gn_bwd_cuda_kernelI6__halfLi320ELi1ELi16ELi80ELi256ELb1ELb1ELi8ELi320ELi320ELi4ELb1ELi4ELb0ELb0ELNS_15WgradSyncMethodE3ENS_16CompileConditionILi1000EEEEEvPT_S6_S6_PKS5_S8_S8_S8_PKfflPfPj,"a",@progbits
	.sectionflags	@""
	.align	4
.nv.constant0._ZN13group_norm_v218gn_bwd_cuda_kernelI6__halfLi320ELi1ELi16ELi80ELi256ELb1ELb1ELi8ELi320ELi320ELi4ELb1ELi4ELb0ELb0ELNS_15WgradSyncMethodE3ENS_16CompileConditionILi1000EEEEEvPT_S6_S6_PKS5_S8_S8_S8_PKfflPfPj:
	.zero		992


//--------------------- .nv.constant0._ZN13group_norm_v218gn_bwd_cuda_kernelI6__halfLi320ELi3ELi16ELi80ELi256ELb1ELb1ELi8ELi320ELi320ELi4ELb1ELi8ELb0ELb0ELNS_15WgradSyncMethodE3ENS_16CompileConditionILi1000EEEEEvPT_S6_S6_PKS5_S8_S8_S8_PKfflPfPj --------------------------
	.section	.nv.constant0._ZN13group_norm_v218gn_bwd_cuda_kernelI6__halfLi320ELi3ELi16ELi80ELi256ELb1ELb1ELi8ELi320ELi320ELi4ELb1ELi8ELb0ELb0ELNS_15WgradSyncMethodE3ENS_16CompileConditionILi1000EEEEEvPT_S6_S6_PKS5_S8_S8_S8_PKfflPfPj,"a",@progbits
	.sectionflags	@""
	.align	4
.nv.constant0._ZN13group_norm_v218gn_bwd_cuda_kernelI6__halfLi320ELi3ELi16ELi80ELi256ELb1ELb1ELi8ELi320ELi320ELi4ELb1ELi8ELb0ELb0ELNS_15WgradSyncMethodE3ENS_16CompileConditionILi1000EEEEEvPT_S6_S6_PKS5_S8_S8_S8_PKfflPfPj:
	.zero		992


//--------------------- .nv.constant0._ZN13group_norm_v218gn_bwd_cuda_kernelI6__halfLi320ELi1ELi16ELi80ELi256ELb1ELb1ELi16ELi320ELi320ELi4ELb1ELi8ELb0ELb0ELNS_15WgradSyncMethodE3ENS_16CompileConditionILi1000EEEEEvPT_S6_S6_PKS5_S8_S8_S8_PKfflPfPj --------------------------
	.section	.nv.constant0._ZN13group_norm_v218gn_bwd_cuda_kernelI6__halfLi320ELi1ELi16ELi80ELi256ELb1ELb1ELi16ELi320ELi320ELi4ELb1ELi8ELb0ELb0ELNS_15WgradSyncMethodE3ENS_16CompileConditionILi1000EEEEEvPT_S6_S6_PKS5_S8_S8_S8_PKfflPfPj,"a",@progbits
	.sectionflags	@""
	.align	4
.nv.constant0._ZN13group_norm_v218gn_bwd_cuda_kernelI6__halfLi320ELi1ELi16ELi80ELi256ELb1ELb1ELi16ELi320ELi320ELi4ELb1ELi8ELb0ELb0ELNS_15WgradSyncMethodE3ENS_16CompileConditionILi1000EEEEEvPT_S6_S6_PKS5_S8_S8_S8_PKfflPfPj:
	.zero		992


//--------------------- .nv.constant0._ZN13group_norm_v218gn_bwd_cuda_kernelI6__halfLi320ELi3ELi16ELi80ELi256ELb1ELb1ELi16ELi320ELi320ELi4ELb1ELi20ELb0ELb0ELNS_15WgradSyncMethodE3ENS_16CompileConditionILi1000EEEEEvPT_S6_S6_PKS5_S8_S8_S8_PKfflPfPj --------------------------
	.section	.nv.constant0._ZN13group_norm_v218gn_bwd_cuda_kernelI6__halfLi320ELi3ELi16ELi80ELi256ELb1ELb1ELi16ELi320ELi320ELi4ELb1ELi20ELb0ELb0ELNS_15WgradSyncMethodE3ENS_16CompileConditionILi1000EEEEEvPT_S6_S6_PKS5_S8_S8_S8_PKfflPfPj,"a",@progbits
	.sectionflags	@""
	.align	4
.nv.constant0._ZN13group_norm_v218gn_bwd_cuda_kernelI6__halfLi320ELi3ELi16ELi80ELi256ELb1ELb1ELi16ELi320ELi320ELi4ELb1ELi20ELb0ELb0ELNS_15WgradSyncMethodE3ENS_16CompileConditionILi1000EEEEEvPT_S6_S6_PKS5_S8_S8_S8_PKfflPfPj:
	.zero		992


//--------------------- .nv.constant0._ZN13group_norm_v218gn_bwd_cuda_kernelI6__halfLi320ELi1ELi16ELi80ELi256ELb1ELb1ELi32ELi320ELi320ELi4ELb1ELi16ELb0ELb0ELNS_15WgradSyncMethodE3ENS_16CompileConditionILi1000EEEEEvPT_S6_S6_PKS5_S8_S8_S8_PKfflPfPj --------------------------
	.section	.nv.constant0._ZN13group_norm_v218gn_bwd_cuda_kernelI6__halfLi320ELi1ELi16ELi80ELi256ELb1ELb1ELi32ELi320ELi320ELi4ELb1ELi16ELb0ELb0ELNS_15WgradSyncMethodE3ENS_16CompileConditionILi1000EEEEEvPT_S6_S6_PKS5_S8_S8_S8_PKfflPfPj,"a",@progbits
	.sectionflags	@""
	.align	4
.nv.constant0._ZN13group_norm_v218gn_bwd_cuda_kernelI6__halfLi320ELi1ELi16ELi80ELi256ELb1ELb1ELi32ELi320ELi320ELi4ELb1ELi16ELb0ELb0ELNS_15WgradSyncMethodE3ENS_16CompileConditionILi1000EEEEEvPT_S6_S6_PKS5_S8_S8_S8_PKfflPfPj:
	.zero		992


//--------------------- .nv.constant0._ZN13group_norm_v218gn_bwd_cuda_kernelI6__halfLi320ELi1ELi16ELi80ELi256ELb1ELb1ELi64ELi320ELi320ELi4ELb1ELi36ELb0ELb0ELNS_15WgradSyncMethodE3ENS_16CompileConditionILi1000EEEEEvPT_S6_S6_PKS5_S8_S8_S8_PKfflPfPj --------------------------
	.section	.nv.constant0._ZN13group_norm_v218gn_bwd_cuda_kernelI6__halfLi320ELi1ELi16ELi80ELi256ELb1ELb1ELi64ELi320ELi320ELi4ELb1ELi36ELb0ELb0ELNS_15WgradSyncMethodE3ENS_16CompileConditionILi1000EEEEEvPT_S6_S6_PKS5_S8_S8_S8_PKfflPfPj,"a",@progbits
	.sectionflags	@""
	.align	4
.nv.constant0._ZN13group_norm_v218gn_bwd_cuda_kernelI6__halfLi320ELi1ELi16ELi80ELi256ELb1ELb1ELi64ELi320ELi320ELi4ELb1ELi36ELb0ELb0ELNS_15WgradSyncMethodE3ENS_16CompileConditionILi1000EEEEEvPT_S6_S6_PKS5_S8_S8_S8_PKfflPfPj:
	.zero		992


//--------------------- .nv.constant0._ZN13group_norm_v218gn_bwd_cuda_kernelI6__halfLi320ELi3ELi16ELi80ELi256ELb1ELb1ELi32ELi320ELi320ELi4ELb1ELi40ELb0ELb0ELNS_15WgradSyncMethodE3ENS_16CompileConditionILi1000EEEEEvPT_S6_S6_PKS5_S8_S8_S8_PKfflPfPj --------------------------
	.section	.nv.constant0._ZN13group_norm_v218gn_bwd_cuda_kernelI6__halfLi320ELi3ELi16ELi80ELi256ELb1ELb1ELi32ELi320ELi320ELi4ELb1ELi40ELb0ELb0ELNS_15WgradSyncMethodE3ENS_16CompileConditionILi1000EEEEEvPT_S6_S6_PKS5_S8_S8_S8_PKfflPfPj,"a",@progbits
	.sectionflags	@""
	.align	4
.nv.constant0._ZN13group_norm_v218gn_bwd_cuda_kernelI6__halfLi320ELi3ELi16ELi80ELi256ELb1ELb1ELi32ELi320ELi320ELi4ELb1ELi40ELb0ELb0ELNS_15WgradSyncMethodE3ENS_16CompileConditionILi1000EEEEEvPT_S6_S6_PKS5_S8_S8_S8_PKfflPfPj:
	.zero		992


//--------------------- .nv.constant0._ZN13group_norm_v218gn_bwd_cuda_kernelI6__halfLi320ELi2ELi16ELi80ELi256ELb1ELb1ELi32ELi320ELi320ELi4ELb1ELi36ELb0ELb0ELNS_15WgradSyncMethodE3ENS_16CompileConditionILi1000EEEEEvPT_S6_S6_PKS5_S8_S8_S8_PKfflPfPj --------------------------
	.section	.nv.constant0._ZN13group_norm_v218gn_bwd_cuda_kernelI6__halfLi320ELi2ELi16ELi80ELi256ELb1ELb1ELi32ELi320ELi320ELi4ELb1ELi36ELb0ELb0ELNS_15WgradSyncMethodE3ENS_16CompileConditionILi1000EEEEEvPT_S6_S6_PKS5_S8_S8_S8_PKfflPfPj,"a",@progbits
	.sectionflags	@""
	.align	4
.nv.constant0._ZN13group_norm_v218gn_bwd_cuda_kernelI6__halfLi320ELi2ELi16ELi80ELi256ELb1ELb1ELi32ELi320ELi320ELi4ELb1ELi36ELb0ELb0ELNS_15WgradSyncMethodE3ENS_16CompileConditionILi1000EEEEEvPT_S6_S6_PKS5_S8_S8_S8_PKfflPfPj:
	.zero		992


//--------------------- .nv.constant0._ZN13group_norm_v214gn_cuda_kernelI6__halfLi320ELi1ELi32ELi40ELi256ELb0ELi256ELi40ELi40ELi4ELb0ELi116ELb0ELb0ENS_16CompileConditionILi1000EEEEEvPT_PKS4_S7_S7_flPfS8_Pj --------------------------
	.section	.nv.constant0._ZN13group_norm_v214gn_cuda_kernelI6__halfLi320ELi1ELi32ELi40ELi256ELb0ELi256ELi40ELi40ELi4ELb0ELi116ELb0ELb0ENS_16CompileConditionILi1000EEEEEvPT_PKS4_S7_S7_flPfS8_Pj,"a",@progbits
	.sectionflags	@""
	.align	4
.nv.constant0._ZN13group_norm_v214gn_cuda_kernelI6__halfLi320ELi1ELi32ELi40ELi256ELb0ELi256ELi40ELi40ELi4ELb0ELi116ELb0ELb0ENS_16CompileConditionILi1000EEEEEvPT_PKS4_S7_S7_flPfS8_Pj:
	.zero		968


//--------------------- .nv.constant0._ZN13group_norm_v214gn_cuda_kernelI6__halfLi320ELi1ELi32ELi40ELi256ELb0ELi256ELi40ELi40ELi4ELb0ELi148ELb0ELb0ENS_16CompileConditionILi1000EEEEEvPT_PKS4_S7_S7_flPfS8_Pj --------------------------
	.section	.nv.constant0._ZN13group_norm_v214gn_cuda_kernelI6__halfLi320ELi1ELi32ELi40ELi256ELb0ELi256ELi40ELi40ELi4ELb0ELi148ELb0ELb0ENS_16CompileConditionILi1000EEEEEvPT_PKS4_S7_S7_flPfS8_Pj,"a",@progbits
	.sectionflags	@""
	.align	4
.nv.constant0._ZN13group_norm_v214gn_cuda_kernelI6__halfLi320ELi1ELi32ELi40ELi256ELb0ELi256ELi40ELi40ELi4ELb0ELi148ELb0ELb0ENS_16CompileConditionILi1000EEEEEvPT_PKS4_S7_S7_flPfS8_Pj:
	.zero		968


//--------------------- .nv.constant0._ZN13group_norm_v214gn_cuda_kernelI6__halfLi320ELi3ELi16ELi80ELi256ELb1ELi4ELi320ELi320ELi4ELb1ELi5ELb0ELb0ENS_16CompileConditionILi1000EEEEEvPT_PKS4_S7_S7_flPfS8_Pj --------------------------
	.section	.nv.constant0._ZN13group_norm_v214gn_cuda_kernelI6__halfLi320ELi3ELi16ELi80ELi256ELb1ELi4ELi320ELi320ELi4ELb1ELi5ELb0ELb0ENS_16CompileConditionILi1000EEEEEvPT_PKS4_S7_S7_flPfS8_Pj,"a",@progbits
	.sectionflags	@""
	.align	4
.nv.constant0._ZN13group_norm_v214gn_cuda_kernelI6__halfLi320ELi3ELi16ELi80ELi256ELb1ELi4ELi320ELi320ELi4ELb1ELi5ELb0ELb0ENS_16CompileConditionILi1000EEEEEvPT_PKS4_S7_S7_flPfS8_Pj:
	.zero		968


//--------------------- .nv.constant0._ZN13group_norm_v214gn_cuda_kernelI6__halfLi320ELi1ELi16ELi80ELi256ELb1ELi8ELi320ELi320ELi4ELb1ELi4ELb0ELb0ENS_16CompileConditionILi1000EEEEEvPT_PKS4_S7_S7_flPfS8_Pj --------------------------
	.section	.nv.constant0._ZN13group_norm_v214gn_cuda_kernelI6__halfLi320ELi1ELi16ELi80ELi256ELb1ELi8ELi320ELi320ELi4ELb1ELi4ELb0ELb0ENS_16CompileConditionILi1000EEEEEvPT_PKS4_S7_S7_flPfS8_Pj,"a",@progbits
	.sectionflags	@""
	.align	4
.nv.constant0._ZN13group_norm_v214gn_cuda_kernelI6__halfLi320ELi1ELi16ELi80ELi256ELb1ELi8ELi320ELi320ELi4ELb1ELi4ELb0ELb0ENS_16CompileConditionILi1000EEEEEvPT_PKS4_S7_S7_flPfS8_Pj:
	.zero		968


//--------------------- .nv.constant0._ZN13group_norm_v214gn_cuda_kernelI6__halfLi320ELi3ELi16ELi80ELi256ELb1ELi8ELi320ELi320ELi4ELb1ELi10ELb0ELb0ENS_16CompileConditionILi1000EEEEEvPT_PKS4_S7_S7_flPfS8_Pj --------------------------
	.section	.nv.constant0._ZN13group_norm_v214gn_cuda_kernelI6__halfLi320ELi3ELi16ELi80ELi256ELb1ELi8ELi320ELi320ELi4ELb1ELi10ELb0ELb0ENS_16CompileConditionILi1000EEEEEvPT_PKS4_S7_S7_flPfS8_Pj,"a",@progbits
	.sectionflags	@""
	.align	4
.nv.constant0._ZN13group_norm_v214gn_cuda_kernelI6__halfLi320ELi3ELi16ELi80ELi256ELb1ELi8ELi320ELi320ELi4ELb1ELi10ELb0ELb0ENS_16CompileConditionILi1000EEEEEvPT_PKS4_S7_S7_flPfS8_Pj:
	.zero		968


//--------------------- .nv.constant0._ZN13group_norm_v214gn_cuda_kernelI6__halfLi320ELi1ELi16ELi80ELi256ELb1ELi16ELi320ELi320ELi4ELb1ELi9ELb0ELb0ENS_16CompileConditionILi1000EEEEEvPT_PKS4_S7_S7_flPfS8_Pj --------------------------
	.section	.nv.constant0._ZN13group_norm_v214gn_cuda_kernelI6__halfLi320ELi1ELi16ELi80ELi256ELb1ELi16ELi320ELi320ELi4ELb1ELi9ELb0ELb0ENS_16CompileConditionILi1000EEEEEvPT_PKS4_S7_S7_flPfS8_Pj,"a",@progbits
	.sectionflags	@""
	.align	4
.nv.constant0._ZN13group_norm_v214gn_cuda_kernelI6__halfLi320ELi1ELi16ELi80ELi256ELb1ELi16ELi320ELi320ELi4ELb1ELi9ELb0ELb0ENS_16CompileConditionILi1000EEEEEvPT_PKS4_S7_S7_flPfS8_Pj:
	.zero		968


//--------------------- .nv.constant0._ZN13group_norm_v214gn_cuda_kernelI6__halfLi320ELi3ELi16ELi80ELi256ELb1ELi16ELi320ELi320ELi4ELb1ELi21ELb0ELb0ENS_16CompileConditionILi1000EEEEEvPT_PKS4_S7_S7_flPfS8_Pj --------------------------
	.section	.nv.constant0._ZN13group_norm_v214gn_cuda_kernelI6__halfLi320ELi3ELi16ELi80ELi256ELb1ELi16ELi320ELi320ELi4ELb1ELi21ELb0ELb0ENS_16CompileConditionILi1000EEEEEvPT_PKS4_S7_S7_flPfS8_Pj,"a",@progbits
	.sectionflags	@""
	.align	4
.nv.constant0._ZN13group_norm_v214gn_cuda_kernelI6__halfLi320ELi3ELi16ELi80ELi256ELb1ELi16ELi320ELi320ELi4ELb1ELi21ELb0ELb0ENS_16CompileConditionILi1000EEEEEvPT_PKS4_S7_S7_flPfS8_Pj:
	.zero		968


//--------------------- .nv.constant0._ZN13group_norm_v214gn_cuda_kernelI6__halfLi320ELi1ELi16ELi80ELi256ELb1ELi32ELi320ELi320ELi4ELb1ELi18ELb0ELb0ENS_16CompileConditionILi1000EEEEEvPT_PKS4_S7_S7_flPfS8_Pj --------------------------
	.section	.nv.constant0._ZN13group_norm_v214gn_cuda_kernelI6__halfLi320ELi1ELi16ELi80ELi256ELb1ELi32ELi320ELi320ELi4ELb1ELi18ELb0ELb0ENS_16CompileConditionILi1000EEEEEvPT_PKS4_S7_S7_flPfS8_Pj,"a",@progbits
	.sectionflags	@""
	.align	4
.nv.constant0._ZN13group_norm_v214gn_cuda_kernelI6__halfLi320ELi1ELi16ELi80ELi256ELb1ELi32ELi320ELi320ELi4ELb1ELi18ELb0ELb0ENS_16CompileConditionILi1000EEEEEvPT_PKS4_S7_S7_flPfS8_Pj:
	.zero		968


//--------------------- .nv.constant0._ZN13group_norm_v214gn_cuda_kernelI6__halfLi320ELi3ELi16ELi80ELi256ELb1ELi32ELi320ELi320ELi4ELb1ELi43ELb0ELb0ENS_16CompileConditionILi1000EEEEEvPT_PKS4_S7_S7_flPfS8_Pj --------------------------
	.section	.nv.constant0._ZN13group_norm_v214gn_cuda_kernelI6__halfLi320ELi3ELi16ELi80ELi256ELb1ELi32ELi320ELi320ELi4ELb1ELi43ELb0ELb0ENS_16CompileConditionILi1000EEEEEvPT_PKS4_S7_S7_flPfS8_Pj,"a",@progbits
	.sectionflags	@""
	.align	4
.nv.constant0._ZN13group_norm_v214gn_cuda_kernelI6__halfLi320ELi3ELi16ELi80ELi256ELb1ELi32ELi320ELi320ELi4ELb1ELi43ELb0ELb0ENS_16CompileConditionILi1000EEEEEvPT_PKS4_S7_S7_flPfS8_Pj:
	.zero		968


//--------------------- .nv.constant0._ZN13group_norm_v214gn_cuda_kernelI6__halfLi320ELi1ELi16ELi80ELi256ELb1ELi64ELi320ELi320ELi4ELb1ELi37ELb0ELb0ENS_16CompileConditionILi1000EEEEEvPT_PKS4_S7_S7_flPfS8_Pj --------------------------
	.section	.nv.constant0._ZN13group_norm_v214gn_cuda_kernelI6__halfLi320ELi1ELi16ELi80ELi256ELb1ELi64ELi320ELi320ELi4ELb1ELi37ELb0ELb0ENS_16CompileConditionILi1000EEEEEvPT_PKS4_S7_S7_flPfS8_Pj,"a",@progbits
	.sectionflags	@""
	.align	4
.nv.constant0._ZN13group_norm_v214gn_cuda_kernelI6__halfLi320ELi1ELi16ELi80ELi256ELb1ELi64ELi320ELi320ELi4ELb1ELi37ELb0ELb0ENS_16CompileConditionILi1000EEEEEvPT_PKS4_S7_S7_flPfS8_Pj:
	.zero		968


//--------------------- .nv.constant0._ZN13group_norm_v214gn_cuda_kernelI6__halfLi320ELi3ELi16ELi80ELi256ELb1ELi64ELi320ELi320ELi4ELb1ELi87ELb0ELb0ENS_16CompileConditionILi1000EEEEEvPT_PKS4_S7_S7_flPfS8_Pj --------------------------
	.section	.nv.constant0._ZN13group_norm_v214gn_cuda_kernelI6__halfLi320ELi3ELi16ELi80ELi256ELb1ELi64ELi320ELi320ELi4ELb1ELi87ELb0ELb0ENS_16CompileConditionILi1000EEEEEvPT_PKS4_S7_S7_flPfS8_Pj,"a",@progbits
	.sectionflags	@""
	.align	4
.nv.constant0._ZN13group_norm_v214gn_cuda_kernelI6__halfLi320ELi3ELi16ELi80ELi256ELb1ELi64ELi320ELi320ELi4ELb1ELi87ELb0ELb0ENS_16CompileConditionILi1000EEEEEvPT_PKS4_S7_S7_flPfS8_Pj:
	.zero		968


//--------------------- .nv.constant0._ZN13group_norm_v214gn_cuda_kernelI6__halfLi320ELi1ELi16ELi80ELi256ELb1ELi128ELi320ELi320ELi4ELb1ELi74ELb0ELb0ENS_16CompileConditionILi1000EEEEEvPT_PKS4_S7_S7_flPfS8_Pj --------------------------
	.section	.nv.constant0._ZN13group_norm_v214gn_cuda_kernelI6__halfLi320ELi1ELi16ELi80ELi256ELb1ELi128ELi320ELi320ELi4ELb1ELi74ELb0ELb0ENS_16CompileConditionILi1000EEEEEvPT_PKS4_S7_S7_flPfS8_Pj,"a",@progbits
	.sectionflags	@""
	.align	4
.nv.constant0._ZN13group_norm_v214gn_cuda_kernelI6__halfLi320ELi1ELi16ELi80ELi256ELb1ELi128ELi320ELi320ELi4ELb1ELi74ELb0ELb0ENS_16CompileConditionILi1000EEEEEvPT_PKS4_S7_S7_flPfS8_Pj:
	.zero		968


//--------------------- .nv.constant0._ZN13group_norm_v214gn_cuda_kernelI6__halfLi320ELi1ELi16ELi80ELi256ELb1ELi128ELi320ELi320ELi4ELb0ELi74ELb0ELb1ENS_16CompileConditionILi1000EEEEEvPT_PKS4_S7_S7_flPfS8_Pj --------------------------
	.section	.nv.constant0._ZN13group_norm_v214gn_cuda_kernelI6__halfLi320ELi1ELi16ELi80ELi256ELb1ELi128ELi320ELi320ELi4ELb0ELi74ELb0ELb1ENS_16CompileConditionILi1000EEEEEvPT_PKS4_S7_S7_flPfS8_Pj,"a",@progbits
	.sectionflags	@""
	.align	4
.nv.constant0._ZN13group_norm_v214gn_cuda_kernelI6__halfLi320ELi1ELi16ELi80ELi256ELb1ELi128ELi320ELi320ELi4ELb0ELi74ELb0ELb1ENS_16CompileConditionILi1000EEEEEvPT_PKS4_S7_S7_flPfS8_Pj:
	.zero		968


//--------------------- SYMBOLS --------------------------

	.type		.nv.reservedSmem.offset0,@object
	.size		.nv.reservedSmem.offset0,0x4
	.type		.nv.reservedSmem.cap,@object
	.size		.nv.reservedSmem.cap,0x4
